	.target	sm_90a

	.elftype	@"ET_EXEC"


//--------------------- .note.nv.tkinfo           --------------------------
	.section	.note.nv.tkinfo,"",@"SHT_NOTE"
	.sectionflags	@"SHF_NOTE_NV_TKINFO"
	.tkinfo
        /*0018*/ 	.word	0x00000002
        /*0030*/ 	.string	""
        /*0030*/ 	.string	"ptxas"
        /*0030*/ 	.string	"Cuda compilation tools, release 13.0, V13.0.88"
        /*0030*/ 	.string	"Build cuda_13.0.r13.0/compiler.36424714_0"
        /*0030*/ 	.string	"-v  -suppress-debug-info  -lineinfo  -arch sm_90a "



//--------------------- .note.nv.cuinfo           --------------------------
	.section	.note.nv.cuinfo,"",@"SHT_NOTE"
	.sectionflags	@"SHF_NOTE_NV_CUINFO"
        /*0018*/ 	.short	0x0002
        /*001a*/ 	.short	0x005a
        /*001c*/ 	.short	0x0082
	.zero		2


//--------------------- .nv.info                  --------------------------
	.section	.nv.info,"",@"SHT_CUDA_INFO"
	.align	4


	//----- nvinfo : EIATTR_REGCOUNT
	.align		4
        /*0000*/ 	.byte	0x04, 0x2f
        /*0002*/ 	.short	(.L_1 - .L_0)
	.align		4
.L_0:
        /*0004*/ 	.word	index@(matmul_kernel)
        /*0008*/ 	.word	0x00000040


	//----- nvinfo : EIATTR_FRAME_SIZE
	.align		4
.L_1:
        /*000c*/ 	.byte	0x04, 0x11
        /*000e*/ 	.short	(.L_3 - .L_2)
	.align		4
.L_2:
        /*0010*/ 	.word	index@(matmul_kernel)
        /*0014*/ 	.word	0x0000f488


	//----- nvinfo : EIATTR_MIN_STACK_SIZE
	.align		4
.L_3:
        /*0018*/ 	.byte	0x04, 0x12
        /*001a*/ 	.short	(.L_5 - .L_4)
	.align		4
.L_4:
        /*001c*/ 	.word	index@(matmul_kernel)
        /*0020*/ 	.word	0x0000f488
.L_5:


//--------------------- .nv.compat                --------------------------
	.section	.nv.compat,"",@"SHT_CUDA_COMPAT_INFO"
	.align	4
        /*0000*/ 	.byte	0x02, 0x09, 0x01, 0x00, 0x02, 0x02, 0x02, 0x00, 0x02, 0x05, 0x05, 0x00, 0x03, 0x07, 0x01, 0x01
        /*0010*/ 	.byte	0x02, 0x03, 0x00, 0x00, 0x02, 0x06, 0x01, 0x00, 0x04, 0x0b, 0x08, 0x00, 0x00, 0x00, 0x00, 0x00
        /*0020*/ 	.byte	0x00, 0x00, 0x00, 0x00


//--------------------- .nv.info.matmul_kernel    --------------------------
	.section	.nv.info.matmul_kernel,"",@"SHT_CUDA_INFO"
	.sectionflags	@""
	.align	4


	//----- nvinfo : EIATTR_CUDA_API_VERSION
	.align		4
        /*0000*/ 	.byte	0x04, 0x37
        /*0002*/ 	.short	(.L_7 - .L_6)
.L_6:
        /*0004*/ 	.word	0x00000082


	//----- nvinfo : EIATTR_KPARAM_INFO
	.align		4
.L_7:
        /*0008*/ 	.byte	0x04, 0x17
        /*000a*/ 	.short	(.L_9 - .L_8)
.L_8:
        /*000c*/ 	.word	0x00000000
        /*0010*/ 	.short	0x000d
        /*0012*/ 	.short	0x0048
        /*0014*/ 	.byte	0x00, 0xf4, 0x21, 0x00


	//----- nvinfo : EIATTR_KPARAM_INFO
	.align		4
.L_9:
        /*0018*/ 	.byte	0x04, 0x17
        /*001a*/ 	.short	(.L_11 - .L_10)
.L_10:
        /*001c*/ 	.word	0x00000000
        /*0020*/ 	.short	0x000c
        /*0022*/ 	.short	0x0040
        /*0024*/ 	.byte	0x00, 0xf4, 0x21, 0x00


	//----- nvinfo : EIATTR_KPARAM_INFO
	.align		4
.L_11:
        /*0028*/ 	.byte	0x04, 0x17
        /*002a*/ 	.short	(.L_13 - .L_12)
.L_12:
        /*002c*/ 	.word	0x00000000
        /*0030*/ 	.short	0x000b
        /*0032*/ 	.short	0x0038
        /*0034*/ 	.byte	0x00, 0xf0, 0x11, 0x00


	//----- nvinfo : EIATTR_KPARAM_INFO
	.align		4
.L_13:
        /*0038*/ 	.byte	0x04, 0x17
        /*003a*/ 	.short	(.L_15 - .L_14)
.L_14:
        /*003c*/ 	.word	0x00000000
        /*0040*/ 	.short	0x000a
        /*0042*/ 	.short	0x0034
        /*0044*/ 	.byte	0x00, 0xf0, 0x11, 0x00


	//----- nvinfo : EIATTR_KPARAM_INFO
	.align		4
.L_15:
        /*0048*/ 	.byte	0x04, 0x17
        /*004a*/ 	.short	(.L_17 - .L_16)
.L_16:
        /*004c*/ 	.word	0x00000000
        /*0050*/ 	.short	0x0009
        /*0052*/ 	.short	0x0030
        /*0054*/ 	.byte	0x00, 0xf0, 0x11, 0x00


	//----- nvinfo : EIATTR_KPARAM_INFO
	.align		4
.L_17:
        /*0058*/ 	.byte	0x04, 0x17
        /*005a*/ 	.short	(.L_19 - .L_18)
.L_18:
        /*005c*/ 	.word	0x00000000
        /*0060*/ 	.short	0x0008
        /*0062*/ 	.short	0x002c
        /*0064*/ 	.byte	0x00, 0xf0, 0x11, 0x00


	//----- nvinfo : EIATTR_KPARAM_INFO
	.align		4
.L_19:
        /*0068*/ 	.byte	0x04, 0x17
        /*006a*/ 	.short	(.L_21 - .L_20)
.L_20:
        /*006c*/ 	.word	0x00000000
        /*0070*/ 	.short	0x0007
        /*0072*/ 	.short	0x0028
        /*0074*/ 	.byte	0x00, 0xf0, 0x11, 0x00


	//----- nvinfo : EIATTR_KPARAM_INFO
	.align		4
.L_21:
        /*0078*/ 	.byte	0x04, 0x17
        /*007a*/ 	.short	(.L_23 - .L_22)
.L_22:
        /*007c*/ 	.word	0x00000000
        /*0080*/ 	.short	0x0006
        /*0082*/ 	.short	0x0024
        /*0084*/ 	.byte	0x00, 0xf0, 0x11, 0x00


	//----- nvinfo : EIATTR_KPARAM_INFO
	.align		4
.L_23:
        /*0088*/ 	.byte	0x04, 0x17
        /*008a*/ 	.short	(.L_25 - .L_24)
.L_24:
        /*008c*/ 	.word	0x00000000
        /*0090*/ 	.short	0x0005
        /*0092*/ 	.short	0x0020
        /*0094*/ 	.byte	0x00, 0xf0, 0x11, 0x00


	//----- nvinfo : EIATTR_KPARAM_INFO
	.align		4
.L_25:
        /*0098*/ 	.byte	0x04, 0x17
        /*009a*/ 	.short	(.L_27 - .L_26)
.L_26:
        /*009c*/ 	.word	0x00000000
        /*00a0*/ 	.short	0x0004
        /*00a2*/ 	.short	0x001c
        /*00a4*/ 	.byte	0x00, 0xf0, 0x11, 0x00


	//----- nvinfo : EIATTR_KPARAM_INFO
	.align		4
.L_27:
        /*00a8*/ 	.byte	0x04, 0x17
        /*00aa*/ 	.short	(.L_29 - .L_28)
.L_28:
        /*00ac*/ 	.word	0x00000000
        /*00b0*/ 	.short	0x0003
        /*00b2*/ 	.short	0x0018
        /*00b4*/ 	.byte	0x00, 0xf0, 0x11, 0x00


	//----- nvinfo : EIATTR_KPARAM_INFO
	.align		4
.L_29:
        /*00b8*/ 	.byte	0x04, 0x17
        /*00ba*/ 	.short	(.L_31 - .L_30)
.L_30:
        /*00bc*/ 	.word	0x00000000
        /*00c0*/ 	.short	0x0002
        /*00c2*/ 	.short	0x0010
        /*00c4*/ 	.byte	0x00, 0xf4, 0x21, 0x00


	//----- nvinfo : EIATTR_KPARAM_INFO
	.align		4
.L_31:
        /*00c8*/ 	.byte	0x04, 0x17
        /*00ca*/ 	.short	(.L_33 - .L_32)
.L_32:
        /*00cc*/ 	.word	0x00000000
        /*00d0*/ 	.short	0x0001
        /*00d2*/ 	.short	0x0008
        /*00d4*/ 	.byte	0x00, 0xf4, 0x21, 0x00


	//----- nvinfo : EIATTR_KPARAM_INFO
	.align		4
.L_33:
        /*00d8*/ 	.byte	0x04, 0x17
        /*00da*/ 	.short	(.L_35 - .L_34)
.L_34:
        /*00dc*/ 	.word	0x00000000
        /*00e0*/ 	.short	0x0000
        /*00e2*/ 	.short	0x0000
        /*00e4*/ 	.byte	0x00, 0xf4, 0x21, 0x00


	//----- nvinfo : EIATTR_SPARSE_MMA_MASK
	.align		4
.L_35:
        /*00e8*/ 	.byte	0x03, 0x50
        /*00ea*/ 	.short	0x0000


	//----- nvinfo : EIATTR_MAXREG_COUNT
	.align		4
        /*00ec*/ 	.byte	0x03, 0x1b
        /*00ee*/ 	.short	0x00ff


	//----- nvinfo : EIATTR_NUM_BARRIERS
	.align		4
        /*00f0*/ 	.byte	0x02, 0x4c
        /*00f2*/ 	.byte	0x01
	.zero		1


	//----- nvinfo : EIATTR_ANNOTATIONS
	.align		4
        /*00f4*/ 	.byte	0x04, 0x55
        /*00f6*/ 	.short	(.L_37 - .L_36)


	//   ....[0]....
.L_36:
        /*00f8*/ 	.word	0x00000001
        /*00fc*/ 	.byte	0x60, 0x00, 0x00, 0x00, 0x01, 0x00, 0x00, 0x00, 0x80, 0x00, 0x00, 0x00, 0x01, 0x00, 0x00, 0x00
        /* <DEDUP_REMOVED lines=2477> */
        /*9bdc*/ 	.byte	0xd0, 0x7c, 0x02, 0x00, 0x01, 0x00, 0x00, 0x00, 0xf0, 0x7c, 0x02, 0x00


	//----- nvinfo : EIATTR_MERCURY_ISA_VERSION
	.align		4
.L_37:
        /*9be8*/ 	.byte	0x03, 0x5f
        /*9bea*/ 	.short	0x0101


	//----- nvinfo : EIATTR_COOP_GROUP_MASK_REGIDS
	.align		4
        /*9bec*/ 	.byte	0x04, 0x29
        /*9bee*/ 	.short	(.L_39 - .L_38)


	//   ....[0]....
.L_38:
        /*9bf0*/ 	.word	0xffffffff


	//   ....[1]....
        /*9bf4*/ 	.word	0xffffffff


	//   ....[2]....
        /*9bf8*/ 	.word	0xffffffff


	//   ....[3]....
        /*9bfc*/ 	.word	0xffffffff


	//   ....[4]....
        /*9c00*/ 	.word	0xffffffff


	//   ....[5]....
        /*9c04*/ 	.word	0xffffffff


	//   ....[6]....
        /*9c08*/ 	.word	0xffffffff


	//   ....[7]....
        /*9c0c*/ 	.word	0xffffffff


	//   ....[8]....
        /*9c10*/ 	.word	0xffffffff


	//   ....[9]....
        /*9c14*/ 	.word	0xffffffff


	//   ....[10]....
        /*9c18*/ 	.word	0xffffffff


	//   ....[11]....
        /*9c1c*/ 	.word	0xffffffff


	//   ....[12]....
        /*9c20*/ 	.word	0xffffffff


	//   ....[13]....
        /*9c24*/ 	.word	0xffffffff


	//   ....[14]....
        /*9c28*/ 	.word	0xffffffff


	//   ....[15]....
        /*9c2c*/ 	.word	0xffffffff


	//   ....[16]....
        /*9c30*/ 	.word	0xffffffff


	//   ....[17]....
        /*9c34*/ 	.word	0xffffffff


	//   ....[18]....
        /*9c38*/ 	.word	0xffffffff


	//   ....[19]....
        /*9c3c*/ 	.word	0xffffffff


	//   ....[20]....
        /*9c40*/ 	.word	0xffffffff


	//   ....[21]....
        /*9c44*/ 	.word	0xffffffff


	//   ....[22]....
        /*9c48*/ 	.word	0xffffffff


	//   ....[23]....
        /*9c4c*/ 	.word	0xffffffff


	//   ....[24]....
        /*9c50*/ 	.word	0xffffffff


	//   ....[25]....
        /*9c54*/ 	.word	0xffffffff


	//   ....[26]....
        /*9c58*/ 	.word	0xffffffff


	//   ....[27]....
        /*9c5c*/ 	.word	0xffffffff


	//   ....[28]....
        /*9c60*/ 	.word	0xffffffff


	//   ....[29]....
        /*9c64*/ 	.word	0xffffffff


	//   ....[30]....
        /*9c68*/ 	.word	0xffffffff


	//   ....[31]....
        /*9c6c*/ 	.word	0xffffffff


	//   ....[32]....
        /*9c70*/ 	.word	0xffffffff


	//   ....[33]....
        /*9c74*/ 	.word	0xffffffff


	//   ....[34]....
        /*9c78*/ 	.word	0xffffffff


	//   ....[35]....
        /*9c7c*/ 	.word	0xffffffff


	//   ....[36]....
        /*9c80*/ 	.word	0xffffffff


	//   ....[37]....
        /*9c84*/ 	.word	0xffffffff


	//   ....[38]....
        /*9c88*/ 	.word	0xffffffff


	//   ....[39]....
        /*9c8c*/ 	.word	0xffffffff


	//   ....[40]....
        /*9c90*/ 	.word	0xffffffff


	//   ....[41]....
        /*9c94*/ 	.word	0xffffffff


	//   ....[42]....
        /*9c98*/ 	.word	0xffffffff


	//   ....[43]....
        /*9c9c*/ 	.word	0xffffffff


	//   ....[44]....
        /*9ca0*/ 	.word	0xffffffff


	//   ....[45]....
        /*9ca4*/ 	.word	0xffffffff


	//   ....[46]....
        /*9ca8*/ 	.word	0xffffffff


	//   ....[47]....
        /*9cac*/ 	.word	0xffffffff


	//   ....[48]....
        /*9cb0*/ 	.word	0xffffffff


	//   ....[49]....
        /*9cb4*/ 	.word	0xffffffff


	//   ....[50]....
        /*9cb8*/ 	.word	0xffffffff


	//   ....[51]....
        /*9cbc*/ 	.word	0xffffffff


	//   ....[52]....
        /*9cc0*/ 	.word	0xffffffff


	//   ....[53]....
        /*9cc4*/ 	.word	0xffffffff


	//   ....[54]....
        /*9cc8*/ 	.word	0xffffffff


	//   ....[55]....
        /*9ccc*/ 	.word	0xffffffff


	//   ....[56]....
        /*9cd0*/ 	.word	0xffffffff


	//   ....[57]....
        /*9cd4*/ 	.word	0xffffffff


	//   ....[58]....
        /*9cd8*/ 	.word	0xffffffff


	//   ....[59]....
        /*9cdc*/ 	.word	0xffffffff


	//   ....[60]....
        /*9ce0*/ 	.word	0xffffffff


	//   ....[61]....
        /*9ce4*/ 	.word	0xffffffff


	//   ....[62]....
        /*9ce8*/ 	.word	0xffffffff


	//   ....[63]....
        /*9cec*/ 	.word	0xffffffff


	//   ....[64]....
        /*9cf0*/ 	.word	0xffffffff


	//   ....[65]....
        /*9cf4*/ 	.word	0xffffffff


	//   ....[66]....
        /*9cf8*/ 	.word	0xffffffff


	//   ....[67]....
        /*9cfc*/ 	.word	0xffffffff


	//   ....[68]....
        /*9d00*/ 	.word	0xffffffff


	//   ....[69]....
        /*9d04*/ 	.word	0xffffffff


	//   ....[70]....
        /*9d08*/ 	.word	0xffffffff


	//   ....[71]....
        /*9d0c*/ 	.word	0xffffffff


	//   ....[72]....
        /*9d10*/ 	.word	0xffffffff


	//   ....[73]....
        /*9d14*/ 	.word	0xffffffff


	//   ....[74]....
        /*9d18*/ 	.word	0xffffffff


	//   ....[75]....
        /*9d1c*/ 	.word	0xffffffff


	//   ....[76]....
        /*9d20*/ 	.word	0xffffffff


	//   ....[77]....
        /*9d24*/ 	.word	0xffffffff


	//   ....[78]....
        /*9d28*/ 	.word	0xffffffff


	//   ....[79]....
        /*9d2c*/ 	.word	0xffffffff


	//   ....[80]....
        /*9d30*/ 	.word	0xffffffff


	//   ....[81]....
        /*9d34*/ 	.word	0xffffffff


	//   ....[82]....
        /*9d38*/ 	.word	0xffffffff


	//   ....[83]....
        /*9d3c*/ 	.word	0xffffffff


	//   ....[84]....
        /*9d40*/ 	.word	0xffffffff


	//   ....[85]....
        /*9d44*/ 	.word	0xffffffff


	//   ....[86]....
        /*9d48*/ 	.word	0xffffffff


	//   ....[87]....
        /*9d4c*/ 	.word	0xffffffff


	//   ....[88]....
        /*9d50*/ 	.word	0xffffffff


	//   ....[89]....
        /*9d54*/ 	.word	0xffffffff


	//   ....[90]....
        /*9d58*/ 	.word	0xffffffff


	//   ....[91]....
        /*9d5c*/ 	.word	0xffffffff


	//   ....[92]....
        /*9d60*/ 	.word	0xffffffff


	//   ....[93]....
        /*9d64*/ 	.word	0xffffffff


	//   ....[94]....
        /*9d68*/ 	.word	0xffffffff


	//   ....[95]....
        /*9d6c*/ 	.word	0xffffffff


	//   ....[96]....
        /*9d70*/ 	.word	0xffffffff


	//   ....[97]....
        /*9d74*/ 	.word	0xffffffff


	//   ....[98]....
        /*9d78*/ 	.word	0xffffffff


	//   ....[99]....
        /*9d7c*/ 	.word	0xffffffff


	//   ....[100]....
        /*9d80*/ 	.word	0xffffffff


	//   ....[101]....
        /*9d84*/ 	.word	0xffffffff


	//   ....[102]....
        /*9d88*/ 	.word	0xffffffff


	//   ....[103]....
        /*9d8c*/ 	.word	0xffffffff


	//   ....[104]....
        /*9d90*/ 	.word	0xffffffff


	//   ....[105]....
        /*9d94*/ 	.word	0xffffffff


	//   ....[106]....
        /*9d98*/ 	.word	0xffffffff


	//   ....[107]....
        /*9d9c*/ 	.word	0xffffffff


	//   ....[108]....
        /*9da0*/ 	.word	0xffffffff


	//   ....[109]....
        /*9da4*/ 	.word	0xffffffff


	//   ....[110]....
        /*9da8*/ 	.word	0xffffffff


	//   ....[111]....
        /*9dac*/ 	.word	0xffffffff


	//   ....[112]....
        /*9db0*/ 	.word	0xffffffff


	//   ....[113]....
        /*9db4*/ 	.word	0xffffffff


	//   ....[114]....
        /*9db8*/ 	.word	0xffffffff


	//   ....[115]....
        /*9dbc*/ 	.word	0xffffffff


	//   ....[116]....
        /*9dc0*/ 	.word	0xffffffff


	//   ....[117]....
        /*9dc4*/ 	.word	0xffffffff


	//   ....[118]....
        /*9dc8*/ 	.word	0xffffffff


	//   ....[119]....
        /*9dcc*/ 	.word	0xffffffff


	//   ....[120]....
        /*9dd0*/ 	.word	0xffffffff


	//   ....[121]....
        /*9dd4*/ 	.word	0xffffffff


	//   ....[122]....
        /*9dd8*/ 	.word	0xffffffff


	//   ....[123]....
        /*9ddc*/ 	.word	0xffffffff


	//   ....[124]....
        /*9de0*/ 	.word	0xffffffff


	//   ....[125]....
        /*9de4*/ 	.word	0xffffffff


	//   ....[126]....
        /*9de8*/ 	.word	0xffffffff


	//   ....[127]....
        /*9dec*/ 	.word	0xffffffff


	//   ....[128]....
        /*9df0*/ 	.word	0xffffffff


	//   ....[129]....
        /*9df4*/ 	.word	0xffffffff


	//   ....[130]....
        /*9df8*/ 	.word	0xffffffff


	//   ....[131]....
        /*9dfc*/ 	.word	0xffffffff


	//   ....[132]....
        /*9e00*/ 	.word	0xffffffff


	//   ....[133]....
        /*9e04*/ 	.word	0xffffffff


	//   ....[134]....
        /*9e08*/ 	.word	0xffffffff


	//   ....[135]....
        /*9e0c*/ 	.word	0xffffffff


	//   ....[136]....
        /*9e10*/ 	.word	0xffffffff


	//   ....[137]....
        /*9e14*/ 	.word	0xffffffff


	//   ....[138]....
        /*9e18*/ 	.word	0xffffffff


	//   ....[139]....
        /*9e1c*/ 	.word	0xffffffff


	//   ....[140]....
        /*9e20*/ 	.word	0xffffffff


	//   ....[141]....
        /*9e24*/ 	.word	0xffffffff


	//   ....[142]....
        /*9e28*/ 	.word	0xffffffff


	//   ....[143]....
        /*9e2c*/ 	.word	0xffffffff


	//   ....[144]....
        /*9e30*/ 	.word	0xffffffff


	//   ....[145]....
        /*9e34*/ 	.word	0xffffffff


	//   ....[146]....
        /*9e38*/ 	.word	0xffffffff


	//   ....[147]....
        /*9e3c*/ 	.word	0xffffffff


	//   ....[148]....
        /*9e40*/ 	.word	0xffffffff


	//   ....[149]....
        /*9e44*/ 	.word	0xffffffff


	//   ....[150]....
        /*9e48*/ 	.word	0xffffffff


	//   ....[151]....
        /*9e4c*/ 	.word	0xffffffff


	//   ....[152]....
        /*9e50*/ 	.word	0xffffffff


	//   ....[153]....
        /*9e54*/ 	.word	0xffffffff


	//   ....[154]....
        /*9e58*/ 	.word	0xffffffff


	//   ....[155]....
        /*9e5c*/ 	.word	0xffffffff


	//   ....[156]....
        /*9e60*/ 	.word	0xffffffff


	//   ....[157]....
        /*9e64*/ 	.word	0xffffffff


	//   ....[158]....
        /*9e68*/ 	.word	0xffffffff


	//   ....[159]....
        /*9e6c*/ 	.word	0xffffffff


	//   ....[160]....
        /*9e70*/ 	.word	0xffffffff


	//   ....[161]....
        /*9e74*/ 	.word	0xffffffff


	//   ....[162]....
        /*9e78*/ 	.word	0xffffffff


	//   ....[163]....
        /*9e7c*/ 	.word	0xffffffff


	//   ....[164]....
        /*9e80*/ 	.word	0xffffffff


	//   ....[165]....
        /*9e84*/ 	.word	0xffffffff


	//   ....[166]....
        /*9e88*/ 	.word	0xffffffff


	//   ....[167]....
        /*9e8c*/ 	.word	0xffffffff


	//   ....[168]....
        /*9e90*/ 	.word	0xffffffff


	//   ....[169]....
        /*9e94*/ 	.word	0xffffffff


	//   ....[170]....
        /*9e98*/ 	.word	0xffffffff


	//   ....[171]....
        /*9e9c*/ 	.word	0xffffffff


	//   ....[172]....
        /*9ea0*/ 	.word	0xffffffff


	//   ....[173]....
        /*9ea4*/ 	.word	0xffffffff


	//   ....[174]....
        /*9ea8*/ 	.word	0xffffffff


	//   ....[175]....
        /*9eac*/ 	.word	0xffffffff


	//   ....[176]....
        /*9eb0*/ 	.word	0xffffffff


	//   ....[177]....
        /*9eb4*/ 	.word	0xffffffff


	//   ....[178]....
        /*9eb8*/ 	.word	0xffffffff


	//   ....[179]....
        /*9ebc*/ 	.word	0xffffffff


	//   ....[180]....
        /*9ec0*/ 	.word	0xffffffff


	//   ....[181]....
        /*9ec4*/ 	.word	0xffffffff


	//   ....[182]....
        /*9ec8*/ 	.word	0xffffffff


	//   ....[183]....
        /*9ecc*/ 	.word	0xffffffff


	//   ....[184]....
        /*9ed0*/ 	.word	0xffffffff


	//   ....[185]....
        /*9ed4*/ 	.word	0xffffffff


	//   ....[186]....
        /*9ed8*/ 	.word	0xffffffff


	//   ....[187]....
        /*9edc*/ 	.word	0xffffffff


	//   ....[188]....
        /*9ee0*/ 	.word	0xffffffff


	//   ....[189]....
        /*9ee4*/ 	.word	0xffffffff


	//   ....[190]....
        /*9ee8*/ 	.word	0xffffffff


	//   ....[191]....
        /*9eec*/ 	.word	0xffffffff


	//   ....[192]....
        /*9ef0*/ 	.word	0xffffffff


	//   ....[193]....
        /*9ef4*/ 	.word	0xffffffff


	//   ....[194]....
        /*9ef8*/ 	.word	0xffffffff


	//   ....[195]....
        /*9efc*/ 	.word	0xffffffff


	//   ....[196]....
        /*9f00*/ 	.word	0xffffffff


	//   ....[197]....
        /*9f04*/ 	.word	0xffffffff


	//   ....[198]....
        /*9f08*/ 	.word	0xffffffff


	//   ....[199]....
        /*9f0c*/ 	.word	0xffffffff


	//   ....[200]....
        /*9f10*/ 	.word	0xffffffff


	//   ....[201]....
        /*9f14*/ 	.word	0xffffffff


	//   ....[202]....
        /*9f18*/ 	.word	0xffffffff


	//   ....[203]....
        /*9f1c*/ 	.word	0xffffffff


	//   ....[204]....
        /*9f20*/ 	.word	0xffffffff


	//   ....[205]....
        /*9f24*/ 	.word	0xffffffff


	//   ....[206]....
        /*9f28*/ 	.word	0xffffffff


	//   ....[207]....
        /*9f2c*/ 	.word	0xffffffff


	//   ....[208]....
        /*9f30*/ 	.word	0xffffffff


	//   ....[209]....
        /*9f34*/ 	.word	0xffffffff


	//   ....[210]....
        /*9f38*/ 	.word	0xffffffff


	//   ....[211]....
        /*9f3c*/ 	.word	0xffffffff


	//   ....[212]....
        /*9f40*/ 	.word	0xffffffff


	//   ....[213]....
        /*9f44*/ 	.word	0xffffffff


	//   ....[214]....
        /*9f48*/ 	.word	0xffffffff


	//   ....[215]....
        /*9f4c*/ 	.word	0xffffffff


	//   ....[216]....
        /*9f50*/ 	.word	0xffffffff


	//   ....[217]....
        /*9f54*/ 	.word	0xffffffff


	//   ....[218]....
        /*9f58*/ 	.word	0xffffffff


	//   ....[219]....
        /*9f5c*/ 	.word	0xffffffff


	//   ....[220]....
        /*9f60*/ 	.word	0xffffffff


	//   ....[221]....
        /*9f64*/ 	.word	0xffffffff


	//   ....[222]....
        /*9f68*/ 	.word	0xffffffff


	//   ....[223]....
        /*9f6c*/ 	.word	0xffffffff


	//   ....[224]....
        /*9f70*/ 	.word	0xffffffff


	//   ....[225]....
        /*9f74*/ 	.word	0xffffffff


	//   ....[226]....
        /*9f78*/ 	.word	0xffffffff


	//   ....[227]....
        /*9f7c*/ 	.word	0xffffffff


	//   ....[228]....
        /*9f80*/ 	.word	0xffffffff


	//   ....[229]....
        /*9f84*/ 	.word	0xffffffff


	//   ....[230]....
        /*9f88*/ 	.word	0xffffffff


	//   ....[231]....
        /*9f8c*/ 	.word	0xffffffff


	//   ....[232]....
        /*9f90*/ 	.word	0xffffffff


	//   ....[233]....
        /*9f94*/ 	.word	0xffffffff


	//   ....[234]....
        /*9f98*/ 	.word	0xffffffff


	//   ....[235]....
        /*9f9c*/ 	.word	0xffffffff


	//   ....[236]....
        /*9fa0*/ 	.word	0xffffffff


	//   ....[237]....
        /*9fa4*/ 	.word	0xffffffff


	//   ....[238]....
        /*9fa8*/ 	.word	0xffffffff


	//   ....[239]....
        /*9fac*/ 	.word	0xffffffff


	//   ....[240]....
        /*9fb0*/ 	.word	0xffffffff


	//   ....[241]....
        /*9fb4*/ 	.word	0xffffffff


	//   ....[242]....
        /*9fb8*/ 	.word	0xffffffff


	//   ....[243]....
        /*9fbc*/ 	.word	0xffffffff


	//   ....[244]....
        /*9fc0*/ 	.word	0xffffffff


	//   ....[245]....
        /*9fc4*/ 	.word	0xffffffff


	//   ....[246]....
        /*9fc8*/ 	.word	0xffffffff


	//   ....[247]....
        /*9fcc*/ 	.word	0xffffffff


	//   ....[248]....
        /*9fd0*/ 	.word	0xffffffff


	//   ....[249]....
        /*9fd4*/ 	.word	0xffffffff


	//   ....[250]....
        /*9fd8*/ 	.word	0xffffffff


	//   ....[251]....
        /*9fdc*/ 	.word	0xffffffff


	//   ....[252]....
        /*9fe0*/ 	.word	0xffffffff


	//   ....[253]....
        /*9fe4*/ 	.word	0xffffffff


	//   ....[254]....
        /*9fe8*/ 	.word	0xffffffff


	//----- nvinfo : EIATTR_COOP_GROUP_INSTR_OFFSETS
	.align		4
.L_39:
        /*9fec*/ 	.byte	0x04, 0x28
        /*9fee*/ 	.short	(.L_41 - .L_40)


	//   ....[0]....
.L_40:
        /*9ff0*/ 	.word	0x001fc640


	//   ....[1]....
        /*9ff4*/ 	.word	0x001fc6a0


	//   ....[2]....
        /*9ff8*/ 	.word	0x001fc700


	//   ....[3]....
        /*9ffc*/ 	.word	0x001fc7f0


	//   ....[4]....
        /*a000*/ 	.word	0x001fc860


	//   ....[5]....
        /*a004*/ 	.word	0x001fc930


	//   ....[6]....
        /*a008*/ 	.word	0x001fc960


	//   ....[7]....
        /*a00c*/ 	.word	0x001fca50


	//   ....[8]....
        /*a010*/ 	.word	0x001fcad0


	//   ....[9]....
        /*a014*/ 	.word	0x001fcba0


	//   ....[10]....
        /*a018*/ 	.word	0x001fcc50


	//   ....[11]....
        /*a01c*/ 	.word	0x001fccd0


	//   ....[12]....
        /*a020*/ 	.word	0x001fcd20


	//   ....[13]....
        /*a024*/ 	.word	0x001fce70


	//   ....[14]....
        /*a028*/ 	.word	0x001fcea0


	//   ....[15]....
        /*a02c*/ 	.word	0x001fcf80


	//   ....[16]....
        /*a030*/ 	.word	0x001fcfc0


	//   ....[17]....
        /*a034*/ 	.word	0x001fd060


	//   ....[18]....
        /*a038*/ 	.word	0x001fd110


	//   ....[19]....
        /*a03c*/ 	.word	0x001fd180


	//   ....[20]....
        /*a040*/ 	.word	0x001fd230


	//   ....[21]....
        /*a044*/ 	.word	0x001fd2e0


	//   ....[22]....
        /*a048*/ 	.word	0x001fd350


	//   ....[23]....
        /*a04c*/ 	.word	0x001fd470


	//   ....[24]....
        /*a050*/ 	.word	0x001fd4a0


	//   ....[25]....
        /*a054*/ 	.word	0x001fd560


	//   ....[26]....
        /*a058*/ 	.word	0x001fd600


	//   ....[27]....
        /*a05c*/ 	.word	0x001fd6b0


	//   ....[28]....
        /*a060*/ 	.word	0x001fd720


	//   ....[29]....
        /*a064*/ 	.word	0x001fd790


	//   ....[30]....
        /*a068*/ 	.word	0x001fd850


	//   ....[31]....
        /*a06c*/ 	.word	0x001fd990


	//   ....[32]....
        /*a070*/ 	.word	0x001fd9c0


	//   ....[33]....
        /*a074*/ 	.word	0x001fda60


	//   ....[34]....
        /*a078*/ 	.word	0x001fdad0


	//   ....[35]....
        /*a07c*/ 	.word	0x001fdb60


	//   ....[36]....
        /*a080*/ 	.word	0x001fdbf0


	//   ....[37]....
        /*a084*/ 	.word	0x001fdca0


	//   ....[38]....
        /*a088*/ 	.word	0x001fdd10


	//   ....[39]....
        /*a08c*/ 	.word	0x001fde10


	//   ....[40]....
        /*a090*/ 	.word	0x001fde70


	//   ....[41]....
        /*a094*/ 	.word	0x001fded0


	//   ....[42]....
        /*a098*/ 	.word	0x001fdfc0


	//   ....[43]....
        /*a09c*/ 	.word	0x001fe050


	//   ....[44]....
        /*a0a0*/ 	.word	0x001fe0c0


	//   ....[45]....
        /*a0a4*/ 	.word	0x001fe160


	//   ....[46]....
        /*a0a8*/ 	.word	0x001fe1d0


	//   ....[47]....
        /*a0ac*/ 	.word	0x001fe2d0


	//   ....[48]....
        /*a0b0*/ 	.word	0x001fe300


	//   ....[49]....
        /*a0b4*/ 	.word	0x001fe3c0


	//   ....[50]....
        /*a0b8*/ 	.word	0x001fe470


	//   ....[51]....
        /*a0bc*/ 	.word	0x001fe4f0


	//   ....[52]....
        /*a0c0*/ 	.word	0x001fe570


	//   ....[53]....
        /*a0c4*/ 	.word	0x001fe5b0


	//   ....[54]....
        /*a0c8*/ 	.word	0x001fe6e0


	//   ....[55]....
        /*a0cc*/ 	.word	0x001fe7b0


	//   ....[56]....
        /*a0d0*/ 	.word	0x001fe7e0


	//   ....[57]....
        /*a0d4*/ 	.word	0x001fe870


	//   ....[58]....
        /*a0d8*/ 	.word	0x001fe920


	//   ....[59]....
        /*a0dc*/ 	.word	0x001fe9a0


	//   ....[60]....
        /*a0e0*/ 	.word	0x001fea50


	//   ....[61]....
        /*a0e4*/ 	.word	0x001feb10


	//   ....[62]....
        /*a0e8*/ 	.word	0x001feb40


	//   ....[63]....
        /*a0ec*/ 	.word	0x001fec10


	//   ....[64]....
        /*a0f0*/ 	.word	0x001fece0


	//   ....[65]....
        /*a0f4*/ 	.word	0x001fed80


	//   ....[66]....
        /*a0f8*/ 	.word	0x001fee00


	//   ....[67]....
        /*a0fc*/ 	.word	0x001fee60


	//   ....[68]....
        /*a100*/ 	.word	0x001fef10


	//   ....[69]....
        /*a104*/ 	.word	0x001feff0


	//   ....[70]....
        /*a108*/ 	.word	0x001ff030


	//   ....[71]....
        /*a10c*/ 	.word	0x001ff130


	//   ....[72]....
        /*a110*/ 	.word	0x001ff1b0


	//   ....[73]....
        /*a114*/ 	.word	0x001ff270


	//   ....[74]....
        /*a118*/ 	.word	0x001ff320


	//   ....[75]....
        /*a11c*/ 	.word	0x001ff360


	//   ....[76]....
        /*a120*/ 	.word	0x001ff400


	//   ....[77]....
        /*a124*/ 	.word	0x001ff460


	//   ....[78]....
        /*a128*/ 	.word	0x001ff560


	//   ....[79]....
        /*a12c*/ 	.word	0x001ff650


	//   ....[80]....
        /*a130*/ 	.word	0x001ff6c0


	//   ....[81]....
        /*a134*/ 	.word	0x001ff760


	//   ....[82]....
        /*a138*/ 	.word	0x001ff810


	//   ....[83]....
        /*a13c*/ 	.word	0x001ff880


	//   ....[84]....
        /*a140*/ 	.word	0x001ff900


	//   ....[85]....
        /*a144*/ 	.word	0x001ff950


	//   ....[86]....
        /*a148*/ 	.word	0x001ffa50


	//   ....[87]....
        /*a14c*/ 	.word	0x001ffb40


	//   ....[88]....
        /*a150*/ 	.word	0x001ffb70


	//   ....[89]....
        /*a154*/ 	.word	0x001ffc70


	//   ....[90]....
        /*a158*/ 	.word	0x001ffcf0


	//   ....[91]....
        /*a15c*/ 	.word	0x001ffd60


	//   ....[92]....
        /*a160*/ 	.word	0x001ffe00


	//   ....[93]....
        /*a164*/ 	.word	0x001ffe80


	//   ....[94]....
        /*a168*/ 	.word	0x001fff70


	//   ....[95]....
        /*a16c*/ 	.word	0x00200000


	//   ....[96]....
        /*a170*/ 	.word	0x00200080


	//   ....[97]....
        /*a174*/ 	.word	0x00200160


	//   ....[98]....
        /*a178*/ 	.word	0x002001d0


	//   ....[99]....
        /*a17c*/ 	.word	0x00200260


	//   ....[100]....
        /*a180*/ 	.word	0x002002c0


	//   ....[101]....
        /*a184*/ 	.word	0x00200330


	//   ....[102]....
        /*a188*/ 	.word	0x00200450


	//   ....[103]....
        /*a18c*/ 	.word	0x002004c0


	//   ....[104]....
        /*a190*/ 	.word	0x00200540


	//   ....[105]....
        /*a194*/ 	.word	0x00200600


	//   ....[106]....
        /*a198*/ 	.word	0x00200660


	//   ....[107]....
        /*a19c*/ 	.word	0x00200700


	//   ....[108]....
        /*a1a0*/ 	.word	0x002007f0


	//   ....[109]....
        /*a1a4*/ 	.word	0x00200870


	//   ....[110]....
        /*a1a8*/ 	.word	0x002008a0


	//   ....[111]....
        /*a1ac*/ 	.word	0x002009a0


	//   ....[112]....
        /*a1b0*/ 	.word	0x002009f0


	//   ....[113]....
        /*a1b4*/ 	.word	0x00200af0


	//   ....[114]....
        /*a1b8*/ 	.word	0x00200b80


	//   ....[115]....
        /*a1bc*/ 	.word	0x00200be0


	//   ....[116]....
        /*a1c0*/ 	.word	0x00200c40


	//   ....[117]....
        /*a1c4*/ 	.word	0x00200cd0


	//   ....[118]....
        /*a1c8*/ 	.word	0x00200de0


	//   ....[119]....
        /*a1cc*/ 	.word	0x00200ed0


	//   ....[120]....
        /*a1d0*/ 	.word	0x00200f10


	//   ....[121]....
        /*a1d4*/ 	.word	0x00200fd0


	//   ....[122]....
        /*a1d8*/ 	.word	0x00201010


	//   ....[123]....
        /*a1dc*/ 	.word	0x002010d0


	//   ....[124]....
        /*a1e0*/ 	.word	0x00201140


	//   ....[125]....
        /*a1e4*/ 	.word	0x002011c0


	//   ....[126]....
        /*a1e8*/ 	.word	0x00201250


	//   ....[127]....
        /*a1ec*/ 	.word	0x00201350


	//   ....[128]....
        /*a1f0*/ 	.word	0x00201380


	//   ....[129]....
        /*a1f4*/ 	.word	0x00201460


	//   ....[130]....
        /*a1f8*/ 	.word	0x002014b0


	//   ....[131]....
        /*a1fc*/ 	.word	0x002015d0


	//   ....[132]....
        /*a200*/ 	.word	0x00201640


	//   ....[133]....
        /*a204*/ 	.word	0x002016a0


	//   ....[134]....
        /*a208*/ 	.word	0x002016d0


	//   ....[135]....
        /*a20c*/ 	.word	0x002017b0


	//   ....[136]....
        /*a210*/ 	.word	0x002017d0


	//   ....[137]....
        /*a214*/ 	.word	0x00201810


	//   ....[138]....
        /*a218*/ 	.word	0x002018e0


	//   ....[139]....
        /*a21c*/ 	.word	0x00201900


	//   ....[140]....
        /*a220*/ 	.word	0x00201920


	//   ....[141]....
        /*a224*/ 	.word	0x002019c0


	//   ....[142]....
        /*a228*/ 	.word	0x00201a70


	//   ....[143]....
        /*a22c*/ 	.word	0x00201b00


	//   ....[144]....
        /*a230*/ 	.word	0x00201bd0


	//   ....[145]....
        /*a234*/ 	.word	0x00201c00


	//   ....[146]....
        /*a238*/ 	.word	0x00201c50


	//   ....[147]....
        /*a23c*/ 	.word	0x00201c80


	//   ....[148]....
        /*a240*/ 	.word	0x00201cf0


	//   ....[149]....
        /*a244*/ 	.word	0x00201d20


	//   ....[150]....
        /*a248*/ 	.word	0x00201df0


	//   ....[151]....
        /*a24c*/ 	.word	0x00201e50


	//   ....[152]....
        /*a250*/ 	.word	0x00201ea0


	//   ....[153]....
        /*a254*/ 	.word	0x00201f90


	//   ....[154]....
        /*a258*/ 	.word	0x00201fb0


	//   ....[155]....
        /*a25c*/ 	.word	0x00201fe0


	//   ....[156]....
        /*a260*/ 	.word	0x00202010


	//   ....[157]....
        /*a264*/ 	.word	0x00202110


	//   ....[158]....
        /*a268*/ 	.word	0x00202150


	//   ....[159]....
        /*a26c*/ 	.word	0x002021e0


	//   ....[160]....
        /*a270*/ 	.word	0x00202210


	//   ....[161]....
        /*a274*/ 	.word	0x00202250


	//   ....[162]....
        /*a278*/ 	.word	0x002022f0


	//   ....[163]....
        /*a27c*/ 	.word	0x00202330


	//   ....[164]....
        /*a280*/ 	.word	0x00202350


	//   ....[165]....
        /*a284*/ 	.word	0x00202390


	//   ....[166]....
        /*a288*/ 	.word	0x002024b0


	//   ....[167]....
        /*a28c*/ 	.word	0x00202530


	//   ....[168]....
        /*a290*/ 	.word	0x002025c0


	//   ....[169]....
        /*a294*/ 	.word	0x002025f0


	//   ....[170]....
        /*a298*/ 	.word	0x00202630


	//   ....[171]....
        /*a29c*/ 	.word	0x00202660


	//   ....[172]....
        /*a2a0*/ 	.word	0x002026e0


	//   ....[173]....
        /*a2a4*/ 	.word	0x00202710


	//   ....[174]....
        /*a2a8*/ 	.word	0x00202770


	//   ....[175]....
        /*a2ac*/ 	.word	0x00202870


	//   ....[176]....
        /*a2b0*/ 	.word	0x002028a0


	//   ....[177]....
        /*a2b4*/ 	.word	0x00202960


	//   ....[178]....
        /*a2b8*/ 	.word	0x00202990


	//   ....[179]....
        /*a2bc*/ 	.word	0x00202a20


	//   ....[180]....
        /*a2c0*/ 	.word	0x00202a50


	//   ....[181]....
        /*a2c4*/ 	.word	0x00202ad0


	//   ....[182]....
        /*a2c8*/ 	.word	0x00202b50


	//   ....[183]....
        /*a2cc*/ 	.word	0x00202bc0


	//   ....[184]....
        /*a2d0*/ 	.word	0x00202bf0


	//   ....[185]....
        /*a2d4*/ 	.word	0x00202c80


	//   ....[186]....
        /*a2d8*/ 	.word	0x00202cb0


	//   ....[187]....
        /*a2dc*/ 	.word	0x00202d50


	//   ....[188]....
        /*a2e0*/ 	.word	0x00202d80


	//   ....[189]....
        /*a2e4*/ 	.word	0x00202de0


	//   ....[190]....
        /*a2e8*/ 	.word	0x00202ef0


	//   ....[191]....
        /*a2ec*/ 	.word	0x00202f70


	//   ....[192]....
        /*a2f0*/ 	.word	0x00202f90


	//   ....[193]....
        /*a2f4*/ 	.word	0x002030b0


	//   ....[194]....
        /*a2f8*/ 	.word	0x00203190


	//   ....[195]....
        /*a2fc*/ 	.word	0x002031c0


	//   ....[196]....
        /*a300*/ 	.word	0x002032e0


	//   ....[197]....
        /*a304*/ 	.word	0x00203300


	//   ....[198]....
        /*a308*/ 	.word	0x00203390


	//   ....[199]....
        /*a30c*/ 	.word	0x00203470


	//   ....[200]....
        /*a310*/ 	.word	0x00203490


	//   ....[201]....
        /*a314*/ 	.word	0x00203570


	//   ....[202]....
        /*a318*/ 	.word	0x00203640


	//   ....[203]....
        /*a31c*/ 	.word	0x00203660


	//   ....[204]....
        /*a320*/ 	.word	0x00203790


	//   ....[205]....
        /*a324*/ 	.word	0x002037b0


	//   ....[206]....
        /*a328*/ 	.word	0x002038f0


	//   ....[207]....
        /*a32c*/ 	.word	0x00203940


	//   ....[208]....
        /*a330*/ 	.word	0x00203960


	//   ....[209]....
        /*a334*/ 	.word	0x00203ab0


	//   ....[210]....
        /*a338*/ 	.word	0x00203ad0


	//   ....[211]....
        /*a33c*/ 	.word	0x00203b70


	//   ....[212]....
        /*a340*/ 	.word	0x00203bf0


	//   ....[213]....
        /*a344*/ 	.word	0x00203cf0


	//   ....[214]....
        /*a348*/ 	.word	0x00203d10


	//   ....[215]....
        /*a34c*/ 	.word	0x00203d70


	//   ....[216]....
        /*a350*/ 	.word	0x00203dd0


	//   ....[217]....
        /*a354*/ 	.word	0x00203f50


	//   ....[218]....
        /*a358*/ 	.word	0x00203f80


	//   ....[219]....
        /*a35c*/ 	.word	0x00203fd0


	//   ....[220]....
        /*a360*/ 	.word	0x00204010


	//   ....[221]....
        /*a364*/ 	.word	0x00204070


	//   ....[222]....
        /*a368*/ 	.word	0x002041a0


	//   ....[223]....
        /*a36c*/ 	.word	0x002041f0


	//   ....[224]....
        /*a370*/ 	.word	0x00204280


	//   ....[225]....
        /*a374*/ 	.word	0x002043f0


	//   ....[226]....
        /*a378*/ 	.word	0x00204410


	//   ....[227]....
        /*a37c*/ 	.word	0x00204450


	//   ....[228]....
        /*a380*/ 	.word	0x00204490


	//   ....[229]....
        /*a384*/ 	.word	0x002044f0


	//   ....[230]....
        /*a388*/ 	.word	0x00204650


	//   ....[231]....
        /*a38c*/ 	.word	0x002046b0


	//   ....[232]....
        /*a390*/ 	.word	0x002046d0


	//   ....[233]....
        /*a394*/ 	.word	0x00204870


	//   ....[234]....
        /*a398*/ 	.word	0x002048d0


	//   ....[235]....
        /*a39c*/ 	.word	0x002048f0


	//   ....[236]....
        /*a3a0*/ 	.word	0x00204910


	//   ....[237]....
        /*a3a4*/ 	.word	0x00204960


	//   ....[238]....
        /*a3a8*/ 	.word	0x00204ac0


	//   ....[239]....
        /*a3ac*/ 	.word	0x00204af0


	//   ....[240]....
        /*a3b0*/ 	.word	0x00204ba0


	//   ....[241]....
        /*a3b4*/ 	.word	0x00204c40


	//   ....[242]....
        /*a3b8*/ 	.word	0x00204c60


	//   ....[243]....
        /*a3bc*/ 	.word	0x00204cc0


	//   ....[244]....
        /*a3c0*/ 	.word	0x00204ce0


	//   ....[245]....
        /*a3c4*/ 	.word	0x00204dd0


	//   ....[246]....
        /*a3c8*/ 	.word	0x00204ec0


	//   ....[247]....
        /*a3cc*/ 	.word	0x00204fc0


	//   ....[248]....
        /*a3d0*/ 	.word	0x002050c0


	//   ....[249]....
        /*a3d4*/ 	.word	0x002050e0


	//   ....[250]....
        /*a3d8*/ 	.word	0x00205150


	//   ....[251]....
        /*a3dc*/ 	.word	0x002051b0


	//   ....[252]....
        /*a3e0*/ 	.word	0x002051d0


	//   ....[253]....
        /*a3e4*/ 	.word	0x00205260


	//   ....[254]....
        /*a3e8*/ 	.word	0x002052a0


	//----- nvinfo : EIATTR_EXIT_INSTR_OFFSETS
	.align		4
.L_41:
        /*a3ec*/ 	.byte	0x04, 0x1c
        /*a3ee*/ 	.short	(.L_43 - .L_42)


	//   ....[0]....
.L_42:
        /*a3f0*/ 	.word	0x002314a0


	//   ....[1]....
        /*a3f4*/ 	.word	0x002314d0


	//----- nvinfo : EIATTR_REQNTID
	.align		4
.L_43:
        /*a3f8*/ 	.byte	0x04, 0x10
        /*a3fa*/ 	.short	(.L_45 - .L_44)
.L_44:
        /*a3fc*/ 	.word	0x00000020
        /*a400*/ 	.word	0x00000001
        /*a404*/ 	.word	0x00000001


	//----- nvinfo : EIATTR_CBANK_PARAM_SIZE
	.align		4
.L_45:
        /*a408*/ 	.byte	0x03, 0x19
        /*a40a*/ 	.short	0x0050


	//----- nvinfo : EIATTR_PARAM_CBANK
	.align		4
        /*a40c*/ 	.byte	0x04, 0x0a
        /*a40e*/ 	.short	(.L_47 - .L_46)
	.align		4
.L_46:
        /*a410*/ 	.word	index@(.nv.constant0.matmul_kernel)
        /*a414*/ 	.short	0x0210
        /*a416*/ 	.short	0x0050


	//----- nvinfo : EIATTR_SW_WAR
	.align		4
.L_47:
        /*a418*/ 	.byte	0x04, 0x36
        /*a41a*/ 	.short	(.L_49 - .L_48)
.L_48:
        /*a41c*/ 	.word	0x00000008
.L_49:


//--------------------- .nv.callgraph             --------------------------
	.section	.nv.callgraph,"",@"SHT_CUDA_CALLGRAPH"
	.align	4
	.sectionentsize	8
	.align		4
        /*0000*/ 	.word	0x00000000
	.align		4
        /*0004*/ 	.word	0xffffffff
	.align		4
        /*0008*/ 	.word	0x00000000
	.align		4
        /*000c*/ 	.word	0xfffffffe
	.align		4
        /*0010*/ 	.word	0x00000000
	.align		4
        /*0014*/ 	.word	0xfffffffd
	.align		4
        /*0018*/ 	.word	0x00000000
	.align		4
        /*001c*/ 	.word	0xfffffffc


//--------------------- .text.matmul_kernel       --------------------------
	.section	.text.matmul_kernel,"ax",@progbits
	.align	128
        .global         matmul_kernel
        .type           matmul_kernel,@function
        .size           matmul_kernel,(.L_x_3 - matmul_kernel)
        .other          matmul_kernel,@"STO_CUDA_ENTRY STV_DEFAULT"
matmul_kernel:
.text.matmul_kernel:
[----:B------:R-:W0:Y:S02]  /*0000*/  LDC R1, c[0x0][0x28] ;  /* 0x00000a00ff017b82 */ /* 0x000e240000000800 */
[----:B0-----:R-:W-:-:S06]  /*0010*/  VIADD R1, R1, 0xffff0b78 ;  /* 0xffff0b7801017836 */ /* 0x001fcc0000000000 */
[----:B------:R-:W0:Y:S01]  /*0020*/  LDC.64 R2, c[0x0][0x228] ;  /* 0x00008a00ff027b82 */ /* 0x000e220000000a00 */
[----:B------:R-:W1:Y:S01]  /*0030*/  S2R R7, SR_CTAID.X ;  /* 0x0000000000077919 */ /* 0x000e620000002500 */
[----:B------:R-:W-:Y:S01]  /*0040*/  UMOV UR4, 0x400 ;  /* 0x0000040000047882 */ /* 0x000fe20000000000 */
[----:B------:R-:W-:Y:S01]  /*0050*/  ULDC.64 UR22, c[0x0][0x208] ;  /* 0x0000820000167ab9 */ /* 0x000fe20000000a00 */
[----:B------:R-:W-:Y:S04]  /*0060*/  STL [R1+0x2000], RZ ;  /* 0x002000ff01007387 */ /* 0x000fe80000100800 */
[----:B------:R-:W2:Y:S01]  /*0070*/  S2UR UR5, SR_CgaCtaId ;  /* 0x00000000000579c3 */ /* 0x000ea20000008800 */
[----:B------:R-:W-:Y:S04]  /*0080*/  STL [R1+0x2004], RZ ;  /* 0x002004ff01007387 */ /* 0x000fe80000100800 */
[----:B------:R-:W-:Y:S04]  /*0090*/  STL [R1+0x2008], RZ ;  /* 0x002008ff01007387 */ /* 0x000fe80000100800 */
[----:B------:R-:W-:Y:S04]  /*00a0*/  STL [R1+0x200c], RZ ;  /* 0x00200cff01007387 */ /* 0x000fe80000100800 */
[----:B------:R-:W-:Y:S01]  /*00b0*/  STL [R1+0x1ff0], RZ ;  /* 0x001ff0ff01007387 */ /* 0x000fe20000100800 */
[----:B0-----:R-:W-:-:S03]  /*00c0*/  VIADD R0, R3, 0xff ;  /* 0x000000ff03007836 */ /* 0x001fc60000000000 */
[----:B------:R-:W-:Y:S04]  /*00d0*/  STL [R1+0x1ff4], RZ ;  /* 0x001ff4ff01007387 */ /* 0x000fe80000100800 */
[----:B------:R-:W-:Y:S01]  /*00e0*/  STL [R1+0x1ff8], RZ ;  /* 0x001ff8ff01007387 */ /* 0x000fe20000100800 */
[----:B------:R-:W-:Y:S01]  /*00f0*/  SHF.R.S32.HI R5, RZ, 0x1f, R0 ;  /* 0x0000001fff057819 */ /* 0x000fe20000011400 */
[----:B--2---:R-:W-:Y:S02]  /*0100*/  ULEA UR4, UR5, UR4, 0x18 ;  /* 0x0000000405047291 */ /* 0x004fe4000f8ec03f */
[----:B------:R-:W-:Y:S01]  /*0110*/  STL [R1+0x1ffc], RZ ;  /* 0x001ffcff01007387 */ /* 0x000fe20000100800 */
[----:B------:R-:W-:Y:S02]  /*0120*/  LEA.HI R5, R5, R0, RZ, 0x8 ;  /* 0x0000000005057211 */ /* 0x000fe400078f40ff */
[----:B-1----:R-:W-:Y:S01]  /*0130*/  IABS R10, R7 ;  /* 0x00000007000a7213 */ /* 0x002fe20000000000 */
[----:B------:R-:W-:Y:S01]  /*0140*/  STL [R1+0x1fe0], RZ ;  /* 0x001fe0ff01007387 */ /* 0x000fe20000100800 */
[----:B------:R-:W-:-:S03]  /*0150*/  SHF.R.S32.HI R5, RZ, 0x8, R5 ;  /* 0x00000008ff057819 */ /* 0x000fc60000011405 */
[----:B------:R-:W-:Y:S02]  /*0160*/  STL [R1+0x1fe4], RZ ;  /* 0x001fe4ff01007387 */ /* 0x000fe40000100800 */
[----:B------:R-:W-:Y:S02]  /*0170*/  IMAD.SHL.U32 R6, R5, 0x8, RZ ;  /* 0x0000000805067824 */ /* 0x000fe400078e00ff */
[----:B------:R-:W-:Y:S03]  /*0180*/  STL [R1+0x1fe8], RZ ;  /* 0x001fe8ff01007387 */ /* 0x000fe60000100800 */
[-C--:B------:R-:W-:Y:S01]  /*0190*/  IABS R9, R6.reuse ;  /* 0x0000000600097213 */ /* 0x080fe20000000000 */
[----:B------:R-:W-:Y:S01]  /*01a0*/  STL [R1+0x1fec], RZ ;  /* 0x001fecff01007387 */ /* 0x000fe20000100800 */
[----:B------:R-:W-:Y:S02]  /*01b0*/  IABS R12, R6 ;  /* 0x00000006000c7213 */ /* 0x000fe40000000000 */
[----:B------:R-:W0:Y:S01]  /*01c0*/  I2F.RP R0, R9 ;  /* 0x0000000900007306 */ /* 0x000e220000209400 */
[----:B------:R-:W-:Y:S04]  /*01d0*/  STL [R1+0x1fd0], RZ ;  /* 0x001fd0ff01007387 */ /* 0x000fe80000100800 */
[----:B------:R-:W-:Y:S04]  /*01e0*/  STL [R1+0x1fd4], RZ ;  /* 0x001fd4ff01007387 */ /* 0x000fe80000100800 */
[----:B------:R-:W-:Y:S04]  /*01f0*/  STL [R1+0x1fd8], RZ ;  /* 0x001fd8ff01007387 */ /* 0x000fe80000100800 */
[----:B------:R-:W-:Y:S01]  /*0200*/  STL [R1+0x1fdc], RZ ;  /* 0x001fdcff01007387 */ /* 0x000fe20000100800 */
[----:B0-----:R-:W0:Y:S03]  /*0210*/  MUFU.RCP R0, R0 ;  /* 0x0000000000007308 */ /* 0x001e260000001000 */
[----:B------:R-:W-:Y:S04]  /*0220*/  STL [R1+0x1fc0], RZ ;  /* 0x001fc0ff01007387 */ /* 0x000fe80000100800 */
[----:B------:R-:W-:Y:S04]  /*0230*/  STL [R1+0x1fc4], RZ ;  /* 0x001fc4ff01007387 */ /* 0x000fe80000100800 */
[----:B------:R-:W-:Y:S04]  /*0240*/  STL [R1+0x1fc8], RZ ;  /* 0x001fc8ff01007387 */ /* 0x000fe80000100800 */
[----:B------:R-:W-:Y:S01]  /*0250*/  STL [R1+0x1fcc], RZ ;  /* 0x001fccff01007387 */ /* 0x000fe20000100800 */
[----:B0-----:R-:W-:-:S03]  /*0260*/  VIADD R4, R0, 0xffffffe ;  /* 0x0ffffffe00047836 */ /* 0x001fc60000000000 */
[----:B------:R-:W-:Y:S01]  /*0270*/  STL [R1+0x1fb0], RZ ;  /* 0x001fb0ff01007387 */ /* 0x000fe20000100800 */
[----:B------:R-:W-:Y:S01]  /*0280*/  IMAD.MOV R0, RZ, RZ, -R12 ;  /* 0x000000ffff007224 */ /* 0x000fe200078e0a0c */
[----:B------:R0:W1:Y:S02]  /*0290*/  F2I.FTZ.U32.TRUNC.NTZ R5, R4 ;  /* 0x0000000400057305 */ /* 0x000064000021f000 */
[----:B------:R-:W-:Y:S04]  /*02a0*/  STL [R1+0x1fb4], RZ ;  /* 0x001fb4ff01007387 */ /* 0x000fe80000100800 */
[----:B------:R-:W-:Y:S04]  /*02b0*/  STL [R1+0x1fb8], RZ ;  /* 0x001fb8ff01007387 */ /* 0x000fe80000100800 */
[----:B------:R-:W-:Y:S01]  /*02c0*/  STL [R1+0x1fbc], RZ ;  /* 0x001fbcff01007387 */ /* 0x000fe20000100800 */
[----:B0-----:R-:W-:-:S03]  /*02d0*/  IMAD.MOV.U32 R4, RZ, RZ, RZ ;  /* 0x000000ffff047224 */ /* 0x001fc600078e00ff */
[----:B------:R-:W-:Y:S01]  /*02e0*/  STL [R1+0x1fa0], RZ ;  /* 0x001fa0ff01007387 */ /* 0x000fe20000100800 */
[----:B-1----:R-:W-:-:S03]  /*02f0*/  IMAD.MOV R8, RZ, RZ, -R5 ;  /* 0x000000ffff087224 */ /* 0x002fc600078e0a05 */
[----:B------:R-:W-:Y:S01]  /*0300*/  STL [R1+0x1fa4], RZ ;  /* 0x001fa4ff01007387 */ /* 0x000fe20000100800 */
[----:B------:R-:W-:-:S03]  /*0310*/  IMAD R11, R8, R9, RZ ;  /* 0x00000009080b7224 */ /* 0x000fc600078e02ff */
[----:B------:R-:W-:Y:S01]  /*0320*/  STL [R1+0x1fa8], RZ ;  /* 0x001fa8ff01007387 */ /* 0x000fe20000100800 */
[----:B------:R-:W-:Y:S02]  /*0330*/  IMAD.MOV.U32 R8, RZ, RZ, R10 ;  /* 0x000000ffff087224 */ /* 0x000fe400078e000a */
[----:B------:R-:W-:Y:S01]  /*0340*/  IMAD.HI.U32 R5, R5, R11, R4 ;  /* 0x0000000b05057227 */ /* 0x000fe200078e0004 */
[----:B------:R-:W-:Y:S04]  /*0350*/  STL [R1+0x1fac], RZ ;  /* 0x001facff01007387 */ /* 0x000fe80000100800 */
[----:B------:R-:W-:Y:S01]  /*0360*/  STL [R1+0x1f90], RZ ;  /* 0x001f90ff01007387 */ /* 0x000fe20000100800 */
[----:B------:R-:W-:-:S03]  /*0370*/  IMAD.HI.U32 R5, R5, R8, RZ ;  /* 0x0000000805057227 */ /* 0x000fc600078e00ff */
[----:B------:R-:W-:Y:S01]  /*0380*/  STL [R1+0x1f94], RZ ;  /* 0x001f94ff01007387 */ /* 0x000fe20000100800 */
[----:B------:R-:W-:-:S03]  /*0390*/  IMAD R0, R5, R0, R8 ;  /* 0x0000000005007224 */ /* 0x000fc600078e0208 */
[----:B------:R-:W-:Y:S02]  /*03a0*/  STL [R1+0x1f98], RZ ;  /* 0x001f98ff01007387 */ /* 0x000fe40000100800 */
[----:B------:R-:W-:Y:S02]  /*03b0*/  ISETP.GT.U32.AND P1, PT, R9, R0, PT ;  /* 0x000000000900720c */ /* 0x000fe40003f24070 */
[----:B------:R-:W-:Y:S04]  /*03c0*/  STL [R1+0x1f9c], RZ ;  /* 0x001f9cff01007387 */ /* 0x000fe80000100800 */
[----:B------:R-:W-:Y:S04]  /*03d0*/  STL [R1+0x1f80], RZ ;  /* 0x001f80ff01007387 */ /* 0x000fe80000100800 */
[----:B------:R-:W-:Y:S03]  /*03e0*/  STL [R1+0x1f84], RZ ;  /* 0x001f84ff01007387 */ /* 0x000fe60000100800 */
[----:B------:R-:W-:Y:S01]  /*03f0*/  @!P1 IMAD.IADD R0, R0, 0x1, -R9 ;  /* 0x0000000100009824 */ /* 0x000fe200078e0a09 */
[----:B------:R-:W-:Y:S01]  /*0400*/  STL [R1+0x1f88], RZ ;  /* 0x001f88ff01007387 */ /* 0x000fe20000100800 */
[----:B------:R-:W-:Y:S01]  /*0410*/  @!P1 VIADD R5, R5, 0x1 ;  /* 0x0000000105059836 */ /* 0x000fe20000000000 */
[----:B------:R-:W-:-:S02]  /*0420*/  ISETP.NE.AND P1, PT, R6, RZ, PT ;  /* 0x000000ff0600720c */ /* 0x000fc40003f25270 */
[----:B------:R-:W-:Y:S01]  /*0430*/  STL [R1+0x1f8c], RZ ;  /* 0x001f8cff01007387 */ /* 0x000fe20000100800 */
[----:B------:R-:W-:Y:S02]  /*0440*/  ISETP.GE.U32.AND P0, PT, R0, R9, PT ;  /* 0x000000090000720c */ /* 0x000fe40003f06070 */
[----:B------:R-:W-:Y:S01]  /*0450*/  LOP3.LUT R0, R7, R6, RZ, 0x3c, !PT ;  /* 0x0000000607007212 */ /* 0x000fe200078e3cff */
[----:B------:R-:W-:Y:S03]  /*0460*/  STL [R1+0x1f70], RZ ;  /* 0x001f70ff01007387 */ /* 0x000fe60000100800 */
[----:B------:R-:W-:Y:S01]  /*0470*/  ISETP.GE.AND P2, PT, R0, RZ, PT ;  /* 0x000000ff0000720c */ /* 0x000fe20003f46270 */
[----:B------:R-:W-:Y:S01]  /*0480*/  STL [R1+0x1f74], RZ ;  /* 0x001f74ff01007387 */ /* 0x000fe20000100800 */
[----:B------:R-:W-:-:S03]  /*0490*/  VIADD R0, R2, 0xff ;  /* 0x000000ff02007836 */ /* 0x000fc60000000000 */
[----:B------:R-:W-:Y:S02]  /*04a0*/  STL [R1+0x1f78], RZ ;  /* 0x001f78ff01007387 */ /* 0x000fe40000100800 */
[----:B------:R-:W-:Y:S02]  /*04b0*/  @P0 VIADD R5, R5, 0x1 ;  /* 0x0000000105050836 */ /* 0x000fe40000000000 */
[----:B------:R-:W-:Y:S02]  /*04c0*/  STL [R1+0x1f7c], RZ ;  /* 0x001f7cff01007387 */ /* 0x000fe40000100800 */
[----:B------:R-:W-:Y:S01]  /*04d0*/  IMAD.MOV.U32 R4, RZ, RZ, R5 ;  /* 0x000000ffff047224 */ /* 0x000fe200078e0005 */
[----:B------:R-:W-:Y:S01]  /*04e0*/  SHF.R.S32.HI R5, RZ, 0x1f, R0 ;  /* 0x0000001fff057819 */ /* 0x000fe20000011400 */
[----:B------:R-:W-:Y:S02]  /*04f0*/  STL [R1+0x1f60], RZ ;  /* 0x001f60ff01007387 */ /* 0x000fe40000100800 */
[----:B------:R-:W-:Y:S01]  /*0500*/  @!P2 IMAD.MOV R4, RZ, RZ, -R4 ;  /* 0x000000ffff04a224 */ /* 0x000fe200078e0a04 */
[----:B------:R-:W-:Y:S01]  /*0510*/  @!P1 LOP3.LUT R4, RZ, R6, RZ, 0x33, !PT ;  /* 0x00000006ff049212 */ /* 0x000fe200078e33ff */
[----:B------:R-:W-:Y:S01]  /*0520*/  STL [R1+0x1f64], RZ ;  /* 0x001f64ff01007387 */ /* 0x000fe20000100800 */
[----:B------:R-:W-:-:S03]  /*0530*/  LEA.HI R5, R5, R0, RZ, 0x8 ;  /* 0x0000000005057211 */ /* 0x000fc600078f40ff */
[----:B------:R-:W-:Y:S01]  /*0540*/  STL [R1+0x1f68], RZ ;  /* 0x001f68ff01007387 */ /* 0x000fe20000100800 */
[----:B------:R-:W-:Y:S02]  /*0550*/  IMAD.SHL.U32 R8, R4, 0x8, RZ ;  /* 0x0000000804087824 */ /* 0x000fe400078e00ff */
[----:B------:R-:W-:Y:S01]  /*0560*/  IMAD.MOV R4, RZ, RZ, -R4 ;  /* 0x000000ffff047224 */ /* 0x000fe200078e0a04 */
[----:B------:R-:W-:Y:S02]  /*0570*/  STL [R1+0x1f6c], RZ ;  /* 0x001f6cff01007387 */ /* 0x000fe40000100800 */
[----:B------:R-:W-:Y:S01]  /*0580*/  LEA.HI.SX32 R5, R5, -R8, 0x18 ;  /* 0x8000000805057211 */ /* 0x000fe200078fc2ff */
[----:B------:R-:W-:Y:S01]  /*0590*/  IMAD R6, R6, R4, R7 ;  /* 0x0000000406067224 */ /* 0x000fe200078e0207 */
[----:B------:R-:W-:Y:S02]  /*05a0*/  STL [R1+0x1f50], RZ ;  /* 0x001f50ff01007387 */ /* 0x000fe40000100800 */
[----:B------:R-:W-:-:S02]  /*05b0*/  VIMNMX R13, R5, 0x8, PT ;  /* 0x00000008050d7848 */ /* 0x000fc40003fe0100 */
[----:B------:R-:W-:Y:S01]  /*05c0*/  STL [R1+0x1f54], RZ ;  /* 0x001f54ff01007387 */ /* 0x000fe20000100800 */
[----:B------:R-:W-:Y:S02]  /*05d0*/  IABS R11, R6 ;  /* 0x00000006000b7213 */ /* 0x000fe40000000000 */
[----:B------:R-:W-:Y:S01]  /*05e0*/  IABS R9, R13 ;  /* 0x0000000d00097213 */ /* 0x000fe20000000000 */
[----:B------:R-:W-:Y:S03]  /*05f0*/  STL [R1+0x1f58], RZ ;  /* 0x001f58ff01007387 */ /* 0x000fe60000100800 */
        /* <DEDUP_REMOVED lines=11> */
[----:B------:R-:W-:Y:S04]  /*06b0*/  STL [R1+0x1f3c], RZ ;  /* 0x001f3cff01007387 */ /* 0x000fe80000100800 */
[----:B------:R-:W-:Y:S01]  /*06c0*/  STL [R1+0x1f20], RZ ;  /* 0x001f20ff01007387 */ /* 0x000fe20000100800 */
[----:B------:R-:W0:Y:S03]  /*06d0*/  F2I.FTZ.U32.TRUNC.NTZ R5, R5 ;  /* 0x0000000500057305 */ /* 0x000e26000021f000 */
[----:B------:R-:W-:Y:S04]  /*06e0*/  STL [R1+0x1f24], RZ ;  /* 0x001f24ff01007387 */ /* 0x000fe80000100800 */
[----:B------:R-:W-:Y:S04]  /*06f0*/  STL [R1+0x1f28], RZ ;  /* 0x001f28ff01007387 */ /* 0x000fe80000100800 */
[----:B------:R-:W-:Y:S04]  /*0700*/  STL [R1+0x1f2c], RZ ;  /* 0x001f2cff01007387 */ /* 0x000fe80000100800 */
[----:B------:R-:W-:Y:S01]  /*0710*/  STL [R1+0x1f10], RZ ;  /* 0x001f10ff01007387 */ /* 0x000fe20000100800 */
[----:B0-----:R-:W-:-:S03]  /*0720*/  IMAD.MOV R10, RZ, RZ, -R5 ;  /* 0x000000ffff0a7224 */ /* 0x001fc600078e0a05 */
[----:B------:R-:W-:Y:S01]  /*0730*/  STL [R1+0x1f14], RZ ;  /* 0x001f14ff01007387 */ /* 0x000fe20000100800 */
[----:B------:R-:W-:Y:S01]  /*0740*/  IMAD.MOV.U32 R4, RZ, RZ, R10 ;  /* 0x000000ffff047224 */ /* 0x000fe200078e000a */
[----:B------:R-:W-:Y:S02]  /*0750*/  IABS R10, R13 ;  /* 0x0000000d000a7213 */ /* 0x000fe40000000000 */
[----:B------:R-:W-:Y:S01]  /*0760*/  STL [R1+0x1f18], RZ ;  /* 0x001f18ff01007387 */ /* 0x000fe20000100800 */
[----:B------:R-:W-:Y:S02]  /*0770*/  IMAD R7, R4, R9, RZ ;  /* 0x0000000904077224 */ /* 0x000fe400078e02ff */
[----:B------:R-:W-:Y:S01]  /*0780*/  IMAD.MOV.U32 R4, RZ, RZ, RZ ;  /* 0x000000ffff047224 */ /* 0x000fe200078e00ff */
[----:B------:R-:W-:Y:S03]  /*0790*/  STL [R1+0x1f1c], RZ ;  /* 0x001f1cff01007387 */ /* 0x000fe60000100800 */
[----:B------:R-:W-:Y:S01]  /*07a0*/  IMAD.HI.U32 R4, R5, R7, R4 ;  /* 0x0000000705047227 */ /* 0x000fe200078e0004 */
[----:B------:R-:W-:Y:S03]  /*07b0*/  STL [R1+0x1f00], RZ ;  /* 0x001f00ff01007387 */ /* 0x000fe60000100800 */
[----:B------:R-:W-:Y:S01]  /*07c0*/  IMAD.MOV R5, RZ, RZ, -R10 ;  /* 0x000000ffff057224 */ /* 0x000fe200078e0a0a */
[----:B------:R-:W-:Y:S01]  /*07d0*/  STL [R1+0x1f04], RZ ;  /* 0x001f04ff01007387 */ /* 0x000fe20000100800 */
[----:B------:R-:W-:-:S03]  /*07e0*/  IMAD.HI.U32 R0, R4, R11, RZ ;  /* 0x0000000b04007227 */ /* 0x000fc600078e00ff */
[----:B------:R-:W-:Y:S01]  /*07f0*/  STL [R1+0x1f08], RZ ;  /* 0x001f08ff01007387 */ /* 0x000fe20000100800 */
[----:B------:R-:W-:Y:S02]  /*0800*/  IMAD R4, R0, R5, R11 ;  /* 0x0000000500047224 */ /* 0x000fe400078e020b */
[----:B------:R-:W0:Y:S01]  /*0810*/  LDC R5, c[0x0][0x230] ;  /* 0x00008c00ff057b82 */ /* 0x000e220000000800 */
        /* <DEDUP_REMOVED lines=11> */
[-C--:B------:R-:W-:Y:S01]  /*08d0*/  LOP3.LUT R4, R6, R13.reuse, RZ, 0x3c, !PT ;  /* 0x0000000d06047212 */ /* 0x080fe200078e3cff */
[----:B------:R-:W-:Y:S01]  /*08e0*/  STL [R1+0x1ee4], RZ ;  /* 0x001ee4ff01007387 */ /* 0x000fe20000100800 */
[----:B0-----:R-:W-:Y:S02]  /*08f0*/  VIADD R5, R5, 0x7f ;  /* 0x0000007f05057836 */ /* 0x001fe40000000000 */
[----:B------:R-:W-:Y:S01]  /*0900*/  ISETP.GE.AND P2, PT, R4, RZ, PT ;  /* 0x000000ff0400720c */ /* 0x000fe20003f46270 */
[----:B------:R-:W-:Y:S04]  /*0910*/  STL [R1+0x1ee8], RZ ;  /* 0x001ee8ff01007387 */ /* 0x000fe80000100800 */
[----:B------:R-:W-:Y:S02]  /*0920*/  STL [R1+0x1eec], RZ ;  /* 0x001eecff01007387 */ /* 0x000fe40000100800 */
[----:B------:R-:W-:Y:S01]  /*0930*/  @P0 VIADD R0, R0, 0x1 ;  /* 0x0000000100000836 */ /* 0x000fe20000000000 */
[----:B------:R-:W-:Y:S01]  /*0940*/  ISETP.GE.AND P0, PT, R5, 0x80, PT ;  /* 0x000000800500780c */ /* 0x000fe20003f06270 */
[----:B------:R-:W-:Y:S04]  /*0950*/  STL [R1+0x1ed0], RZ ;  /* 0x001ed0ff01007387 */ /* 0x000fe80000100800 */
[----:B------:R-:W-:Y:S01]  /*0960*/  STL [R1+0x1ed4], RZ ;  /* 0x001ed4ff01007387 */ /* 0x000fe20000100800 */
[----:B------:R-:W-:Y:S01]  /*0970*/  @!P2 IMAD.MOV R0, RZ, RZ, -R0 ;  /* 0x000000ffff00a224 */ /* 0x000fe200078e0a00 */
[----:B------:R-:W-:-:S02]  /*0980*/  @!P1 LOP3.LUT R0, RZ, R13, RZ, 0x33, !PT ;  /* 0x0000000dff009212 */ /* 0x000fc400078e33ff */
[----:B------:R-:W-:Y:S03]  /*0990*/  STL [R1+0x1ed8], RZ ;  /* 0x001ed8ff01007387 */ /* 0x000fe60000100800 */
[----:B------:R-:W-:Y:S01]  /*09a0*/  IMAD.SHL.U32 R23, R0, 0x100, RZ ;  /* 0x0000010000177824 */ /* 0x000fe200078e00ff */
[----:B------:R-:W-:Y:S01]  /*09b0*/  STL [R1+0x1edc], RZ ;  /* 0x001edcff01007387 */ /* 0x000fe20000100800 */
[----:B------:R-:W-:Y:S02]  /*09c0*/  IMAD.MOV R4, RZ, RZ, -R0 ;  /* 0x000000ffff047224 */ /* 0x000fe400078e0a00 */
[C---:B------:R-:W-:Y:S01]  /*09d0*/  VIADD R5, R23.reuse, 0x1 ;  /* 0x0000000117057836 */ /* 0x040fe20000000000 */
[----:B------:R-:W-:Y:S01]  /*09e0*/  STL [R1+0x1ec0], RZ ;  /* 0x001ec0ff01007387 */ /* 0x000fe20000100800 */
[C---:B------:R-:W-:Y:S02]  /*09f0*/  VIADD R0, R23.reuse, 0x2 ;  /* 0x0000000217007836 */ /* 0x040fe40000000000 */
[----:B------:R-:W-:Y:S01]  /*0a00*/  VIADD R7, R23, 0x3 ;  /* 0x0000000317077836 */ /* 0x000fe20000000000 */
[----:B------:R-:W-:Y:S01]  /*0a10*/  STL [R1+0x1ec4], RZ ;  /* 0x001ec4ff01007387 */ /* 0x000fe20000100800 */
[----:B------:R-:W-:-:S02]  /*0a20*/  IMAD R4, R13, R4, R6 ;  /* 0x000000040d047224 */ /* 0x000fc400078e0206 */
[C---:B------:R-:W-:Y:S01]  /*0a30*/  VIADD R44, R23.reuse, 0x30 ;  /* 0x00000030172c7836 */ /* 0x040fe20000000000 */
[----:B------:R-:W-:Y:S01]  /*0a40*/  STL [R1+0x1ec8], RZ ;  /* 0x001ec8ff01007387 */ /* 0x000fe20000100800 */
[----:B------:R-:W-:Y:S02]  /*0a50*/  IMAD.IADD R4, R8, 0x1, R4 ;  /* 0x0000000108047824 */ /* 0x000fe400078e0204 */
[C---:B------:R-:W-:Y:S01]  /*0a60*/  VIADD R24, R23.reuse, 0x38 ;  /* 0x0000003817187836 */ /* 0x040fe20000000000 */
[----:B------:R-:W-:Y:S01]  /*0a70*/  STL [R1+0x1ecc], RZ ;  /* 0x001eccff01007387 */ /* 0x000fe20000100800 */
[C---:B------:R-:W-:Y:S02]  /*0a80*/  VIADD R43, R23.reuse, 0x3b ;  /* 0x0000003b172b7836 */ /* 0x040fe40000000000 */
[C---:B------:R-:W-:Y:S01]  /*0a90*/  VIADD R25, R23.reuse, 0x41 ;  /* 0x0000004117197836 */ /* 0x040fe20000000000 */
[----:B------:R-:W-:Y:S01]  /*0aa0*/  STL [R1+0x2020], RZ ;  /* 0x002020ff01007387 */ /* 0x000fe20000100800 */
[----:B------:R-:W-:-:S02]  /*0ab0*/  VIADD R47, R23, 0x44 ;  /* 0x00000044172f7836 */ /* 0x000fc40000000000 */
[C---:B------:R-:W-:Y:S01]  /*0ac0*/  VIADD R45, R23.reuse, 0x5e ;  /* 0x0000005e172d7836 */ /* 0x040fe20000000000 */
[----:B------:R-:W-:Y:S01]  /*0ad0*/  STL [R1+0x2024], RZ ;  /* 0x002024ff01007387 */ /* 0x000fe20000100800 */
[C---:B------:R-:W-:Y:S02]  /*0ae0*/  VIADD R46, R23.reuse, 0x7b ;  /* 0x0000007b172e7836 */ /* 0x040fe40000000000 */
        /* <DEDUP_REMOVED lines=56> */
[----:B------:R-:W-:-:S03]  /*0e70*/  VIADD R9, R23, 0xfb ;  /* 0x000000fb17097836 */ /* 0x000fc60000000000 */
[----:B------:R-:W-:Y:S04]  /*0e80*/  STL [R1+0x1e84], RZ ;  /* 0x001e84ff01007387 */ /* 0x000fe80000100800 */
        /* <DEDUP_REMOVED lines=1942> */
[----:B------:R-:W-:Y:S04]  /*87f0*/  STL [R1+0x36c0], R23 ;  /* 0x0036c01701007387 */ /* 0x000fe80000100800 */
[----:B------:R0:W-:Y:S04]  /*8800*/  STL [R1+0x590], R5 ;  /* 0x0005900501007387 */ /* 0x0001e80000100800 */
[----:B------:R1:W-:Y:S04]  /*8810*/  STL [R1+0x58c], R0 ;  /* 0x00058c0001007387 */ /* 0x0003e80000100800 */
[----:B------:R2:W-:Y:S01]  /*8820*/  STL [R1+0x588], R7 ;  /* 0x0005880701007387 */ /* 0x0005e20000100800 */
[C---:B0-----:R-:W-:Y:S01]  /*8830*/  VIADD R5, R23.reuse, 0x4 ;  /* 0x0000000417057836 */ /* 0x041fe20000000000 */
[----:B------:R-:W0:Y:S01]  /*8840*/  S2R R14, SR_TID.X ;  /* 0x00000000000e7919 */ /* 0x000e220000002100 */
[----:B-1----:R-:W-:-:S03]  /*8850*/  VIADD R0, R23, 0x5 ;  /* 0x0000000517007836 */ /* 0x002fc60000000000 */
[----:B------:R1:W-:Y:S01]  /*8860*/  STL [R1+0x584], R5 ;  /* 0x0005840501007387 */ /* 0x0003e20000100800 */
[----:B--2---:R-:W-:-:S03]  /*8870*/  VIADD R7, R23, 0x6 ;  /* 0x0000000617077836 */ /* 0x004fc60000000000 */
[----:B------:R2:W-:Y:S04]  /*8880*/  STL [R1+0x580], R0 ;  /* 0x0005800001007387 */ /* 0x0005e80000100800 */
[----:B------:R3:W-:Y:S01]  /*8890*/  STL [R1+0x578], R7 ;  /* 0x0005780701007387 */ /* 0x0007e20000100800 */
[C---:B-1----:R-:W-:Y:S02]  /*88a0*/  VIADD R5, R23.reuse, 0x7 ;  /* 0x0000000717057836 */ /* 0x042fe40000000000 */
[----:B--2---:R-:W-:-:S03]  /*88b0*/  VIADD R0, R23, 0x8 ;  /* 0x0000000817007836 */ /* 0x004fc60000000000 */
[----:B------:R1:W-:Y:S01]  /*88c0*/  STL [R1+0x574], R5 ;  /* 0x0005740501007387 */ /* 0x0003e20000100800 */
[----:B---3--:R-:W-:-:S03]  /*88d0*/  VIADD R7, R23, 0x9 ;  /* 0x0000000917077836 */ /* 0x008fc60000000000 */
[----:B------:R2:W-:Y:S04]  /*88e0*/  STL [R1+0x570], R0 ;  /* 0x0005700001007387 */ /* 0x0005e80000100800 */
[----:B------:R3:W-:Y:S01]  /*88f0*/  STL [R1+0x56c], R7 ;  /* 0x00056c0701007387 */ /* 0x0007e20000100800 */
[C---:B-1----:R-:W-:Y:S01]  /*8900*/  VIADD R5, R23.reuse, 0xa ;  /* 0x0000000a17057836 */ /* 0x042fe20000000000 */
[----:B0-----:R-:W-:Y:S01]  /*8910*/  LOP3.LUT R6, R14, 0x1f, RZ, 0xc0, !PT ;  /* 0x0000001f0e067812 */ /* 0x001fe200078ec0ff */
[----:B--2---:R-:W-:-:S03]  /*8920*/  VIADD R0, R23, 0xb ;  /* 0x0000000b17007836 */ /* 0x004fc60000000000 */
[----:B------:R0:W-:Y:S01]  /*8930*/  STL [R1+0x568], R5 ;  /* 0x0005680501007387 */ /* 0x0001e20000100800 */
[C---:B------:R-:W-:Y:S01]  /*8940*/  VIADD R14, R23.reuse, 0xf6 ;  /* 0x000000f6170e7836 */ /* 0x040fe20000000000 */
[----:B------:R-:W-:Y:S01]  /*8950*/  PRMT R8, R6, 0x6540, R4 ;  /* 0x0000654006087816 */ /* 0x000fe20000000004 */
[C---:B---3--:R-:W-:Y:S01]  /*8960*/  VIADD R7, R23.reuse, 0xc ;  /* 0x0000000c17077836 */ /* 0x048fe20000000000 */
[----:B------:R1:W-:Y:S02]  /*8970*/  STL [R1+0x564], R0 ;  /* 0x0005640001007387 */ /* 0x0003e40000100800 */
[C---:B------:R-:W-:Y:S02]  /*8980*/  LOP3.LUT R48, R8.reuse, 0xa0, RZ, 0xfc, !PT ;  /* 0x000000a008307812 */ /* 0x040fe400078efcff */
[----:B------:R2:W-:Y:S01]  /*8990*/  STL [R1+0x560], R7 ;  /* 0x0005600701007387 */ /* 0x0005e20000100800 */
[----:B------:R-:W-:Y:S01]  /*89a0*/  LOP3.LUT R42, R8, 0xc0, RZ, 0xfc, !PT ;  /* 0x000000c0082a7812 */ /* 0x000fe200078efcff */
[----:B0-----:R-:W-:-:S02]  /*89b0*/  VIADD R5, R23, 0xd ;  /* 0x0000000d17057836 */ /* 0x001fc40000000000 */
[----:B-1----:R-:W-:-:S03]  /*89c0*/  VIADD R0, R23, 0xe ;  /* 0x0000000e17007836 */ /* 0x002fc60000000000 */
[----:B------:R0:W-:Y:S01]  /*89d0*/  STL [R1+0x55c], R5 ;  /* 0x00055c0501007387 */ /* 0x0001e20000100800 */
[----:B--2---:R-:W-:-:S03]  /*89e0*/  VIADD R7, R23, 0xf ;  /* 0x0000000f17077836 */ /* 0x004fc60000000000 */
[----:B------:R1:W-:Y:S04]  /*89f0*/  STL [R1+0x558], R0 ;  /* 0x0005580001007387 */ /* 0x0003e80000100800 */
[----:B------:R2:W-:Y:S01]  /*8a00*/  STL [R1+0x554], R7 ;  /* 0x0005540701007387 */ /* 0x0005e20000100800 */
[C---:B0-----:R-:W-:Y:S02]  /*8a10*/  VIADD R5, R23.reuse, 0x10 ;  /* 0x0000001017057836 */ /* 0x041fe40000000000 */
        /* <DEDUP_REMOVED lines=66> */
[C---:B-1----:R-:W-:Y:S02]  /*8e40*/  VIADD R0, R23.reuse, 0x32 ;  /* 0x0000003217007836 */ /* 0x042fe40000000000 */
[----:B--2---:R-:W-:-:S03]  /*8e50*/  VIADD R7, R23, 0x35 ;  /* 0x0000003517077836 */ /* 0x004fc60000000000 */
[----:B------:R0:W-:Y:S04]  /*8e60*/  STL [R1+0x4c8], R0 ;  /* 0x0004c80001007387 */ /* 0x0001e80000100800 */
[----:B------:R1:W-:Y:S01]  /*8e70*/  STL [R1+0x4c4], R5 ;  /* 0x0004c40501007387 */ /* 0x0003e20000100800 */
[C---:B0-----:R-:W-:Y:S02]  /*8e80*/  VIADD R0, R23.reuse, 0x34 ;  /* 0x0000003417007836 */ /* 0x041fe40000000000 */
[----:B-1----:R-:W-:-:S03]  /*8e90*/  VIADD R5, R23, 0x36 ;  /* 0x0000003617057836 */ /* 0x002fc60000000000 */
[----:B------:R0:W-:Y:S04]  /*8ea0*/  STL [R1+0x4c0], R0 ;  /* 0x0004c00001007387 */ /* 0x0001e80000100800 */
[----:B------:R1:W-:Y:S04]  /*8eb0*/  STL [R1+0x4bc], R7 ;  /* 0x0004bc0701007387 */ /* 0x0003e80000100800 */
[----:B------:R2:W-:Y:S01]  /*8ec0*/  STL [R1+0x4b8], R5 ;  /* 0x0004b80501007387 */ /* 0x0005e20000100800 */
[C---:B0-----:R-:W-:Y:S02]  /*8ed0*/  VIADD R0, R23.reuse, 0x37 ;  /* 0x0000003717007836 */ /* 0x041fe40000000000 */
[----:B-1----:R-:W-:-:S03]  /*8ee0*/  VIADD R7, R23, 0x3e ;  /* 0x0000003e17077836 */ /* 0x002fc60000000000 */
[----:B------:R0:W-:Y:S01]  /*8ef0*/  STL [R1+0x4b4], R0 ;  /* 0x0004b40001007387 */ /* 0x0001e20000100800 */
[----:B--2---:R-:W-:-:S05]  /*8f00*/  VIADD R5, R23, 0x39 ;  /* 0x0000003917057836 */ /* 0x004fca0000000000 */
[----:B------:R1:W-:Y:S01]  /*8f10*/  STL [R1+0x4ac], R5 ;  /* 0x0004ac0501007387 */ /* 0x0003e20000100800 */
[----:B0-----:R-:W-:-:S05]  /*8f20*/  VIADD R0, R23, 0x3a ;  /* 0x0000003a17007836 */ /* 0x001fca0000000000 */
[----:B------:R0:W-:Y:S01]  /*8f30*/  STL [R1+0x4a8], R0 ;  /* 0x0004a80001007387 */ /* 0x0001e20000100800 */
[----:B-1----:R-:W-:-:S05]  /*8f40*/  VIADD R5, R23, 0x3c ;  /* 0x0000003c17057836 */ /* 0x002fca0000000000 */
[----:B------:R1:W-:Y:S01]  /*8f50*/  STL [R1+0x4a0], R5 ;  /* 0x0004a00501007387 */ /* 0x0003e20000100800 */
[----:B0-----:R-:W-:-:S05]  /*8f60*/  VIADD R0, R23, 0x3d ;  /* 0x0000003d17007836 */ /* 0x001fca0000000000 */
[----:B------:R0:W-:Y:S01]  /*8f70*/  STL [R1+0x49c], R0 ;  /* 0x00049c0001007387 */ /* 0x0001e20000100800 */
[----:B-1----:R-:W-:-:S03]  /*8f80*/  VIADD R5, R23, 0x3f ;  /* 0x0000003f17057836 */ /* 0x002fc60000000000 */
        /* <DEDUP_REMOVED lines=60> */
[----:B------:R1:W-:Y:S01]  /*9350*/  STL [R1+0x418], R7 ;  /* 0x0004180701007387 */ /* 0x0003e20000100800 */
[C---:B0-----:R-:W-:Y:S02]  /*9360*/  VIADD R0, R23.reuse, 0x60 ;  /* 0x0000006017007836 */ /* 0x041fe40000000000 */
[----:B-1----:R-:W-:-:S03]  /*9370*/  VIADD R7, R23, 0x64 ;  /* 0x0000006417077836 */ /* 0x002fc60000000000 */
        /* <DEDUP_REMOVED lines=43> */
[----:B0-----:R-:W-:Y:S02]  /*9630*/  IMAD.SHL.U32 R0, R4, 0x100, RZ ;  /* 0x0000010004007824 */ /* 0x001fe400078e00ff */
[----:B-1----:R-:W-:-:S03]  /*9640*/  VIADD R5, R23, 0x77 ;  /* 0x0000007717057836 */ /* 0x002fc60000000000 */
[C-C-:B------:R-:W-:Y:S01]  /*9650*/  LOP3.LUT R4, R0.reuse, 0x40, R6.reuse, 0xfe, !PT ;  /* 0x0000004000047812 */ /* 0x140fe200078efe06 */
[C---:B--2---:R-:W-:Y:S01]  /*9660*/  VIADD R7, R23.reuse, 0x78 ;  /* 0x0000007817077836 */ /* 0x044fe20000000000 */
[----:B------:R0:W-:Y:S04]  /*9670*/  STL [R1+0x1fc], R5 ;  /* 0x0001fc0501007387 */ /* 0x0001e80000100800 */
[----:B------:R1:W-:Y:S01]  /*9680*/  STL [R1+0x1f8], R7 ;  /* 0x0001f80701007387 */ /* 0x0003e20000100800 */
[C-C-:B0-----:R-:W-:Y:S02]  /*9690*/  LOP3.LUT R5, R0.reuse, 0x20, R6.reuse, 0xfe, !PT ;  /* 0x0000002000057812 */ /* 0x141fe400078efe06 */
[----:B------:R-:W-:Y:S01]  /*96a0*/  LOP3.LUT R0, R0, 0x60, R6, 0xfe, !PT ;  /* 0x0000006000007812 */ /* 0x000fe200078efe06 */
[----:B------:R-:W-:-:S02]  /*96b0*/  VIADD R6, R23, 0xfd ;  /* 0x000000fd17067836 */ /* 0x000fc40000000000 */
[----:B------:R0:W-:Y:S01]  /*96c0*/  STL [R1+0x38e4], R5 ;  /* 0x0038e40501007387 */ /* 0x0001e20000100800 */
[----:B-1----:R-:W-:-:S03]  /*96d0*/  VIADD R7, R23, 0xfc ;  /* 0x000000fc17077836 */ /* 0x002fc60000000000 */
[----:B------:R-:W-:Y:S04]  /*96e0*/  STL [R1+0x38d8], R8 ;  /* 0x0038d80801007387 */ /* 0x000fe80000100800 */
[----:B------:R1:W-:Y:S01]  /*96f0*/  STL [R1+0x38e0], R4 ;  /* 0x0038e00401007387 */ /* 0x0003e20000100800 */
[----:B0-----:R-:W-:-:S03]  /*9700*/  VIADD R5, R23, 0x7c ;  /* 0x0000007c17057836 */ /* 0x001fc60000000000 */
[----:B------:R0:W-:Y:S01]  /*9710*/  STL [R1+0x38dc], R0 ;  /* 0x0038dc0001007387 */ /* 0x0001e20000100800 */
[C---:B-1----:R-:W-:Y:S02]  /*9720*/  VIADD R4, R23.reuse, 0x79 ;  /* 0x0000007917047836 */ /* 0x042fe40000000000 */
[----:B0-----:R-:W-:-:S03]  /*9730*/  VIADD R0, R23, 0x7a ;  /* 0x0000007a17007836 */ /* 0x001fc60000000000 */
[----:B------:R0:W-:Y:S04]  /*9740*/  STL [R1+0x1f4], R4 ;  /* 0x0001f40401007387 */ /* 0x0001e80000100800 */
        /* <DEDUP_REMOVED lines=178> */
[----:B------:R1:W-:Y:S01]  /*a270*/  STL [R1], R0 ;  /* 0x0000000001007387 */ /* 0x0003e20000100800 */
[----:B0-----:R-:W-:Y:S01]  /*a280*/  VIADD R4, R23, 0xff ;  /* 0x000000ff17047836 */ /* 0x001fe20000000000 */
[----:B-1----:R-:W-:-:S05]  /*a290*/  LOP3.LUT R0, R8, 0x80, RZ, 0xfc, !PT ;  /* 0x0000008008007812 */ /* 0x002fca00078efcff */
[----:B------:R0:W-:Y:S04]  /*a2a0*/  STL [R1+0x38f4], R0 ;  /* 0x0038f40001007387 */ /* 0x0001e80000100800 */
[----:B------:R1:W-:Y:S04]  /*a2b0*/  STL [R1+0x38f0], R48 ;  /* 0x0038f03001007387 */ /* 0x0003e80000100800 */
[----:B------:R1:W-:Y:S01]  /*a2c0*/  STL [R1+0x38ec], R42 ;  /* 0x0038ec2a01007387 */ /* 0x0003e20000100800 */
[----:B0-----:R-:W-:-:S05]  /*a2d0*/  LOP3.LUT R0, R8, 0xe0, RZ, 0xfc, !PT ;  /* 0x000000e008007812 */ /* 0x001fca00078efcff */
[----:B------:R1:W-:Y:S01]  /*a2e0*/  STL [R1+0x38e8], R0 ;  /* 0x0038e80001007387 */ /* 0x0003e20000100800 */
[----:B------:R-:W-:Y:S05]  /*a2f0*/  @!P0 BRA `(.L_x_0) ;  /* 0x0000181800a88947 */ /* 0x000fea0003800000 */
[----:B------:R0:W-:Y:S01]  /*a300*/  STL [R1+0x8518], R37 ;  /* 0x0085182501007387 */ /* 0x0001e20000100800 */
[----:B-1----:R-:W-:Y:S02]  /*a310*/  IABS R42, R2 ;  /* 0x00000002002a7213 */ /* 0x002fe40000000000 */
[----:B------:R-:W-:Y:S01]  /*a320*/  IABS R0, R3 ;  /* 0x0000000300007213 */ /* 0x000fe20000000000 */
[----:B------:R-:W-:Y:S01]  /*a330*/  IMAD.MOV.U32 R22, RZ, RZ, RZ ;  /* 0x000000ffff167224 */ /* 0x000fe200078e00ff */
[----:B------:R-:W-:Y:S01]  /*a340*/  ULDC.64 UR6, c[0x0][0x218] ;  /* 0x0000860000067ab9 */ /* 0x000fe20000000a00 */
[----:B------:R-:W-:Y:S01]  /*a350*/  ULDC UR34, c[0x0][0x234] ;  /* 0x00008d0000227ab9 */ /* 0x000fe20000000800 */
[----:B------:R-:W-:Y:S01]  /*a360*/  ULDC UR61, c[0x0][0x240] ;  /* 0x00009000003d7ab9 */ /* 0x000fe20000000800 */
[----:B------:R-:W-:Y:S01]  /*a370*/  ULDC UR13, c[0x0][0x238] ;  /* 0x00008e00000d7ab9 */ /* 0x000fe20000000800 */
[----:B------:R-:W-:Y:S01]  /*a380*/  ULDC UR56, c[0x0][0x238] ;  /* 0x00008e0000387ab9 */ /* 0x000fe20000000800 */
[----:B0-----:R-:W2:Y:S01]  /*a390*/  LDL R37, [R1+0x38d8] ;  /* 0x0038d80001257983 */ /* 0x001ea20000100800 */
[----:B------:R-:W-:Y:S01]  /*a3a0*/  ULDC UR57, c[0x0][0x238] ;  /* 0x00008e0000397ab9 */ /* 0x000fe20000000800 */
[----:B------:R-:W-:Y:S01]  /*a3b0*/  ULDC UR58, c[0x0][0x238] ;  /* 0x00008e00003a7ab9 */ /* 0x000fe20000000800 */
[----:B------:R-:W-:Y:S01]  /*a3c0*/  ULDC UR59, c[0x0][0x238] ;  /* 0x00008e00003b7ab9 */ /* 0x000fe20000000800 */
[----:B------:R0:W-:Y:S01]  /*a3d0*/  STL [R1+0x8514], R38 ;  /* 0x0085142601007387 */ /* 0x0001e20000100800 */
[----:B------:R-:W-:Y:S01]  /*a3e0*/  ULDC UR60, c[0x0][0x238] ;  /* 0x00008e00003c7ab9 */ /* 0x000fe20000000800 */
        /* <DEDUP_REMOVED lines=8> */
[----:B0-----:R-:W3:Y:S01]  /*a470*/  LDL R38, [R1+0x38e4] ;  /* 0x0038e40001267983 */ /* 0x001ee20000100800 */
        /* <DEDUP_REMOVED lines=13> */
[----:B0-----:R-:W4:Y:S01]  /*a550*/  LDL R39, [R1+0x38e0] ;  /* 0x0038e00001277983 */ /* 0x001f220000100800 */
[----:B------:R-:W-:Y:S01]  /*a560*/  ULDC UR30, c[0x0][0x238] ;  /* 0x00008e00001e7ab9 */ /* 0x000fe20000000800 */
[----:B------:R-:W-:Y:S01]  /*a570*/  ULDC UR31, c[0x0][0x238] ;  /* 0x00008e00001f7ab9 */ /* 0x000fe20000000800 */
[----:B------:R-:W-:Y:S01]  /*a580*/  ULDC UR32, c[0x0][0x238] ;  /* 0x00008e0000207ab9 */ /* 0x000fe20000000800 */
[----:B------:R-:W-:Y:S01]  /*a590*/  STL [R1+0x850c], R40 ;  /* 0x00850c2801007387 */ /* 0x000fe20000100800 */
[----:B------:R-:W-:Y:S01]  /*a5a0*/  ULDC UR33, c[0x0][0x238] ;  /* 0x00008e0000217ab9 */ /* 0x000fe20000000800 */
[----:B------:R-:W-:Y:S01]  /*a5b0*/  ULDC UR36, c[0x0][0x238] ;  /* 0x00008e0000247ab9 */ /* 0x000fe20000000800 */
[----:B------:R-:W-:Y:S01]  /*a5c0*/  ULDC UR37, c[0x0][0x238] ;  /* 0x00008e0000257ab9 */ /* 0x000fe20000000800 */
[----:B------:R-:W-:Y:S01]  /*a5d0*/  STL [R1+0x8508], R41 ;  /* 0x0085082901007387 */ /* 0x000fe20000100800 */
        /* <DEDUP_REMOVED lines=13> */
[----:B0-----:R-:W5:Y:S01]  /*a6b0*/  LDL R52, [R1+0x38f0] ;  /* 0x0038f00001347983 */ /* 0x001f620000100800 */
[----:B------:R-:W-:Y:S01]  /*a6c0*/  ULDC UR50, c[0x0][0x238] ;  /* 0x00008e0000327ab9 */ /* 0x000fe20000000800 */
[----:B------:R-:W-:Y:S01]  /*a6d0*/  ULDC UR51, c[0x0][0x238] ;  /* 0x00008e0000337ab9 */ /* 0x000fe20000000800 */
[----:B------:R-:W-:Y:S01]  /*a6e0*/  ULDC UR52, c[0x0][0x238] ;  /* 0x00008e0000347ab9 */ /* 0x000fe20000000800 */
[----:B------:R0:W-:Y:S01]  /*a6f0*/  STL [R1+0x8500], R53 ;  /* 0x0085003501007387 */ /* 0x0001e20000100800 */
[----:B------:R-:W-:Y:S01]  /*a700*/  ULDC UR53, c[0x0][0x238] ;  /* 0x00008e0000357ab9 */ /* 0x000fe20000000800 */
[----:B------:R-:W-:Y:S01]  /*a710*/  ULDC UR54, c[0x0][0x238] ;  /* 0x00008e0000367ab9 */ /* 0x000fe20000000800 */
[----:B------:R-:W-:Y:S01]  /*a720*/  ULDC UR55, c[0x0][0x238] ;  /* 0x00008e0000377ab9 */ /* 0x000fe20000000800 */
[----:B0-----:R-:W5:Y:S04]  /*a730*/  LDL R53, [R1+0x38ec] ;  /* 0x0038ec0001357983 */ /* 0x001f680000100800 */
[----:B------:R0:W-:Y:S04]  /*a740*/  STL [R1+0x84fc], R54 ;  /* 0x0084fc3601007387 */ /* 0x0001e80000100800 */
[----:B0-----:R-:W5:Y:S01]  /*a750*/  LDL R54, [R1+0x38e8] ;  /* 0x0038e80001367983 */ /* 0x001f620000100800 */
[----:B------:R-:W0:Y:S03]  /*a760*/  I2F.RP R8, R42 ;  /* 0x0000002a00087306 */ /* 0x000e260000209400 */
[----:B------:R1:W-:Y:S04]  /*a770*/  STL [R1+0x84f8], R55 ;  /* 0x0084f83701007387 */ /* 0x0003e80000100800 */
[----:B------:R0:W-:Y:S04]  /*a780*/  STL [R1+0x84f4], R56 ;  /* 0x0084f43801007387 */ /* 0x0001e80000100800 */
[----:B------:R0:W-:Y:S01]  /*a790*/  STL [R1+0x84f0], R57 ;  /* 0x0084f03901007387 */ /* 0x0001e20000100800 */
[----:B-1----:R-:W-:-:S03]  /*a7a0*/  IMAD.MOV.U32 R55, RZ, RZ, R43 ;  /* 0x000000ffff377224 */ /* 0x002fc600078e002b */
[----:B------:R1:W-:Y:S01]  /*a7b0*/  STL [R1+0x84ec], R58 ;  /* 0x0084ec3a01007387 */ /* 0x0003e20000100800 */
[----:B0-----:R-:W0:Y:S01]  /*a7c0*/  MUFU.RCP R8, R8 ;  /* 0x0000000800087308 */ /* 0x001e220000001000 */
[----:B------:R-:W-:Y:S02]  /*a7d0*/  IMAD.MOV.U32 R56, RZ, RZ, R46 ;  /* 0x000000ffff387224 */ /* 0x000fe400078e002e */
[----:B------:R0:W-:Y:S01]  /*a7e0*/  STL [R1+0x84e8], R59 ;  /* 0x0084e83b01007387 */ /* 0x0001e20000100800 */
[----:B------:R-:W-:-:S03]  /*a7f0*/  IMAD.MOV.U32 R57, RZ, RZ, R45 ;  /* 0x000000ffff397224 */ /* 0x000fc600078e002d */
[----:B------:R-:W-:Y:S01]  /*a800*/  STL [R1+0x84e4], R60 ;  /* 0x0084e43c01007387 */ /* 0x000fe20000100800 */
[----:B-1----:R-:W-:-:S03]  /*a810*/  IMAD.MOV.U32 R58, RZ, RZ, R23 ;  /* 0x000000ffff3a7224 */ /* 0x002fc600078e0017 */
[----:B------:R1:W-:Y:S01]  /*a820*/  STL [R1+0x84e0], R61 ;  /* 0x0084e03d01007387 */ /* 0x0003e20000100800 */
[----:B0-----:R-:W-:-:S03]  /*a830*/  IMAD.MOV.U32 R59, RZ, RZ, R24 ;  /* 0x000000ffff3b7224 */ /* 0x001fc600078e0018 */
[----:B------:R0:W-:Y:S01]  /*a840*/  STL [R1+0x84dc], R3 ;  /* 0x0084dc0301007387 */ /* 0x0001e20000100800 */
[----:B------:R-:W-:-:S03]  /*a850*/  VIADD R8, R8, 0xffffffe ;  /* 0x0ffffffe08087836 */ /* 0x000fc60000000000 */
[----:B------:R-:W2:Y:S01]  /*a860*/  LDL R40, [R1+0x38dc] ;  /* 0x0038dc0001287983 */ /* 0x000ea20000100800 */
[----:B------:R-:W0:Y:S01]  /*a870*/  I2F.RP R24, R0 ;  /* 0x0000000000187306 */ /* 0x000e220000209400 */
[----:B-1----:R-:W-:Y:S02]  /*a880*/  IMAD.MOV.U32 R61, RZ, RZ, R25 ;  /* 0x000000ffff3d7224 */ /* 0x002fe400078e0019 */
[----:B------:R-:W5:Y:S01]  /*a890*/  LDL R41, [R1+0x38f4] ;  /* 0x0038f40001297983 */ /* 0x000f620000100800 */
[----:B------:R-:W-:Y:S02]  /*a8a0*/  IMAD.MOV.U32 R60, RZ, RZ, R44 ;  /* 0x000000ffff3c7224 */ /* 0x000fe400078e002c */
[----:B0-----:R-:W-:Y:S02]  /*a8b0*/  IMAD.MOV.U32 R3, RZ, RZ, R47 ;  /* 0x000000ffff037224 */ /* 0x001fe400078e002f */
[----:B------:R-:W0:Y:S08]  /*a8c0*/  MUFU.RCP R24, R24 ;  /* 0x0000001800187308 */ /* 0x000e300000001000 */
[----:B------:R-:W1:Y:S01]  /*a8d0*/  F2I.FTZ.U32.TRUNC.NTZ R23, R8 ;  /* 0x0000000800177305 */ /* 0x000e62000021f000 */
[----:B0-----:R-:W-:-:S07]  /*a8e0*/  VIADD R24, R24, 0xffffffe ;  /* 0x0ffffffe18187836 */ /* 0x001fce0000000000 */
[----:B------:R-:W0:Y:S01]  /*a8f0*/  F2I.FTZ.U32.TRUNC.NTZ R25, R24 ;  /* 0x0000001800197305 */ /* 0x000e22000021f000 */
[----:B-1----:R-:W-:-:S04]  /*a900*/  IMAD.MOV R8, RZ, RZ, -R23 ;  /* 0x000000ffff087224 */ /* 0x002fc800078e0a17 */
[----:B------:R-:W-:-:S04]  /*a910*/  IMAD R8, R8, R42, RZ ;  /* 0x0000002a08087224 */ /* 0x000fc800078e02ff */
[----:B------:R-:W-:-:S04]  /*a920*/  IMAD.HI.U32 R22, R23, R8, R22 ;  /* 0x0000000817167227 */ /* 0x000fc800078e0016 */
[----:B0-----:R-:W-:Y:S02]  /*a930*/  IMAD.MOV R8, RZ, RZ, -R25 ;  /* 0x000000ffff087224 */ /* 0x001fe400078e0a19 */
[----:B------:R-:W-:Y:S02]  /*a940*/  IMAD.MOV.U32 R24, RZ, RZ, RZ ;  /* 0x000000ffff187224 */ /* 0x000fe400078e00ff */
[----:B------:R-:W-:-:S04]  /*a950*/  IMAD R8, R8, R0, RZ ;  /* 0x0000000008087224 */ /* 0x000fc800078e02ff */
[----:B------:R-:W-:Y:S01]  /*a960*/  IMAD.HI.U32 R8, R25, R8, R24 ;  /* 0x0000000819087227 */ /* 0x000fe200078e0018 */
[----:B--2---:R-:W-:-:S05]  /*a970*/  IABS R47, R40 ;  /* 0x00000028002f7213 */ /* 0x004fca0000000000 */
[----:B------:R-:W-:-:S04]  /*a980*/  IMAD.HI.U32 R24, R22, R47, RZ ;  /* 0x0000002f16187227 */ /* 0x000fc800078e00ff */
[----:B------:R-:W-:-:S04]  /*a990*/  IMAD.MOV R24, RZ, RZ, -R24 ;  /* 0x000000ffff187224 */ /* 0x000fc800078e0a18 */
[----:B------:R-:W-:Y:S02]  /*a9a0*/  IMAD R24, R42, R24, R47 ;  /* 0x000000182a187224 */ /* 0x000fe400078e022f */
[----:B------:R-:W2:Y:S01]  /*a9b0*/  LDL.LU R47, [R1+0x4bc] ;  /* 0x0004bc00012f7983 */ /* 0x000ea20000300800 */
[----:B------:R-:W-:Y:S02]  /*a9c0*/  IABS R50, R37 ;  /* 0x0000002500327213 */ /* 0x000fe40000000000 */
[----:B---3--:R-:W-:-:S03]  /*a9d0*/  IABS R49, R38 ;  /* 0x0000002600317213 */ /* 0x008fc60000000000 */
[----:B------:R-:W-:Y:S01]  /*a9e0*/  IMAD.HI.U32 R23, R22, R50, RZ ;  /* 0x0000003216177227 */ /* 0x000fe200078e00ff */
[----:B----4-:R-:W-:-:S03]  /*a9f0*/  IABS R48, R39 ;  /* 0x0000002700307213 */ /* 0x010fc60000000000 */
[----:B------:R-:W-:Y:S02]  /*aa00*/  IMAD.MOV R23, RZ, RZ, -R23 ;  /* 0x000000ffff177224 */ /* 0x000fe400078e0a17 */
[----:B------:R-:W-:-:S04]  /*aa10*/  IMAD.HI.U32 R43, R22, R49, RZ ;  /* 0x00000031162b7227 */ /* 0x000fc800078e00ff */
[----:B------:R-:W-:Y:S02]  /*aa20*/  IMAD R50, R42, R23, R50 ;  /* 0x000000172a327224 */ /* 0x000fe400078e0232 */
[----:B------:R-:W-:Y:S02]  /*aa30*/  IMAD.MOV R43, RZ, RZ, -R43 ;  /* 0x000000ffff2b7224 */ /* 0x000fe400078e0a2b */
[----:B------:R-:W-:-:S04]  /*aa40*/  IMAD.HI.U32 R23, R22, R48, RZ ;  /* 0x0000003016177227 */ /* 0x000fc800078e00ff */
[----:B------:R-:W-:Y:S02]  /*aa50*/  IMAD R49, R42, R43, R49 ;  /* 0x0000002b2a317224 */ /* 0x000fe400078e0231 */
[----:B------:R-:W-:-:S03]  /*aa60*/  IMAD.MOV R23, RZ, RZ, -R23 ;  /* 0x000000ffff177224 */ /* 0x000fc600078e0a17 */
[C---:B------:R-:W-:Y:S01]  /*aa70*/  ISETP.GT.U32.AND P1, PT, R42.reuse, R49, PT ;  /* 0x000000312a00720c */ /* 0x040fe20003f24070 */
[----:B------:R-:W-:-:S05]  /*aa80*/  IMAD R48, R42, R23, R48 ;  /* 0x000000172a307224 */ /* 0x000fca00078e0230 */
[----:B------:R-:W-:Y:S02]  /*aa90*/  ISETP.GT.U32.AND P6, PT, R42, R48, PT ;  /* 0x000000302a00720c */ /* 0x000fe40003fc4070 */
[----:B-----5:R-:W-:-:S05]  /*aaa0*/  IABS R45, R52 ;  /* 0x00000034002d7213 */ /* 0x020fca0000000000 */
[----:B------:R-:W-:-:S06]  /*aab0*/  @!P1 IMAD.IADD R49, R49, 0x1, -R42 ;  /* 0x0000000131319824 */ /* 0x000fcc00078e0a2a */
[----:B------:R-:W-:Y:S01]  /*aac0*/  @!P6 IMAD.IADD R48, R48, 0x1, -R42 ;  /* 0x000000013030e824 */ /* 0x000fe200078e0a2a */
[----:B------:R-:W-:Y:S01]  /*aad0*/  ISETP.GT.U32.AND P6, PT, R42, R49, PT ;  /* 0x000000312a00720c */ /* 0x000fe20003fc4070 */
[----:B------:R-:W-:-:S04]  /*aae0*/  IMAD.HI.U32 R51, R22, R45, RZ ;  /* 0x0000002d16337227 */ /* 0x000fc800078e00ff */
[----:B------:R-:W-:-:S04]  /*aaf0*/  IMAD.MOV R51, RZ, RZ, -R51 ;  /* 0x000000ffff337224 */ /* 0x000fc800078e0a33 */
[----:B------:R-:W-:-:S04]  /*ab00*/  IMAD R45, R42, R51, R45 ;  /* 0x000000332a2d7224 */ /* 0x000fc800078e022d */
[----:B------:R-:W-:Y:S01]  /*ab10*/  @!P6 IMAD.IADD R49, R49, 0x1, -R42 ;  /* 0x000000013131e824 */ /* 0x000fe200078e0a2a */
[----:B------:R-:W-:Y:S02]  /*ab20*/  ISETP.GE.AND P6, PT, R4, RZ, PT ;  /* 0x000000ff0400720c */ /* 0x000fe40003fc6270 */
[----:B------:R-:W-:Y:S02]  /*ab30*/  IABS R46, R41 ;  /* 0x00000029002e7213 */ /* 0x000fe40000000000 */
[----:B------:R-:W-:Y:S02]  /*ab40*/  IABS R44, R53 ;  /* 0x00000035002c7213 */ /* 0x000fe40000000000 */
[----:B------:R-:W-:Y:S01]  /*ab50*/  IABS R43, R54 ;  /* 0x00000036002b7213 */ /* 0x000fe20000000000 */
[----:B------:R-:W-:Y:S01]  /*ab60*/  IMAD.HI.U32 R23, R22, R46, RZ ;  /* 0x0000002e16177227 */ /* 0x000fe200078e00ff */
[----:B------:R-:W-:-:S03]  /*ab70*/  ISETP.GT.U32.AND P0, PT, R42, R50, PT ;  /* 0x000000322a00720c */ /* 0x000fc60003f04070 */
[----:B------:R-:W-:-:S04]  /*ab80*/  IMAD.HI.U32 R25, R22, R44, RZ ;  /* 0x0000002c16197227 */ /* 0x000fc800078e00ff */
[----:B--2---:R-:W-:Y:S01]  /*ab90*/  IMAD.MOV.U32 R51, RZ, RZ, R47 ;  /* 0x000000ffff337224 */ /* 0x004fe200078e002f */
[----:B------:R-:W-:Y:S02]  /*aba0*/  IABS R47, R4 ;  /* 0x00000004002f7213 */ /* 0x000fe40000000000 */
[----:B------:R-:W2:Y:S01]  /*abb0*/  LDL.LU R4, [R1+0x4c4] ;  /* 0x0004c40001047983 */ /* 0x000ea20000300800 */
[----:B------:R-:W-:Y:S02]  /*abc0*/  IMAD.MOV R23, RZ, RZ, -R23 ;  /* 0x000000ffff177224 */ /* 0x000fe400078e0a17 */
[----:B------:R-:W-:-:S04]  /*abd0*/  IMAD.HI.U32 R22, R22, R43, RZ ;  /* 0x0000002b16167227 */ /* 0x000fc800078e00ff */
[C---:B------:R-:W-:Y:S02]  /*abe0*/  IMAD R23, R42.reuse, R23, R46 ;  /* 0x000000172a177224 */ /* 0x040fe400078e022e */
[----:B------:R-:W-:Y:S01]  /*abf0*/  IMAD.MOV R46, RZ, RZ, -R22 ;  /* 0x000000ffff2e7224 */ /* 0x000fe200078e0a16 */
[----:B------:R-:W-:-:S03]  /*ac00*/  ISETP.GT.U32.AND P3, PT, R42, R45, PT ;  /* 0x0000002d2a00720c */ /* 0x000fc60003f64070 */
[----:B------:R-:W-:Y:S02]  /*ac10*/  IMAD R43, R42, R46, R43 ;  /* 0x0000002e2a2b7224 */ /* 0x000fe400078e022b */
[----:B------:R-:W-:-:S03]  /*ac20*/  @!P0 IMAD.IADD R50, R50, 0x1, -R42 ;  /* 0x0000000132328824 */ /* 0x000fc600078e0a2a */
[C---:B------:R-:W-:Y:S02]  /*ac30*/  ISETP.GT.U32.AND P0, PT, R42.reuse, R43, PT ;  /* 0x0000002b2a00720c */ /* 0x040fe40003f04070 */
[C---:B------:R-:W-:Y:S01]  /*ac40*/  ISETP.GT.U32.AND P4, PT, R42.reuse, R24, PT ;  /* 0x000000182a00720c */ /* 0x040fe20003f84070 */
[----:B------:R-:W-:Y:S02]  /*ac50*/  IMAD.MOV R25, RZ, RZ, -R25 ;  /* 0x000000ffff197224 */ /* 0x000fe400078e0a19 */
[----:B------:R-:W-:Y:S01]  /*ac60*/  @!P3 IMAD.IADD R45, R45, 0x1, -R42 ;  /* 0x000000012d2db824 */ /* 0x000fe200078e0a2a */
[C---:B------:R-:W-:Y:S01]  /*ac70*/  ISETP.GT.U32.AND P2, PT, R42.reuse, R23, PT ;  /* 0x000000172a00720c */ /* 0x040fe20003f44070 */
[----:B------:R-:W-:-:S06]  /*ac80*/  IMAD R25, R42, R25, R44 ;  /* 0x000000192a197224 */ /* 0x000fcc00078e022c */
[--C-:B------:R-:W-:Y:S01]  /*ac90*/  @!P0 IMAD.IADD R43, R43, 0x1, -R42.reuse ;  /* 0x000000012b2b8824 */ /* 0x100fe200078e0a2a */
[----:B------:R-:W-:Y:S01]  /*aca0*/  ISETP.GT.U32.AND P0, PT, R42, R45, PT ;  /* 0x0000002d2a00720c */ /* 0x000fe20003f04070 */
[--C-:B------:R-:W-:Y:S01]  /*acb0*/  @!P4 IMAD.IADD R24, R24, 0x1, -R42.reuse ;  /* 0x000000011818c824 */ /* 0x100fe200078e0a2a */
[C---:B------:R-:W-:Y:S02]  /*acc0*/  ISETP.GT.U32.AND P5, PT, R42.reuse, R25, PT ;  /* 0x000000192a00720c */ /* 0x040fe40003fa4070 */
[C---:B------:R-:W-:Y:S02]  /*acd0*/  ISETP.GT.U32.AND P1, PT, R42.reuse, R50, PT ;  /* 0x000000322a00720c */ /* 0x040fe40003f24070 */
[C---:B------:R-:W-:Y:S01]  /*ace0*/  ISETP.GT.U32.AND P3, PT, R42.reuse, R24, PT ;  /* 0x000000182a00720c */ /* 0x040fe20003f64070 */
[----:B------:R-:W-:Y:S01]  /*acf0*/  IMAD.MOV.U32 R22, RZ, RZ, R47 ;  /* 0x000000ffff167224 */ /* 0x000fe200078e002f */
[----:B------:R-:W-:Y:S01]  /*ad00*/  ISETP.GT.U32.AND P4, PT, R42, R48, PT ;  /* 0x000000302a00720c */ /* 0x000fe20003f84070 */
[----:B------:R-:W-:-:S02]  /*ad10*/  @!P2 IMAD.IADD R23, R23, 0x1, -R42 ;  /* 0x000000011717a824 */ /* 0x000fc400078e0a2a */
[----:B------:R-:W-:-:S04]  /*ad20*/  IMAD.HI.U32 R47, R8, R22, RZ ;  /* 0x00000016082f7227 */ /* 0x000fc800078e00ff */
[--C-:B------:R-:W-:Y:S01]  /*ad30*/  @!P0 IMAD.IADD R45, R45, 0x1, -R42.reuse ;  /* 0x000000012d2d8824 */ /* 0x100fe200078e0a2a */
[----:B------:R-:W-:Y:S01]  /*ad40*/  ISETP.GE.AND P0, PT, R39, RZ, PT ;  /* 0x000000ff2700720c */ /* 0x000fe20003f06270 */
[--C-:B------:R-:W-:Y:S01]  /*ad50*/  @!P5 IMAD.IADD R25, R25, 0x1, -R42.reuse ;  /* 0x000000011919d824 */ /* 0x100fe200078e0a2a */
[C---:B------:R-:W-:Y:S01]  /*ad60*/  ISETP.GT.U32.AND P2, PT, R42.reuse, R23, PT ;  /* 0x000000172a00720c */ /* 0x040fe20003f44070 */
[----:B------:R-:W-:Y:S01]  /*ad70*/  IMAD.MOV R47, RZ, RZ, -R47 ;  /* 0x000000ffff2f7224 */ /* 0x000fe200078e0a2f */
[----:B------:R-:W-:Y:S01]  /*ad80*/  ISETP.GT.U32.AND P5, PT, R42, R43, PT ;  /* 0x0000002b2a00720c */ /* 0x000fe20003fa4070 */
[--C-:B------:R-:W-:Y:S01]  /*ad90*/  @!P1 IMAD.IADD R50, R50, 0x1, -R42.reuse ;  /* 0x0000000132329824 */ /* 0x100fe200078e0a2a */
[----:B------:R-:W-:Y:S01]  /*ada0*/  ISETP.GT.U32.AND P1, PT, R42, R25, PT ;  /* 0x000000192a00720c */ /* 0x000fe20003f24070 */
[--C-:B------:R-:W-:Y:S01]  /*adb0*/  @!P3 IMAD.IADD R24, R24, 0x1, -R42.reuse ;  /* 0x000000011818b824 */ /* 0x100fe200078e0a2a */
[----:B------:R-:W-:Y:S01]  /*adc0*/  ISETP.GE.AND P3, PT, R37, RZ, PT ;  /* 0x000000ff2500720c */ /* 0x000fe20003f66270 */
[----:B------:R-:W-:-:S02]  /*add0*/  @!P4 IMAD.IADD R48, R48, 0x1, -R42 ;  /* 0x000000013030c824 */ /* 0x000fc400078e0a2a */
[----:B------:R-:W-:Y:S02]  /*ade0*/  IMAD R22, R0, R47, R22 ;  /* 0x0000002f00167224 */ /* 0x000fe400078e0216 */
[----:B------:R-:W-:-:S03]  /*adf0*/  @!P0 IMAD.MOV R48, RZ, RZ, -R48 ;  /* 0x000000ffff308224 */ /* 0x000fc600078e0a30 */
[----:B------:R-:W-:Y:S01]  /*ae00*/  ISETP.GT.U32.AND P0, PT, R0, R22, PT ;  /* 0x000000160000720c */ /* 0x000fe20003f04070 */
[--C-:B------:R-:W-:Y:S01]  /*ae10*/  @!P2 IMAD.IADD R23, R23, 0x1, -R42.reuse ;  /* 0x000000011717a824 */ /* 0x100fe200078e0a2a */
[----:B------:R-:W-:Y:S02]  /*ae20*/  ISETP.GE.AND P2, PT, R38, RZ, PT ;  /* 0x000000ff2600720c */ /* 0x000fe40003f46270 */
[----:B------:R-:W-:Y:S02]  /*ae30*/  IABS R44, R5 ;  /* 0x00000005002c7213 */ /* 0x000fe40000000000 */
[----:B------:R-:W-:Y:S01]  /*ae40*/  ISETP.GE.AND P4, PT, R5, RZ, PT ;  /* 0x000000ff0500720c */ /* 0x000fe20003f86270 */
[--C-:B------:R-:W-:Y:S01]  /*ae50*/  @!P1 IMAD.IADD R25, R25, 0x1, -R42.reuse ;  /* 0x0000000119199824 */ /* 0x100fe200078e0a2a */
[----:B------:R-:W3:Y:S01]  /*ae60*/  LDL.LU R5, [R1+0x4b4] ;  /* 0x0004b40001057983 */ /* 0x000ee20000300800 */
[----:B------:R-:W-:Y:S01]  /*ae70*/  @!P5 IMAD.IADD R43, R43, 0x1, -R42 ;  /* 0x000000012b2bd824 */ /* 0x000fe200078e0a2a */
[----:B------:R-:W-:Y:S01]  /*ae80*/  ISETP.GE.AND P5, PT, R40, RZ, PT ;  /* 0x000000ff2800720c */ /* 0x000fe20003fa6270 */
[----:B------:R-:W-:Y:S01]  /*ae90*/  @!P3 IMAD.MOV R50, RZ, RZ, -R50 ;  /* 0x000000ffff32b224 */ /* 0x000fe200078e0a32 */
[----:B------:R-:W-:Y:S01]  /*aea0*/  ISETP.GE.AND P1, PT, R41, RZ, PT ;  /* 0x000000ff2900720c */ /* 0x000fe20003f26270 */
[----:B------:R-:W-:Y:S01]  /*aeb0*/  @!P0 IMAD.IADD R22, R22, 0x1, -R0 ;  /* 0x0000000116168824 */ /* 0x000fe200078e0a00 */
[----:B------:R-:W-:Y:S01]  /*aec0*/  ISETP.GE.AND P3, PT, R52, RZ, PT ;  /* 0x000000ff3400720c */ /* 0x000fe20003f66270 */
[----:B------:R-:W4:Y:S01]  /*aed0*/  LDL.LU R37, [R1+0x8518] ;  /* 0x0085180001257983 */ /* 0x000f220000300800 */
[----:B------:R-:W-:Y:S01]  /*aee0*/  ISETP.NE.AND P0, PT, R2, RZ, PT ;  /* 0x000000ff0200720c */ /* 0x000fe20003f05270 */
[----:B------:R-:W-:Y:S01]  /*aef0*/  @!P2 IMAD.MOV R49, RZ, RZ, -R49 ;  /* 0x000000ffff31a224 */ /* 0x000fe200078e0a31 */
[----:B------:R-:W-:Y:S01]  /*af00*/  LOP3.LUT R2, RZ, R2, RZ, 0x33, !PT ;  /* 0x00000002ff027212 */ /* 0x000fe200078e33ff */
[----:B------:R-:W5:Y:S01]  /*af10*/  LDL.LU R38, [R1+0x8514] ;  /* 0x0085140001267983 */ /* 0x000f620000300800 */
[----:B------:R-:W-:-:S03]  /*af20*/  ISETP.GE.AND P2, PT, R53, RZ, PT ;  /* 0x000000ff3500720c */ /* 0x000fc60003f46270 */
[----:B------:R-:W5:Y:S01]  /*af30*/  LDL.LU R39, [R1+0x8510] ;  /* 0x0085100001277983 */ /* 0x000f620000300800 */
[----:B------:R-:W-:Y:S01]  /*af40*/  SEL R50, R2, R50, !P0 ;  /* 0x0000003202327207 */ /* 0x000fe20004000000 */
[----:B------:R-:W-:Y:S02]  /*af50*/  @!P5 IMAD.MOV R24, RZ, RZ, -R24 ;  /* 0x000000ffff18d224 */ /* 0x000fe400078e0a18 */
[----:B------:R-:W5:Y:S01]  /*af60*/  LDL.LU R40, [R1+0x850c] ;  /* 0x00850c0001287983 */ /* 0x000f620000300800 */
[----:B------:R-:W-:Y:S01]  /*af70*/  @!P1 IMAD.MOV R23, RZ, RZ, -R23 ;  /* 0x000000ffff179224 */ /* 0x000fe200078e0a17 */
[----:B------:R-:W-:Y:S02]  /*af80*/  ISETP.GE.AND P1, PT, R54, RZ, PT ;  /* 0x000000ff3600720c */ /* 0x000fe40003f26270 */
[----:B------:R-:W5:Y:S01]  /*af90*/  LDL.LU R41, [R1+0x8508] ;  /* 0x0085080001297983 */ /* 0x000f620000300800 */
[----:B------:R-:W-:Y:S01]  /*afa0*/  @!P3 IMAD.MOV R45, RZ, RZ, -R45 ;  /* 0x000000ffff2db224 */ /* 0x000fe200078e0a2d */
[----:B------:R-:W-:-:S02]  /*afb0*/  SEL R49, R2, R49, !P0 ;  /* 0x0000003102317207 */ /* 0x000fc40004000000 */
[----:B------:R-:W5:Y:S01]  /*afc0*/  LDL.LU R52, [R1+0x8504] ;  /* 0x0085040001347983 */ /* 0x000f620000300800 */
[----:B------:R-:W-:-:S03]  /*afd0*/  ISETP.GE.AND P3, PT, R6, RZ, PT ;  /* 0x000000ff0600720c */ /* 0x000fc60003f66270 */
[----:B------:R-:W5:Y:S01]  /*afe0*/  LDL.LU R53, [R1+0x8500] ;  /* 0x0085000001357983 */ /* 0x000f620000300800 */
[----:B------:R-:W-:-:S03]  /*aff0*/  SEL R48, R2, R48, !P0 ;  /* 0x0000003002307207 */ /* 0x000fc60004000000 */
[----:B------:R-:W5:Y:S01]  /*b000*/  LDL.LU R54, [R1+0x84fc] ;  /* 0x0084fc0001367983 */ /* 0x000f620000300800 */
[C---:B------:R-:W-:Y:S02]  /*b010*/  SEL R24, R2.reuse, R24, !P0 ;  /* 0x0000001802187207 */ /* 0x040fe40004000000 */
[C---:B------:R-:W-:Y:S02]  /*b020*/  SEL R23, R2.reuse, R23, !P0 ;  /* 0x0000001702177207 */ /* 0x040fe40004000000 */
[----:B------:R-:W-:Y:S01]  /*b030*/  SEL R45, R2, R45, !P0 ;  /* 0x0000002d022d7207 */ /* 0x000fe20004000000 */
[----:B--2---:R-:W-:Y:S01]  /*b040*/  IMAD.MOV.U32 R47, RZ, RZ, R4 ;  /* 0x000000ffff2f7224 */ /* 0x004fe200078e0004 */
[----:B------:R-:W-:Y:S02]  /*b050*/  IABS R4, R6 ;  /* 0x0000000600047213 */ /* 0x000fe40000000000 */
[----:B------:R-:W2:Y:S04]  /*b060*/  LDL.LU R6, [R1+0x4c8] ;  /* 0x0004c80001067983 */ /* 0x000ea80000300800 */
[----:B------:R0:W-:Y:S04]  /*b070*/  STL [R1+0x40c], R50 ;  /* 0x00040c3201007387 */ /* 0x0001e80000100800 */
[----:B0-----:R-:W5:Y:S04]  /*b080*/  LDL.LU R50, [R1+0x4c0] ;  /* 0x0004c00001327983 */ /* 0x001f680000300800 */
[----:B------:R0:W-:Y:S04]  /*b090*/  STL [R1+0x408], R49 ;  /* 0x0004083101007387 */ /* 0x0001e80000100800 */
[----:B0-----:R-:W4:Y:S04]  /*b0a0*/  LDL.LU R49, [R1+0x4ac] ;  /* 0x0004ac0001317983 */ /* 0x001f280000300800 */
[----:B------:R0:W-:Y:S04]  /*b0b0*/  STL [R1+0x404], R48 ;  /* 0x0004043001007387 */ /* 0x0001e80000100800 */
[----:B0-----:R-:W5:Y:S04]  /*b0c0*/  LDL.LU R48, [R1+0x4cc] ;  /* 0x0004cc0001307983 */ /* 0x001f680000300800 */
[----:B------:R0:W-:Y:S04]  /*b0d0*/  STL [R1+0x400], R24 ;  /* 0x0004001801007387 */ /* 0x0001e80000100800 */
[----:B0-----:R-:W5:Y:S04]  /*b0e0*/  LDL.LU R24, [R1+0x4b8] ;  /* 0x0004b80001187983 */ /* 0x001f680000300800 */
[----:B------:R0:W-:Y:S04]  /*b0f0*/  STL [R1+0x3fc], R23 ;  /* 0x0003fc1701007387 */ /* 0x0001e80000100800 */
[----:B0-----:R-:W5:Y:S04]  /*b100*/  LDL.LU R23, [R1+0x498] ;  /* 0x0004980001177983 */ /* 0x001f680000300800 */
[----:B------:R0:W-:Y:S04]  /*b110*/  STL [R1+0x3f8], R45 ;  /* 0x0003f82d01007387 */ /* 0x0001e80000100800 */
[----:B0-----:R-:W2:Y:S01]  /*b120*/  LDL.LU R45, [R1+0x4a8] ;  /* 0x0004a800012d7983 */ /* 0x001ea20000300800 */
[----:B------:R-:W-:-:S04]  /*b130*/  IMAD.HI.U32 R46, R8, R44, RZ ;  /* 0x0000002c082e7227 */ /* 0x000fc800078e00ff */
[----:B------:R-:W-:-:S04]  /*b140*/  IMAD.MOV R46, RZ, RZ, -R46 ;  /* 0x000000ffff2e7224 */ /* 0x000fc800078e0a2e */
[C---:B------:R-:W-:Y:S02]  /*b150*/  IMAD R44, R0.reuse, R46, R44 ;  /* 0x0000002e002c7224 */ /* 0x040fe400078e022c */
[----:B------:R-:W-:Y:S02]  /*b160*/  IMAD.MOV.U32 R46, RZ, RZ, R47 ;  /* 0x000000ffff2e7224 */ /* 0x000fe400078e002f */
[----:B---3--:R-:W-:Y:S01]  /*b170*/  IMAD.MOV.U32 R47, RZ, RZ, R5 ;  /* 0x000000ffff2f7224 */ /* 0x008fe200078e0005 */
[----:B------:R-:W-:Y:S01]  /*b180*/  ISETP.GT.U32.AND P5, PT, R0, R44, PT ;  /* 0x0000002c0000720c */ /* 0x000fe20003fa4070 */
[----:B------:R-:W-:-:S04]  /*b190*/  IMAD.HI.U32 R5, R8, R4, RZ ;  /* 0x0000000408057227 */ /* 0x000fc800078e00ff */
[----:B------:R-:W-:Y:S01]  /*b1a0*/  IMAD.MOV R5, RZ, RZ, -R5 ;  /* 0x000000ffff057224 */ /* 0x000fe200078e0a05 */
[----:B------:R-:W-:-:S03]  /*b1b0*/  IABS R42, R7 ;  /* 0x00000007002a7213 */ /* 0x000fc60000000000 */
[----:B------:R-:W-:Y:S02]  /*b1c0*/  IMAD R4, R0, R5, R4 ;  /* 0x0000000500047224 */ /* 0x000fe400078e0204 */
[----:B------:R-:W-:-:S04]  /*b1d0*/  IMAD.HI.U32 R5, R8, R42, RZ ;  /* 0x0000002a08057227 */ /* 0x000fc800078e00ff */
[----:B------:R-:W-:Y:S01]  /*b1e0*/  @!P5 IMAD.IADD R44, R44, 0x1, -R0 ;  /* 0x000000012c2cd824 */ /* 0x000fe200078e0a00 */
[C---:B------:R-:W-:Y:S01]  /*b1f0*/  ISETP.GT.U32.AND P5, PT, R0.reuse, R4, PT ;  /* 0x000000040000720c */ /* 0x040fe20003fa4070 */
[----:B------:R-:W-:Y:S01]  /*b200*/  @!P1 IMAD.MOV R43, RZ, RZ, -R43 ;  /* 0x000000ffff2b9224 */ /* 0x000fe200078e0a2b */
[C---:B------:R-:W-:Y:S01]  /*b210*/  ISETP.GT.U32.AND P1, PT, R0.reuse, R22, PT ;  /* 0x000000160000720c */ /* 0x040fe20003f24070 */
[----:B------:R-:W-:Y:S02]  /*b220*/  @!P2 IMAD.MOV R25, RZ, RZ, -R25 ;  /* 0x000000ffff19a224 */ /* 0x000fe400078e0a19 */
[----:B------:R-:W-:Y:S01]  /*b230*/  IMAD.MOV R5, RZ, RZ, -R5 ;  /* 0x000000ffff057224 */ /* 0x000fe200078e0a05 */
[----:B------:R-:W-:Y:S02]  /*b240*/  ISETP.GT.U32.AND P2, PT, R0, R44, PT ;  /* 0x0000002c0000720c */ /* 0x000fe40003f44070 */
[----:B------:R-:W-:Y:S01]  /*b250*/  SEL R25, R2, R25, !P0 ;  /* 0x0000001902197207 */ /* 0x000fe20004000000 */
[----:B------:R-:W-:Y:S01]  /*b260*/  IMAD R42, R0, R5, R42 ;  /* 0x00000005002a7224 */ /* 0x000fe200078e022a */
[----:B------:R-:W-:-:S03]  /*b270*/  SEL R2, R2, R43, !P0 ;  /* 0x0000002b02027207 */ /* 0x000fc60004000000 */
[----:B------:R0:W-:Y:S01]  /*b280*/  STL [R1+0x3f4], R25 ;  /* 0x0003f41901007387 */ /* 0x0001e20000100800 */
[--C-:B------:R-:W-:Y:S01]  /*b290*/  @!P5 IMAD.IADD R4, R4, 0x1, -R0.reuse ;  /* 0x000000010404d824 */ /* 0x100fe200078e0a00 */
[----:B------:R-:W-:Y:S01]  /*b2a0*/  ISETP.GT.U32.AND P5, PT, R0, R42, PT ;  /* 0x0000002a0000720c */ /* 0x000fe20003fa4070 */
[--C-:B------:R-:W-:Y:S01]  /*b2b0*/  @!P1 IMAD.IADD R22, R22, 0x1, -R0.reuse ;  /* 0x0000000116169824 */ /* 0x100fe200078e0a00 */
[----:B0-----:R-:W3:Y:S04]  /*b2c0*/  LDL.LU R25, [R1+0x49c] ;  /* 0x00049c0001197983 */ /* 0x001ee80000300800 */
[----:B------:R0:W-:Y:S01]  /*b2d0*/  STL [R1+0x3f0], R2 ;  /* 0x0003f00201007387 */ /* 0x0001e20000100800 */
[----:B------:R-:W-:Y:S01]  /*b2e0*/  @!P2 IMAD.IADD R44, R44, 0x1, -R0 ;  /* 0x000000012c2ca824 */ /* 0x000fe200078e0a00 */
[----:B0-----:R-:W-:-:S05]  /*b2f0*/  IABS R2, R9 ;  /* 0x0000000900027213 */ /* 0x001fca0000000000 */
[----:B------:R-:W-:Y:S01]  /*b300*/  IMAD.MOV.U32 R5, RZ, RZ, R2 ;  /* 0x000000ffff057224 */ /* 0x000fe200078e0002 */
[----:B------:R-:W-:Y:S01]  /*b310*/  ISETP.GE.AND P0, PT, R7, RZ, PT ;  /* 0x000000ff0700720c */ /* 0x000fe20003f06270 */
[----:B------:R-:W-:Y:S01]  /*b320*/  IMAD.MOV.U32 R7, RZ, RZ, R44 ;  /* 0x000000ffff077224 */ /* 0x000fe200078e002c */
[----:B------:R-:W-:Y:S01]  /*b330*/  IABS R2, R10 ;  /* 0x0000000a00027213 */ /* 0x000fe20000000000 */
[----:B------:R-:W-:Y:S01]  /*b340*/  @!P5 IMAD.IADD R42, R42, 0x1, -R0 ;  /* 0x000000012a2ad824 */ /* 0x000fe200078e0a00 */
[----:B------:R-:W-:Y:S01]  /*b350*/  ISETP.GE.AND P2, PT, R10, RZ, PT ;  /* 0x000000ff0a00720c */ /* 0x000fe20003f46270 */
[----:B------:R-:W-:Y:S01]  /*b360*/  @!P4 IMAD.MOV R7, RZ, RZ, -R7 ;  /* 0x000000ffff07c224 */ /* 0x000fe200078e0a07 */
[----:B------:R-:W-:Y:S02]  /*b370*/  IABS R10, R11 ;  /* 0x0000000b000a7213 */ /* 0x000fe40000000000 */
[----:B------:R-:W-:Y:S01]  /*b380*/  ISETP.GE.AND P4, PT, R11, RZ, PT ;  /* 0x000000ff0b00720c */ /* 0x000fe20003f86270 */
[----:B------:R-:W-:Y:S01]  /*b390*/  IMAD.HI.U32 R11, R8, R2, RZ ;  /* 0x00000002080b7227 */ /* 0x000fe200078e00ff */
[----:B------:R-:W-:-:S03]  /*b3a0*/  ISETP.GT.U32.AND P5, PT, R0, R42, PT ;  /* 0x0000002a0000720c */ /* 0x000fc60003fa4070 */
[----:B------:R-:W-:Y:S01]  /*b3b0*/  IMAD.MOV R11, RZ, RZ, -R11 ;  /* 0x000000ffff0b7224 */ /* 0x000fe200078e0a0b */
[----:B------:R-:W-:Y:S02]  /*b3c0*/  ISETP.GE.AND P1, PT, R9, RZ, PT ;  /* 0x000000ff0900720c */ /* 0x000fe40003f26270 */
[----:B------:R-:W-:Y:S01]  /*b3d0*/  IABS R9, R13 ;  /* 0x0000000d00097213 */ /* 0x000fe20000000000 */
[----:B------:R-:W-:-:S06]  /*b3e0*/  IMAD R11, R0, R11, R2 ;  /* 0x0000000b000b7224 */ /* 0x000fcc00078e0202 */
[----:B------:R-:W-:Y:S01]  /*b3f0*/  @!P5 IMAD.IADD R42, R42, 0x1, -R0 ;  /* 0x000000012a2ad824 */ /* 0x000fe200078e0a00 */
[----:B------:R-:W-:-:S13]  /*b400*/  ISETP.GT.U32.AND P5, PT, R0, R11, PT ;  /* 0x0000000b0000720c */ /* 0x000fda0003fa4070 */
[----:B------:R-:W-:Y:S01]  /*b410*/  @!P5 IMAD.IADD R11, R11, 0x1, -R0 ;  /* 0x000000010b0bd824 */ /* 0x000fe200078e0a00 */
[----:B------:R-:W-:Y:S01]  /*b420*/  IABS R2, R14 ;  /* 0x0000000e00027213 */ /* 0x000fe20000000000 */
[----:B--2---:R-:W-:Y:S02]  /*b430*/  IMAD.MOV.U32 R43, RZ, RZ, R45 ;  /* 0x000000ffff2b7224 */ /* 0x004fe400078e002d */
[----:B----4-:R-:W-:Y:S02]  /*b440*/  IMAD.MOV.U32 R45, RZ, RZ, R49 ;  /* 0x000000ffff2d7224 */ /* 0x010fe400078e0031 */
[----:B------:R-:W-:Y:S02]  /*b450*/  IMAD.MOV.U32 R49, RZ, RZ, R6 ;  /* 0x000000ffff317224 */ /* 0x000fe400078e0006 */
[----:B------:R-:W-:Y:S02]  /*b460*/  IMAD.MOV.U32 R6, RZ, RZ, R22 ;  /* 0x000000ffff067224 */ /* 0x000fe400078e0016 */
[----:B------:R-:W-:-:S04]  /*b470*/  IMAD.HI.U32 R22, R8, R5, RZ ;  /* 0x0000000508167227 */ /* 0x000fc800078e00ff */
[----:B------:R-:W-:Y:S01]  /*b480*/  @!P6 IMAD.MOV R6, RZ, RZ, -R6 ;  /* 0x000000ffff06e224 */ /* 0x000fe200078e0a06 */
[----:B------:R-:W-:Y:S01]  /*b490*/  ISETP.GT.U32.AND P6, PT, R0, R4, PT ;  /* 0x000000040000720c */ /* 0x000fe20003fc4070 */
[----:B------:R-:W-:-:S04]  /*b4a0*/  IMAD.MOV R22, RZ, RZ, -R22 ;  /* 0x000000ffff167224 */ /* 0x000fc800078e0a16 */
[----:B------:R-:W-:Y:S01]  /*b4b0*/  IMAD R22, R0, R22, R5 ;  /* 0x0000001600167224 */ /* 0x000fe200078e0205 */
[----:B------:R0:W-:Y:S07]  /*b4c0*/  STL [R1+0x9c], R6 ;  /* 0x00009c0601007387 */ /* 0x0001ee0000100800 */
[----:B------:R-:W-:Y:S01]  /*b4d0*/  @!P6 IMAD.IADD R4, R4, 0x1, -R0 ;  /* 0x000000010404e824 */ /* 0x000fe200078e0a00 */
[----:B------:R-:W-:Y:S02]  /*b4e0*/  ISETP.GT.U32.AND P6, PT, R0, R22, PT ;  /* 0x000000160000720c */ /* 0x000fe40003fc4070 */
[----:B0-----:R-:W-:Y:S01]  /*b4f0*/  IABS R6, R12 ;  /* 0x0000000c00067213 */ /* 0x001fe20000000000 */
[----:B------:R-:W-:-:S02]  /*b500*/  IMAD.MOV.U32 R44, RZ, RZ, R43 ;  /* 0x000000ffff2c7224 */ /* 0x000fc400078e002b */
[----:B------:R-:W-:Y:S02]  /*b510*/  IMAD.MOV.U32 R43, RZ, RZ, R45 ;  /* 0x000000ffff2b7224 */ /* 0x000fe400078e002d */
[----:B------:R-:W-:Y:S02]  /*b520*/  IMAD.MOV.U32 R5, RZ, RZ, R6 ;  /* 0x000000ffff057224 */ /* 0x000fe400078e0006 */
[----:B------:R-:W-:-:S04]  /*b530*/  IMAD.HI.U32 R6, R8, R9, RZ ;  /* 0x0000000908067227 */ /* 0x000fc800078e00ff */
[----:B-----5:R-:W-:Y:S02]  /*b540*/  IMAD.MOV.U32 R45, RZ, RZ, R23 ;  /* 0x000000ffff2d7224 */ /* 0x020fe400078e0017 */
[----:B------:R-:W-:-:S04]  /*b550*/  IMAD.HI.U32 R23, R8, R10, RZ ;  /* 0x0000000a08177227 */ /* 0x000fc800078e00ff */
[----:B------:R-:W-:Y:S02]  /*b560*/  @!P6 IMAD.IADD R22, R22, 0x1, -R0 ;  /* 0x000000011616e824 */ /* 0x000fe400078e0a00 */
[----:B------:R-:W-:Y:S02]  /*b570*/  IMAD.MOV R6, RZ, RZ, -R6 ;  /* 0x000000ffff067224 */ /* 0x000fe400078e0a06 */
[----:B------:R-:W-:Y:S01]  /*b580*/  IMAD.MOV R23, RZ, RZ, -R23 ;  /* 0x000000ffff177224 */ /* 0x000fe200078e0a17 */
[C---:B------:R-:W-:Y:S01]  /*b590*/  ISETP.GT.U32.AND P6, PT, R0.reuse, R22, PT ;  /* 0x000000160000720c */ /* 0x040fe20003fc4070 */
[C---:B------:R-:W-:Y:S02]  /*b5a0*/  IMAD R9, R0.reuse, R6, R9 ;  /* 0x0000000600097224 */ /* 0x040fe400078e0209 */
[C---:B------:R-:W-:Y:S02]  /*b5b0*/  IMAD R10, R0.reuse, R23, R10 ;  /* 0x00000017000a7224 */ /* 0x040fe400078e020a */
[----:B------:R-:W-:Y:S01]  /*b5c0*/  IMAD.MOV.U32 R23, RZ, RZ, R55 ;  /* 0x000000ffff177224 */ /* 0x000fe200078e0037 */
[C---:B------:R-:W-:Y:S01]  /*b5d0*/  ISETP.GT.U32.AND P5, PT, R0.reuse, R9, PT ;  /* 0x000000090000720c */ /* 0x040fe20003fa4070 */
[----:B------:R-:W-:Y:S01]  /*b5e0*/  IMAD.MOV.U32 R55, RZ, RZ, R4 ;  /* 0x000000ffff377224 */ /* 0x000fe200078e0004 */
[----:B------:R0:W-:Y:S03]  /*b5f0*/  STL [R1+0x98], R7 ;  /* 0x0000980701007387 */ /* 0x0001e60000100800 */
[----:B------:R-:W-:Y:S01]  /*b600*/  @!P3 IMAD.MOV R55, RZ, RZ, -R55 ;  /* 0x000000ffff37b224 */ /* 0x000fe200078e0a37 */
[----:B------:R-:W-:Y:S01]  /*b610*/  ISETP.GT.U32.AND P3, PT, R0, R10, PT ;  /* 0x0000000a0000720c */ /* 0x000fe20003f64070 */
[----:B0-----:R-:W-:-:S04]  /*b620*/  IMAD.HI.U32 R7, R8, R5, RZ ;  /* 0x0000000508077227 */ /* 0x001fc800078e00ff */
[----:B------:R-:W-:Y:S02]  /*b630*/  IMAD.MOV R7, RZ, RZ, -R7 ;  /* 0x000000ffff077224 */ /* 0x000fe400078e0a07 */
[----:B------:R-:W-:Y:S02]  /*b640*/  @!P6 IMAD.IADD R22, R22, 0x1, -R0 ;  /* 0x000000011616e824 */ /* 0x000fe400078e0a00 */
[----:B------:R-:W-:Y:S02]  /*b650*/  IMAD R5, R0, R7, R5 ;  /* 0x0000000700057224 */ /* 0x000fe400078e0205 */
[----:B------:R-:W-:Y:S02]  /*b660*/  IMAD.MOV.U32 R7, RZ, RZ, R42 ;  /* 0x000000ffff077224 */ /* 0x000fe400078e002a */
[----:B------:R-:W-:Y:S02]  /*b670*/  IMAD.MOV.U32 R42, RZ, RZ, R22 ;  /* 0x000000ffff2a7224 */ /* 0x000fe400078e0016 */
[----:B------:R-:W-:-:S02]  /*b680*/  @!P5 IMAD.IADD R9, R9, 0x1, -R0 ;  /* 0x000000010909d824 */ /* 0x000fc400078e0a00 */
[----:B------:R-:W-:Y:S01]  /*b690*/  @!P0 IMAD.MOV R7, RZ, RZ, -R7 ;  /* 0x000000ffff078224 */ /* 0x000fe200078e0a07 */
[----:B------:R-:W-:Y:S01]  /*b6a0*/  ISETP.GT.U32.AND P0, PT, R0, R5, PT ;  /* 0x000000050000720c */ /* 0x000fe20003f04070 */
[----:B------:R-:W-:Y:S01]  /*b6b0*/  @!P3 IMAD.IADD R10, R10, 0x1, -R0 ;  /* 0x000000010a0ab824 */ /* 0x000fe200078e0a00 */
[C---:B------:R-:W-:Y:S01]  /*b6c0*/  ISETP.GT.U32.AND P3, PT, R0.reuse, R11, PT ;  /* 0x0000000b0000720c */ /* 0x040fe20003f64070 */
[----:B------:R-:W-:Y:S01]  /*b6d0*/  @!P1 IMAD.MOV R42, RZ, RZ, -R42 ;  /* 0x000000ffff2a9224 */ /* 0x000fe200078e0a2a */
[----:B------:R-:W-:Y:S01]  /*b6e0*/  ISETP.GT.U32.AND P1, PT, R0, R9, PT ;  /* 0x000000090000720c */ /* 0x000fe20003f24070 */
[----:B------:R-:W-:Y:S01]  /*b6f0*/  IMAD.HI.U32 R4, R8, R2, RZ ;  /* 0x0000000208047227 */ /* 0x000fe200078e00ff */
[----:B------:R0:W-:Y:S01]  /*b700*/  STL [R1+0x94], R55 ;  /* 0x0000943701007387 */ /* 0x0001e20000100800 */
[----:B------:R-:W-:Y:S02]  /*b710*/  IABS R6, R17 ;  /* 0x0000001100067213 */ /* 0x000fe40000000000 */
[----:B------:R-:W-:Y:S01]  /*b720*/  IMAD.MOV R4, RZ, RZ, -R4 ;  /* 0x000000ffff047224 */ /* 0x000fe200078e0a04 */
[----:B0-----:R-:W2:Y:S04]  /*b730*/  LDL.LU R55, [R1+0x84f8] ;  /* 0x0084f80001377983 */ /* 0x001ea80000300800 */
[----:B------:R0:W-:Y:S01]  /*b740*/  STL [R1+0x90], R7 ;  /* 0x0000900701007387 */ /* 0x0001e20000100800 */
[----:B------:R-:W-:-:S03]  /*b750*/  IMAD R2, R0, R4, R2 ;  /* 0x0000000400027224 */ /* 0x000fc600078e0202 */
[----:B------:R1:W-:Y:S01]  /*b760*/  STL [R1+0x8c], R42 ;  /* 0x00008c2a01007387 */ /* 0x0003e20000100800 */
[----:B0-----:R-:W-:Y:S01]  /*b770*/  IABS R7, R15 ;  /* 0x0000000f00077213 */ /* 0x001fe20000000000 */
[----:B------:R-:W-:Y:S02]  /*b780*/  @!P0 IMAD.IADD R5, R5, 0x1, -R0 ;  /* 0x0000000105058824 */ /* 0x000fe400078e0a00 */
[----:B-1----:R-:W-:Y:S02]  /*b790*/  IMAD.MOV.U32 R42, RZ, RZ, R23 ;  /* 0x000000ffff2a7224 */ /* 0x002fe400078e0017 */
[----:B------:R-:W-:Y:S01]  /*b7a0*/  IMAD.HI.U32 R22, R8, R7, RZ ;  /* 0x0000000708167227 */ /* 0x000fe200078e00ff */
[----:B------:R-:W-:-:S03]  /*b7b0*/  ISETP.GT.U32.AND P0, PT, R0, R10, PT ;  /* 0x0000000a0000720c */ /* 0x000fc60003f04070 */
[----:B------:R-:W-:Y:S01]  /*b7c0*/  IMAD.HI.U32 R23, R8, R6, RZ ;  /* 0x0000000608177227 */ /* 0x000fe200078e00ff */
[----:B------:R-:W-:-:S03]  /*b7d0*/  ISETP.GE.AND P6, PT, R12, RZ, PT ;  /* 0x000000ff0c00720c */ /* 0x000fc60003fc6270 */
[--C-:B------:R-:W-:Y:S01]  /*b7e0*/  @!P3 IMAD.IADD R11, R11, 0x1, -R0.reuse ;  /* 0x000000010b0bb824 */ /* 0x100fe200078e0a00 */
[----:B------:R-:W-:Y:S01]  /*b7f0*/  ISETP.GT.U32.AND P3, PT, R0, R2, PT ;  /* 0x000000020000720c */ /* 0x000fe20003f64070 */
[----:B------:R-:W-:Y:S01]  /*b800*/  @!P1 IMAD.IADD R9, R9, 0x1, -R0 ;  /* 0x0000000109099824 */ /* 0x000fe200078e0a00 */
[----:B------:R-:W-:Y:S01]  /*b810*/  ISETP.GE.AND P1, PT, R14, RZ, PT ;  /* 0x000000ff0e00720c */ /* 0x000fe20003f26270 */
[----:B------:R-:W-:Y:S01]  /*b820*/  IMAD.MOV R22, RZ, RZ, -R22 ;  /* 0x000000ffff167224 */ /* 0x000fe200078e0a16 */
[----:B------:R-:W-:Y:S01]  /*b830*/  IABS R12, R16 ;  /* 0x00000010000c7213 */ /* 0x000fe20000000000 */
[----:B------:R-:W-:Y:S02]  /*b840*/  IMAD.MOV R14, RZ, RZ, -R23 ;  /* 0x000000ffff0e7224 */ /* 0x000fe400078e0a17 */
[C---:B------:R-:W-:Y:S01]  /*b850*/  IMAD R7, R0.reuse, R22, R7 ;  /* 0x0000001600077224 */ /* 0x040fe200078e0207 */
[----:B------:R-:W4:Y:S01]  /*b860*/  LDL.LU R23, [R1+0x4a0] ;  /* 0x0004a00001177983 */ /* 0x000f220000300800 */
[----:B------:R-:W-:-:S02]  /*b870*/  IMAD R6, R0, R14, R6 ;  /* 0x0000000e00067224 */ /* 0x000fc400078e0206 */
[----:B------:R-:W-:-:S04]  /*b880*/  IMAD.HI.U32 R22, R8, R12, RZ ;  /* 0x0000000c08167227 */ /* 0x000fc800078e00ff */
[----:B------:R-:W-:Y:S02]  /*b890*/  IMAD.MOV.U32 R14, RZ, RZ, R56 ;  /* 0x000000ffff0e7224 */ /* 0x000fe400078e0038 */
[----:B------:R-:W-:Y:S02]  /*b8a0*/  IMAD.MOV.U32 R56, RZ, RZ, R11 ;  /* 0x000000ffff387224 */ /* 0x000fe400078e000b */
[----:B------:R-:W-:Y:S01]  /*b8b0*/  IMAD.MOV R22, RZ, RZ, -R22 ;  /* 0x000000ffff167224 */ /* 0x000fe200078e0a16 */
[----:B------:R-:W-:Y:S01]  /*b8c0*/  IABS R11, R20 ;  /* 0x00000014000b7213 */ /* 0x000fe20000000000 */
[----:B------:R-:W-:Y:S02]  /*b8d0*/  @!P2 IMAD.MOV R56, RZ, RZ, -R56 ;  /* 0x000000ffff38a224 */ /* 0x000fe400078e0a38 */
[--C-:B------:R-:W-:Y:S02]  /*b8e0*/  @!P0 IMAD.IADD R10, R10, 0x1, -R0.reuse ;  /* 0x000000010a0a8824 */ /* 0x100fe400078e0a00 */
[----:B------:R-:W-:Y:S01]  /*b8f0*/  @!P3 IMAD.IADD R2, R2, 0x1, -R0 ;  /* 0x000000010202b824 */ /* 0x000fe200078e0a00 */
[----:B------:R-:W-:Y:S01]  /*b900*/  ISETP.GE.AND P3, PT, R15, RZ, PT ;  /* 0x000000ff0f00720c */ /* 0x000fe20003f66270 */
[----:B------:R-:W-:Y:S01]  /*b910*/  IMAD R12, R0, R22, R12 ;  /* 0x00000016000c7224 */ /* 0x000fe200078e020c */
[----:B------:R-:W5:Y:S01]  /*b920*/  LDL.LU R15, [R1+0x484] ;  /* 0x00048400010f7983 */ /* 0x000f620000300800 */
[----:B------:R-:W-:-:S02]  /*b930*/  IMAD.MOV.U32 R22, RZ, RZ, R57 ;  /* 0x000000ffff167224 */ /* 0x000fc400078e0039 */
[----:B------:R-:W-:Y:S01]  /*b940*/  IMAD.MOV.U32 R57, RZ, RZ, R10 ;  /* 0x000000ffff397224 */ /* 0x000fe200078e000a */
[----:B------:R0:W-:Y:S01]  /*b950*/  STL [R1+0x84], R56 ;  /* 0x0000843801007387 */ /* 0x0001e20000100800 */
[----:B------:R-:W-:-:S03]  /*b960*/  IMAD.MOV.U32 R10, RZ, RZ, R11 ;  /* 0x000000ffff0a7224 */ /* 0x000fc600078e000b */
[----:B0-----:R-:W4:Y:S04]  /*b970*/  LDL.LU R56, [R1+0x84f4] ;  /* 0x0084f40001387983 */ /* 0x001f280000300800 */
[----:B------:R-:W3:Y:S01]  /*b980*/  LDL.LU R11, [R1+0x458] ;  /* 0x00045800010b7983 */ /* 0x000ee20000300800 */
[C---:B------:R-:W-:Y:S02]  /*b990*/  ISETP.GT.U32.AND P5, PT, R0.reuse, R5, PT ;  /* 0x000000050000720c */ /* 0x040fe40003fa4070 */
[----:B------:R-:W-:Y:S01]  /*b9a0*/  IABS R4, R18 ;  /* 0x0000001200047213 */ /* 0x000fe20000000000 */
[----:B------:R-:W-:Y:S01]  /*b9b0*/  @!P4 IMAD.MOV R57, RZ, RZ, -R57 ;  /* 0x000000ffff39c224 */ /* 0x000fe200078e0a39 */
[----:B------:R-:W-:Y:S02]  /*b9c0*/  ISETP.GE.AND P0, PT, R13, RZ, PT ;  /* 0x000000ff0d00720c */ /* 0x000fe40003f06270 */
[----:B------:R-:W-:Y:S01]  /*b9d0*/  ISETP.GT.U32.AND P2, PT, R0, R2, PT ;  /* 0x000000020000720c */ /* 0x000fe20003f44070 */
[----:B------:R-:W-:Y:S01]  /*b9e0*/  IMAD.HI.U32 R13, R8, R4, RZ ;  /* 0x00000004080d7227 */ /* 0x000fe200078e00ff */
[----:B------:R0:W-:Y:S05]  /*b9f0*/  STL [R1+0x80], R57 ;  /* 0x0000803901007387 */ /* 0x0001ea0000100800 */
[----:B------:R-:W-:-:S02]  /*ba00*/  @!P5 IMAD.IADD R5, R5, 0x1, -R0 ;  /* 0x000000010505d824 */ /* 0x000fc400078e0a00 */
[----:B------:R-:W-:Y:S02]  /*ba10*/  IMAD.MOV R13, RZ, RZ, -R13 ;  /* 0x000000ffff0d7224 */ /* 0x000fe400078e0a0d */
[----:B0-----:R-:W-:Y:S02]  /*ba20*/  IMAD.MOV.U32 R57, RZ, RZ, R5 ;  /* 0x000000ffff397224 */ /* 0x001fe400078e0005 */
[C---:B------:R-:W-:Y:S02]  /*ba30*/  IMAD R4, R0.reuse, R13, R4 ;  /* 0x0000000d00047224 */ /* 0x040fe400078e0204 */
[----:B------:R-:W-:Y:S01]  /*ba40*/  @!P6 IMAD.MOV R57, RZ, RZ, -R57 ;  /* 0x000000ffff39e224 */ /* 0x000fe200078e0a39 */
[----:B------:R-:W-:Y:S01]  /*ba50*/  ISETP.GT.U32.AND P6, PT, R0, R6, PT ;  /* 0x000000060000720c */ /* 0x000fe20003fc4070 */
[--C-:B------:R-:W-:Y:S01]  /*ba60*/  @!P2 IMAD.IADD R2, R2, 0x1, -R0.reuse ;  /* 0x000000010202a824 */ /* 0x100fe200078e0a00 */
[C---:B------:R-:W-:Y:S02]  /*ba70*/  ISETP.GT.U32.AND P5, PT, R0.reuse, R7, PT ;  /* 0x000000070000720c */ /* 0x040fe40003fa4070 */
[----:B------:R-:W-:Y:S01]  /*ba80*/  ISETP.GT.U32.AND P2, PT, R0, R4, PT ;  /* 0x000000040000720c */ /* 0x000fe20003f44070 */
[----:B------:R-:W-:Y:S01]  /*ba90*/  @!P0 IMAD.MOV R9, RZ, RZ, -R9 ;  /* 0x000000ffff098224 */ /* 0x000fe200078e0a09 */
[----:B------:R0:W-:Y:S07]  /*baa0*/  STL [R1+0x7c], R57 ;  /* 0x00007c3901007387 */ /* 0x0001ee0000100800 */
[----:B------:R-:W-:-:S02]  /*bab0*/  @!P6 IMAD.IADD R6, R6, 0x1, -R0 ;  /* 0x000000010606e824 */ /* 0x000fc400078e0a00 */
[--C-:B------:R-:W-:Y:S01]  /*bac0*/  @!P5 IMAD.IADD R7, R7, 0x1, -R0.reuse ;  /* 0x000000010707d824 */ /* 0x100fe200078e0a00 */
[----:B------:R-:W-:Y:S01]  /*bad0*/  ISETP.GT.U32.AND P5, PT, R0, R12, PT ;  /* 0x0000000c0000720c */ /* 0x000fe20003fa4070 */
[----:B0-----:R-:W4:Y:S01]  /*bae0*/  LDL.LU R57, [R1+0x84f0] ;  /* 0x0084f00001397983 */ /* 0x001f220000300800 */
[----:B------:R-:W-:Y:S01]  /*baf0*/  @!P2 IMAD.IADD R4, R4, 0x1, -R0 ;  /* 0x000000010404a824 */ /* 0x000fe200078e0a00 */
[----:B------:R-:W-:Y:S02]  /*bb00*/  ISETP.GT.U32.AND P2, PT, R0, R6, PT ;  /* 0x000000060000720c */ /* 0x000fe40003f44070 */
[----:B------:R0:W-:Y:S01]  /*bb10*/  STL [R1+0x78], R9 ;  /* 0x0000780901007387 */ /* 0x0001e20000100800 */
[----:B------:R-:W-:Y:S01]  /*bb20*/  ISETP.GE.AND P0, PT, R16, RZ, PT ;  /* 0x000000ff1000720c */ /* 0x000fe20003f06270 */
[----:B------:R-:W-:Y:S02]  /*bb30*/  IMAD.MOV.U32 R16, RZ, RZ, R2 ;  /* 0x000000ffff107224 */ /* 0x000fe400078e0002 */
[----:B0-----:R-:W-:-:S04]  /*bb40*/  IMAD.HI.U32 R9, R8, R10, RZ ;  /* 0x0000000a08097227 */ /* 0x001fc800078e00ff */
[----:B------:R-:W-:Y:S01]  /*bb50*/  IMAD.MOV R9, RZ, RZ, -R9 ;  /* 0x000000ffff097224 */ /* 0x000fe200078e0a09 */
[----:B------:R-:W-:Y:S01]  /*bb60*/  ISETP.GT.U32.AND P4, PT, R0, R7, PT ;  /* 0x000000070000720c */ /* 0x000fe20003f84070 */
[----:B------:R-:W-:Y:S02]  /*bb70*/  @!P5 IMAD.IADD R12, R12, 0x1, -R0 ;  /* 0x000000010c0cd824 */ /* 0x000fe400078e0a00 */
[----:B------:R-:W-:Y:S01]  /*bb80*/  IMAD R9, R0, R9, R10 ;  /* 0x0000000900097224 */ /* 0x000fe200078e020a */
[----:B------:R-:W-:Y:S01]  /*bb90*/  ISETP.GE.AND P5, PT, R18, RZ, PT ;  /* 0x000000ff1200720c */ /* 0x000fe20003fa6270 */
[----:B------:R-:W-:Y:S02]  /*bba0*/  @!P1 IMAD.MOV R16, RZ, RZ, -R16 ;  /* 0x000000ffff109224 */ /* 0x000fe400078e0a10 */
[--C-:B------:R-:W-:Y:S01]  /*bbb0*/  @!P2 IMAD.IADD R6, R6, 0x1, -R0.reuse ;  /* 0x000000010606a824 */ /* 0x100fe200078e0a00 */
[----:B------:R-:W-:Y:S02]  /*bbc0*/  ISETP.GT.U32.AND P2, PT, R0, R9, PT ;  /* 0x000000090000720c */ /* 0x000fe40003f44070 */
[----:B------:R0:W-:Y:S03]  /*bbd0*/  STL [R1+0x74], R16 ;  /* 0x0000741001007387 */ /* 0x0001e60000100800 */
[----:B------:R-:W-:-:S08]  /*bbe0*/  @!P4 IMAD.IADD R7, R7, 0x1, -R0 ;  /* 0x000000010707c824 */ /* 0x000fd000078e0a00 */
[----:B------:R-:W-:Y:S01]  /*bbf0*/  @!P2 IMAD.IADD R9, R9, 0x1, -R0 ;  /* 0x000000010909a824 */ /* 0x000fe200078e0a00 */
[----:B------:R-:W-:Y:S02]  /*bc00*/  ISETP.GE.AND P2, PT, R20, RZ, PT ;  /* 0x000000ff1400720c */ /* 0x000fe40003f46270 */
[----:B------:R-:W2:Y:S01]  /*bc10*/  LDL.LU R20, [R1+0x490] ;  /* 0x0004900001147983 */ /* 0x000ea20000300800 */
[----:B---3--:R-:W-:Y:S01]  /*bc20*/  IMAD.MOV.U32 R18, RZ, RZ, R11 ;  /* 0x000000ffff127224 */ /* 0x008fe200078e000b */
[----:B------:R-:W-:-:S05]  /*bc30*/  IABS R11, R26 ;  /* 0x0000001a000b7213 */ /* 0x000fca0000000000 */
[----:B0-----:R-:W-:-:S04]  /*bc40*/  IMAD.HI.U32 R16, R8, R11, RZ ;  /* 0x0000000b08107227 */ /* 0x001fc800078e00ff */
[----:B------:R-:W-:-:S04]  /*bc50*/  IMAD.MOV R16, RZ, RZ, -R16 ;  /* 0x000000ffff107224 */ /* 0x000fc800078e0a10 */
[C---:B------:R-:W-:Y:S02]  /*bc60*/  IMAD R11, R0.reuse, R16, R11 ;  /* 0x00000010000b7224 */ /* 0x040fe400078e020b */
[----:B------:R-:W-:Y:S02]  /*bc70*/  IMAD.MOV.U32 R16, RZ, RZ, R58 ;  /* 0x000000ffff107224 */ /* 0x000fe400078e003a */
[----:B------:R-:W-:Y:S02]  /*bc80*/  IMAD.MOV.U32 R58, RZ, RZ, R7 ;  /* 0x000000ffff3a7224 */ /* 0x000fe400078e0007 */
[----:B------:R-:W3:Y:S01]  /*bc90*/  LDL.LU R7, [R1+0x47c] ;  /* 0x00047c0001077983 */ /* 0x000ee20000300800 */
[----:B------:R-:W-:Y:S02]  /*bca0*/  IABS R13, R19 ;  /* 0x00000013000d7213 */ /* 0x000fe40000000000 */
[----:B------:R-:W-:-:S03]  /*bcb0*/  ISETP.GT.U32.AND P6, PT, R0, R12, PT ;  /* 0x0000000c0000720c */ /* 0x000fc60003fc4070 */
[----:B------:R-:W-:Y:S01]  /*bcc0*/  IMAD.HI.U32 R5, R8, R13, RZ ;  /* 0x0000000d08057227 */ /* 0x000fe200078e00ff */
[----:B------:R-:W-:-:S03]  /*bcd0*/  IABS R2, R21 ;  /* 0x0000001500027213 */ /* 0x000fc60000000000 */
[----:B------:R-:W-:Y:S02]  /*bce0*/  IMAD.MOV R5, RZ, RZ, -R5 ;  /* 0x000000ffff057224 */ /* 0x000fe400078e0a05 */
[----:B------:R-:W-:Y:S02]  /*bcf0*/  IMAD.MOV.U32 R10, RZ, RZ, R2 ;  /* 0x000000ffff0a7224 */ /* 0x000fe400078e0002 */
[----:B------:R-:W-:Y:S01]  /*bd00*/  IMAD R13, R0, R5, R13 ;  /* 0x00000005000d7224 */ /* 0x000fe200078e020d */
[----:B------:R-:W-:Y:S01]  /*bd10*/  ISETP.GE.AND P4, PT, R17, RZ, PT ;  /* 0x000000ff1100720c */ /* 0x000fe20003f86270 */
[----:B------:R-:W-:Y:S02]  /*bd20*/  @!P6 IMAD.IADD R12, R12, 0x1, -R0 ;  /* 0x000000010c0ce824 */ /* 0x000fe400078e0a00 */
[----:B------:R-:W-:Y:S01]  /*bd30*/  IMAD.MOV.U32 R17, RZ, RZ, R14 ;  /* 0x000000ffff117224 */ /* 0x000fe200078e000e */
[----:B------:R-:W-:Y:S01]  /*bd40*/  ISETP.GT.U32.AND P6, PT, R0, R13, PT ;  /* 0x0000000d0000720c */ /* 0x000fe20003fc4070 */
[----:B------:R-:W-:-:S04]  /*bd50*/  IMAD.HI.U32 R14, R8, R10, RZ ;  /* 0x0000000a080e7227 */ /* 0x000fc800078e00ff */
[----:B------:R-:W-:-:S04]  /*bd60*/  IMAD.MOV R14, RZ, RZ, -R14 ;  /* 0x000000ffff0e7224 */ /* 0x000fc800078e0a0e */
[----:B------:R-:W-:-:S04]  /*bd70*/  IMAD R10, R0, R14, R10 ;  /* 0x0000000e000a7224 */ /* 0x000fc800078e020a */
[----:B------:R-:W-:Y:S01]  /*bd80*/  @!P6 IMAD.IADD R13, R13, 0x1, -R0 ;  /* 0x000000010d0de824 */ /* 0x000fe200078e0a00 */
[C---:B------:R-:W-:Y:S02]  /*bd90*/  ISETP.GT.U32.AND P6, PT, R0.reuse, R10, PT ;  /* 0x0000000a0000720c */ /* 0x040fe40003fc4070 */
[----:B------:R-:W-:Y:S01]  /*bda0*/  ISETP.GT.U32.AND P1, PT, R0, R4, PT ;  /* 0x000000040000720c */ /* 0x000fe20003f24070 */
[----:B------:R-:W-:Y:S02]  /*bdb0*/  @!P3 IMAD.MOV R58, RZ, RZ, -R58 ;  /* 0x000000ffff3ab224 */ /* 0x000fe400078e0a3a */
[----:B------:R-:W-:-:S03]  /*bdc0*/  @!P0 IMAD.MOV R12, RZ, RZ, -R12 ;  /* 0x000000ffff0c8224 */ /* 0x000fc600078e0a0c */
[----:B------:R0:W-:Y:S05]  /*bdd0*/  STL [R1+0x70], R58 ;  /* 0x0000703a01007387 */ /* 0x0001ea0000100800 */
[--C-:B------:R-:W-:Y:S01]  /*bde0*/  @!P6 IMAD.IADD R10, R10, 0x1, -R0.reuse ;  /* 0x000000010a0ae824 */ /* 0x100fe200078e0a00 */
[----:B------:R-:W-:Y:S01]  /*bdf0*/  ISETP.GT.U32.AND P6, PT, R0, R9, PT ;  /* 0x000000090000720c */ /* 0x000fe20003fc4070 */
[----:B0-----:R-:W4:Y:S01]  /*be00*/  LDL.LU R58, [R1+0x84ec] ;  /* 0x0084ec00013a7983 */ /* 0x001f220000300800 */
[----:B------:R-:W-:-:S03]  /*be10*/  @!P1 IMAD.IADD R4, R4, 0x1, -R0 ;  /* 0x0000000104049824 */ /* 0x000fc600078e0a00 */
[----:B------:R3:W-:Y:S01]  /*be20*/  STL [R1+0x6c], R12 ;  /* 0x00006c0c01007387 */ /* 0x0007e20000100800 */
[----:B------:R-:W-:Y:S01]  /*be30*/  ISETP.GT.U32.AND P0, PT, R0, R10, PT ;  /* 0x0000000a0000720c */ /* 0x000fe20003f04070 */
[----:B------:R-:W-:-:S06]  /*be40*/  @!P4 IMAD.MOV R6, RZ, RZ, -R6 ;  /* 0x000000ffff06c224 */ /* 0x000fcc00078e0a06 */
[----:B------:R-:W-:Y:S01]  /*be50*/  @!P6 IMAD.IADD R9, R9, 0x1, -R0 ;  /* 0x000000010909e824 */ /* 0x000fe200078e0a00 */
[----:B------:R-:W-:Y:S01]  /*be60*/  STL [R1+0x68], R6 ;  /* 0x0000680601007387 */ /* 0x000fe20000100800 */
[----:B------:R-:W-:-:S04]  /*be70*/  ISETP.GE.AND P6, PT, R21, RZ, PT ;  /* 0x000000ff1500720c */ /* 0x000fc80003fc6270 */
[----:B------:R-:W-:Y:S01]  /*be80*/  @!P0 IMAD.IADD R10, R10, 0x1, -R0 ;  /* 0x000000010a0a8824 */ /* 0x000fe200078e0a00 */
[----:B------:R-:W-:Y:S01]  /*be90*/  ISETP.GE.AND P0, PT, R26, RZ, PT ;  /* 0x000000ff1a00720c */ /* 0x000fe20003f06270 */
[----:B---3--:R-:W-:Y:S02]  /*bea0*/  IMAD.MOV.U32 R12, RZ, RZ, R7 ;  /* 0x000000ffff0c7224 */ /* 0x008fe400078e0007 */
[----:B------:R-:W-:Y:S02]  /*beb0*/  IMAD.MOV.U32 R7, RZ, RZ, R16 ;  /* 0x000000ffff077224 */ /* 0x000fe400078e0010 */
[----:B--2---:R-:W-:Y:S02]  /*bec0*/  IMAD.MOV.U32 R16, RZ, RZ, R20 ;  /* 0x000000ffff107224 */ /* 0x004fe400078e0014 */
[----:B------:R-:W-:Y:S02]  /*bed0*/  IMAD.MOV.U32 R20, RZ, RZ, R22 ;  /* 0x000000ffff147224 */ /* 0x000fe400078e0016 */
[----:B------:R-:W-:-:S02]  /*bee0*/  IMAD.MOV.U32 R22, RZ, RZ, R25 ;  /* 0x000000ffff167224 */ /* 0x000fc400078e0019 */
[----:B------:R-:W-:Y:S02]  /*bef0*/  IMAD.MOV.U32 R25, RZ, RZ, R59 ;  /* 0x000000ffff197224 */ /* 0x000fe400078e003b */
[----:B------:R-:W-:-:S04]  /*bf00*/  IMAD.MOV.U32 R59, RZ, RZ, R4 ;  /* 0x000000ffff3b7224 */ /* 0x000fc800078e0004 */
[----:B------:R-:W-:-:S05]  /*bf10*/  @!P5 IMAD.MOV R59, RZ, RZ, -R59 ;  /* 0x000000ffff3bd224 */ /* 0x000fca00078e0a3b */
[----:B------:R0:W-:Y:S04]  /*bf20*/  STL [R1+0x64], R59 ;  /* 0x0000643b01007387 */ /* 0x0001e80000100800 */
[----:B0-----:R-:W2:Y:S04]  /*bf30*/  LDL.LU R59, [R1+0x84e8] ;  /* 0x0084e800013b7983 */ /* 0x001ea80000300800 */
[----:B------:R-:W3:Y:S04]  /*bf40*/  LDL.LU R21, [R1+0x488] ;  /* 0x0004880001157983 */ /* 0x000ee80000300800 */
[----:B------:R-:W4:Y:S01]  /*bf50*/  LDL.LU R26, [R1+0x460] ;  /* 0x00046000011a7983 */ /* 0x000f220000300800 */
[----:B------:R-:W-:-:S02]  /*bf60*/  IABS R2, R28 ;  /* 0x0000001c00027213 */ /* 0x000fc40000000000 */
[----:B------:R-:W-:Y:S02]  /*bf70*/  IABS R5, R27 ;  /* 0x0000001b00057213 */ /* 0x000fe40000000000 */
[----:B------:R-:W-:Y:S01]  /*bf80*/  ISETP.GT.U32.AND P3, PT, R0, R13, PT ;  /* 0x0000000d0000720c */ /* 0x000fe20003f64070 */
[----:B------:R-:W-:Y:S01]  /*bf90*/  IMAD.HI.U32 R14, R8, R2, RZ ;  /* 0x00000002080e7227 */ /* 0x000fe200078e00ff */
[----:B------:R-:W-:-:S03]  /*bfa0*/  ISETP.GE.AND P1, PT, R19, RZ, PT ;  /* 0x000000ff1300720c */ /* 0x000fc60003f26270 */
[----:B------:R-:W-:Y:S02]  /*bfb0*/  IMAD.MOV.U32 R19, RZ, RZ, R18 ;  /* 0x000000ffff137224 */ /* 0x000fe400078e0012 */
[----:B-----5:R-:W-:Y:S02]  /*bfc0*/  IMAD.MOV.U32 R18, RZ, RZ, R15 ;  /* 0x000000ffff127224 */ /* 0x020fe400078e000f */
[----:B------:R-:W-:-:S04]  /*bfd0*/  IMAD.HI.U32 R15, R8, R5, RZ ;  /* 0x00000005080f7227 */ /* 0x000fc800078e00ff */
[----:B------:R-:W-:Y:S02]  /*bfe0*/  IMAD.MOV R14, RZ, RZ, -R14 ;  /* 0x000000ffff0e7224 */ /* 0x000fe400078e0a0e */
[----:B------:R-:W-:Y:S02]  /*bff0*/  IMAD.MOV R15, RZ, RZ, -R15 ;  /* 0x000000ffff0f7224 */ /* 0x000fe400078e0a0f */
[C---:B------:R-:W-:Y:S01]  /*c000*/  IMAD R2, R0.reuse, R14, R2 ;  /* 0x0000000e00027224 */ /* 0x040fe200078e0202 */
[C---:B------:R-:W-:Y:S01]  /*c010*/  ISETP.GT.U32.AND P4, PT, R0.reuse, R11, PT ;  /* 0x0000000b0000720c */ /* 0x040fe20003f84070 */
[C---:B------:R-:W-:Y:S01]  /*c020*/  IMAD R5, R0.reuse, R15, R5 ;  /* 0x0000000f00057224 */ /* 0x040fe200078e0205 */
[----:B------:R-:W-:Y:S01]  /*c030*/  IABS R15, R29 ;  /* 0x0000001d000f7213 */ /* 0x000fe20000000000 */
[----:B------:R-:W-:Y:S01]  /*c040*/  @!P3 IMAD.IADD R13, R13, 0x1, -R0 ;  /* 0x000000010d0db824 */ /* 0x000fe200078e0a00 */
[----:B------:R-:W-:-:S03]  /*c050*/  ISETP.GT.U32.AND P3, PT, R0, R2, PT ;  /* 0x000000020000720c */ /* 0x000fc60003f64070 */
[----:B------:R-:W-:Y:S01]  /*c060*/  IMAD.HI.U32 R6, R8, R15, RZ ;  /* 0x0000000f08067227 */ /* 0x000fe200078e00ff */
[----:B------:R-:W-:-:S03]  /*c070*/  IABS R14, R30 ;  /* 0x0000001e000e7213 */ /* 0x000fc60000000000 */
[----:B------:R-:W-:Y:S02]  /*c080*/  IMAD.MOV R6, RZ, RZ, -R6 ;  /* 0x000000ffff067224 */ /* 0x000fe400078e0a06 */
[----:B------:R-:W-:Y:S02]  /*c090*/  @!P1 IMAD.MOV R13, RZ, RZ, -R13 ;  /* 0x000000ffff0d9224 */ /* 0x000fe400078e0a0d */
[----:B------:R-:W-:Y:S01]  /*c0a0*/  @!P4 IMAD.IADD R11, R11, 0x1, -R0 ;  /* 0x000000010b0bc824 */ /* 0x000fe200078e0a00 */
[----:B------:R-:W-:Y:S01]  /*c0b0*/  ISETP.GE.AND P4, PT, R27, RZ, PT ;  /* 0x000000ff1b00720c */ /* 0x000fe20003f86270 */
[----:B------:R-:W-:Y:S01]  /*c0c0*/  IMAD.HI.U32 R4, R8, R14, RZ ;  /* 0x0000000e08047227 */ /* 0x000fe200078e00ff */
[----:B------:R-:W5:Y:S03]  /*c0d0*/  LDL.LU R27, [R1+0x494] ;  /* 0x00049400011b7983 */ /* 0x000f660000300800 */
[----:B------:R-:W-:-:S02]  /*c0e0*/  IMAD R6, R0, R6, R15 ;  /* 0x0000000600067224 */ /* 0x000fc400078e020f */
[----:B------:R-:W-:Y:S01]  /*c0f0*/  @!P3 IMAD.IADD R2, R2, 0x1, -R0 ;  /* 0x000000010202b824 */ /* 0x000fe200078e0a00 */
[----:B------:R-:W5:Y:S01]  /*c100*/  LDL.LU R15, [R1+0x45c] ;  /* 0x00045c00010f7983 */ /* 0x000f620000300800 */
[----:B------:R-:W-:-:S03]  /*c110*/  IMAD.MOV R4, RZ, RZ, -R4 ;  /* 0x000000ffff047224 */ /* 0x000fc600078e0a04 */
[----:B------:R4:W-:Y:S01]  /*c120*/  STL [R1+0x60], R13 ;  /* 0x0000600d01007387 */ /* 0x0009e20000100800 */
[C---:B------:R-:W-:Y:S01]  /*c130*/  ISETP.GT.U32.AND P3, PT, R0.reuse, R2, PT ;  /* 0x000000020000720c */ /* 0x040fe20003f64070 */
[----:B------:R-:W-:-:S12]  /*c140*/  IMAD R4, R0, R4, R14 ;  /* 0x0000000400047224 */ /* 0x000fd800078e020e */
[----:B------:R-:W-:Y:S01]  /*c150*/  @!P3 IMAD.IADD R2, R2, 0x1, -R0 ;  /* 0x000000010202b824 */ /* 0x000fe200078e0a00 */
[----:B------:R-:W-:Y:S01]  /*c160*/  ISETP.GE.AND P3, PT, R30, RZ, PT ;  /* 0x000000ff1e00720c */ /* 0x000fe20003f66270 */
[----:B------:R-:W-:Y:S02]  /*c170*/  IMAD.MOV.U32 R30, RZ, RZ, R12 ;  /* 0x000000ffff1e7224 */ /* 0x000fe400078e000c */
[----:B----4-:R-:W-:Y:S02]  /*c180*/  IMAD.MOV.U32 R13, RZ, RZ, R26 ;  /* 0x000000ffff0d7224 */ /* 0x010fe400078e001a */
[----:B------:R-:W-:Y:S02]  /*c190*/  IMAD.MOV.U32 R26, RZ, RZ, R45 ;  /* 0x000000ffff1a7224 */ /* 0x000fe400078e002d */
[----:B------:R-:W-:Y:S02]  /*c1a0*/  IMAD.MOV.U32 R45, RZ, RZ, R47 ;  /* 0x000000ffff2d7224 */ /* 0x000fe400078e002f */
[----:B------:R-:W-:-:S02]  /*c1b0*/  IMAD.MOV.U32 R47, RZ, RZ, R60 ;  /* 0x000000ffff2f7224 */ /* 0x000fc400078e003c */
[----:B------:R-:W-:Y:S02]  /*c1c0*/  IMAD.MOV.U32 R60, RZ, RZ, R9 ;  /* 0x000000ffff3c7224 */ /* 0x000fe400078e0009 */
[----:B------:R-:W-:Y:S02]  /*c1d0*/  IMAD.MOV.U32 R9, RZ, RZ, R61 ;  /* 0x000000ffff097224 */ /* 0x000fe400078e003d */
[----:B---3--:R-:W-:Y:S02]  /*c1e0*/  IMAD.MOV.U32 R14, RZ, RZ, R21 ;  /* 0x000000ffff0e7224 */ /* 0x008fe400078e0015 */
[----:B------:R-:W-:Y:S02]  /*c1f0*/  IMAD.MOV.U32 R61, RZ, RZ, R10 ;  /* 0x000000ffff3d7224 */ /* 0x000fe400078e000a */
[----:B------:R-:W-:Y:S01]  /*c200*/  IMAD.MOV.U32 R21, RZ, RZ, R7 ;  /* 0x000000ffff157224 */ /* 0x000fe200078e0007 */
[----:B------:R-:W-:Y:S01]  /*c210*/  IABS R7, R31 ;  /* 0x0000001f00077213 */ /* 0x000fe20000000000 */
[----:B------:R-:W-:Y:S01]  /*c220*/  @!P2 IMAD.MOV R60, RZ, RZ, -R60 ;  /* 0x000000ffff3ca224 */ /* 0x000fe200078e0a3c */
[----:B------:R-:W3:Y:S01]  /*c230*/  LDL.LU R10, [R1+0x478] ;  /* 0x00047800010a7983 */ /* 0x000ee20000300800 */
[----:B------:R-:W-:Y:S01]  /*c240*/  @!P6 IMAD.MOV R61, RZ, RZ, -R61 ;  /* 0x000000ffff3de224 */ /* 0x000fe200078e0a3d */
[----:B------:R-:W-:Y:S01]  /*c250*/  ISETP.GE.AND P6, PT, R28, RZ, PT ;  /* 0x000000ff1c00720c */ /* 0x000fe20003fc6270 */
[----:B------:R-:W-:-:S02]  /*c260*/  IMAD.MOV.U32 R28, RZ, RZ, R9 ;  /* 0x000000ffff1c7224 */ /* 0x000fc400078e0009 */
[----:B------:R-:W-:Y:S01]  /*c270*/  IMAD.HI.U32 R9, R8, R7, RZ ;  /* 0x0000000708097227 */ /* 0x000fe200078e00ff */
[----:B------:R0:W-:Y:S03]  /*c280*/  STL [R1+0x5c], R60 ;  /* 0x00005c3c01007387 */ /* 0x0001e60000100800 */
[----:B------:R-:W-:Y:S01]  /*c290*/  IMAD.MOV R12, RZ, RZ, -R9 ;  /* 0x000000ffff0c7224 */ /* 0x000fe200078e0a09 */
[----:B0-----:R-:W4:Y:S04]  /*c2a0*/  LDL.LU R60, [R1+0x84e4] ;  /* 0x0084e400013c7983 */ /* 0x001f280000300800 */
[----:B------:R0:W-:Y:S04]  /*c2b0*/  STL [R1+0x58], R61 ;  /* 0x0000583d01007387 */ /* 0x0001e80000100800 */
[----:B0-----:R-:W5:Y:S04]  /*c2c0*/  LDL.LU R61, [R1+0x84e0] ;  /* 0x0084e000013d7983 */ /* 0x001f680000300800 */
[----:B------:R-:W2:Y:S01]  /*c2d0*/  LDL.LU R9, [R1+0x454] ;  /* 0x0004540001097983 */ /* 0x000ea20000300800 */
[----:B------:R-:W-:-:S02]  /*c2e0*/  ISETP.GT.U32.AND P5, PT, R0, R5, PT ;  /* 0x000000050000720c */ /* 0x000fc40003fa4070 */
[----:B------:R-:W-:-:S11]  /*c2f0*/  ISETP.GT.U32.AND P2, PT, R0, R6, PT ;  /* 0x000000060000720c */ /* 0x000fd60003f44070 */
[----:B------:R-:W-:Y:S01]  /*c300*/  @!P5 IMAD.IADD R5, R5, 0x1, -R0 ;  /* 0x000000010505d824 */ /* 0x000fe200078e0a00 */
[----:B------:R-:W-:-:S04]  /*c310*/  ISETP.GT.U32.AND P5, PT, R0, R11, PT ;  /* 0x0000000b0000720c */ /* 0x000fc80003fa4070 */
[----:B------:R-:W-:Y:S01]  /*c320*/  ISETP.GT.U32.AND P1, PT, R0, R5, PT ;  /* 0x000000050000720c */ /* 0x000fe20003f24070 */
[----:B------:R-:W-:-:S08]  /*c330*/  @!P2 IMAD.IADD R6, R6, 0x1, -R0 ;  /* 0x000000010606a824 */ /* 0x000fd000078e0a00 */
[----:B------:R-:W-:Y:S01]  /*c340*/  @!P5 IMAD.IADD R11, R11, 0x1, -R0 ;  /* 0x000000010b0bd824 */ /* 0x000fe200078e0a00 */
[----:B------:R-:W-:-:S03]  /*c350*/  ISETP.GT.U32.AND P5, PT, R0, R4, PT ;  /* 0x000000040000720c */ /* 0x000fc60003fa4070 */
[----:B------:R-:W-:Y:S01]  /*c360*/  @!P1 IMAD.IADD R5, R5, 0x1, -R0 ;  /* 0x0000000105059824 */ /* 0x000fe200078e0a00 */
[----:B------:R-:W-:Y:S01]  /*c370*/  ISETP.GE.AND P1, PT, R29, RZ, PT ;  /* 0x000000ff1d00720c */ /* 0x000fe20003f26270 */
[C---:B------:R-:W-:Y:S01]  /*c380*/  IMAD R7, R0.reuse, R12, R7 ;  /* 0x0000000c00077224 */ /* 0x040fe200078e0207 */
[----:B------:R-:W-:Y:S01]  /*c390*/  ISETP.GE.AND P2, PT, R31, RZ, PT ;  /* 0x000000ff1f00720c */ /* 0x000fe20003f46270 */
[----:B------:R-:W-:Y:S01]  /*c3a0*/  @!P0 IMAD.MOV R11, RZ, RZ, -R11 ;  /* 0x000000ffff0b8224 */ /* 0x000fe200078e0a0b */
[C---:B------:R-:W-:Y:S01]  /*c3b0*/  ISETP.GT.U32.AND P0, PT, R0.reuse, R6, PT ;  /* 0x000000060000720c */ /* 0x040fe20003f04070 */
[----:B------:R-:W-:Y:S01]  /*c3c0*/  @!P4 IMAD.MOV R5, RZ, RZ, -R5 ;  /* 0x000000ffff05c224 */ /* 0x000fe200078e0a05 */
[----:B------:R-:W-:-:S03]  /*c3d0*/  ISETP.GT.U32.AND P4, PT, R0, R7, PT ;  /* 0x000000070000720c */ /* 0x000fc60003f84070 */
[--C-:B------:R-:W-:Y:S01]  /*c3e0*/  @!P5 IMAD.IADD R4, R4, 0x1, -R0.reuse ;  /* 0x000000010404d824 */ /* 0x100fe200078e0a00 */
[----:B------:R0:W-:Y:S04]  /*c3f0*/  STL [R1+0x54], R11 ;  /* 0x0000540b01007387 */ /* 0x0001e80000100800 */
[----:B------:R-:W-:Y:S01]  /*c400*/  ISETP.GT.U32.AND P5, PT, R0, R4, PT ;  /* 0x000000040000720c */ /* 0x000fe20003fa4070 */
[----:B------:R-:W-:Y:S01]  /*c410*/  STL [R1+0x50], R5 ;  /* 0x0000500501007387 */ /* 0x000fe20000100800 */
[----:B0-----:R-:W-:Y:S01]  /*c420*/  IABS R11, R33 ;  /* 0x00000021000b7213 */ /* 0x001fe20000000000 */
[--C-:B------:R-:W-:Y:S02]  /*c430*/  @!P0 IMAD.IADD R6, R6, 0x1, -R0.reuse ;  /* 0x0000000106068824 */ /* 0x100fe400078e0a00 */
[----:B------:R-:W-:-:S02]  /*c440*/  @!P4 IMAD.IADD R7, R7, 0x1, -R0 ;  /* 0x000000010707c824 */ /* 0x000fc400078e0a00 */
[----:B------:R-:W-:Y:S02]  /*c450*/  IMAD.MOV.U32 R12, RZ, RZ, R6 ;  /* 0x000000ffff0c7224 */ /* 0x000fe400078e0006 */
[----:B------:R-:W-:-:S04]  /*c460*/  @!P6 IMAD.MOV R2, RZ, RZ, -R2 ;  /* 0x000000ffff02e224 */ /* 0x000fc800078e0a02 */
[----:B------:R-:W-:Y:S02]  /*c470*/  @!P5 IMAD.IADD R4, R4, 0x1, -R0 ;  /* 0x000000010404d824 */ /* 0x000fe400078e0a00 */
[----:B------:R-:W-:Y:S01]  /*c480*/  @!P1 IMAD.MOV R12, RZ, RZ, -R12 ;  /* 0x000000ffff0c9224 */ /* 0x000fe200078e0a0c */
[----:B------:R-:W-:Y:S01]  /*c490*/  ISETP.GT.U32.AND P1, PT, R0, R7, PT ;  /* 0x000000070000720c */ /* 0x000fe20003f24070 */
[----:B------:R0:W-:Y:S01]  /*c4a0*/  STL [R1+0x4c], R2 ;  /* 0x00004c0201007387 */ /* 0x0001e20000100800 */
[----:B------:R-:W-:Y:S01]  /*c4b0*/  @!P3 IMAD.MOV R4, RZ, RZ, -R4 ;  /* 0x000000ffff04b224 */ /* 0x000fe200078e0a04 */
[----:B0-----:R-:W-:-:S05]  /*c4c0*/  IABS R2, R35 ;  /* 0x0000002300027213 */ /* 0x001fca0000000000 */
[----:B------:R-:W-:Y:S01]  /*c4d0*/  IMAD.HI.U32 R6, R8, R2, RZ ;  /* 0x0000000208067227 */ /* 0x000fe200078e00ff */
[----:B------:R-:W-:-:S03]  /*c4e0*/  ISETP.GE.AND P0, PT, R33, RZ, PT ;  /* 0x000000ff2100720c */ /* 0x000fc60003f06270 */
[----:B------:R-:W-:Y:S02]  /*c4f0*/  IMAD.MOV R6, RZ, RZ, -R6 ;  /* 0x000000ffff067224 */ /* 0x000fe400078e0a06 */
[----:B------:R-:W-:Y:S01]  /*c500*/  @!P1 IMAD.IADD R7, R7, 0x1, -R0 ;  /* 0x0000000107079824 */ /* 0x000fe200078e0a00 */
[----:B------:R-:W-:Y:S01]  /*c510*/  STL [R1+0x48], R12 ;  /* 0x0000480c01007387 */ /* 0x000fe20000100800 */
[C---:B------:R-:W-:Y:S02]  /*c520*/  IMAD R2, R0.reuse, R6, R2 ;  /* 0x0000000600027224 */ /* 0x040fe400078e0202 */
[----:B------:R-:W-:Y:S01]  /*c530*/  IMAD.MOV.U32 R33, RZ, RZ, R7 ;  /* 0x000000ffff217224 */ /* 0x000fe200078e0007 */
[----:B------:R0:W-:Y:S03]  /*c540*/  STL [R1+0x44], R4 ;  /* 0x0000440401007387 */ /* 0x0001e60000100800 */
[----:B------:R-:W-:Y:S01]  /*c550*/  @!P2 IMAD.MOV R33, RZ, RZ, -R33 ;  /* 0x000000ffff21a224 */ /* 0x000fe200078e0a21 */
[----:B------:R-:W-:-:S02]  /*c560*/  ISETP.GT.U32.AND P2, PT, R0, R2, PT ;  /* 0x000000020000720c */ /* 0x000fc40003f44070 */
[----:B0-----:R-:W-:-:S05]  /*c570*/  IABS R4, R37 ;  /* 0x0000002500047213 */ /* 0x001fca0000000000 */
[----:B------:R-:W-:Y:S01]  /*c580*/  IMAD.HI.U32 R7, R8, R4, RZ ;  /* 0x0000000408077227 */ /* 0x000fe200078e00ff */
[----:B------:R-:W-:-:S03]  /*c590*/  ISETP.GE.AND P6, PT, R32, RZ, PT ;  /* 0x000000ff2000720c */ /* 0x000fc60003fc6270 */
[----:B------:R-:W-:Y:S02]  /*c5a0*/  IMAD.MOV R7, RZ, RZ, -R7 ;  /* 0x000000ffff077224 */ /* 0x000fe400078e0a07 */
[----:B------:R-:W-:-:S05]  /*c5b0*/  @!P2 IMAD.IADD R2, R2, 0x1, -R0 ;  /* 0x000000010202a824 */ /* 0x000fca00078e0a00 */
[----:B------:R-:W-:Y:S02]  /*c5c0*/  ISETP.GT.U32.AND P2, PT, R0, R2, PT ;  /* 0x000000020000720c */ /* 0x000fe40003f44070 */
[----:B------:R-:W-:Y:S02]  /*c5d0*/  ISETP.GE.AND P4, PT, R34, RZ, PT ;  /* 0x000000ff2200720c */ /* 0x000fe40003f86270 */
[----:B------:R-:W-:-:S09]  /*c5e0*/  ISETP.GE.AND P1, PT, R35, RZ, PT ;  /* 0x000000ff2300720c */ /* 0x000fd20003f26270 */
[----:B------:R-:W-:Y:S01]  /*c5f0*/  @!P2 IMAD.IADD R2, R2, 0x1, -R0 ;  /* 0x000000010202a824 */ /* 0x000fe200078e0a00 */
[----:B------:R-:W-:Y:S01]  /*c600*/  STL [R1+0x34], R33 ;  /* 0x0000342101007387 */ /* 0x000fe20000100800 */
[----:B---3--:R-:W-:Y:S01]  /*c610*/  IMAD.MOV.U32 R29, RZ, RZ, R10 ;  /* 0x000000ffff1d7224 */ /* 0x008fe200078e000a */
[----:B------:R-:W-:Y:S01]  /*c620*/  IABS R10, R32 ;  /* 0x00000020000a7213 */ /* 0x000fe20000000000 */
[----:B--2---:R-:W-:-:S04]  /*c630*/  IMAD.MOV.U32 R31, RZ, RZ, R9 ;  /* 0x000000ffff1f7224 */ /* 0x004fc800078e0009 */
[----:B------:R-:W-:-:S04]  /*c640*/  IMAD.MOV.U32 R9, RZ, RZ, R10 ;  /* 0x000000ffff097224 */ /* 0x000fc800078e000a */
[----:B------:R-:W-:-:S04]  /*c650*/  IMAD.HI.U32 R10, R8, R9, RZ ;  /* 0x00000009080a7227 */ /* 0x000fc800078e00ff */
[----:B------:R-:W-:-:S04]  /*c660*/  IMAD.MOV R10, RZ, RZ, -R10 ;  /* 0x000000ffff0a7224 */ /* 0x000fc800078e0a0a */
[----:B------:R-:W-:Y:S02]  /*c670*/  IMAD R5, R0, R10, R9 ;  /* 0x0000000a00057224 */ /* 0x000fe400078e0209 */
[----:B------:R-:W-:-:S04]  /*c680*/  IMAD.HI.U32 R9, R8, R11, RZ ;  /* 0x0000000b08097227 */ /* 0x000fc800078e00ff */
[----:B------:R-:W-:Y:S01]  /*c690*/  IMAD.MOV R9, RZ, RZ, -R9 ;  /* 0x000000ffff097224 */ /* 0x000fe200078e0a09 */
[----:B------:R-:W-:-:S03]  /*c6a0*/  ISETP.GT.U32.AND P5, PT, R0, R5, PT ;  /* 0x000000050000720c */ /* 0x000fc60003fa4070 */
[----:B------:R-:W-:-:S05]  /*c6b0*/  IMAD R9, R0, R9, R11 ;  /* 0x0000000900097224 */ /* 0x000fca00078e020b */
[----:B------:R-:W-:Y:S02]  /*c6c0*/  ISETP.GT.U32.AND P3, PT, R0, R9, PT ;  /* 0x000000090000720c */ /* 0x000fe40003f64070 */
[----:B------:R-:W-:-:S03]  /*c6d0*/  IABS R10, R34 ;  /* 0x00000022000a7213 */ /* 0x000fc60000000000 */
[----:B------:R-:W-:Y:S01]  /*c6e0*/  @!P5 IMAD.IADD R5, R5, 0x1, -R0 ;  /* 0x000000010505d824 */ /* 0x000fe200078e0a00 */
[----:B------:R-:W-:Y:S01]  /*c6f0*/  IABS R11, R36 ;  /* 0x00000024000b7213 */ /* 0x000fe20000000000 */
[----:B------:R-:W-:-:S03]  /*c700*/  IMAD.HI.U32 R12, R8, R10, RZ ;  /* 0x0000000a080c7227 */ /* 0x000fc600078e00ff */
[----:B------:R-:W-:Y:S01]  /*c710*/  ISETP.GT.U32.AND P5, PT, R0, R5, PT ;  /* 0x000000050000720c */ /* 0x000fe20003fa4070 */
[----:B------:R-:W-:Y:S02]  /*c720*/  IMAD.MOV.U32 R6, RZ, RZ, R11 ;  /* 0x000000ffff067224 */ /* 0x000fe400078e000b */
[----:B------:R-:W-:Y:S02]  /*c730*/  @!P3 IMAD.IADD R9, R9, 0x1, -R0 ;  /* 0x000000010909b824 */ /* 0x000fe400078e0a00 */
[----:B------:R-:W-:Y:S02]  /*c740*/  IMAD.MOV R12, RZ, RZ, -R12 ;  /* 0x000000ffff0c7224 */ /* 0x000fe400078e0a0c */
[----:B------:R-:W-:Y:S01]  /*c750*/  IMAD.HI.U32 R11, R8, R6, RZ ;  /* 0x00000006080b7227 */ /* 0x000fe200078e00ff */
[----:B------:R-:W-:-:S03]  /*c760*/  ISETP.GT.U32.AND P3, PT, R0, R9, PT ;  /* 0x000000090000720c */ /* 0x000fc60003f64070 */
[C---:B------:R-:W-:Y:S02]  /*c770*/  IMAD R10, R0.reuse, R12, R10 ;  /* 0x0000000c000a7224 */ /* 0x040fe400078e020a */
[----:B------:R-:W-:Y:S02]  /*c780*/  IMAD.MOV R11, RZ, RZ, -R11 ;  /* 0x000000ffff0b7224 */ /* 0x000fe400078e0a0b */
[----:B------:R-:W-:Y:S01]  /*c790*/  @!P5 IMAD.IADD R5, R5, 0x1, -R0 ;  /* 0x000000010505d824 */ /* 0x000fe200078e0a00 */
[C---:B------:R-:W-:Y:S01]  /*c7a0*/  ISETP.GT.U32.AND P5, PT, R0.reuse, R10, PT ;  /* 0x0000000a0000720c */ /* 0x040fe20003fa4070 */
[C---:B------:R-:W-:Y:S01]  /*c7b0*/  IMAD R6, R0.reuse, R11, R6 ;  /* 0x0000000b00067224 */ /* 0x040fe200078e0206 */
[----:B------:R-:W-:Y:S01]  /*c7c0*/  IABS R11, R38 ;  /* 0x00000026000b7213 */ /* 0x000fe20000000000 */
[----:B------:R-:W-:Y:S02]  /*c7d0*/  IMAD.MOV.U32 R32, RZ, RZ, R5 ;  /* 0x000000ffff207224 */ /* 0x000fe400078e0005 */
[----:B------:R-:W-:-:S02]  /*c7e0*/  IMAD R5, R0, R7, R4 ;  /* 0x0000000700057224 */ /* 0x000fc400078e0204 */
[----:B------:R-:W-:Y:S02]  /*c7f0*/  @!P3 IMAD.IADD R9, R9, 0x1, -R0 ;  /* 0x000000010909b824 */ /* 0x000fe400078e0a00 */
[----:B------:R-:W-:Y:S01]  /*c800*/  IMAD.MOV.U32 R4, RZ, RZ, R11 ;  /* 0x000000ffff047224 */ /* 0x000fe200078e000b */
[----:B------:R-:W-:Y:S01]  /*c810*/  ISETP.GT.U32.AND P3, PT, R0, R6, PT ;  /* 0x000000060000720c */ /* 0x000fe20003f64070 */
[----:B------:R-:W-:Y:S02]  /*c820*/  IMAD.MOV.U32 R12, RZ, RZ, R9 ;  /* 0x000000ffff0c7224 */ /* 0x000fe400078e0009 */
[----:B------:R-:W-:-:S04]  /*c830*/  IMAD.HI.U32 R11, R8, R4, RZ ;  /* 0x00000004080b7227 */ /* 0x000fc800078e00ff */
[----:B------:R-:W-:Y:S02]  /*c840*/  @!P5 IMAD.IADD R10, R10, 0x1, -R0 ;  /* 0x000000010a0ad824 */ /* 0x000fe400078e0a00 */
[----:B------:R-:W-:Y:S01]  /*c850*/  @!P0 IMAD.MOV R12, RZ, RZ, -R12 ;  /* 0x000000ffff0c8224 */ /* 0x000fe200078e0a0c */
[C---:B------:R-:W-:Y:S01]  /*c860*/  ISETP.GT.U32.AND P0, PT, R0.reuse, R5, PT ;  /* 0x000000050000720c */ /* 0x040fe20003f04070 */
[----:B------:R-:W-:Y:S01]  /*c870*/  IMAD.MOV R11, RZ, RZ, -R11 ;  /* 0x000000ffff0b7224 */ /* 0x000fe200078e0a0b */
[----:B------:R-:W-:-:S03]  /*c880*/  ISETP.GT.U32.AND P5, PT, R0, R10, PT ;  /* 0x0000000a0000720c */ /* 0x000fc60003fa4070 */
[----:B------:R-:W-:Y:S02]  /*c890*/  IMAD R4, R0, R11, R4 ;  /* 0x0000000b00047224 */ /* 0x000fe400078e0204 */
[----:B------:R-:W-:-:S03]  /*c8a0*/  @!P3 IMAD.IADD R6, R6, 0x1, -R0 ;  /* 0x000000010606b824 */ /* 0x000fc600078e0a00 */
[C---:B------:R-:W-:Y:S02]  /*c8b0*/  ISETP.GT.U32.AND P2, PT, R0.reuse, R4, PT ;  /* 0x000000040000720c */ /* 0x040fe40003f44070 */
[----:B------:R-:W-:Y:S01]  /*c8c0*/  IABS R7, R39 ;  /* 0x0000002700077213 */ /* 0x000fe20000000000 */
[----:B------:R-:W-:Y:S01]  /*c8d0*/  @!P0 IMAD.IADD R5, R5, 0x1, -R0 ;  /* 0x0000000105058824 */ /* 0x000fe200078e0a00 */
[----:B------:R-:W-:Y:S01]  /*c8e0*/  ISETP.GT.U32.AND P3, PT, R0, R6, PT ;  /* 0x000000060000720c */ /* 0x000fe20003f64070 */
[----:B------:R-:W-:Y:S02]  /*c8f0*/  @!P6 IMAD.MOV R32, RZ, RZ, -R32 ;  /* 0x000000ffff20e224 */ /* 0x000fe400078e0a20 */
[----:B------:R-:W-:Y:S01]  /*c900*/  @!P5 IMAD.IADD R10, R10, 0x1, -R0 ;  /* 0x000000010a0ad824 */ /* 0x000fe200078e0a00 */
[----:B------:R-:W-:Y:S01]  /*c910*/  ISETP.GT.U32.AND P0, PT, R0, R5, PT ;  /* 0x000000050000720c */ /* 0x000fe20003f04070 */
[----:B------:R-:W-:Y:S01]  /*c920*/  IMAD.HI.U32 R11, R8, R7, RZ ;  /* 0x00000007080b7227 */ /* 0x000fe200078e00ff */
[----:B------:R0:W-:Y:S03]  /*c930*/  STL [R1+0x30], R32 ;  /* 0x0000302001007387 */ /* 0x0001e60000100800 */
[----:B------:R-:W-:-:S02]  /*c940*/  IMAD.MOV R11, RZ, RZ, -R11 ;  /* 0x000000ffff0b7224 */ /* 0x000fc400078e0a0b */
[----:B------:R-:W-:Y:S01]  /*c950*/  @!P2 IMAD.IADD R4, R4, 0x1, -R0 ;  /* 0x000000010404a824 */ /* 0x000fe200078e0a00 */
[----:B------:R1:W-:Y:S01]  /*c960*/  STL [R1+0x2c], R12 ;  /* 0x00002c0c01007387 */ /* 0x0003e20000100800 */
[----:B0-----:R-:W-:Y:S01]  /*c970*/  IMAD.MOV.U32 R32, RZ, RZ, R10 ;  /* 0x000000ffff207224 */ /* 0x001fe200078e000a */
[----:B------:R-:W-:Y:S01]  /*c980*/  ISETP.GE.AND P6, PT, R36, RZ, PT ;  /* 0x000000ff2400720c */ /* 0x000fe20003fc6270 */
[----:B------:R-:W-:Y:S02]  /*c990*/  @!P3 IMAD.IADD R6, R6, 0x1, -R0 ;  /* 0x000000010606b824 */ /* 0x000fe400078e0a00 */
[----:B------:R-:W-:Y:S02]  /*c9a0*/  @!P4 IMAD.MOV R32, RZ, RZ, -R32 ;  /* 0x000000ffff20c224 */ /* 0x000fe400078e0a20 */
[----:B-1----:R-:W-:Y:S01]  /*c9b0*/  IMAD.MOV.U32 R12, RZ, RZ, R2 ;  /* 0x000000ffff0c7224 */ /* 0x002fe200078e0002 */
[C---:B------:R-:W-:Y:S01]  /*c9c0*/  ISETP.GT.U32.AND P2, PT, R0.reuse, R4, PT ;  /* 0x000000040000720c */ /* 0x040fe20003f44070 */
[C---:B------:R-:W-:Y:S01]  /*c9d0*/  IMAD R2, R0.reuse, R11, R7 ;  /* 0x0000000b00027224 */ /* 0x040fe200078e0207 */
[----:B------:R-:W-:Y:S01]  /*c9e0*/  IABS R7, R41 ;  /* 0x0000002900077213 */ /* 0x000fe20000000000 */
[----:B------:R-:W-:Y:S01]  /*c9f0*/  @!P1 IMAD.MOV R12, RZ, RZ, -R12 ;  /* 0x000000ffff0c9224 */ /* 0x000fe200078e0a0c */
[----:B------:R0:W-:Y:S01]  /*ca00*/  STL [R1+0x24], R32 ;  /* 0x0000242001007387 */ /* 0x0001e20000100800 */
[----:B------:R-:W-:Y:S01]  /*ca10*/  @!P0 IMAD.IADD R5, R5, 0x1, -R0 ;  /* 0x0000000105058824 */ /* 0x000fe200078e0a00 */
[----:B------:R-:W-:-:S02]  /*ca20*/  ISETP.GT.U32.AND P0, PT, R0, R2, PT ;  /* 0x000000020000720c */ /* 0x000fc40003f04070 */
[----:B------:R-:W-:Y:S01]  /*ca30*/  IABS R9, R40 ;  /* 0x0000002800097213 */ /* 0x000fe20000000000 */
[----:B------:R1:W-:Y:S01]  /*ca40*/  STL [R1+0x20], R12 ;  /* 0x0000200c01007387 */ /* 0x0003e20000100800 */
[----:B------:R-:W-:Y:S01]  /*ca50*/  ISETP.GE.AND P4, PT, R38, RZ, PT ;  /* 0x000000ff2600720c */ /* 0x000fe20003f86270 */
[----:B0-----:R-:W-:Y:S02]  /*ca60*/  IMAD.MOV.U32 R32, RZ, RZ, R6 ;  /* 0x000000ffff207224 */ /* 0x001fe400078e0006 */
[----:B------:R-:W-:Y:S02]  /*ca70*/  IMAD.MOV.U32 R6, RZ, RZ, R7 ;  /* 0x000000ffff067224 */ /* 0x000fe400078e0007 */
[----:B-1----:R-:W-:Y:S02]  /*ca80*/  IMAD.MOV.U32 R12, RZ, RZ, R5 ;  /* 0x000000ffff0c7224 */ /* 0x002fe400078e0005 */
[----:B------:R-:W-:Y:S01]  /*ca90*/  IMAD.HI.U32 R5, R8, R6, RZ ;  /* 0x0000000608057227 */ /* 0x000fe200078e00ff */
[----:B------:R-:W-:-:S03]  /*caa0*/  ISETP.GE.AND P5, PT, R37, RZ, PT ;  /* 0x000000ff2500720c */ /* 0x000fc60003fa6270 */
[----:B------:R-:W-:Y:S02]  /*cab0*/  @!P6 IMAD.MOV R32, RZ, RZ, -R32 ;  /* 0x000000ffff20e224 */ /* 0x000fe400078e0a20 */
[----:B------:R-:W-:-:S04]  /*cac0*/  IMAD.HI.U32 R10, R8, R9, RZ ;  /* 0x00000009080a7227 */ /* 0x000fc800078e00ff */
[----:B------:R-:W-:Y:S02]  /*cad0*/  IMAD.MOV R5, RZ, RZ, -R5 ;  /* 0x000000ffff057224 */ /* 0x000fe400078e0a05 */
[----:B------:R-:W-:Y:S01]  /*cae0*/  @!P2 IMAD.IADD R4, R4, 0x1, -R0 ;  /* 0x000000010404a824 */ /* 0x000fe200078e0a00 */
[----:B------:R0:W-:Y:S01]  /*caf0*/  STL [R1+0x1c], R32 ;  /* 0x00001c2001007387 */ /* 0x0001e20000100800 */
[----:B------:R-:W-:Y:S02]  /*cb00*/  IMAD.MOV R10, RZ, RZ, -R10 ;  /* 0x000000ffff0a7224 */ /* 0x000fe400078e0a0a */
[----:B------:R-:W-:Y:S02]  /*cb10*/  IMAD R5, R0, R5, R6 ;  /* 0x0000000500057224 */ /* 0x000fe400078e0206 */
[----:B------:R-:W-:Y:S02]  /*cb20*/  @!P0 IMAD.IADD R2, R2, 0x1, -R0 ;  /* 0x0000000102028824 */ /* 0x000fe400078e0a00 */
[----:B------:R-:W-:-:S02]  /*cb30*/  IMAD R9, R0, R10, R9 ;  /* 0x0000000a00097224 */ /* 0x000fc400078e0209 */
[----:B0-----:R-:W-:Y:S01]  /*cb40*/  IMAD.MOV.U32 R32, RZ, RZ, R4 ;  /* 0x000000ffff207224 */ /* 0x001fe200078e0004 */
[----:B------:R-:W-:-:S03]  /*cb50*/  ISETP.GT.U32.AND P0, PT, R0, R2, PT ;  /* 0x000000020000720c */ /* 0x000fc60003f04070 */
[----:B------:R-:W-:Y:S01]  /*cb60*/  @!P4 IMAD.MOV R32, RZ, RZ, -R32 ;  /* 0x000000ffff20c224 */ /* 0x000fe200078e0a20 */
[C---:B------:R-:W-:Y:S01]  /*cb70*/  ISETP.GT.U32.AND P4, PT, R0.reuse, R5, PT ;  /* 0x000000050000720c */ /* 0x040fe20003f84070 */
[----:B------:R-:W-:Y:S01]  /*cb80*/  @!P5 IMAD.MOV R12, RZ, RZ, -R12 ;  /* 0x000000ffff0cd224 */ /* 0x000fe200078e0a0c */
[----:B------:R-:W-:Y:S02]  /*cb90*/  ISETP.GT.U32.AND P5, PT, R0, R9, PT ;  /* 0x000000090000720c */ /* 0x000fe40003fa4070 */
[----:B------:R-:W-:Y:S02]  /*cba0*/  ISETP.GE.AND P1, PT, R39, RZ, PT ;  /* 0x000000ff2700720c */ /* 0x000fe40003f26270 */
[----:B------:R-:W-:Y:S01]  /*cbb0*/  IABS R11, R52 ;  /* 0x00000034000b7213 */ /* 0x000fe20000000000 */
[----:B------:R0:W-:Y:S01]  /*cbc0*/  STL [R1+0x18], R12 ;  /* 0x0000180c01007387 */ /* 0x0001e20000100800 */
[----:B------:R-:W-:Y:S01]  /*cbd0*/  IABS R10, R53 ;  /* 0x00000035000a7213 */ /* 0x000fe20000000000 */
[----:B------:R-:W-:-:S04]  /*cbe0*/  @!P0 IMAD.IADD R2, R2, 0x1, -R0 ;  /* 0x0000000102028824 */ /* 0x000fc800078e0a00 */
[--C-:B------:R-:W-:Y:S01]  /*cbf0*/  @!P4 IMAD.IADD R5, R5, 0x1, -R0.reuse ;  /* 0x000000010505c824 */ /* 0x100fe200078e0a00 */
[----:B------:R1:W-:Y:S01]  /*cc00*/  STL [R1+0xc], R32 ;  /* 0x00000c2001007387 */ /* 0x0003e20000100800 */
[----:B------:R-:W-:Y:S02]  /*cc10*/  @!P5 IMAD.IADD R9, R9, 0x1, -R0 ;  /* 0x000000010909d824 */ /* 0x000fe400078e0a00 */
[----:B0-----:R-:W-:Y:S01]  /*cc20*/  IMAD.HI.U32 R12, R8, R11, RZ ;  /* 0x0000000b080c7227 */ /* 0x001fe200078e00ff */
[----:B------:R-:W-:Y:S02]  /*cc30*/  ISETP.GT.U32.AND P4, PT, R0, R5, PT ;  /* 0x000000050000720c */ /* 0x000fe40003f84070 */
[----:B------:R-:W-:Y:S01]  /*cc40*/  IABS R6, R54 ;  /* 0x0000003600067213 */ /* 0x000fe20000000000 */
[----:B------:R-:W-:Y:S01]  /*cc50*/  IMAD.HI.U32 R7, R8, R10, RZ ;  /* 0x0000000a08077227 */ /* 0x000fe200078e00ff */
[----:B------:R-:W-:-:S03]  /*cc60*/  ISETP.GT.U32.AND P5, PT, R0, R9, PT ;  /* 0x000000090000720c */ /* 0x000fc60003fa4070 */
[----:B-1----:R-:W-:Y:S02]  /*cc70*/  IMAD.MOV.U32 R32, RZ, RZ, R2 ;  /* 0x000000ffff207224 */ /* 0x002fe400078e0002 */
[----:B------:R-:W-:Y:S02]  /*cc80*/  IMAD.MOV R12, RZ, RZ, -R12 ;  /* 0x000000ffff0c7224 */ /* 0x000fe400078e0a0c */
[----:B------:R-:W-:Y:S01]  /*cc90*/  @!P1 IMAD.MOV R32, RZ, RZ, -R32 ;  /* 0x000000ffff209224 */ /* 0x000fe200078e0a20 */
[----:B------:R-:W-:Y:S01]  /*cca0*/  ISETP.GE.AND P3, PT, R40, RZ, PT ;  /* 0x000000ff2800720c */ /* 0x000fe20003f66270 */
[----:B------:R-:W-:Y:S01]  /*ccb0*/  IMAD.MOV R4, RZ, RZ, -R7 ;  /* 0x000000ffff047224 */ /* 0x000fe200078e0a07 */
[----:B------:R-:W-:Y:S01]  /*ccc0*/  ISETP.GE.AND P6, PT, R41, RZ, PT ;  /* 0x000000ff2900720c */ /* 0x000fe20003fc6270 */
[----:B------:R-:W-:Y:S01]  /*ccd0*/  IMAD R7, R0, R12, R11 ;  /* 0x0000000c00077224 */ /* 0x000fe200078e020b */
[----:B------:R0:W-:Y:S01]  /*cce0*/  STL [R1+0x158], R32 ;  /* 0x0001582001007387 */ /* 0x0001e20000100800 */
[----:B------:R-:W-:-:S04]  /*ccf0*/  IMAD.HI.U32 R11, R8, R6, RZ ;  /* 0x00000006080b7227 */ /* 0x000fc800078e00ff */
[--C-:B------:R-:W-:Y:S02]  /*cd00*/  @!P4 IMAD.IADD R5, R5, 0x1, -R0.reuse ;  /* 0x000000010505c824 */ /* 0x100fe400078e0a00 */
[----:B0-----:R-:W-:Y:S02]  /*cd10*/  IMAD.MOV.U32 R32, RZ, RZ, R29 ;  /* 0x000000ffff207224 */ /* 0x001fe400078e001d */
[----:B------:R-:W-:Y:S02]  /*cd20*/  IMAD.MOV.U32 R29, RZ, RZ, R13 ;  /* 0x000000ffff1d7224 */ /* 0x000fe400078e000d */
[----:B------:R-:W-:Y:S02]  /*cd30*/  IMAD.MOV R13, RZ, RZ, -R11 ;  /* 0x000000ffff0d7224 */ /* 0x000fe400078e0a0b */
[----:B------:R-:W-:Y:S02]  /*cd40*/  @!P5 IMAD.IADD R9, R9, 0x1, -R0 ;  /* 0x000000010909d824 */ /* 0x000fe400078e0a00 */
[----:B------:R-:W-:-:S02]  /*cd50*/  IMAD R6, R0, R13, R6 ;  /* 0x0000000d00067224 */ /* 0x000fc400078e0206 */
[----:B------:R-:W-:Y:S02]  /*cd60*/  IMAD.MOV.U32 R13, RZ, RZ, R5 ;  /* 0x000000ffff0d7224 */ /* 0x000fe400078e0005 */
[----:B------:R-:W-:Y:S02]  /*cd70*/  @!P3 IMAD.MOV R9, RZ, RZ, -R9 ;  /* 0x000000ffff09b224 */ /* 0x000fe400078e0a09 */
[----:B------:R-:W-:-:S03]  /*cd80*/  @!P6 IMAD.MOV R13, RZ, RZ, -R13 ;  /* 0x000000ffff0de224 */ /* 0x000fc600078e0a0d */
[----:B------:R0:W-:Y:S04]  /*cd90*/  STL [R1+0x1c0], R9 ;  /* 0x0001c00901007387 */ /* 0x0001e80000100800 */
[----:B------:R1:W-:Y:S04]  /*cda0*/  STL [R1+0x1e4], R13 ;  /* 0x0001e40d01007387 */ /* 0x0003e80000100800 */
[----:B------:R-:W2:Y:S01]  /*cdb0*/  LDL.LU R34, [R1] ;  /* 0x0000000001227983 */ /* 0x000ea20000300800 */
[C---:B------:R-:W-:Y:S01]  /*cdc0*/  ISETP.GT.U32.AND P0, PT, R0.reuse, R7, PT ;  /* 0x000000070000720c */ /* 0x040fe20003f04070 */
[----:B------:R-:W-:Y:S01]  /*cdd0*/  IMAD R4, R0, R4, R10 ;  /* 0x0000000400047224 */ /* 0x000fe200078e020a */
[----:B------:R-:W-:-:S02]  /*cde0*/  IABS R10, R55 ;  /* 0x00000037000a7213 */ /* 0x000fc40000000000 */
[----:B------:R-:W-:-:S03]  /*cdf0*/  IABS R12, R56 ;  /* 0x00000038000c7213 */ /* 0x000fc60000000000 */
[----:B------:R-:W-:-:S04]  /*ce00*/  IMAD.HI.U32 R11, R8, R10, RZ ;  /* 0x0000000a080b7227 */ /* 0x000fc800078e00ff */
[----:B------:R-:W-:Y:S02]  /*ce10*/  IMAD.MOV R11, RZ, RZ, -R11 ;  /* 0x000000ffff0b7224 */ /* 0x000fe400078e0a0b */
[----:B------:R-:W-:Y:S02]  /*ce20*/  @!P0 IMAD.IADD R7, R7, 0x1, -R0 ;  /* 0x0000000107078824 */ /* 0x000fe400078e0a00 */
[----:B------:R-:W-:Y:S01]  /*ce30*/  IMAD.MOV.U32 R2, RZ, RZ, R12 ;  /* 0x000000ffff027224 */ /* 0x000fe200078e000c */
[C---:B------:R-:W-:Y:S01]  /*ce40*/  ISETP.GT.U32.AND P5, PT, R0.reuse, R4, PT ;  /* 0x000000040000720c */ /* 0x040fe20003fa4070 */
[C---:B0-----:R-:W-:Y:S01]  /*ce50*/  IMAD R9, R0.reuse, R11, R10 ;  /* 0x0000000b00097224 */ /* 0x041fe200078e020a */
[----:B------:R-:W-:Y:S01]  /*ce60*/  ISETP.GT.U32.AND P3, PT, R0, R7, PT ;  /* 0x000000070000720c */ /* 0x000fe20003f64070 */
[----:B------:R-:W-:Y:S01]  /*ce70*/  IMAD.HI.U32 R12, R8, R2, RZ ;  /* 0x00000002080c7227 */ /* 0x000fe200078e00ff */
[C---:B------:R-:W-:Y:S02]  /*ce80*/  ISETP.GT.U32.AND P4, PT, R0.reuse, R6, PT ;  /* 0x000000060000720c */ /* 0x040fe40003f84070 */
[----:B------:R-:W-:Y:S01]  /*ce90*/  ISETP.GT.U32.AND P6, PT, R0, R9, PT ;  /* 0x000000090000720c */ /* 0x000fe20003fc4070 */
[----:B------:R-:W-:-:S04]  /*cea0*/  IMAD.MOV R12, RZ, RZ, -R12 ;  /* 0x000000ffff0c7224 */ /* 0x000fc800078e0a0c */
[----:B------:R-:W-:Y:S01]  /*ceb0*/  IMAD R2, R0, R12, R2 ;  /* 0x0000000c00027224 */ /* 0x000fe200078e0202 */
[----:B------:R-:W-:Y:S01]  /*cec0*/  IABS R10, R57 ;  /* 0x00000039000a7213 */ /* 0x000fe20000000000 */
[--C-:B------:R-:W-:Y:S02]  /*ced0*/  @!P5 IMAD.IADD R4, R4, 0x1, -R0.reuse ;  /* 0x000000010404d824 */ /* 0x100fe400078e0a00 */
[--C-:B------:R-:W-:Y:S01]  /*cee0*/  @!P3 IMAD.IADD R7, R7, 0x1, -R0.reuse ;  /* 0x000000010707b824 */ /* 0x100fe200078e0a00 */
[----:B------:R-:W-:Y:S01]  /*cef0*/  ISETP.GT.U32.AND P3, PT, R0, R2, PT ;  /* 0x000000020000720c */ /* 0x000fe20003f64070 */
[--C-:B------:R-:W-:Y:S01]  /*cf00*/  @!P4 IMAD.IADD R6, R6, 0x1, -R0.reuse ;  /* 0x000000010606c824 */ /* 0x100fe200078e0a00 */
[----:B------:R-:W-:Y:S01]  /*cf10*/  ISETP.GT.U32.AND P5, PT, R0, R4, PT ;  /* 0x000000040000720c */ /* 0x000fe20003fa4070 */
[----:B------:R-:W-:Y:S01]  /*cf20*/  @!P6 IMAD.IADD R9, R9, 0x1, -R0 ;  /* 0x000000010909e824 */ /* 0x000fe200078e0a00 */
[----:B------:R-:W-:Y:S01]  /*cf30*/  IABS R5, R58 ;  /* 0x0000003a00057213 */ /* 0x000fe20000000000 */
[----:B------:R-:W-:Y:S01]  /*cf40*/  IMAD.HI.U32 R12, R8, R10, RZ ;  /* 0x0000000a080c7227 */ /* 0x000fe200078e00ff */
[----:B------:R-:W-:-:S02]  /*cf50*/  ISETP.GT.U32.AND P6, PT, R0, R6, PT ;  /* 0x000000060000720c */ /* 0x000fc40003fc4070 */
[----:B-1----:R-:W-:Y:S01]  /*cf60*/  IABS R13, R59 ;  /* 0x0000003b000d7213 */ /* 0x002fe20000000000 */
[----:B------:R-:W-:Y:S01]  /*cf70*/  IMAD.MOV R12, RZ, RZ, -R12 ;  /* 0x000000ffff0c7224 */ /* 0x000fe200078e0a0c */
[----:B------:R-:W-:Y:S01]  /*cf80*/  ISETP.GE.AND P2, PT, R52, RZ, PT ;  /* 0x000000ff3400720c */ /* 0x000fe20003f46270 */
[----:B------:R-:W-:Y:S01]  /*cf90*/  IMAD.HI.U32 R11, R8, R5, RZ ;  /* 0x00000005080b7227 */ /* 0x000fe200078e00ff */
[----:B------:R-:W-:-:S03]  /*cfa0*/  ISETP.GE.AND P1, PT, R53, RZ, PT ;  /* 0x000000ff3500720c */ /* 0x000fc60003f26270 */
[----:B------:R-:W-:Y:S01]  /*cfb0*/  @!P3 IMAD.IADD R2, R2, 0x1, -R0 ;  /* 0x000000010202b824 */ /* 0x000fe200078e0a00 */
[C---:B------:R-:W-:Y:S01]  /*cfc0*/  ISETP.GT.U32.AND P3, PT, R0.reuse, R9, PT ;  /* 0x000000090000720c */ /* 0x040fe20003f64070 */
[----:B------:R-:W-:Y:S02]  /*cfd0*/  IMAD R10, R0, R12, R10 ;  /* 0x0000000c000a7224 */ /* 0x000fe400078e020a */
[----:B------:R-:W-:Y:S02]  /*cfe0*/  IMAD.MOV R11, RZ, RZ, -R11 ;  /* 0x000000ffff0b7224 */ /* 0x000fe400078e0a0b */
[----:B------:R-:W-:Y:S02]  /*cff0*/  IMAD.MOV.U32 R35, RZ, RZ, R7 ;  /* 0x000000ffff237224 */ /* 0x000fe400078e0007 */
[----:B------:R-:W-:Y:S02]  /*d000*/  IMAD.MOV.U32 R7, RZ, RZ, R13 ;  /* 0x000000ffff077224 */ /* 0x000fe400078e000d */
[----:B------:R-:W-:-:S02]  /*d010*/  @!P5 IMAD.IADD R4, R4, 0x1, -R0 ;  /* 0x000000010404d824 */ /* 0x000fc400078e0a00 */
[----:B------:R-:W-:Y:S01]  /*d020*/  @!P6 IMAD.IADD R6, R6, 0x1, -R0 ;  /* 0x000000010606e824 */ /* 0x000fe200078e0a00 */
[C---:B------:R-:W-:Y:S01]  /*d030*/  ISETP.GT.U32.AND P6, PT, R0.reuse, R10, PT ;  /* 0x0000000a0000720c */ /* 0x040fe20003fc4070 */
[----:B------:R-:W-:Y:S02]  /*d040*/  IMAD R5, R0, R11, R5 ;  /* 0x0000000b00057224 */ /* 0x000fe400078e0205 */
[----:B------:R-:W-:Y:S01]  /*d050*/  IMAD.HI.U32 R11, R8, R7, RZ ;  /* 0x00000007080b7227 */ /* 0x000fe200078e00ff */
[----:B------:R-:W-:-:S03]  /*d060*/  ISETP.GE.AND P0, PT, R54, RZ, PT ;  /* 0x000000ff3600720c */ /* 0x000fc60003f06270 */
[----:B------:R-:W-:Y:S02]  /*d070*/  IMAD.MOV.U32 R33, RZ, RZ, R4 ;  /* 0x000000ffff217224 */ /* 0x000fe400078e0004 */
[----:B------:R-:W-:Y:S02]  /*d080*/  IMAD.MOV R11, RZ, RZ, -R11 ;  /* 0x000000ffff0b7224 */ /* 0x000fe400078e0a0b */
[----:B------:R-:W-:Y:S02]  /*d090*/  @!P2 IMAD.MOV R35, RZ, RZ, -R35 ;  /* 0x000000ffff23a224 */ /* 0x000fe400078e0a23 */
[----:B------:R-:W-:Y:S02]  /*d0a0*/  @!P1 IMAD.MOV R33, RZ, RZ, -R33 ;  /* 0x000000ffff219224 */ /* 0x000fe400078e0a21 */
[--C-:B------:R-:W-:Y:S01]  /*d0b0*/  @!P3 IMAD.IADD R9, R9, 0x1, -R0.reuse ;  /* 0x000000010909b824 */ /* 0x100fe200078e0a00 */
[C---:B------:R-:W-:Y:S01]  /*d0c0*/  ISETP.GT.U32.AND P3, PT, R0.reuse, R5, PT ;  /* 0x000000050000720c */ /* 0x040fe20003f64070 */
[----:B------:R-:W-:Y:S01]  /*d0d0*/  IMAD R7, R0, R11, R7 ;  /* 0x0000000b00077224 */ /* 0x000fe200078e0207 */
[----:B------:R0:W-:Y:S01]  /*d0e0*/  STL [R1+0x1ec], R35 ;  /* 0x0001ec2301007387 */ /* 0x0001e20000100800 */
[----:B------:R-:W-:Y:S01]  /*d0f0*/  ISETP.GE.AND P5, PT, R55, RZ, PT ;  /* 0x000000ff3700720c */ /* 0x000fe20003fa6270 */
[----:B------:R-:W-:-:S02]  /*d100*/  @!P6 IMAD.IADD R10, R10, 0x1, -R0 ;  /* 0x000000010a0ae824 */ /* 0x000fc400078e0a00 */
[----:B------:R1:W-:Y:S01]  /*d110*/  STL [R1+0x200], R33 ;  /* 0x0002002101007387 */ /* 0x0003e20000100800 */
[----:B------:R-:W-:-:S03]  /*d120*/  ISETP.GT.U32.AND P6, PT, R0, R7, PT ;  /* 0x000000070000720c */ /* 0x000fc60003fc4070 */
[----:B------:R-:W3:Y:S01]  /*d130*/  LDL.LU R40, [R1+0x4] ;  /* 0x0000040001287983 */ /* 0x000ee20000300800 */
[----:B0-----:R-:W-:-:S04]  /*d140*/  IMAD.MOV.U32 R35, RZ, RZ, R6 ;  /* 0x000000ffff237224 */ /* 0x001fc800078e0006 */
[----:B------:R-:W-:Y:S01]  /*d150*/  @!P0 IMAD.MOV R35, RZ, RZ, -R35 ;  /* 0x000000ffff238224 */ /* 0x000fe200078e0a23 */
[----:B------:R-:W-:Y:S01]  /*d160*/  ISETP.GT.U32.AND P1, PT, R0, R2, PT ;  /* 0x000000020000720c */ /* 0x000fe20003f24070 */
[----:B------:R-:W-:Y:S01]  /*d170*/  @!P3 IMAD.IADD R5, R5, 0x1, -R0 ;  /* 0x000000010505b824 */ /* 0x000fe200078e0a00 */
[----:B----4-:R-:W-:Y:S01]  /*d180*/  IABS R12, R60 ;  /* 0x0000003c000c7213 */ /* 0x010fe20000000000 */
[----:B------:R-:W-:Y:S01]  /*d190*/  IMAD.MOV.U32 R37, RZ, RZ, R9 ;  /* 0x000000ffff257224 */ /* 0x000fe200078e0009 */
[----:B------:R0:W-:Y:S01]  /*d1a0*/  STL [R1+0x238], R35 ;  /* 0x0002382301007387 */ /* 0x0001e20000100800 */
[----:B-1----:R-:W-:-:S03]  /*d1b0*/  IMAD.MOV.U32 R33, RZ, RZ, R32 ;  /* 0x000000ffff217224 */ /* 0x002fc600078e0020 */
[----:B------:R-:W4:Y:S01]  /*d1c0*/  LDL.LU R39, [R1+0x8] ;  /* 0x0000080001277983 */ /* 0x000f220000300800 */
[----:B------:R-:W-:-:S03]  /*d1d0*/  IMAD.MOV.U32 R32, RZ, RZ, R30 ;  /* 0x000000ffff207224 */ /* 0x000fc600078e001e */
[----:B------:R-:W4:Y:S01]  /*d1e0*/  LDL.LU R36, [R1+0x10] ;  /* 0x0000100001247983 */ /* 0x000f220000300800 */
[----:B------:R-:W-:Y:S01]  /*d1f0*/  IMAD.MOV.U32 R30, RZ, RZ, R29 ;  /* 0x000000ffff1e7224 */ /* 0x000fe200078e001d */
[C---:B------:R-:W-:Y:S02]  /*d200*/  ISETP.GT.U32.AND P3, PT, R0.reuse, R10, PT ;  /* 0x0000000a0000720c */ /* 0x040fe40003f64070 */
[----:B0-----:R-:W4:Y:S01]  /*d210*/  LDL.LU R35, [R1+0x14] ;  /* 0x0000140001237983 */ /* 0x001f220000300800 */
[----:B------:R-:W-:Y:S02]  /*d220*/  IMAD.MOV.U32 R29, RZ, RZ, R14 ;  /* 0x000000ffff1d7224 */ /* 0x000fe400078e000e */
[----:B------:R-:W-:Y:S01]  /*d230*/  @!P5 IMAD.MOV R37, RZ, RZ, -R37 ;  /* 0x000000ffff25d224 */ /* 0x000fe200078e0a25 */
[----:B------:R-:W-:Y:S01]  /*d240*/  ISETP.GT.U32.AND P5, PT, R0, R5, PT ;  /* 0x000000050000720c */ /* 0x000fe20003fa4070 */
[----:B------:R-:W-:Y:S01]  /*d250*/  IMAD.HI.U32 R14, R8, R12, RZ ;  /* 0x0000000c080e7227 */ /* 0x000fe200078e00ff */
[----:B-----5:R-:W-:Y:S01]  /*d260*/  IABS R4, R61 ;  /* 0x0000003d00047213 */ /* 0x020fe20000000000 */
[----:B------:R-:W5:Y:S02]  /*d270*/  LDL.LU R38, [R1+0x28] ;  /* 0x0000280001267983 */ /* 0x000f640000300800 */
[----:B------:R-:W-:-:S02]  /*d280*/  @!P6 IMAD.IADD R7, R7, 0x1, -R0 ;  /* 0x000000010707e824 */ /* 0x000fc400078e0a00 */
[----:B------:R-:W-:Y:S01]  /*d290*/  IMAD.MOV R14, RZ, RZ, -R14 ;  /* 0x000000ffff0e7224 */ /* 0x000fe200078e0a0e */
[----:B------:R-:W-:Y:S02]  /*d2a0*/  ISETP.GE.AND P4, PT, R56, RZ, PT ;  /* 0x000000ff3800720c */ /* 0x000fe40003f86270 */
[----:B------:R-:W-:Y:S01]  /*d2b0*/  ISETP.GT.U32.AND P6, PT, R0, R7, PT ;  /* 0x000000070000720c */ /* 0x000fe20003fc4070 */
[----:B------:R-:W-:Y:S01]  /*d2c0*/  @!P1 IMAD.IADD R2, R2, 0x1, -R0 ;  /* 0x0000000102029824 */ /* 0x000fe200078e0a00 */
[----:B------:R-:W-:Y:S01]  /*d2d0*/  ISETP.GE.AND P2, PT, R57, RZ, PT ;  /* 0x000000ff3900720c */ /* 0x000fe20003f46270 */
[----:B------:R-:W-:Y:S01]  /*d2e0*/  IMAD.HI.U32 R13, R8, R4, RZ ;  /* 0x00000004080d7227 */ /* 0x000fe200078e00ff */
[----:B------:R-:W-:Y:S02]  /*d2f0*/  ISETP.GE.AND P1, PT, R58, RZ, PT ;  /* 0x000000ff3a00720c */ /* 0x000fe40003f26270 */
[----:B------:R-:W-:Y:S01]  /*d300*/  ISETP.GE.AND P0, PT, R59, RZ, PT ;  /* 0x000000ff3b00720c */ /* 0x000fe20003f06270 */
[----:B------:R-:W-:-:S02]  /*d310*/  IMAD R6, R0, R14, R12 ;  /* 0x0000000e00067224 */ /* 0x000fc400078e020c */
[----:B------:R-:W-:Y:S02]  /*d320*/  IMAD.MOV R13, RZ, RZ, -R13 ;  /* 0x000000ffff0d7224 */ /* 0x000fe400078e0a0d */
[--C-:B------:R-:W-:Y:S01]  /*d330*/  @!P3 IMAD.IADD R10, R10, 0x1, -R0.reuse ;  /* 0x000000010a0ab824 */ /* 0x100fe200078e0a00 */
[C---:B------:R-:W-:Y:S01]  /*d340*/  ISETP.GT.U32.AND P3, PT, R0.reuse, R6, PT ;  /* 0x000000060000720c */ /* 0x040fe20003f64070 */
[----:B------:R-:W-:Y:S02]  /*d350*/  @!P5 IMAD.IADD R5, R5, 0x1, -R0 ;  /* 0x000000010505d824 */ /* 0x000fe400078e0a00 */
[----:B------:R-:W-:Y:S02]  /*d360*/  IMAD R4, R0, R13, R4 ;  /* 0x0000000d00047224 */ /* 0x000fe400078e0204 */
[----:B------:R-:W-:Y:S02]  /*d370*/  IMAD.MOV.U32 R13, RZ, RZ, R10 ;  /* 0x000000ffff0d7224 */ /* 0x000fe400078e000a */
[----:B------:R-:W-:-:S02]  /*d380*/  IMAD.MOV.U32 R14, RZ, RZ, R5 ;  /* 0x000000ffff0e7224 */ /* 0x000fc400078e0005 */
[----:B------:R-:W-:Y:S02]  /*d390*/  @!P6 IMAD.IADD R7, R7, 0x1, -R0 ;  /* 0x000000010707e824 */ /* 0x000fe400078e0a00 */
[----:B------:R-:W-:Y:S02]  /*d3a0*/  @!P4 IMAD.MOV R2, RZ, RZ, -R2 ;  /* 0x000000ffff02c224 */ /* 0x000fe400078e0a02 */
[----:B------:R-:W-:Y:S02]  /*d3b0*/  @!P2 IMAD.MOV R13, RZ, RZ, -R13 ;  /* 0x000000ffff0da224 */ /* 0x000fe400078e0a0d */
[----:B------:R-:W-:Y:S01]  /*d3c0*/  @!P1 IMAD.MOV R14, RZ, RZ, -R14 ;  /* 0x000000ffff0e9224 */ /* 0x000fe200078e0a0e */
[----:B------:R0:W-:Y:S01]  /*d3d0*/  STL [R1+0x240], R37 ;  /* 0x0002402501007387 */ /* 0x0001e20000100800 */
[----:B------:R-:W-:-:S03]  /*d3e0*/  @!P0 IMAD.MOV R7, RZ, RZ, -R7 ;  /* 0x000000ffff078224 */ /* 0x000fc600078e0a07 */
[----:B------:R1:W-:Y:S01]  /*d3f0*/  STL [R1+0x248], R2 ;  /* 0x0002480201007387 */ /* 0x0003e20000100800 */
[----:B------:R-:W-:-:S03]  /*d400*/  @!P3 IMAD.IADD R6, R6, 0x1, -R0 ;  /* 0x000000010606b824 */ /* 0x000fc600078e0a00 */
[----:B------:R3:W-:Y:S04]  /*d410*/  STL [R1+0x250], R13 ;  /* 0x0002500d01007387 */ /* 0x0007e80000100800 */
[----:B------:R-:W-:Y:S04]  /*d420*/  STL [R1+0x28c], R14 ;  /* 0x00028c0e01007387 */ /* 0x000fe80000100800 */
[----:B------:R4:W-:Y:S01]  /*d430*/  STL [R1+0x3b0], R7 ;  /* 0x0003b00701007387 */ /* 0x0009e20000100800 */
[----:B--2---:R-:W-:Y:S02]  /*d440*/  IABS R11, R34 ;  /* 0x00000022000b7213 */ /* 0x004fe40000000000 */
[----:B------:R-:W-:-:S02]  /*d450*/  ISETP.GE.AND P3, PT, R34, RZ, PT ;  /* 0x000000ff2200720c */ /* 0x000fc40003f66270 */
[----:B------:R-:W2:Y:S04]  /*d460*/  LDL.LU R34, [R1+0x38] ;  /* 0x0000380001227983 */ /* 0x000ea80000300800 */
[----:B0-----:R-:W2:Y:S01]  /*d470*/  LDL.LU R37, [R1+0x3c] ;  /* 0x00003c0001257983 */ /* 0x001ea20000300800 */
[----:B------:R-:W-:Y:S01]  /*d480*/  IMAD.HI.U32 R9, R8, R11, RZ ;  /* 0x0000000b08097227 */ /* 0x000fe200078e00ff */
[----:B------:R-:W-:Y:S02]  /*d490*/  ISETP.GT.U32.AND P2, PT, R0, R4, PT ;  /* 0x000000040000720c */ /* 0x000fe40003f44070 */
[----:B------:R-:W-:Y:S01]  /*d4a0*/  ISETP.GE.AND P4, PT, R60, RZ, PT ;  /* 0x000000ff3c00720c */ /* 0x000fe20003f86270 */
[----:B------:R-:W-:Y:S01]  /*d4b0*/  IMAD.MOV R9, RZ, RZ, -R9 ;  /* 0x000000ffff097224 */ /* 0x000fe200078e0a09 */
[----:B------:R-:W-:Y:S01]  /*d4c0*/  ISETP.GE.AND P5, PT, R61, RZ, PT ;  /* 0x000000ff3d00720c */ /* 0x000fe20003fa6270 */
[----:B------:R-:W2:Y:S02]  /*d4d0*/  LDL.LU R41, [R1+0x40] ;  /* 0x0000400001297983 */ /* 0x000ea40000300800 */
[----:B-1----:R-:W-:-:S05]  /*d4e0*/  IMAD R2, R0, R9, R11 ;  /* 0x0000000900027224 */ /* 0x002fca00078e020b */
[----:B------:R-:W-:Y:S01]  /*d4f0*/  ISETP.GT.U32.AND P6, PT, R0, R2, PT ;  /* 0x000000020000720c */ /* 0x000fe20003fc4070 */
[----:B------:R-:W-:Y:S01]  /*d500*/  @!P2 IMAD.IADD R4, R4, 0x1, -R0 ;  /* 0x000000010404a824 */ /* 0x000fe200078e0a00 */
[----:B------:R-:W-:-:S11]  /*d510*/  ISETP.GT.U32.AND P2, PT, R0, R6, PT ;  /* 0x000000060000720c */ /* 0x000fd60003f44070 */
[----:B------:R-:W-:Y:S01]  /*d520*/  @!P6 IMAD.IADD R2, R2, 0x1, -R0 ;  /* 0x000000010202e824 */ /* 0x000fe200078e0a00 */
[----:B------:R-:W-:-:S04]  /*d530*/  ISETP.GT.U32.AND P6, PT, R0, R4, PT ;  /* 0x000000040000720c */ /* 0x000fc80003fc4070 */
[----:B------:R-:W-:Y:S01]  /*d540*/  ISETP.GT.U32.AND P1, PT, R0, R2, PT ;  /* 0x000000020000720c */ /* 0x000fe20003f24070 */
[----:B------:R-:W-:-:S04]  /*d550*/  @!P2 IMAD.IADD R6, R6, 0x1, -R0 ;  /* 0x000000010606a824 */ /* 0x000fc800078e0a00 */
[----:B------:R-:W-:-:S04]  /*d560*/  @!P4 IMAD.MOV R6, RZ, RZ, -R6 ;  /* 0x000000ffff06c224 */ /* 0x000fc800078e0a06 */
[----:B------:R-:W-:-:S04]  /*d570*/  @!P6 IMAD.IADD R4, R4, 0x1, -R0 ;  /* 0x000000010404e824 */ /* 0x000fc800078e0a00 */
[----:B------:R-:W-:Y:S02]  /*d580*/  @!P1 IMAD.IADD R2, R2, 0x1, -R0 ;  /* 0x0000000102029824 */ /* 0x000fe400078e0a00 */
[----:B------:R-:W-:Y:S02]  /*d590*/  @!P5 IMAD.MOV R4, RZ, RZ, -R4 ;  /* 0x000000ffff04d224 */ /* 0x000fe400078e0a04 */
[----:B------:R-:W-:Y:S01]  /*d5a0*/  @!P3 IMAD.MOV R2, RZ, RZ, -R2 ;  /* 0x000000ffff02b224 */ /* 0x000fe200078e0a02 */
[----:B------:R2:W-:Y:S04]  /*d5b0*/  STL [R1+0x3a0], R6 ;  /* 0x0003a00601007387 */ /* 0x0005e80000100800 */
[----:B------:R-:W-:Y:S01]  /*d5c0*/  STL [R1+0x3a8], R4 ;  /* 0x0003a80401007387 */ /* 0x000fe20000100800 */
[----:B---3--:R-:W-:-:S05]  /*d5d0*/  IABS R12, R40 ;  /* 0x00000028000c7213 */ /* 0x008fca0000000000 */
[----:B------:R-:W-:-:S04]  /*d5e0*/  IMAD.HI.U32 R9, R8, R12, RZ ;  /* 0x0000000c08097227 */ /* 0x000fc800078e00ff */
[----:B------:R-:W-:-:S04]  /*d5f0*/  IMAD.MOV R9, RZ, RZ, -R9 ;  /* 0x000000ffff097224 */ /* 0x000fc800078e0a09 */
[----:B------:R-:W-:Y:S01]  /*d600*/  IMAD R13, R0, R9, R12 ;  /* 0x00000009000d7224 */ /* 0x000fe200078e020c */
[----:B----4-:R-:W-:Y:S02]  /*d610*/  IABS R12, R39 ;  /* 0x00000027000c7213 */ /* 0x010fe40000000000 */
[----:B------:R-:W-:-:S03]  /*d620*/  IABS R10, R35 ;  /* 0x00000023000a7213 */ /* 0x000fc60000000000 */
[----:B------:R-:W-:-:S04]  /*d630*/  IMAD.HI.U32 R5, R8, R12, RZ ;  /* 0x0000000c08057227 */ /* 0x000fc800078e00ff */
[----:B------:R-:W-:Y:S01]  /*d640*/  IMAD.HI.U32 R7, R8, R10, RZ ;  /* 0x0000000a08077227 */ /* 0x000fe200078e00ff */
[----:B------:R-:W-:-:S03]  /*d650*/  ISETP.GT.U32.AND P0, PT, R0, R13, PT ;  /* 0x0000000d0000720c */ /* 0x000fc60003f04070 */
[----:B------:R-:W-:Y:S01]  /*d660*/  IMAD.MOV R7, RZ, RZ, -R7 ;  /* 0x000000ffff077224 */ /* 0x000fe200078e0a07 */
[----:B------:R-:W-:Y:S01]  /*d670*/  ISETP.GE.AND P1, PT, R39, RZ, PT ;  /* 0x000000ff2700720c */ /* 0x000fe20003f26270 */
[----:B------:R-:W-:Y:S01]  /*d680*/  IMAD.MOV R5, RZ, RZ, -R5 ;  /* 0x000000ffff057224 */ /* 0x000fe200078e0a05 */
[----:B------:R0:W-:Y:S01]  /*d690*/  STL [R1+0x3ac], R2 ;  /* 0x0003ac0201007387 */ /* 0x0001e20000100800 */
[----:B------:R-:W-:-:S03]  /*d6a0*/  IMAD R10, R0, R7, R10 ;  /* 0x00000007000a7224 */ /* 0x000fc600078e020a */
[----:B------:R-:W3:Y:S01]  /*d6b0*/  LDL.LU R39, [R1+0x88] ;  /* 0x0000880001277983 */ /* 0x000ee20000300800 */
[C---:B------:R-:W-:Y:S01]  /*d6c0*/  IMAD R12, R0.reuse, R5, R12 ;  /* 0x00000005000c7224 */ /* 0x040fe200078e020c */
[----:B------:R-:W-:Y:S02]  /*d6d0*/  IABS R11, R36 ;  /* 0x00000024000b7213 */ /* 0x000fe40000000000 */
[C---:B------:R-:W-:Y:S02]  /*d6e0*/  ISETP.GT.U32.AND P3, PT, R0.reuse, R10, PT ;  /* 0x0000000a0000720c */ /* 0x040fe40003f64070 */
[----:B------:R-:W-:Y:S01]  /*d6f0*/  ISETP.GT.U32.AND P6, PT, R0, R12, PT ;  /* 0x0000000c0000720c */ /* 0x000fe20003fc4070 */
[----:B------:R-:W-:-:S04]  /*d700*/  IMAD.HI.U32 R14, R8, R11, RZ ;  /* 0x0000000b080e7227 */ /* 0x000fc800078e00ff */
[----:B------:R-:W-:Y:S01]  /*d710*/  @!P0 IMAD.IADD R13, R13, 0x1, -R0 ;  /* 0x000000010d0d8824 */ /* 0x000fe200078e0a00 */
[----:B------:R-:W-:Y:S01]  /*d720*/  ISETP.GE.AND P0, PT, R36, RZ, PT ;  /* 0x000000ff2400720c */ /* 0x000fe20003f06270 */
[----:B------:R-:W-:Y:S01]  /*d730*/  IMAD.MOV R14, RZ, RZ, -R14 ;  /* 0x000000ffff0e7224 */ /* 0x000fe200078e0a0e */
[----:B------:R-:W4:Y:S03]  /*d740*/  LDL.LU R36, [R1+0xa0] ;  /* 0x0000a00001247983 */ /* 0x000f260000300800 */
[----:B------:R-:W-:Y:S02]  /*d750*/  IMAD R11, R0, R14, R11 ;  /* 0x0000000e000b7224 */ /* 0x000fe400078e020b */
[--C-:B------:R-:W-:Y:S02]  /*d760*/  @!P3 IMAD.IADD R10, R10, 0x1, -R0.reuse ;  /* 0x000000010a0ab824 */ /* 0x100fe400078e0a00 */
[----:B------:R-:W-:Y:S01]  /*d770*/  @!P6 IMAD.IADD R12, R12, 0x1, -R0 ;  /* 0x000000010c0ce824 */ /* 0x000fe200078e0a00 */
[----:B------:R-:W-:-:S02]  /*d780*/  ISETP.GT.U32.AND P6, PT, R0, R11, PT ;  /* 0x0000000b0000720c */ /* 0x000fc40003fc4070 */
[C---:B------:R-:W-:Y:S02]  /*d790*/  ISETP.GT.U32.AND P3, PT, R0.reuse, R10, PT ;  /* 0x0000000a0000720c */ /* 0x040fe40003f64070 */
[C---:B------:R-:W-:Y:S02]  /*d7a0*/  ISETP.GT.U32.AND P5, PT, R0.reuse, R12, PT ;  /* 0x0000000c0000720c */ /* 0x040fe40003fa4070 */
[----:B------:R-:W-:Y:S02]  /*d7b0*/  ISETP.GT.U32.AND P4, PT, R0, R13, PT ;  /* 0x0000000d0000720c */ /* 0x000fe40003f84070 */
[----:B------:R-:W-:-:S05]  /*d7c0*/  ISETP.GE.AND P2, PT, R40, RZ, PT ;  /* 0x000000ff2800720c */ /* 0x000fca0003f46270 */
[--C-:B------:R-:W-:Y:S02]  /*d7d0*/  @!P6 IMAD.IADD R11, R11, 0x1, -R0.reuse ;  /* 0x000000010b0be824 */ /* 0x100fe400078e0a00 */
[----:B------:R-:W-:-:S03]  /*d7e0*/  @!P3 IMAD.IADD R10, R10, 0x1, -R0 ;  /* 0x000000010a0ab824 */ /* 0x000fc600078e0a00 */
[----:B------:R-:W-:Y:S01]  /*d7f0*/  ISETP.GT.U32.AND P6, PT, R0, R11, PT ;  /* 0x0000000b0000720c */ /* 0x000fe20003fc4070 */
[--C-:B------:R-:W-:Y:S01]  /*d800*/  @!P5 IMAD.IADD R12, R12, 0x1, -R0.reuse ;  /* 0x000000010c0cd824 */ /* 0x100fe200078e0a00 */
[----:B------:R-:W-:Y:S01]  /*d810*/  ISETP.GE.AND P5, PT, R35, RZ, PT ;  /* 0x000000ff2300720c */ /* 0x000fe20003fa6270 */
[----:B------:R-:W-:Y:S01]  /*d820*/  @!P4 IMAD.IADD R13, R13, 0x1, -R0 ;  /* 0x000000010d0dc824 */ /* 0x000fe200078e0a00 */
[----:B------:R-:W4:Y:S03]  /*d830*/  LDL.LU R35, [R1+0xa4] ;  /* 0x0000a40001237983 */ /* 0x000f260000300800 */
[----:B------:R-:W-:-:S06]  /*d840*/  @!P2 IMAD.MOV R13, RZ, RZ, -R13 ;  /* 0x000000ffff0da224 */ /* 0x000fcc00078e0a0d */
[----:B------:R-:W-:Y:S01]  /*d850*/  @!P6 IMAD.IADD R11, R11, 0x1, -R0 ;  /* 0x000000010b0be824 */ /* 0x000fe200078e0a00 */
[----:B------:R-:W-:Y:S01]  /*d860*/  STL [R1+0x3a4], R13 ;  /* 0x0003a40d01007387 */ /* 0x000fe20000100800 */
[----:B-----5:R-:W-:Y:S02]  /*d870*/  IABS R9, R38 ;  /* 0x0000002600097213 */ /* 0x020fe40000000000 */
[----:B------:R-:W-:Y:S01]  /*d880*/  @!P0 IMAD.MOV R11, RZ, RZ, -R11 ;  /* 0x000000ffff0b8224 */ /* 0x000fe200078e0a0b */
[----:B------:R-:W5:Y:S01]  /*d890*/  LDL.LU R40, [R1+0xa8] ;  /* 0x0000a80001287983 */ /* 0x000f620000300800 */
[----:B------:R-:W-:-:S03]  /*d8a0*/  ISETP.GE.AND P2, PT, R38, RZ, PT ;  /* 0x000000ff2600720c */ /* 0x000fc60003f46270 */
[----:B------:R-:W5:Y:S01]  /*d8b0*/  LDL.LU R38, [R1+0xac] ;  /* 0x0000ac0001267983 */ /* 0x000f620000300800 */
[----:B--2---:R-:W-:-:S05]  /*d8c0*/  IABS R6, R37 ;  /* 0x0000002500067213 */ /* 0x004fca0000000000 */
[----:B0-----:R-:W-:-:S04]  /*d8d0*/  IMAD.HI.U32 R2, R8, R6, RZ ;  /* 0x0000000608027227 */ /* 0x001fc800078e00ff */
[----:B------:R-:W-:-:S04]  /*d8e0*/  IMAD.MOV R2, RZ, RZ, -R2 ;  /* 0x000000ffff027224 */ /* 0x000fc800078e0a02 */
[----:B------:R-:W-:-:S05]  /*d8f0*/  IMAD R6, R0, R2, R6 ;  /* 0x0000000200067224 */ /* 0x000fca00078e0206 */
[----:B------:R-:W-:-:S13]  /*d900*/  ISETP.GT.U32.AND P3, PT, R0, R6, PT ;  /* 0x000000060000720c */ /* 0x000fda0003f64070 */
[----:B------:R-:W-:Y:S01]  /*d910*/  @!P3 IMAD.IADD R6, R6, 0x1, -R0 ;  /* 0x000000010606b824 */ /* 0x000fe200078e0a00 */
[----:B------:R-:W-:Y:S01]  /*d920*/  ISETP.GE.AND P3, PT, R37, RZ, PT ;  /* 0x000000ff2500720c */ /* 0x000fe20003f66270 */
[----:B------:R-:W-:-:S04]  /*d930*/  IMAD.MOV.U32 R37, RZ, RZ, R12 ;  /* 0x000000ffff257224 */ /* 0x000fc800078e000c */
[----:B------:R-:W-:-:S05]  /*d940*/  @!P1 IMAD.MOV R37, RZ, RZ, -R37 ;  /* 0x000000ffff259224 */ /* 0x000fca00078e0a25 */
[----:B------:R0:W-:Y:S04]  /*d950*/  STL [R1+0x39c], R37 ;  /* 0x00039c2501007387 */ /* 0x0001e80000100800 */
[----:B------:R-:W-:Y:S04]  /*d960*/  STL [R1+0x398], R11 ;  /* 0x0003980b01007387 */ /* 0x000fe80000100800 */
[----:B0-----:R-:W2:Y:S01]  /*d970*/  LDL.LU R37, [R1+0xb0] ;  /* 0x0000b00001257983 */ /* 0x001ea20000300800 */
[----:B------:R-:W-:-:S04]  /*d980*/  IMAD.HI.U32 R5, R8, R9, RZ ;  /* 0x0000000908057227 */ /* 0x000fc800078e00ff */
[----:B------:R-:W-:-:S04]  /*d990*/  IMAD.MOV R5, RZ, RZ, -R5 ;  /* 0x000000ffff057224 */ /* 0x000fc800078e0a05 */
[----:B------:R-:W-:-:S05]  /*d9a0*/  IMAD R9, R0, R5, R9 ;  /* 0x0000000500097224 */ /* 0x000fca00078e0209 */
[----:B------:R-:W-:Y:S02]  /*d9b0*/  ISETP.GT.U32.AND P4, PT, R0, R9, PT ;  /* 0x000000090000720c */ /* 0x000fe40003f84070 */
[----:B------:R-:W-:-:S05]  /*d9c0*/  IABS R7, R34 ;  /* 0x0000002200077213 */ /* 0x000fca0000000000 */
[----:B------:R-:W-:-:S06]  /*d9d0*/  IMAD.HI.U32 R4, R8, R7, RZ ;  /* 0x0000000708047227 */ /* 0x000fcc00078e00ff */
[----:B------:R-:W-:Y:S02]  /*d9e0*/  @!P4 IMAD.IADD R9, R9, 0x1, -R0 ;  /* 0x000000010909c824 */ /* 0x000fe400078e0a00 */
[----:B------:R-:W-:-:S03]  /*d9f0*/  IMAD.MOV R4, RZ, RZ, -R4 ;  /* 0x000000ffff047224 */ /* 0x000fc600078e0a04 */
[C---:B------:R-:W-:Y:S01]  /*da00*/  ISETP.GT.U32.AND P4, PT, R0.reuse, R9, PT ;  /* 0x000000090000720c */ /* 0x040fe20003f84070 */
[----:B------:R-:W-:Y:S01]  /*da10*/  IMAD R7, R0, R4, R7 ;  /* 0x0000000400077224 */ /* 0x000fe200078e0207 */
[----:B------:R-:W-:-:S04]  /*da20*/  IABS R5, R41 ;  /* 0x0000002900057213 */ /* 0x000fc80000000000 */
[----:B------:R-:W-:Y:S01]  /*da30*/  ISETP.GT.U32.AND P6, PT, R0, R7, PT ;  /* 0x000000070000720c */ /* 0x000fe20003fc4070 */
[----:B------:R-:W-:-:S06]  /*da40*/  IMAD.HI.U32 R13, R8, R5, RZ ;  /* 0x00000005080d7227 */ /* 0x000fcc00078e00ff */
[--C-:B------:R-:W-:Y:S01]  /*da50*/  @!P4 IMAD.IADD R9, R9, 0x1, -R0.reuse ;  /* 0x000000010909c824 */ /* 0x100fe200078e0a00 */
[----:B------:R-:W-:Y:S01]  /*da60*/  ISETP.GE.AND P4, PT, R34, RZ, PT ;  /* 0x000000ff2200720c */ /* 0x000fe20003f86270 */
[----:B------:R-:W-:Y:S02]  /*da70*/  IMAD.MOV.U32 R34, RZ, RZ, R15 ;  /* 0x000000ffff227224 */ /* 0x000fe400078e000f */
[----:B------:R-:W-:Y:S02]  /*da80*/  IMAD.MOV R13, RZ, RZ, -R13 ;  /* 0x000000ffff0d7224 */ /* 0x000fe400078e0a0d */
[----:B------:R-:W-:Y:S02]  /*da90*/  @!P6 IMAD.IADD R7, R7, 0x1, -R0 ;  /* 0x000000010707e824 */ /* 0x000fe400078e0a00 */
[----:B------:R-:W-:Y:S01]  /*daa0*/  IMAD R5, R0, R13, R5 ;  /* 0x0000000d00057224 */ /* 0x000fe200078e0205 */
[----:B---3--:R-:W-:-:S05]  /*dab0*/  IABS R2, R39 ;  /* 0x0000002700027213 */ /* 0x008fca0000000000 */
[----:B------:R-:W-:-:S04]  /*dac0*/  IMAD.HI.U32 R15, R8, R2, RZ ;  /* 0x00000002080f7227 */ /* 0x000fc800078e00ff */
[----:B------:R-:W-:Y:S01]  /*dad0*/  IMAD.MOV R15, RZ, RZ, -R15 ;  /* 0x000000ffff0f7224 */ /* 0x000fe200078e0a0f */
[----:B------:R-:W-:-:S03]  /*dae0*/  ISETP.GT.U32.AND P1, PT, R0, R7, PT ;  /* 0x000000070000720c */ /* 0x000fc60003f24070 */
[C---:B------:R-:W-:Y:S01]  /*daf0*/  IMAD R2, R0.reuse, R15, R2 ;  /* 0x0000000f00027224 */ /* 0x040fe200078e0202 */
[----:B----4-:R-:W-:Y:S01]  /*db00*/  IABS R4, R36 ;  /* 0x0000002400047213 */ /* 0x010fe20000000000 */
[----:B------:R-:W-:Y:S01]  /*db10*/  @!P5 IMAD.MOV R10, RZ, RZ, -R10 ;  /* 0x000000ffff0ad224 */ /* 0x000fe200078e0a0a */
[C---:B------:R-:W-:Y:S02]  /*db20*/  ISETP.GT.U32.AND P6, PT, R0.reuse, R5, PT ;  /* 0x000000050000720c */ /* 0x040fe40003fc4070 */
[----:B------:R-:W-:Y:S01]  /*db30*/  ISETP.GT.U32.AND P5, PT, R0, R2, PT ;  /* 0x000000020000720c */ /* 0x000fe20003fa4070 */
[----:B------:R-:W-:-:S04]  /*db40*/  IMAD.HI.U32 R14, R8, R4, RZ ;  /* 0x00000004080e7227 */ /* 0x000fc800078e00ff */
[----:B------:R-:W-:Y:S01]  /*db50*/  IMAD.MOV R14, RZ, RZ, -R14 ;  /* 0x000000ffff0e7224 */ /* 0x000fe200078e0a0e */
[----:B------:R-:W-:-:S03]  /*db60*/  ISETP.GT.U32.AND P0, PT, R0, R6, PT ;  /* 0x000000060000720c */ /* 0x000fc60003f04070 */
[C---:B------:R-:W-:Y:S02]  /*db70*/  IMAD R4, R0.reuse, R14, R4 ;  /* 0x0000000e00047224 */ /* 0x040fe400078e0204 */
[--C-:B------:R-:W-:Y:S02]  /*db80*/  @!P1 IMAD.IADD R7, R7, 0x1, -R0.reuse ;  /* 0x0000000107079824 */ /* 0x100fe400078e0a00 */
[--C-:B------:R-:W-:Y:S01]  /*db90*/  @!P6 IMAD.IADD R5, R5, 0x1, -R0.reuse ;  /* 0x000000010505e824 */ /* 0x100fe200078e0a00 */
[----:B------:R-:W-:Y:S01]  /*dba0*/  ISETP.GT.U32.AND P1, PT, R0, R4, PT ;  /* 0x000000040000720c */ /* 0x000fe20003f24070 */
[--C-:B------:R-:W-:Y:S02]  /*dbb0*/  @!P5 IMAD.IADD R2, R2, 0x1, -R0.reuse ;  /* 0x000000010202d824 */ /* 0x100fe400078e0a00 */
[----:B------:R-:W-:Y:S01]  /*dbc0*/  @!P4 IMAD.MOV R7, RZ, RZ, -R7 ;  /* 0x000000ffff07c224 */ /* 0x000fe200078e0a07 */
[C---:B------:R-:W-:Y:S02]  /*dbd0*/  ISETP.GT.U32.AND P6, PT, R0.reuse, R5, PT ;  /* 0x000000050000720c */ /* 0x040fe40003fc4070 */
[----:B------:R-:W-:Y:S01]  /*dbe0*/  ISETP.GT.U32.AND P4, PT, R0, R2, PT ;  /* 0x000000020000720c */ /* 0x000fe20003f84070 */
[----:B------:R-:W-:Y:S01]  /*dbf0*/  @!P0 IMAD.IADD R6, R6, 0x1, -R0 ;  /* 0x0000000106068824 */ /* 0x000fe200078e0a00 */
[----:B------:R0:W-:Y:S01]  /*dc00*/  STL [R1+0x394], R10 ;  /* 0x0003940a01007387 */ /* 0x0001e20000100800 */
[----:B------:R-:W-:Y:S01]  /*dc10*/  @!P2 IMAD.MOV R9, RZ, RZ, -R9 ;  /* 0x000000ffff09a224 */ /* 0x000fe200078e0a09 */
[----:B------:R-:W-:-:S02]  /*dc20*/  ISETP.GE.AND P2, PT, R41, RZ, PT ;  /* 0x000000ff2900720c */ /* 0x000fc40003f46270 */
[----:B------:R-:W-:Y:S01]  /*dc30*/  ISETP.GE.AND P0, PT, R39, RZ, PT ;  /* 0x000000ff2700720c */ /* 0x000fe20003f06270 */
[----:B------:R-:W-:Y:S01]  /*dc40*/  @!P1 IMAD.IADD R4, R4, 0x1, -R0 ;  /* 0x0000000104049824 */ /* 0x000fe200078e0a00 */
[----:B------:R-:W-:Y:S01]  /*dc50*/  STL [R1+0x390], R9 ;  /* 0x0003900901007387 */ /* 0x000fe20000100800 */
[----:B0-----:R-:W-:Y:S01]  /*dc60*/  IMAD.MOV.U32 R10, RZ, RZ, R6 ;  /* 0x000000ffff0a7224 */ /* 0x001fe200078e0006 */
[----:B------:R-:W-:Y:S01]  /*dc70*/  IABS R13, R35 ;  /* 0x00000023000d7213 */ /* 0x000fe20000000000 */
[----:B------:R-:W-:Y:S01]  /*dc80*/  @!P6 IMAD.IADD R5, R5, 0x1, -R0 ;  /* 0x000000010505e824 */ /* 0x000fe200078e0a00 */
[----:B------:R-:W-:Y:S01]  /*dc90*/  STL [R1+0x2d4], R7 ;  /* 0x0002d40701007387 */ /* 0x000fe20000100800 */
[----:B------:R-:W-:Y:S01]  /*dca0*/  @!P3 IMAD.MOV R10, RZ, RZ, -R10 ;  /* 0x000000ffff0ab224 */ /* 0x000fe200078e0a0a */
[----:B------:R-:W-:Y:S01]  /*dcb0*/  ISETP.GE.AND P5, PT, R36, RZ, PT ;  /* 0x000000ff2400720c */ /* 0x000fe20003fa6270 */
[----:B------:R-:W-:Y:S01]  /*dcc0*/  @!P4 IMAD.IADD R2, R2, 0x1, -R0 ;  /* 0x000000010202c824 */ /* 0x000fe200078e0a00 */
[----:B------:R-:W-:Y:S01]  /*dcd0*/  ISETP.GT.U32.AND P3, PT, R0, R4, PT ;  /* 0x000000040000720c */ /* 0x000fe20003f64070 */
[----:B------:R-:W3:Y:S01]  /*dce0*/  LDL.LU R36, [R1+0xb8] ;  /* 0x0000b80001247983 */ /* 0x000ee20000300800 */
[----:B------:R-:W-:Y:S01]  /*dcf0*/  ISETP.GE.AND P1, PT, R35, RZ, PT ;  /* 0x000000ff2300720c */ /* 0x000fe20003f26270 */
[----:B------:R-:W-:-:S02]  /*dd00*/  IMAD.MOV.U32 R11, RZ, RZ, R5 ;  /* 0x000000ffff0b7224 */ /* 0x000fc400078e0005 */
[----:B------:R-:W4:Y:S01]  /*dd10*/  LDL.LU R35, [R1+0xbc] ;  /* 0x0000bc0001237983 */ /* 0x000f220000300800 */
[----:B------:R-:W-:-:S03]  /*dd20*/  IMAD.HI.U32 R12, R8, R13, RZ ;  /* 0x0000000d080c7227 */ /* 0x000fc600078e00ff */
[----:B------:R-:W4:Y:S04]  /*dd30*/  LDL.LU R39, [R1+0xc0] ;  /* 0x0000c00001277983 */ /* 0x000f280000300800 */
[----:B------:R0:W-:Y:S01]  /*dd40*/  STL [R1+0x350], R10 ;  /* 0x0003500a01007387 */ /* 0x0001e20000100800 */
[----:B------:R-:W-:Y:S02]  /*dd50*/  @!P2 IMAD.MOV R11, RZ, RZ, -R11 ;  /* 0x000000ffff0ba224 */ /* 0x000fe400078e0a0b */
[----:B------:R-:W-:Y:S02]  /*dd60*/  IMAD.MOV R12, RZ, RZ, -R12 ;  /* 0x000000ffff0c7224 */ /* 0x000fe400078e0a0c */
[----:B0-----:R-:W-:-:S04]  /*dd70*/  IMAD.MOV.U32 R10, RZ, RZ, R2 ;  /* 0x000000ffff0a7224 */ /* 0x001fc800078e0002 */
[----:B------:R-:W-:Y:S01]  /*dd80*/  @!P0 IMAD.MOV R10, RZ, RZ, -R10 ;  /* 0x000000ffff0a8224 */ /* 0x000fe200078e0a0a */
[----:B------:R-:W-:Y:S01]  /*dd90*/  STL [R1+0x380], R11 ;  /* 0x0003800b01007387 */ /* 0x000fe20000100800 */
[----:B------:R-:W-:Y:S02]  /*dda0*/  IMAD R9, R0, R12, R13 ;  /* 0x0000000c00097224 */ /* 0x000fe400078e020d */
[----:B------:R-:W-:Y:S01]  /*ddb0*/  @!P3 IMAD.IADD R4, R4, 0x1, -R0 ;  /* 0x000000010404b824 */ /* 0x000fe200078e0a00 */
[----:B------:R-:W-:Y:S01]  /*ddc0*/  STL [R1+0x38c], R10 ;  /* 0x00038c0a01007387 */ /* 0x000fe20000100800 */
[----:B--2---:R-:W-:Y:S02]  /*ddd0*/  IABS R12, R37 ;  /* 0x00000025000c7213 */ /* 0x004fe40000000000 */
[----:B------:R-:W-:Y:S02]  /*dde0*/  ISETP.GE.AND P3, PT, R37, RZ, PT ;  /* 0x000000ff2500720c */ /* 0x000fe40003f66270 */
[----:B------:R-:W2:Y:S01]  /*ddf0*/  LDL.LU R37, [R1+0xb4] ;  /* 0x0000b40001257983 */ /* 0x000ea20000300800 */
[----:B------:R-:W-:-:S02]  /*de00*/  ISETP.GT.U32.AND P6, PT, R0, R9, PT ;  /* 0x000000090000720c */ /* 0x000fc40003fc4070 */
[----:B-----5:R-:W-:Y:S02]  /*de10*/  IABS R14, R40 ;  /* 0x00000028000e7213 */ /* 0x020fe40000000000 */
[----:B------:R-:W-:Y:S02]  /*de20*/  ISETP.GE.AND P2, PT, R40, RZ, PT ;  /* 0x000000ff2800720c */ /* 0x000fe40003f46270 */
[----:B------:R-:W5:Y:S01]  /*de30*/  LDL.LU R40, [R1+0xc4] ;  /* 0x0000c40001287983 */ /* 0x000f620000300800 */
[----:B------:R-:W-:-:S06]  /*de40*/  IMAD.HI.U32 R13, R8, R14, RZ ;  /* 0x0000000e080d7227 */ /* 0x000fcc00078e00ff */
[----:B------:R-:W-:Y:S02]  /*de50*/  @!P6 IMAD.IADD R9, R9, 0x1, -R0 ;  /* 0x000000010909e824 */ /* 0x000fe400078e0a00 */
[----:B------:R-:W-:-:S03]  /*de60*/  IMAD.MOV R13, RZ, RZ, -R13 ;  /* 0x000000ffff0d7224 */ /* 0x000fc600078e0a0d */
[----:B------:R-:W-:Y:S02]  /*de70*/  ISETP.GT.U32.AND P6, PT, R0, R9, PT ;  /* 0x000000090000720c */ /* 0x000fe40003fc4070 */
[----:B------:R-:W-:Y:S02]  /*de80*/  IABS R7, R38 ;  /* 0x0000002600077213 */ /* 0x000fe40000000000 */
[----:B------:R-:W-:Y:S01]  /*de90*/  ISETP.GE.AND P0, PT, R38, RZ, PT ;  /* 0x000000ff2600720c */ /* 0x000fe20003f06270 */
[----:B------:R-:W-:Y:S01]  /*dea0*/  IMAD R13, R0, R13, R14 ;  /* 0x0000000d000d7224 */ /* 0x000fe200078e020e */
[----:B------:R-:W5:Y:S01]  /*deb0*/  LDL.LU R38, [R1+0xc8] ;  /* 0x0000c80001267983 */ /* 0x000f620000300800 */
[----:B------:R-:W-:Y:S02]  /*dec0*/  IMAD.MOV.U32 R14, RZ, RZ, R4 ;  /* 0x000000ffff0e7224 */ /* 0x000fe400078e0004 */
[----:B------:R-:W-:-:S04]  /*ded0*/  IMAD.HI.U32 R2, R8, R12, RZ ;  /* 0x0000000c08027227 */ /* 0x000fc800078e00ff */
[----:B------:R-:W-:Y:S02]  /*dee0*/  @!P5 IMAD.MOV R14, RZ, RZ, -R14 ;  /* 0x000000ffff0ed224 */ /* 0x000fe400078e0a0e */
[----:B------:R-:W-:Y:S02]  /*def0*/  IMAD.MOV R2, RZ, RZ, -R2 ;  /* 0x000000ffff027224 */ /* 0x000fe400078e0a02 */
[----:B------:R-:W-:Y:S01]  /*df00*/  @!P6 IMAD.IADD R9, R9, 0x1, -R0 ;  /* 0x000000010909e824 */ /* 0x000fe200078e0a00 */
[----:B------:R0:W-:Y:S01]  /*df10*/  STL [R1+0x388], R14 ;  /* 0x0003880e01007387 */ /* 0x0001e20000100800 */
[C---:B------:R-:W-:Y:S01]  /*df20*/  IMAD R12, R0.reuse, R2, R12 ;  /* 0x00000002000c7224 */ /* 0x040fe200078e020c */
[----:B------:R-:W-:Y:S01]  /*df30*/  ISETP.GT.U32.AND P4, PT, R0, R13, PT ;  /* 0x0000000d0000720c */ /* 0x000fe20003f84070 */
[----:B0-----:R-:W-:-:S04]  /*df40*/  IMAD.MOV.U32 R14, RZ, RZ, R9 ;  /* 0x000000ffff0e7224 */ /* 0x001fc800078e0009 */
[----:B------:R-:W-:Y:S01]  /*df50*/  @!P1 IMAD.MOV R14, RZ, RZ, -R14 ;  /* 0x000000ffff0e9224 */ /* 0x000fe200078e0a0e */
[----:B------:R-:W-:Y:S01]  /*df60*/  ISETP.GT.U32.AND P1, PT, R0, R12, PT ;  /* 0x0000000c0000720c */ /* 0x000fe20003f24070 */
[----:B------:R-:W-:-:S03]  /*df70*/  IMAD.HI.U32 R6, R8, R7, RZ ;  /* 0x0000000708067227 */ /* 0x000fc600078e00ff */
[----:B------:R-:W-:Y:S03]  /*df80*/  STL [R1+0x384], R14 ;  /* 0x0003840e01007387 */ /* 0x000fe60000100800 */
[----:B------:R-:W-:Y:S02]  /*df90*/  @!P4 IMAD.IADD R13, R13, 0x1, -R0 ;  /* 0x000000010d0dc824 */ /* 0x000fe400078e0a00 */
[----:B------:R-:W-:-:S04]  /*dfa0*/  IMAD.MOV R5, RZ, RZ, -R6 ;  /* 0x000000ffff057224 */ /* 0x000fc800078e0a06 */
[----:B------:R-:W-:Y:S01]  /*dfb0*/  @!P1 IMAD.IADD R12, R12, 0x1, -R0 ;  /* 0x000000010c0c9824 */ /* 0x000fe200078e0a00 */
[----:B---3--:R-:W-:Y:S02]  /*dfc0*/  IABS R6, R36 ;  /* 0x0000002400067213 */ /* 0x008fe40000000000 */
[----:B------:R-:W-:Y:S01]  /*dfd0*/  ISETP.GE.AND P1, PT, R36, RZ, PT ;  /* 0x000000ff2400720c */ /* 0x000fe20003f26270 */
[C---:B------:R-:W-:Y:S01]  /*dfe0*/  IMAD R5, R0.reuse, R5, R7 ;  /* 0x0000000500057224 */ /* 0x040fe200078e0207 */
[----:B--2---:R-:W-:Y:S02]  /*dff0*/  ISETP.GE.AND P4, PT, R37, RZ, PT ;  /* 0x000000ff2500720c */ /* 0x004fe40003f86270 */
[----:B------:R-:W-:Y:S02]  /*e000*/  IABS R10, R37 ;  /* 0x00000025000a7213 */ /* 0x000fe40000000000 */
[----:B------:R-:W2:Y:S04]  /*e010*/  LDL.LU R37, [R1+0xcc] ;  /* 0x0000cc0001257983 */ /* 0x000ea80000300800 */
[----:B------:R-:W3:Y:S01]  /*e020*/  LDL.LU R36, [R1+0xd0] ;  /* 0x0000d00001247983 */ /* 0x000ee20000300800 */
[----:B------:R-:W-:Y:S01]  /*e030*/  ISETP.GT.U32.AND P6, PT, R0, R5, PT ;  /* 0x000000050000720c */ /* 0x000fe20003fc4070 */
[----:B------:R-:W-:Y:S01]  /*e040*/  IMAD.HI.U32 R4, R8, R6, RZ ;  /* 0x0000000608047227 */ /* 0x000fe200078e00ff */
[----:B------:R-:W-:-:S11]  /*e050*/  ISETP.GT.U32.AND P5, PT, R0, R13, PT ;  /* 0x0000000d0000720c */ /* 0x000fd60003fa4070 */
[----:B------:R-:W-:-:S05]  /*e060*/  @!P6 IMAD.IADD R5, R5, 0x1, -R0 ;  /* 0x000000010505e824 */ /* 0x000fca00078e0a00 */
[----:B------:R-:W-:Y:S01]  /*e070*/  ISETP.GT.U32.AND P6, PT, R0, R5, PT ;  /* 0x000000050000720c */ /* 0x000fe20003fc4070 */
[----:B------:R-:W-:-:S04]  /*e080*/  IMAD.HI.U32 R11, R8, R10, RZ ;  /* 0x0000000a080b7227 */ /* 0x000fc800078e00ff */
[----:B------:R-:W-:Y:S02]  /*e090*/  IMAD.MOV R4, RZ, RZ, -R4 ;  /* 0x000000ffff047224 */ /* 0x000fe400078e0a04 */
[----:B------:R-:W-:Y:S02]  /*e0a0*/  IMAD.MOV R9, RZ, RZ, -R11 ;  /* 0x000000ffff097224 */ /* 0x000fe400078e0a0b */
[C---:B------:R-:W-:Y:S02]  /*e0b0*/  IMAD R6, R0.reuse, R4, R6 ;  /* 0x0000000400067224 */ /* 0x040fe400078e0206 */
[C---:B------:R-:W-:Y:S02]  /*e0c0*/  IMAD R10, R0.reuse, R9, R10 ;  /* 0x00000009000a7224 */ /* 0x040fe400078e020a */
[--C-:B------:R-:W-:Y:S01]  /*e0d0*/  @!P6 IMAD.IADD R5, R5, 0x1, -R0.reuse ;  /* 0x000000010505e824 */ /* 0x100fe200078e0a00 */
[C---:B------:R-:W-:Y:S01]  /*e0e0*/  ISETP.GT.U32.AND P6, PT, R0.reuse, R6, PT ;  /* 0x000000060000720c */ /* 0x040fe20003fc4070 */
[----:B------:R-:W-:Y:S01]  /*e0f0*/  @!P5 IMAD.IADD R13, R13, 0x1, -R0 ;  /* 0x000000010d0dd824 */ /* 0x000fe200078e0a00 */
[----:B------:R-:W-:-:S02]  /*e100*/  ISETP.GT.U32.AND P5, PT, R0, R10, PT ;  /* 0x0000000a0000720c */ /* 0x000fc40003fa4070 */
[----:B----4-:R-:W-:Y:S02]  /*e110*/  IABS R2, R35 ;  /* 0x0000002300027213 */ /* 0x010fe40000000000 */
[----:B------:R-:W-:Y:S01]  /*e120*/  IABS R7, R39 ;  /* 0x0000002700077213 */ /* 0x000fe20000000000 */
[----:B------:R-:W-:Y:S02]  /*e130*/  @!P2 IMAD.MOV R13, RZ, RZ, -R13 ;  /* 0x000000ffff0da224 */ /* 0x000fe400078e0a0d */
[----:B------:R-:W-:-:S04]  /*e140*/  IMAD.HI.U32 R11, R8, R2, RZ ;  /* 0x00000002080b7227 */ /* 0x000fc800078e00ff */
[--C-:B------:R-:W-:Y:S02]  /*e150*/  @!P6 IMAD.IADD R6, R6, 0x1, -R0.reuse ;  /* 0x000000010606e824 */ /* 0x100fe400078e0a00 */
[----:B------:R-:W-:Y:S01]  /*e160*/  @!P5 IMAD.IADD R10, R10, 0x1, -R0 ;  /* 0x000000010a0ad824 */ /* 0x000fe200078e0a00 */
[----:B------:R-:W-:Y:S01]  /*e170*/  ISETP.GT.U32.AND P5, PT, R0, R12, PT ;  /* 0x0000000c0000720c */ /* 0x000fe20003fa4070 */
[----:B------:R-:W-:Y:S01]  /*e180*/  IMAD.HI.U32 R4, R8, R7, RZ ;  /* 0x0000000708047227 */ /* 0x000fe200078e00ff */
[----:B------:R-:W-:-:S03]  /*e190*/  ISETP.GT.U32.AND P2, PT, R0, R6, PT ;  /* 0x000000060000720c */ /* 0x000fc60003f44070 */
[----:B------:R-:W-:Y:S02]  /*e1a0*/  IMAD.MOV R11, RZ, RZ, -R11 ;  /* 0x000000ffff0b7224 */ /* 0x000fe400078e0a0b */
[----:B------:R-:W-:Y:S02]  /*e1b0*/  IMAD.MOV R4, RZ, RZ, -R4 ;  /* 0x000000ffff047224 */ /* 0x000fe400078e0a04 */
[C---:B------:R-:W-:Y:S02]  /*e1c0*/  IMAD R2, R0.reuse, R11, R2 ;  /* 0x0000000b00027224 */ /* 0x040fe400078e0202 */
[----:B------:R-:W-:Y:S01]  /*e1d0*/  @!P0 IMAD.MOV R5, RZ, RZ, -R5 ;  /* 0x000000ffff058224 */ /* 0x000fe200078e0a05 */
[----:B------:R2:W-:Y:S01]  /*e1e0*/  STL [R1+0x378], R13 ;  /* 0x0003780d01007387 */ /* 0x0005e20000100800 */
[C---:B------:R-:W-:Y:S01]  /*e1f0*/  IMAD R7, R0.reuse, R4, R7 ;  /* 0x0000000400077224 */ /* 0x040fe200078e0207 */
[----:B------:R-:W-:Y:S02]  /*e200*/  ISETP.GT.U32.AND P0, PT, R0, R2, PT ;  /* 0x000000020000720c */ /* 0x000fe40003f04070 */
[----:B------:R0:W-:Y:S01]  /*e210*/  STL [R1+0x37c], R5 ;  /* 0x00037c0501007387 */ /* 0x0001e20000100800 */
[----:B------:R-:W-:-:S03]  /*e220*/  @!P5 IMAD.IADD R12, R12, 0x1, -R0 ;  /* 0x000000010c0cd824 */ /* 0x000fc600078e0a00 */
[----:B------:R-:W4:Y:S01]  /*e230*/  LDL.LU R41, [R1+0xd4] ;  /* 0x0000d40001297983 */ /* 0x000f220000300800 */
[--C-:B------:R-:W-:Y:S01]  /*e240*/  @!P2 IMAD.IADD R6, R6, 0x1, -R0.reuse ;  /* 0x000000010606a824 */ /* 0x100fe200078e0a00 */
[C---:B------:R-:W-:Y:S02]  /*e250*/  ISETP.GT.U32.AND P5, PT, R0.reuse, R7, PT ;  /* 0x000000070000720c */ /* 0x040fe40003fa4070 */
[----:B------:R-:W-:Y:S02]  /*e260*/  ISETP.GE.AND P2, PT, R35, RZ, PT ;  /* 0x000000ff2300720c */ /* 0x000fe40003f46270 */
[----:B------:R-:W4:Y:S01]  /*e270*/  LDL.LU R35, [R1+0xd8] ;  /* 0x0000d80001237983 */ /* 0x000f220000300800 */
[----:B------:R-:W-:Y:S01]  /*e280*/  ISETP.GT.U32.AND P6, PT, R0, R10, PT ;  /* 0x0000000a0000720c */ /* 0x000fe20003fc4070 */
[--C-:B------:R-:W-:Y:S01]  /*e290*/  @!P0 IMAD.IADD R2, R2, 0x1, -R0.reuse ;  /* 0x0000000102028824 */ /* 0x100fe200078e0a00 */
[----:B------:R-:W-:Y:S02]  /*e2a0*/  ISETP.GE.AND P0, PT, R39, RZ, PT ;  /* 0x000000ff2700720c */ /* 0x000fe40003f06270 */
[----:B------:R-:W4:Y:S04]  /*e2b0*/  LDL.LU R39, [R1+0xdc] ;  /* 0x0000dc0001277983 */ /* 0x000f280000300800 */
[----:B------:R-:W-:Y:S01]  /*e2c0*/  @!P5 IMAD.IADD R7, R7, 0x1, -R0 ;  /* 0x000000010707d824 */ /* 0x000fe200078e0a00 */
[----:B------:R-:W-:-:S02]  /*e2d0*/  ISETP.GT.U32.AND P5, PT, R0, R2, PT ;  /* 0x000000020000720c */ /* 0x000fc40003fa4070 */
[----:B-----5:R-:W-:Y:S02]  /*e2e0*/  IABS R9, R40 ;  /* 0x0000002800097213 */ /* 0x020fe40000000000 */
[----:B------:R-:W-:Y:S02]  /*e2f0*/  @!P6 IMAD.IADD R10, R10, 0x1, -R0 ;  /* 0x000000010a0ae824 */ /* 0x000fe400078e0a00 */
[----:B------:R-:W-:Y:S02]  /*e300*/  @!P3 IMAD.MOV R12, RZ, RZ, -R12 ;  /* 0x000000ffff0cb224 */ /* 0x000fe400078e0a0c */
[----:B------:R-:W-:Y:S02]  /*e310*/  @!P4 IMAD.MOV R10, RZ, RZ, -R10 ;  /* 0x000000ffff0ac224 */ /* 0x000fe400078e0a0a */
[----:B------:R-:W-:Y:S02]  /*e320*/  @!P1 IMAD.MOV R6, RZ, RZ, -R6 ;  /* 0x000000ffff069224 */ /* 0x000fe400078e0a06 */
[----:B------:R-:W-:Y:S01]  /*e330*/  IMAD.HI.U32 R4, R8, R9, RZ ;  /* 0x0000000908047227 */ /* 0x000fe200078e00ff */
[----:B------:R4:W-:Y:S01]  /*e340*/  STL [R1+0x364], R12 ;  /* 0x0003640c01007387 */ /* 0x0009e20000100800 */
[----:B------:R-:W-:-:S02]  /*e350*/  IABS R11, R38 ;  /* 0x00000026000b7213 */ /* 0x000fc40000000000 */
[----:B------:R-:W-:Y:S01]  /*e360*/  @!P5 IMAD.IADD R2, R2, 0x1, -R0 ;  /* 0x000000010202d824 */ /* 0x000fe200078e0a00 */
[----:B------:R1:W-:Y:S01]  /*e370*/  STL [R1+0x370], R10 ;  /* 0x0003700a01007387 */ /* 0x0003e20000100800 */
[----:B------:R-:W-:Y:S01]  /*e380*/  IMAD.MOV R4, RZ, RZ, -R4 ;  /* 0x000000ffff047224 */ /* 0x000fe200078e0a04 */
[----:B------:R-:W-:Y:S02]  /*e390*/  ISETP.GE.AND P5, PT, R38, RZ, PT ;  /* 0x000000ff2600720c */ /* 0x000fe40003fa6270 */
[----:B------:R5:W-:Y:S01]  /*e3a0*/  STL [R1+0x374], R6 ;  /* 0x0003740601007387 */ /* 0x000be20000100800 */
[----:B------:R-:W-:-:S03]  /*e3b0*/  IMAD R9, R0, R4, R9 ;  /* 0x0000000400097224 */ /* 0x000fc600078e0209 */
[----:B------:R-:W5:Y:S01]  /*e3c0*/  LDL.LU R38, [R1+0xe0] ;  /* 0x0000e00001267983 */ /* 0x000f620000300800 */
[----:B------:R-:W-:-:S04]  /*e3d0*/  IMAD.HI.U32 R4, R8, R11, RZ ;  /* 0x0000000b08047227 */ /* 0x000fc800078e00ff */
[----:B------:R-:W-:-:S04]  /*e3e0*/  IMAD.MOV R4, RZ, RZ, -R4 ;  /* 0x000000ffff047224 */ /* 0x000fc800078e0a04 */
[----:B------:R-:W-:-:S05]  /*e3f0*/  IMAD R11, R0, R4, R11 ;  /* 0x00000004000b7224 */ /* 0x000fca00078e020b */
[----:B------:R-:W-:-:S13]  /*e400*/  ISETP.GT.U32.AND P1, PT, R0, R11, PT ;  /* 0x0000000b0000720c */ /* 0x000fda0003f24070 */
[----:B------:R-:W-:Y:S01]  /*e410*/  @!P1 IMAD.IADD R11, R11, 0x1, -R0 ;  /* 0x000000010b0b9824 */ /* 0x000fe200078e0a00 */
[----:B---3--:R-:W-:Y:S02]  /*e420*/  IABS R4, R36 ;  /* 0x0000002400047213 */ /* 0x008fe40000000000 */
[----:B------:R-:W-:Y:S02]  /*e430*/  ISETP.GE.AND P1, PT, R36, RZ, PT ;  /* 0x000000ff2400720c */ /* 0x000fe40003f26270 */
[----:B------:R-:W3:Y:S01]  /*e440*/  LDL.LU R36, [R1+0xe4] ;  /* 0x0000e40001247983 */ /* 0x000ee20000300800 */
[----:B------:R-:W-:Y:S02]  /*e450*/  ISETP.GT.U32.AND P6, PT, R0, R9, PT ;  /* 0x000000090000720c */ /* 0x000fe40003fc4070 */
[----:B--2---:R-:W-:-:S05]  /*e460*/  IABS R13, R37 ;  /* 0x00000025000d7213 */ /* 0x004fca0000000000 */
[----:B0-----:R-:W-:-:S06]  /*e470*/  IMAD.HI.U32 R5, R8, R13, RZ ;  /* 0x0000000d08057227 */ /* 0x001fcc00078e00ff */
[----:B------:R-:W-:Y:S01]  /*e480*/  @!P6 IMAD.IADD R9, R9, 0x1, -R0 ;  /* 0x000000010909e824 */ /* 0x000fe200078e0a00 */
[----:B------:R-:W-:Y:S01]  /*e490*/  ISETP.GT.U32.AND P6, PT, R0, R7, PT ;  /* 0x000000070000720c */ /* 0x000fe20003fc4070 */
[----:B------:R-:W-:-:S04]  /*e4a0*/  IMAD.MOV R5, RZ, RZ, -R5 ;  /* 0x000000ffff057224 */ /* 0x000fc800078e0a05 */
[----:B------:R-:W-:-:S08]  /*e4b0*/  IMAD R13, R0, R5, R13 ;  /* 0x00000005000d7224 */ /* 0x000fd000078e020d */
[----:B------:R-:W-:Y:S01]  /*e4c0*/  @!P6 IMAD.IADD R7, R7, 0x1, -R0 ;  /* 0x000000010707e824 */ /* 0x000fe200078e0a00 */
[C---:B------:R-:W-:Y:S02]  /*e4d0*/  ISETP.GT.U32.AND P6, PT, R0.reuse, R13, PT ;  /* 0x0000000d0000720c */ /* 0x040fe40003fc4070 */
[----:B------:R-:W-:Y:S01]  /*e4e0*/  ISETP.GT.U32.AND P3, PT, R0, R9, PT ;  /* 0x000000090000720c */ /* 0x000fe20003f64070 */
[----:B------:R-:W-:Y:S01]  /*e4f0*/  IMAD.HI.U32 R5, R8, R4, RZ ;  /* 0x0000000408057227 */ /* 0x000fe200078e00ff */
[----:B------:R-:W-:Y:S02]  /*e500*/  ISETP.GE.AND P4, PT, R40, RZ, PT ;  /* 0x000000ff2800720c */ /* 0x000fe40003f86270 */
[----:B------:R-:W2:Y:S01]  /*e510*/  LDL.LU R40, [R1+0xe8] ;  /* 0x0000e80001287983 */ /* 0x000ea20000300800 */
[----:B------:R-:W-:Y:S02]  /*e520*/  IMAD.MOV.U32 R14, RZ, RZ, R7 ;  /* 0x000000ffff0e7224 */ /* 0x000fe400078e0007 */
[----:B------:R-:W-:-:S04]  /*e530*/  IMAD.MOV R5, RZ, RZ, -R5 ;  /* 0x000000ffff057224 */ /* 0x000fc800078e0a05 */
[----:B------:R-:W-:Y:S02]  /*e540*/  @!P6 IMAD.IADD R13, R13, 0x1, -R0 ;  /* 0x000000010d0de824 */ /* 0x000fe400078e0a00 */
[----:B------:R-:W-:Y:S02]  /*e550*/  IMAD.MOV.U32 R15, RZ, RZ, R2 ;  /* 0x000000ffff0f7224 */ /* 0x000fe400078e0002 */
[----:B------:R-:W-:Y:S01]  /*e560*/  @!P0 IMAD.MOV R14, RZ, RZ, -R14 ;  /* 0x000000ffff0e8224 */ /* 0x000fe200078e0a0e */
[C---:B------:R-:W-:Y:S01]  /*e570*/  ISETP.GT.U32.AND P0, PT, R0.reuse, R13, PT ;  /* 0x0000000d0000720c */ /* 0x040fe20003f04070 */
[C---:B------:R-:W-:Y:S02]  /*e580*/  IMAD R4, R0.reuse, R5, R4 ;  /* 0x0000000500047224 */ /* 0x040fe400078e0204 */
[----:B------:R-:W-:Y:S01]  /*e590*/  @!P2 IMAD.MOV R15, RZ, RZ, -R15 ;  /* 0x000000ffff0fa224 */ /* 0x000fe200078e0a0f */
[----:B------:R-:W-:Y:S01]  /*e5a0*/  ISETP.GT.U32.AND P2, PT, R0, R11, PT ;  /* 0x0000000b0000720c */ /* 0x000fe20003f44070 */
[----:B------:R-:W-:Y:S01]  /*e5b0*/  @!P3 IMAD.IADD R9, R9, 0x1, -R0 ;  /* 0x000000010909b824 */ /* 0x000fe200078e0a00 */
[----:B------:R-:W-:-:S02]  /*e5c0*/  ISETP.GE.AND P3, PT, R37, RZ, PT ;  /* 0x000000ff2500720c */ /* 0x000fc40003f66270 */
[----:B------:R-:W2:Y:S01]  /*e5d0*/  LDL.LU R37, [R1+0xec] ;  /* 0x0000ec0001257983 */ /* 0x000ea20000300800 */
[----:B------:R-:W-:Y:S02]  /*e5e0*/  ISETP.GT.U32.AND P6, PT, R0, R4, PT ;  /* 0x000000040000720c */ /* 0x000fe40003fc4070 */
[----:B----4-:R-:W-:Y:S01]  /*e5f0*/  IABS R12, R41 ;  /* 0x00000029000c7213 */ /* 0x010fe20000000000 */
[----:B------:R-:W-:-:S04]  /*e600*/  @!P4 IMAD.MOV R9, RZ, RZ, -R9 ;  /* 0x000000ffff09c224 */ /* 0x000fc800078e0a09 */
[----:B-1----:R-:W-:Y:S01]  /*e610*/  IMAD.HI.U32 R10, R8, R12, RZ ;  /* 0x0000000c080a7227 */ /* 0x002fe200078e00ff */
[----:B-----5:R-:W-:-:S03]  /*e620*/  IABS R6, R35 ;  /* 0x0000002300067213 */ /* 0x020fc60000000000 */
[----:B------:R-:W-:Y:S02]  /*e630*/  IMAD.MOV R7, RZ, RZ, -R10 ;  /* 0x000000ffff077224 */ /* 0x000fe400078e0a0a */
[----:B------:R-:W-:Y:S01]  /*e640*/  IMAD.HI.U32 R2, R8, R6, RZ ;  /* 0x0000000608027227 */ /* 0x000fe200078e00ff */
[----:B------:R-:W-:Y:S03]  /*e650*/  STL [R1+0x36c], R15 ;  /* 0x00036c0f01007387 */ /* 0x000fe60000100800 */
[----:B------:R-:W-:Y:S01]  /*e660*/  IMAD.MOV R2, RZ, RZ, -R2 ;  /* 0x000000ffff027224 */ /* 0x000fe200078e0a02 */
[----:B------:R0:W-:Y:S01]  /*e670*/  STL [R1+0x368], R14 ;  /* 0x0003680e01007387 */ /* 0x0001e20000100800 */
[C---:B------:R-:W-:Y:S02]  /*e680*/  IMAD R12, R0.reuse, R7, R12 ;  /* 0x00000007000c7224 */ /* 0x040fe400078e020c */
[----:B------:R-:W-:Y:S01]  /*e690*/  @!P0 IMAD.IADD R13, R13, 0x1, -R0 ;  /* 0x000000010d0d8824 */ /* 0x000fe200078e0a00 */
[----:B------:R2:W-:Y:S01]  /*e6a0*/  STL [R1+0x360], R9 ;  /* 0x0003600901007387 */ /* 0x0005e20000100800 */
[----:B------:R-:W-:Y:S01]  /*e6b0*/  ISETP.GE.AND P0, PT, R35, RZ, PT ;  /* 0x000000ff2300720c */ /* 0x000fe20003f06270 */
[----:B------:R-:W-:-:S02]  /*e6c0*/  IMAD R6, R0, R2, R6 ;  /* 0x0000000200067224 */ /* 0x000fc400078e0206 */
[----:B------:R-:W4:Y:S01]  /*e6d0*/  LDL.LU R35, [R1+0xf0] ;  /* 0x0000f00001237983 */ /* 0x000f220000300800 */
[--C-:B------:R-:W-:Y:S01]  /*e6e0*/  @!P2 IMAD.IADD R11, R11, 0x1, -R0.reuse ;  /* 0x000000010b0ba824 */ /* 0x100fe200078e0a00 */
[----:B------:R-:W-:Y:S02]  /*e6f0*/  IABS R5, R39 ;  /* 0x0000002700057213 */ /* 0x000fe40000000000 */
[----:B------:R-:W-:Y:S01]  /*e700*/  ISETP.GT.U32.AND P2, PT, R0, R12, PT ;  /* 0x0000000c0000720c */ /* 0x000fe20003f44070 */
[----:B------:R-:W-:Y:S01]  /*e710*/  @!P6 IMAD.IADD R4, R4, 0x1, -R0 ;  /* 0x000000010404e824 */ /* 0x000fe200078e0a00 */
[----:B------:R-:W-:Y:S01]  /*e720*/  ISETP.GT.U32.AND P6, PT, R0, R6, PT ;  /* 0x000000060000720c */ /* 0x000fe20003fc4070 */
[----:B------:R-:W-:-:S04]  /*e730*/  IMAD.HI.U32 R7, R8, R5, RZ ;  /* 0x0000000508077227 */ /* 0x000fc800078e00ff */
[----:B------:R-:W-:-:S04]  /*e740*/  IMAD.MOV R7, RZ, RZ, -R7 ;  /* 0x000000ffff077224 */ /* 0x000fc800078e0a07 */
[----:B------:R-:W-:Y:S02]  /*e750*/  IMAD R5, R0, R7, R5 ;  /* 0x0000000700057224 */ /* 0x000fe400078e0205 */
[--C-:B------:R-:W-:Y:S01]  /*e760*/  @!P2 IMAD.IADD R12, R12, 0x1, -R0.reuse ;  /* 0x000000010c0ca824 */ /* 0x100fe200078e0a00 */
[----:B------:R-:W-:Y:S01]  /*e770*/  IABS R7, R38 ;  /* 0x0000002600077213 */ /* 0x000fe20000000000 */
[----:B------:R-:W-:-:S03]  /*e780*/  @!P6 IMAD.IADD R6, R6, 0x1, -R0 ;  /* 0x000000010606e824 */ /* 0x000fc600078e0a00 */
[----:B------:R-:W-:Y:S01]  /*e790*/  ISETP.GT.U32.AND P6, PT, R0, R12, PT ;  /* 0x0000000c0000720c */ /* 0x000fe20003fc4070 */
[----:B0-----:R-:W-:Y:S01]  /*e7a0*/  IMAD.HI.U32 R14, R8, R7, RZ ;  /* 0x00000007080e7227 */ /* 0x001fe200078e00ff */
[----:B------:R-:W-:-:S03]  /*e7b0*/  ISETP.GT.U32.AND P2, PT, R0, R4, PT ;  /* 0x000000040000720c */ /* 0x000fc60003f44070 */
[----:B------:R-:W-:-:S04]  /*e7c0*/  IMAD.MOV R14, RZ, RZ, -R14 ;  /* 0x000000ffff0e7224 */ /* 0x000fc800078e0a0e */
[----:B------:R-:W-:Y:S02]  /*e7d0*/  IMAD R7, R0, R14, R7 ;  /* 0x0000000e00077224 */ /* 0x000fe400078e0207 */
[----:B------:R-:W-:Y:S02]  /*e7e0*/  IMAD.MOV.U32 R15, RZ, RZ, R11 ;  /* 0x000000ffff0f7224 */ /* 0x000fe400078e000b */
[--C-:B------:R-:W-:Y:S01]  /*e7f0*/  @!P6 IMAD.IADD R12, R12, 0x1, -R0.reuse ;  /* 0x000000010c0ce824 */ /* 0x100fe200078e0a00 */
[----:B------:R-:W-:Y:S01]  /*e800*/  ISETP.GT.U32.AND P6, PT, R0, R7, PT ;  /* 0x000000070000720c */ /* 0x000fe20003fc4070 */
[----:B------:R-:W-:Y:S02]  /*e810*/  @!P2 IMAD.IADD R4, R4, 0x1, -R0 ;  /* 0x000000010404a824 */ /* 0x000fe400078e0a00 */
[----:B------:R-:W-:Y:S02]  /*e820*/  @!P5 IMAD.MOV R15, RZ, RZ, -R15 ;  /* 0x000000ffff0fd224 */ /* 0x000fe400078e0a0f */
[----:B------:R-:W-:-:S02]  /*e830*/  @!P3 IMAD.MOV R13, RZ, RZ, -R13 ;  /* 0x000000ffff0db224 */ /* 0x000fc400078e0a0d */
[----:B------:R-:W-:Y:S01]  /*e840*/  @!P1 IMAD.MOV R4, RZ, RZ, -R4 ;  /* 0x000000ffff049224 */ /* 0x000fe200078e0a04 */
[----:B------:R-:W-:Y:S01]  /*e850*/  STL [R1+0x35c], R15 ;  /* 0x00035c0f01007387 */ /* 0x000fe20000100800 */
[----:B------:R-:W-:-:S03]  /*e860*/  ISETP.GE.AND P2, PT, R39, RZ, PT ;  /* 0x000000ff2700720c */ /* 0x000fc60003f46270 */
[----:B------:R-:W-:Y:S01]  /*e870*/  STL [R1+0x358], R13 ;  /* 0x0003580d01007387 */ /* 0x000fe20000100800 */
[----:B------:R-:W-:Y:S01]  /*e880*/  ISETP.GE.AND P1, PT, R38, RZ, PT ;  /* 0x000000ff2600720c */ /* 0x000fe20003f26270 */
[----:B------:R-:W-:Y:S02]  /*e890*/  @!P6 IMAD.IADD R7, R7, 0x1, -R0 ;  /* 0x000000010707e824 */ /* 0x000fe400078e0a00 */
[----:B------:R-:W5:Y:S04]  /*e8a0*/  LDL.LU R39, [R1+0xf4] ;  /* 0x0000f40001277983 */ /* 0x000f680000300800 */
[----:B------:R-:W-:Y:S04]  /*e8b0*/  STL [R1+0x354], R4 ;  /* 0x0003540401007387 */ /* 0x000fe80000100800 */
[----:B------:R-:W5:Y:S01]  /*e8c0*/  LDL.LU R38, [R1+0xf8] ;  /* 0x0000f80001267983 */ /* 0x000f620000300800 */
[----:B---3--:R-:W-:-:S02]  /*e8d0*/  IABS R2, R36 ;  /* 0x0000002400027213 */ /* 0x008fc40000000000 */
[----:B------:R-:W-:Y:S02]  /*e8e0*/  ISETP.GE.AND P6, PT, R36, RZ, PT ;  /* 0x000000ff2400720c */ /* 0x000fe40003fc6270 */
[----:B------:R-:W3:Y:S01]  /*e8f0*/  LDL.LU R36, [R1+0xfc] ;  /* 0x0000fc0001247983 */ /* 0x000ee20000300800 */
[----:B------:R-:W-:Y:S01]  /*e900*/  ISETP.GT.U32.AND P5, PT, R0, R6, PT ;  /* 0x000000060000720c */ /* 0x000fe20003fa4070 */
[----:B------:R-:W-:Y:S01]  /*e910*/  IMAD.HI.U32 R11, R8, R2, RZ ;  /* 0x00000002080b7227 */ /* 0x000fe200078e00ff */
[----:B------:R-:W-:-:S03]  /*e920*/  ISETP.GT.U32.AND P3, PT, R0, R5, PT ;  /* 0x000000050000720c */ /* 0x000fc60003f64070 */
[----:B------:R-:W-:-:S04]  /*e930*/  IMAD.MOV R11, RZ, RZ, -R11 ;  /* 0x000000ffff0b7224 */ /* 0x000fc800078e0a0b */
[----:B------:R-:W-:-:S04]  /*e940*/  IMAD R2, R0, R11, R2 ;  /* 0x0000000b00027224 */ /* 0x000fc800078e0202 */
[--C-:B------:R-:W-:Y:S01]  /*e950*/  @!P5 IMAD.IADD R6, R6, 0x1, -R0.reuse ;  /* 0x000000010606d824 */ /* 0x100fe200078e0a00 */
[----:B------:R-:W-:Y:S01]  /*e960*/  ISETP.GT.U32.AND P5, PT, R0, R2, PT ;  /* 0x000000020000720c */ /* 0x000fe20003fa4070 */
[----:B------:R-:W-:Y:S01]  /*e970*/  @!P3 IMAD.IADD R5, R5, 0x1, -R0 ;  /* 0x000000010505b824 */ /* 0x000fe200078e0a00 */
[----:B------:R-:W-:-:S04]  /*e980*/  ISETP.GE.AND P4, PT, R41, RZ, PT ;  /* 0x000000ff2900720c */ /* 0x000fc80003f86270 */
[----:B------:R-:W-:-:S07]  /*e990*/  ISETP.GT.U32.AND P3, PT, R0, R5, PT ;  /* 0x000000050000720c */ /* 0x000fce0003f64070 */
[----:B------:R-:W-:Y:S02]  /*e9a0*/  @!P5 IMAD.IADD R2, R2, 0x1, -R0 ;  /* 0x000000010202d824 */ /* 0x000fe400078e0a00 */
[----:B------:R-:W-:-:S03]  /*e9b0*/  @!P4 IMAD.MOV R12, RZ, RZ, -R12 ;  /* 0x000000ffff0cc224 */ /* 0x000fc600078e0a0c */
[----:B------:R-:W-:Y:S01]  /*e9c0*/  ISETP.GT.U32.AND P5, PT, R0, R2, PT ;  /* 0x000000020000720c */ /* 0x000fe20003fa4070 */
[----:B------:R-:W-:Y:S01]  /*e9d0*/  @!P3 IMAD.IADD R5, R5, 0x1, -R0 ;  /* 0x000000010505b824 */ /* 0x000fe200078e0a00 */
[----:B------:R0:W-:Y:S01]  /*e9e0*/  STL [R1+0x330], R12 ;  /* 0x0003300c01007387 */ /* 0x0001e20000100800 */
[----:B------:R-:W-:Y:S01]  /*e9f0*/  @!P0 IMAD.MOV R6, RZ, RZ, -R6 ;  /* 0x000000ffff068224 */ /* 0x000fe200078e0a06 */
[----:B--2---:R-:W-:Y:S01]  /*ea00*/  IABS R9, R40 ;  /* 0x0000002800097213 */ /* 0x004fe20000000000 */
[----:B0-----:R-:W-:-:S04]  /*ea10*/  IMAD.MOV.U32 R12, RZ, RZ, R5 ;  /* 0x000000ffff0c7224 */ /* 0x001fc800078e0005 */
[----:B------:R-:W-:Y:S01]  /*ea20*/  @!P2 IMAD.MOV R12, RZ, RZ, -R12 ;  /* 0x000000ffff0ca224 */ /* 0x000fe200078e0a0c */
[----:B------:R-:W-:Y:S01]  /*ea30*/  STL [R1+0x340], R6 ;  /* 0x0003400601007387 */ /* 0x000fe20000100800 */
[----:B------:R-:W-:Y:S02]  /*ea40*/  IABS R10, R37 ;  /* 0x00000025000a7213 */ /* 0x000fe40000000000 */
[----:B------:R-:W-:Y:S01]  /*ea50*/  @!P5 IMAD.IADD R2, R2, 0x1, -R0 ;  /* 0x000000010202d824 */ /* 0x000fe200078e0a00 */
[----:B------:R-:W-:Y:S01]  /*ea60*/  ISETP.GE.AND P5, PT, R37, RZ, PT ;  /* 0x000000ff2500720c */ /* 0x000fe20003fa6270 */
[----:B------:R3:W-:Y:S01]  /*ea70*/  STL [R1+0x34c], R12 ;  /* 0x00034c0c01007387 */ /* 0x0007e20000100800 */
[----:B------:R-:W-:-:S03]  /*ea80*/  IMAD.HI.U32 R13, R8, R9, RZ ;  /* 0x00000009080d7227 */ /* 0x000fc600078e00ff */
[----:B------:R-:W2:Y:S01]  /*ea90*/  LDL.LU R37, [R1+0x100] ;  /* 0x0001000001257983 */ /* 0x000ea20000300800 */
[----:B------:R-:W-:Y:S01]  /*eaa0*/  IMAD.HI.U32 R11, R8, R10, RZ ;  /* 0x0000000a080b7227 */ /* 0x000fe200078e00ff */
[----:B------:R-:W-:Y:S02]  /*eab0*/  ISETP.GT.U32.AND P4, PT, R0, R7, PT ;  /* 0x000000070000720c */ /* 0x000fe40003f84070 */
[----:B------:R-:W-:Y:S01]  /*eac0*/  ISETP.GE.AND P0, PT, R40, RZ, PT ;  /* 0x000000ff2800720c */ /* 0x000fe20003f06270 */
[----:B------:R-:W-:Y:S01]  /*ead0*/  IMAD.MOV R13, RZ, RZ, -R13 ;  /* 0x000000ffff0d7224 */ /* 0x000fe200078e0a0d */
[----:B------:R-:W2:Y:S01]  /*eae0*/  LDL.LU R41, [R1+0x104] ;  /* 0x0001040001297983 */ /* 0x000ea20000300800 */
[----:B------:R-:W-:Y:S02]  /*eaf0*/  IMAD.MOV R11, RZ, RZ, -R11 ;  /* 0x000000ffff0b7224 */ /* 0x000fe400078e0a0b */
[C---:B------:R-:W-:Y:S01]  /*eb00*/  IMAD R9, R0.reuse, R13, R9 ;  /* 0x0000000d00097224 */ /* 0x040fe200078e0209 */
[----:B------:R-:W2:Y:S01]  /*eb10*/  LDL.LU R40, [R1+0x108] ;  /* 0x0001080001287983 */ /* 0x000ea20000300800 */
[----:B------:R-:W-:-:S03]  /*eb20*/  IMAD R10, R0, R11, R10 ;  /* 0x0000000b000a7224 */ /* 0x000fc600078e020a */
[C---:B------:R-:W-:Y:S02]  /*eb30*/  ISETP.GT.U32.AND P3, PT, R0.reuse, R9, PT ;  /* 0x000000090000720c */ /* 0x040fe40003f64070 */
[----:B------:R-:W-:Y:S02]  /*eb40*/  ISETP.GT.U32.AND P2, PT, R0, R10, PT ;  /* 0x0000000a0000720c */ /* 0x000fe40003f44070 */
[----:B----4-:R-:W-:-:S05]  /*eb50*/  IABS R4, R35 ;  /* 0x0000002300047213 */ /* 0x010fca0000000000 */
[----:B------:R-:W-:-:S04]  /*eb60*/  IMAD.HI.U32 R11, R8, R4, RZ ;  /* 0x00000004080b7227 */ /* 0x000fc800078e00ff */
[----:B------:R-:W-:-:S04]  /*eb70*/  IMAD.MOV R11, RZ, RZ, -R11 ;  /* 0x000000ffff0b7224 */ /* 0x000fc800078e0a0b */
[C---:B------:R-:W-:Y:S02]  /*eb80*/  IMAD R4, R0.reuse, R11, R4 ;  /* 0x0000000b00047224 */ /* 0x040fe400078e0204 */
[--C-:B------:R-:W-:Y:S02]  /*eb90*/  @!P4 IMAD.IADD R7, R7, 0x1, -R0.reuse ;  /* 0x000000010707c824 */ /* 0x100fe400078e0a00 */
[--C-:B------:R-:W-:Y:S01]  /*eba0*/  @!P3 IMAD.IADD R9, R9, 0x1, -R0.reuse ;  /* 0x000000010909b824 */ /* 0x100fe200078e0a00 */
[----:B------:R-:W-:Y:S01]  /*ebb0*/  ISETP.GT.U32.AND P4, PT, R0, R4, PT ;  /* 0x000000040000720c */ /* 0x000fe20003f84070 */
[----:B------:R-:W-:-:S03]  /*ebc0*/  @!P2 IMAD.IADD R10, R10, 0x1, -R0 ;  /* 0x000000010a0aa824 */ /* 0x000fc600078e0a00 */
[----:B------:R-:W-:Y:S01]  /*ebd0*/  ISETP.GT.U32.AND P2, PT, R0, R9, PT ;  /* 0x000000090000720c */ /* 0x000fe20003f44070 */
[----:B------:R-:W-:Y:S01]  /*ebe0*/  @!P1 IMAD.MOV R7, RZ, RZ, -R7 ;  /* 0x000000ffff079224 */ /* 0x000fe200078e0a07 */
[----:B------:R-:W-:Y:S02]  /*ebf0*/  ISETP.GE.AND P3, PT, R35, RZ, PT ;  /* 0x000000ff2300720c */ /* 0x000fe40003f66270 */
[----:B------:R-:W4:Y:S05]  /*ec00*/  LDL.LU R35, [R1+0x10c] ;  /* 0x00010c0001237983 */ /* 0x000f2a0000300800 */
[----:B------:R-:W-:-:S04]  /*ec10*/  @!P4 IMAD.IADD R4, R4, 0x1, -R0 ;  /* 0x000000010404c824 */ /* 0x000fc800078e0a00 */
[----:B------:R-:W-:Y:S01]  /*ec20*/  @!P2 IMAD.IADD R9, R9, 0x1, -R0 ;  /* 0x000000010909a824 */ /* 0x000fe200078e0a00 */
[----:B------:R-:W-:-:S03]  /*ec30*/  ISETP.GT.U32.AND P1, PT, R0, R4, PT ;  /* 0x000000040000720c */ /* 0x000fc60003f24070 */
[----:B------:R-:W-:Y:S02]  /*ec40*/  IMAD.MOV.U32 R15, RZ, RZ, R9 ;  /* 0x000000ffff0f7224 */ /* 0x000fe400078e0009 */
[----:B------:R-:W-:Y:S02]  /*ec50*/  @!P6 IMAD.MOV R2, RZ, RZ, -R2 ;  /* 0x000000ffff02e224 */ /* 0x000fe400078e0a02 */
[----:B------:R-:W-:Y:S01]  /*ec60*/  @!P0 IMAD.MOV R15, RZ, RZ, -R15 ;  /* 0x000000ffff0f8224 */ /* 0x000fe200078e0a0f */
[----:B------:R-:W-:Y:S04]  /*ec70*/  STL [R1+0x344], R7 ;  /* 0x0003440701007387 */ /* 0x000fe80000100800 */
[----:B------:R0:W-:Y:S01]  /*ec80*/  STL [R1+0x348], R2 ;  /* 0x0003480201007387 */ /* 0x0001e20000100800 */
[----:B------:R-:W-:-:S03]  /*ec90*/  @!P1 IMAD.IADD R4, R4, 0x1, -R0 ;  /* 0x0000000104049824 */ /* 0x000fc600078e0a00 */
[----:B------:R1:W-:Y:S01]  /*eca0*/  STL [R1+0x33c], R15 ;  /* 0x00033c0f01007387 */ /* 0x0003e20000100800 */
[----:B---3--:R-:W-:Y:S02]  /*ecb0*/  IABS R12, R36 ;  /* 0x00000024000c7213 */ /* 0x008fe40000000000 */
[----:B------:R-:W-:Y:S02]  /*ecc0*/  ISETP.GE.AND P1, PT, R36, RZ, PT ;  /* 0x000000ff2400720c */ /* 0x000fe40003f26270 */
[----:B------:R-:W3:Y:S01]  /*ecd0*/  LDL.LU R36, [R1+0x110] ;  /* 0x0001100001247983 */ /* 0x000ee20000300800 */
[----:B-----5:R-:W-:Y:S02]  /*ece0*/  IABS R6, R39 ;  /* 0x0000002700067213 */ /* 0x020fe40000000000 */
[----:B------:R-:W-:-:S03]  /*ecf0*/  ISETP.GT.U32.AND P4, PT, R0, R10, PT ;  /* 0x0000000a0000720c */ /* 0x000fc60003f84070 */
[----:B------:R-:W-:-:S04]  /*ed00*/  IMAD.HI.U32 R11, R8, R6, RZ ;  /* 0x00000006080b7227 */ /* 0x000fc800078e00ff */
[----:B------:R-:W-:-:S04]  /*ed10*/  IMAD.MOV R11, RZ, RZ, -R11 ;  /* 0x000000ffff0b7224 */ /* 0x000fc800078e0a0b */
[----:B------:R-:W-:Y:S02]  /*ed20*/  IMAD R6, R0, R11, R6 ;  /* 0x0000000b00067224 */ /* 0x000fe400078e0206 */
[----:B------:R-:W-:-:S03]  /*ed30*/  @!P4 IMAD.IADD R10, R10, 0x1, -R0 ;  /* 0x000000010a0ac824 */ /* 0x000fc600078e0a00 */
[----:B------:R-:W-:Y:S02]  /*ed40*/  ISETP.GT.U32.AND P4, PT, R0, R6, PT ;  /* 0x000000060000720c */ /* 0x000fe40003f84070 */
[----:B------:R-:W-:Y:S02]  /*ed50*/  ISETP.GE.AND P6, PT, R39, RZ, PT ;  /* 0x000000ff2700720c */ /* 0x000fe40003fc6270 */
[----:B------:R-:W5:Y:S09]  /*ed60*/  LDL.LU R39, [R1+0x114] ;  /* 0x0001140001277983 */ /* 0x000f720000300800 */
[----:B------:R-:W-:-:S05]  /*ed70*/  @!P4 IMAD.IADD R6, R6, 0x1, -R0 ;  /* 0x000000010606c824 */ /* 0x000fca00078e0a00 */
[----:B------:R-:W-:Y:S02]  /*ed80*/  ISETP.GT.U32.AND P4, PT, R0, R6, PT ;  /* 0x000000060000720c */ /* 0x000fe40003f84070 */
[----:B------:R-:W-:Y:S01]  /*ed90*/  IABS R5, R38 ;  /* 0x0000002600057213 */ /* 0x000fe20000000000 */
[----:B------:R-:W-:-:S04]  /*eda0*/  @!P5 IMAD.MOV R10, RZ, RZ, -R10 ;  /* 0x000000ffff0ad224 */ /* 0x000fc800078e0a0a */
[----:B0-----:R-:W-:-:S06]  /*edb0*/  IMAD.HI.U32 R2, R8, R5, RZ ;  /* 0x0000000508027227 */ /* 0x001fcc00078e00ff */
[----:B------:R-:W-:-:S04]  /*edc0*/  @!P4 IMAD.IADD R6, R6, 0x1, -R0 ;  /* 0x000000010606c824 */ /* 0x000fc800078e0a00 */
[----:B-1----:R-:W-:Y:S01]  /*edd0*/  IMAD.MOV.U32 R15, RZ, RZ, R6 ;  /* 0x000000ffff0f7224 */ /* 0x002fe200078e0006 */
[----:B--2---:R-:W-:Y:S01]  /*ede0*/  IABS R13, R37 ;  /* 0x00000025000d7213 */ /* 0x004fe20000000000 */
[----:B------:R-:W-:Y:S02]  /*edf0*/  IMAD.MOV R2, RZ, RZ, -R2 ;  /* 0x000000ffff027224 */ /* 0x000fe400078e0a02 */
[----:B------:R-:W-:Y:S02]  /*ee00*/  @!P3 IMAD.MOV R4, RZ, RZ, -R4 ;  /* 0x000000ffff04b224 */ /* 0x000fe400078e0a04 */
[----:B------:R-:W-:Y:S01]  /*ee10*/  @!P6 IMAD.MOV R15, RZ, RZ, -R15 ;  /* 0x000000ffff0fe224 */ /* 0x000fe200078e0a0f */
[----:B------:R-:W-:Y:S01]  /*ee20*/  STL [R1+0x338], R10 ;  /* 0x0003380a01007387 */ /* 0x000fe20000100800 */
[----:B------:R-:W-:Y:S01]  /*ee30*/  IMAD.HI.U32 R7, R8, R12, RZ ;  /* 0x0000000c08077227 */ /* 0x000fe200078e00ff */
[----:B------:R-:W-:Y:S02]  /*ee40*/  ISETP.GE.AND P2, PT, R38, RZ, PT ;  /* 0x000000ff2600720c */ /* 0x000fe40003f46270 */
[----:B------:R0:W-:Y:S01]  /*ee50*/  STL [R1+0x334], R4 ;  /* 0x0003340401007387 */ /* 0x0001e20000100800 */
[----:B------:R-:W-:-:S02]  /*ee60*/  IMAD R5, R0, R2, R5 ;  /* 0x0000000200057224 */ /* 0x000fc400078e0205 */
[----:B------:R-:W-:Y:S01]  /*ee70*/  IMAD.HI.U32 R14, R8, R13, RZ ;  /* 0x0000000d080e7227 */ /* 0x000fe200078e00ff */
[----:B------:R-:W-:Y:S01]  /*ee80*/  STL [R1+0x30c], R15 ;  /* 0x00030c0f01007387 */ /* 0x000fe20000100800 */
[----:B------:R-:W-:Y:S02]  /*ee90*/  ISETP.GE.AND P3, PT, R37, RZ, PT ;  /* 0x000000ff2500720c */ /* 0x000fe40003f66270 */
[----:B------:R-:W-:Y:S01]  /*eea0*/  IMAD.MOV R7, RZ, RZ, -R7 ;  /* 0x000000ffff077224 */ /* 0x000fe200078e0a07 */
[----:B------:R-:W2:Y:S01]  /*eeb0*/  LDL.LU R38, [R1+0x118] ;  /* 0x0001180001267983 */ /* 0x000ea20000300800 */
[C---:B------:R-:W-:Y:S01]  /*eec0*/  ISETP.GT.U32.AND P0, PT, R0.reuse, R5, PT ;  /* 0x000000050000720c */ /* 0x040fe20003f04070 */
[----:B------:R-:W-:Y:S02]  /*eed0*/  IMAD.MOV R14, RZ, RZ, -R14 ;  /* 0x000000ffff0e7224 */ /* 0x000fe400078e0a0e */
[----:B------:R-:W2:Y:S01]  /*eee0*/  LDL.LU R37, [R1+0x11c] ;  /* 0x00011c0001257983 */ /* 0x000ea20000300800 */
[----:B------:R-:W-:-:S02]  /*eef0*/  IMAD R12, R0, R7, R12 ;  /* 0x00000007000c7224 */ /* 0x000fc400078e020c */
[----:B0-----:R-:W-:-:S03]  /*ef00*/  IMAD R4, R0, R14, R13 ;  /* 0x0000000e00047224 */ /* 0x001fc600078e020d */
[C---:B------:R-:W-:Y:S02]  /*ef10*/  ISETP.GT.U32.AND P5, PT, R0.reuse, R12, PT ;  /* 0x0000000c0000720c */ /* 0x040fe40003fa4070 */
[----:B------:R-:W-:Y:S02]  /*ef20*/  ISETP.GT.U32.AND P4, PT, R0, R4, PT ;  /* 0x000000040000720c */ /* 0x000fe40003f84070 */
[----:B------:R-:W-:Y:S01]  /*ef30*/  @!P0 IMAD.IADD R5, R5, 0x1, -R0 ;  /* 0x0000000105058824 */ /* 0x000fe200078e0a00 */
[----:B------:R-:W-:-:S04]  /*ef40*/  IABS R11, R40 ;  /* 0x00000028000b7213 */ /* 0x000fc80000000000 */
[----:B------:R-:W-:Y:S01]  /*ef50*/  ISETP.GT.U32.AND P0, PT, R0, R5, PT ;  /* 0x000000050000720c */ /* 0x000fe20003f04070 */
[----:B------:R-:W-:-:S04]  /*ef60*/  IMAD.HI.U32 R10, R8, R11, RZ ;  /* 0x0000000b080a7227 */ /* 0x000fc800078e00ff */
[--C-:B------:R-:W-:Y:S02]  /*ef70*/  @!P5 IMAD.IADD R12, R12, 0x1, -R0.reuse ;  /* 0x000000010c0cd824 */ /* 0x100fe400078e0a00 */
[----:B------:R-:W-:Y:S02]  /*ef80*/  @!P4 IMAD.IADD R4, R4, 0x1, -R0 ;  /* 0x000000010404c824 */ /* 0x000fe400078e0a00 */
[----:B------:R-:W-:Y:S01]  /*ef90*/  IMAD.MOV R10, RZ, RZ, -R10 ;  /* 0x000000ffff0a7224 */ /* 0x000fe200078e0a0a */
[----:B------:R-:W-:Y:S02]  /*efa0*/  IABS R2, R41 ;  /* 0x0000002900027213 */ /* 0x000fe40000000000 */
[C---:B------:R-:W-:Y:S01]  /*efb0*/  ISETP.GT.U32.AND P5, PT, R0.reuse, R12, PT ;  /* 0x0000000c0000720c */ /* 0x040fe20003fa4070 */
[C---:B------:R-:W-:Y:S01]  /*efc0*/  IMAD R11, R0.reuse, R10, R11 ;  /* 0x0000000a000b7224 */ /* 0x040fe200078e020b */
[----:B------:R-:W-:Y:S01]  /*efd0*/  ISETP.GT.U32.AND P4, PT, R0, R4, PT ;  /* 0x000000040000720c */ /* 0x000fe20003f84070 */
[----:B------:R-:W-:-:S04]  /*efe0*/  IMAD.HI.U32 R9, R8, R2, RZ ;  /* 0x0000000208097227 */ /* 0x000fc800078e00ff */
[----:B------:R-:W-:Y:S01]  /*eff0*/  @!P0 IMAD.IADD R5, R5, 0x1, -R0 ;  /* 0x0000000105058824 */ /* 0x000fe200078e0a00 */
[C---:B------:R-:W-:Y:S01]  /*f000*/  ISETP.GT.U32.AND P0, PT, R0.reuse, R11, PT ;  /* 0x0000000b0000720c */ /* 0x040fe20003f04070 */
[----:B------:R-:W-:Y:S01]  /*f010*/  IMAD.MOV R9, RZ, RZ, -R9 ;  /* 0x000000ffff097224 */ /* 0x000fe200078e0a09 */
[----:B----4-:R-:W-:Y:S01]  /*f020*/  IABS R7, R35 ;  /* 0x0000002300077213 */ /* 0x010fe20000000000 */
[----:B------:R-:W-:Y:S02]  /*f030*/  IMAD.MOV.U32 R13, RZ, RZ, R5 ;  /* 0x000000ffff0d7224 */ /* 0x000fe400078e0005 */
[----:B------:R-:W-:Y:S02]  /*f040*/  IMAD R2, R0, R9, R2 ;  /* 0x0000000900027224 */ /* 0x000fe400078e0202 */
[----:B------:R-:W-:Y:S02]  /*f050*/  @!P5 IMAD.IADD R12, R12, 0x1, -R0 ;  /* 0x000000010c0cd824 */ /* 0x000fe400078e0a00 */
[----:B------:R-:W-:-:S04]  /*f060*/  IMAD.HI.U32 R9, R8, R7, RZ ;  /* 0x0000000708097227 */ /* 0x000fc800078e00ff */
[----:B------:R-:W-:Y:S02]  /*f070*/  @!P4 IMAD.IADD R4, R4, 0x1, -R0 ;  /* 0x000000010404c824 */ /* 0x000fe400078e0a00 */
[----:B------:R-:W-:Y:S02]  /*f080*/  @!P2 IMAD.MOV R13, RZ, RZ, -R13 ;  /* 0x000000ffff0da224 */ /* 0x000fe400078e0a0d */
[----:B------:R-:W-:Y:S02]  /*f090*/  @!P1 IMAD.MOV R12, RZ, RZ, -R12 ;  /* 0x000000ffff0c9224 */ /* 0x000fe400078e0a0c */
[----:B------:R-:W-:Y:S02]  /*f0a0*/  IMAD.MOV R9, RZ, RZ, -R9 ;  /* 0x000000ffff097224 */ /* 0x000fe400078e0a09 */
[----:B------:R-:W-:Y:S01]  /*f0b0*/  @!P3 IMAD.MOV R4, RZ, RZ, -R4 ;  /* 0x000000ffff04b224 */ /* 0x000fe200078e0a04 */
[----:B------:R-:W-:Y:S01]  /*f0c0*/  STL [R1+0x318], R13 ;  /* 0x0003180d01007387 */ /* 0x000fe20000100800 */
[----:B------:R-:W-:Y:S01]  /*f0d0*/  @!P0 IMAD.IADD R11, R11, 0x1, -R0 ;  /* 0x000000010b0b8824 */ /* 0x000fe200078e0a00 */
[----:B------:R-:W-:Y:S01]  /*f0e0*/  ISETP.GE.AND P0, PT, R35, RZ, PT ;  /* 0x000000ff2300720c */ /* 0x000fe20003f06270 */
[----:B------:R-:W-:Y:S01]  /*f0f0*/  IMAD R10, R0, R9, R7 ;  /* 0x00000009000a7224 */ /* 0x000fe200078e0207 */
[----:B------:R-:W4:Y:S04]  /*f100*/  LDL.LU R35, [R1+0x120] ;  /* 0x0001200001237983 */ /* 0x000f280000300800 */
[----:B------:R-:W-:Y:S04]  /*f110*/  STL [R1+0x31c], R12 ;  /* 0x00031c0c01007387 */ /* 0x000fe80000100800 */
[----:B------:R0:W-:Y:S01]  /*f120*/  STL [R1+0x324], R4 ;  /* 0x0003240401007387 */ /* 0x0001e20000100800 */
[----:B---3--:R-:W-:-:S02]  /*f130*/  IABS R7, R36 ;  /* 0x0000002400077213 */ /* 0x008fc40000000000 */
[----:B------:R-:W-:Y:S02]  /*f140*/  ISETP.GE.AND P3, PT, R36, RZ, PT ;  /* 0x000000ff2400720c */ /* 0x000fe40003f66270 */
[----:B------:R-:W3:Y:S01]  /*f150*/  LDL.LU R36, [R1+0x124] ;  /* 0x0001240001247983 */ /* 0x000ee20000300800 */
[----:B------:R-:W-:Y:S01]  /*f160*/  ISETP.GT.U32.AND P6, PT, R0, R2, PT ;  /* 0x000000020000720c */ /* 0x000fe20003fc4070 */
[----:B------:R-:W-:Y:S01]  /*f170*/  IMAD.HI.U32 R9, R8, R7, RZ ;  /* 0x0000000708097227 */ /* 0x000fe200078e00ff */
[----:B------:R-:W-:Y:S01]  /*f180*/  ISETP.GT.U32.AND P5, PT, R0, R10, PT ;  /* 0x0000000a0000720c */ /* 0x000fe20003fa4070 */
[----:B------:R-:W4:Y:S10]  /*f190*/  LDL.LU R53, [R1+0x128] ;  /* 0x0001280001357983 */ /* 0x000f340000300800 */
[----:B------:R-:W-:Y:S01]  /*f1a0*/  @!P6 IMAD.IADD R2, R2, 0x1, -R0 ;  /* 0x000000010202e824 */ /* 0x000fe200078e0a00 */
[----:B-----5:R-:W-:Y:S01]  /*f1b0*/  IABS R6, R39 ;  /* 0x0000002700067213 */ /* 0x020fe20000000000 */
[----:B------:R-:W-:-:S03]  /*f1c0*/  IMAD.MOV R9, RZ, RZ, -R9 ;  /* 0x000000ffff097224 */ /* 0x000fc600078e0a09 */
[----:B------:R-:W-:Y:S01]  /*f1d0*/  ISETP.GT.U32.AND P2, PT, R0, R2, PT ;  /* 0x000000020000720c */ /* 0x000fe20003f44070 */
[----:B------:R-:W-:Y:S01]  /*f1e0*/  @!P5 IMAD.IADD R10, R10, 0x1, -R0 ;  /* 0x000000010a0ad824 */ /* 0x000fe200078e0a00 */
[----:B------:R-:W-:Y:S01]  /*f1f0*/  ISETP.GE.AND P6, PT, R41, RZ, PT ;  /* 0x000000ff2900720c */ /* 0x000fe20003fc6270 */
[----:B------:R-:W-:Y:S01]  /*f200*/  IMAD.HI.U32 R5, R8, R6, RZ ;  /* 0x0000000608057227 */ /* 0x000fe200078e00ff */
[C---:B------:R-:W-:Y:S01]  /*f210*/  ISETP.GT.U32.AND P1, PT, R0.reuse, R11, PT ;  /* 0x0000000b0000720c */ /* 0x040fe20003f24070 */
[----:B------:R-:W5:Y:S02]  /*f220*/  LDL.LU R52, [R1+0x12c] ;  /* 0x00012c0001347983 */ /* 0x000f640000300800 */
[----:B------:R-:W-:Y:S02]  /*f230*/  IMAD.MOV R5, RZ, RZ, -R5 ;  /* 0x000000ffff057224 */ /* 0x000fe400078e0a05 */
[----:B------:R-:W-:-:S04]  /*f240*/  IMAD R7, R0, R9, R7 ;  /* 0x0000000900077224 */ /* 0x000fc800078e0207 */
[----:B------:R-:W-:Y:S01]  /*f250*/  @!P2 IMAD.IADD R2, R2, 0x1, -R0 ;  /* 0x000000010202a824 */ /* 0x000fe200078e0a00 */
[----:B------:R-:W-:Y:S01]  /*f260*/  ISETP.GE.AND P4, PT, R40, RZ, PT ;  /* 0x000000ff2800720c */ /* 0x000fe20003f86270 */
[C---:B------:R-:W-:Y:S01]  /*f270*/  IMAD R6, R0.reuse, R5, R6 ;  /* 0x0000000500067224 */ /* 0x040fe200078e0206 */
[C---:B------:R-:W-:Y:S01]  /*f280*/  ISETP.GT.U32.AND P2, PT, R0.reuse, R7, PT ;  /* 0x000000070000720c */ /* 0x040fe20003f44070 */
[----:B------:R-:W-:Y:S01]  /*f290*/  IMAD.MOV.U32 R5, RZ, RZ, R2 ;  /* 0x000000ffff057224 */ /* 0x000fe200078e0002 */
[C---:B------:R-:W-:Y:S01]  /*f2a0*/  ISETP.GT.U32.AND P5, PT, R0.reuse, R10, PT ;  /* 0x0000000a0000720c */ /* 0x040fe20003fa4070 */
[----:B------:R-:W-:Y:S01]  /*f2b0*/  @!P1 IMAD.IADD R11, R11, 0x1, -R0 ;  /* 0x000000010b0b9824 */ /* 0x000fe200078e0a00 */
[----:B------:R-:W5:Y:S01]  /*f2c0*/  LDL.LU R41, [R1+0x130] ;  /* 0x0001300001297983 */ /* 0x000f620000300800 */
[----:B------:R-:W-:Y:S01]  /*f2d0*/  @!P6 IMAD.MOV R5, RZ, RZ, -R5 ;  /* 0x000000ffff05e224 */ /* 0x000fe200078e0a05 */
[----:B------:R-:W-:-:S07]  /*f2e0*/  ISETP.GT.U32.AND P6, PT, R0, R6, PT ;  /* 0x000000060000720c */ /* 0x000fce0003fc4070 */
[--C-:B------:R-:W-:Y:S01]  /*f2f0*/  @!P2 IMAD.IADD R7, R7, 0x1, -R0.reuse ;  /* 0x000000010707a824 */ /* 0x100fe200078e0a00 */
[----:B------:R1:W-:Y:S01]  /*f300*/  STL [R1+0x32c], R5 ;  /* 0x00032c0501007387 */ /* 0x0003e20000100800 */
[----:B------:R-:W-:-:S04]  /*f310*/  @!P5 IMAD.IADD R10, R10, 0x1, -R0 ;  /* 0x000000010a0ad824 */ /* 0x000fc800078e0a00 */
[----:B------:R-:W-:Y:S01]  /*f320*/  @!P6 IMAD.IADD R6, R6, 0x1, -R0 ;  /* 0x000000010606e824 */ /* 0x000fe200078e0a00 */
[----:B------:R-:W-:Y:S01]  /*f330*/  ISETP.GT.U32.AND P6, PT, R0, R7, PT ;  /* 0x000000070000720c */ /* 0x000fe20003fc4070 */
[----:B------:R-:W-:-:S03]  /*f340*/  @!P4 IMAD.MOV R11, RZ, RZ, -R11 ;  /* 0x000000ffff0bc224 */ /* 0x000fc600078e0a0b */
[----:B------:R-:W-:Y:S02]  /*f350*/  ISETP.GT.U32.AND P4, PT, R0, R6, PT ;  /* 0x000000060000720c */ /* 0x000fe40003f84070 */
[----:B--2---:R-:W-:Y:S02]  /*f360*/  IABS R9, R38 ;  /* 0x0000002600097213 */ /* 0x004fe40000000000 */
[----:B0-----:R-:W-:-:S03]  /*f370*/  IABS R4, R37 ;  /* 0x0000002500047213 */ /* 0x001fc60000000000 */
[----:B------:R-:W-:-:S04]  /*f380*/  IMAD.HI.U32 R12, R8, R9, RZ ;  /* 0x00000009080c7227 */ /* 0x000fc800078e00ff */
[----:B-1----:R-:W-:-:S04]  /*f390*/  IMAD.HI.U32 R5, R8, R4, RZ ;  /* 0x0000000408057227 */ /* 0x002fc800078e00ff */
[----:B------:R-:W-:Y:S02]  /*f3a0*/  IMAD.MOV R12, RZ, RZ, -R12 ;  /* 0x000000ffff0c7224 */ /* 0x000fe400078e0a0c */
[----:B------:R-:W-:Y:S02]  /*f3b0*/  IMAD.MOV.U32 R13, RZ, RZ, R10 ;  /* 0x000000ffff0d7224 */ /* 0x000fe400078e000a */
[----:B------:R-:W-:Y:S02]  /*f3c0*/  IMAD.MOV R10, RZ, RZ, -R5 ;  /* 0x000000ffff0a7224 */ /* 0x000fe400078e0a05 */
[C---:B------:R-:W-:Y:S02]  /*f3d0*/  IMAD R5, R0.reuse, R12, R9 ;  /* 0x0000000c00057224 */ /* 0x040fe400078e0209 */
[----:B------:R-:W-:Y:S02]  /*f3e0*/  @!P0 IMAD.MOV R13, RZ, RZ, -R13 ;  /* 0x000000ffff0d8224 */ /* 0x000fe400078e0a0d */
[----:B------:R-:W-:-:S02]  /*f3f0*/  IMAD R4, R0, R10, R4 ;  /* 0x0000000a00047224 */ /* 0x000fc400078e0204 */
[--C-:B------:R-:W-:Y:S01]  /*f400*/  @!P6 IMAD.IADD R7, R7, 0x1, -R0.reuse ;  /* 0x000000010707e824 */ /* 0x100fe200078e0a00 */
[----:B------:R-:W-:Y:S01]  /*f410*/  ISETP.GT.U32.AND P6, PT, R0, R5, PT ;  /* 0x000000050000720c */ /* 0x000fe20003fc4070 */
[----:B------:R-:W-:Y:S01]  /*f420*/  STL [R1+0x328], R11 ;  /* 0x0003280b01007387 */ /* 0x000fe20000100800 */
[--C-:B------:R-:W-:Y:S01]  /*f430*/  @!P4 IMAD.IADD R6, R6, 0x1, -R0.reuse ;  /* 0x000000010606c824 */ /* 0x100fe200078e0a00 */
[----:B------:R-:W-:Y:S02]  /*f440*/  ISETP.GT.U32.AND P4, PT, R0, R4, PT ;  /* 0x000000040000720c */ /* 0x000fe40003f84070 */
[----:B------:R-:W-:Y:S04]  /*f450*/  STL [R1+0x320], R13 ;  /* 0x0003200d01007387 */ /* 0x000fe80000100800 */
[----:B------:R-:W2:Y:S04]  /*f460*/  LDL.LU R40, [R1+0x134] ;  /* 0x0001340001287983 */ /* 0x000ea80000300800 */
[----:B------:R-:W-:-:S03]  /*f470*/  @!P6 IMAD.IADD R5, R5, 0x1, -R0 ;  /* 0x000000010505e824 */ /* 0x000fc600078e0a00 */
[----:B------:R-:W-:Y:S02]  /*f480*/  @!P4 IMAD.IADD R4, R4, 0x1, -R0 ;  /* 0x000000010404c824 */ /* 0x000fe400078e0a00 */
[----:B------:R-:W-:Y:S02]  /*f490*/  ISETP.GT.U32.AND P4, PT, R0, R5, PT ;  /* 0x000000050000720c */ /* 0x000fe40003f84070 */
[----:B------:R-:W-:Y:S02]  /*f4a0*/  ISETP.GE.AND P1, PT, R39, RZ, PT ;  /* 0x000000ff2700720c */ /* 0x000fe40003f26270 */
[----:B------:R-:W-:Y:S02]  /*f4b0*/  ISETP.GE.AND P5, PT, R38, RZ, PT ;  /* 0x000000ff2600720c */ /* 0x000fe40003fa6270 */
[----:B------:R-:W-:Y:S01]  /*f4c0*/  ISETP.GE.AND P2, PT, R37, RZ, PT ;  /* 0x000000ff2500720c */ /* 0x000fe20003f46270 */
[----:B------:R-:W-:Y:S02]  /*f4d0*/  IMAD.MOV.U32 R37, RZ, RZ, R6 ;  /* 0x000000ffff257224 */ /* 0x000fe400078e0006 */
[----:B------:R-:W-:-:S04]  /*f4e0*/  IMAD.MOV.U32 R38, RZ, RZ, R7 ;  /* 0x000000ffff267224 */ /* 0x000fc800078e0007 */
[----:B------:R-:W-:Y:S02]  /*f4f0*/  @!P4 IMAD.IADD R5, R5, 0x1, -R0 ;  /* 0x000000010505c824 */ /* 0x000fe400078e0a00 */
[----:B------:R-:W-:Y:S02]  /*f500*/  @!P1 IMAD.MOV R37, RZ, RZ, -R37 ;  /* 0x000000ffff259224 */ /* 0x000fe400078e0a25 */
[----:B------:R-:W-:-:S05]  /*f510*/  @!P3 IMAD.MOV R38, RZ, RZ, -R38 ;  /* 0x000000ffff26b224 */ /* 0x000fca00078e0a26 */
[----:B------:R0:W-:Y:S04]  /*f520*/  STL [R1+0x314], R38 ;  /* 0x0003142601007387 */ /* 0x0001e80000100800 */
[----:B------:R1:W-:Y:S04]  /*f530*/  STL [R1+0x310], R37 ;  /* 0x0003102501007387 */ /* 0x0003e80000100800 */
[----:B------:R-:W2:Y:S04]  /*f540*/  LDL.LU R39, [R1+0x138] ;  /* 0x0001380001277983 */ /* 0x000ea80000300800 */
[----:B0-----:R-:W2:Y:S01]  /*f550*/  LDL.LU R38, [R1+0x13c] ;  /* 0x00013c0001267983 */ /* 0x001ea20000300800 */
[----:B---3--:R-:W-:-:S02]  /*f560*/  IABS R9, R36 ;  /* 0x0000002400097213 */ /* 0x008fc40000000000 */
[----:B------:R-:W-:Y:S01]  /*f570*/  ISETP.GE.AND P1, PT, R36, RZ, PT ;  /* 0x000000ff2400720c */ /* 0x000fe20003f26270 */
[----:B------:R-:W-:-:S04]  /*f580*/  IMAD.MOV.U32 R36, RZ, RZ, R5 ;  /* 0x000000ffff247224 */ /* 0x000fc800078e0005 */
[----:B------:R-:W-:-:S05]  /*f590*/  @!P5 IMAD.MOV R36, RZ, RZ, -R36 ;  /* 0x000000ffff24d224 */ /* 0x000fca00078e0a24 */
[----:B------:R0:W-:Y:S04]  /*f5a0*/  STL [R1+0x308], R36 ;  /* 0x0003082401007387 */ /* 0x0001e80000100800 */
[----:B-1----:R-:W3:Y:S04]  /*f5b0*/  LDL.LU R37, [R1+0x140] ;  /* 0x0001400001257983 */ /* 0x002ee80000300800 */
[----:B0-----:R-:W3:Y:S01]  /*f5c0*/  LDL.LU R36, [R1+0x144] ;  /* 0x0001440001247983 */ /* 0x001ee20000300800 */
[----:B----4-:R-:W-:-:S05]  /*f5d0*/  IABS R2, R35 ;  /* 0x0000002300027213 */ /* 0x010fca0000000000 */
[----:B------:R-:W-:Y:S01]  /*f5e0*/  IMAD.HI.U32 R13, R8, R2, RZ ;  /* 0x00000002080d7227 */ /* 0x000fe200078e00ff */
[----:B------:R-:W-:-:S03]  /*f5f0*/  IABS R10, R53 ;  /* 0x00000035000a7213 */ /* 0x000fc60000000000 */
[----:B------:R-:W-:Y:S01]  /*f600*/  IMAD.MOV R13, RZ, RZ, -R13 ;  /* 0x000000ffff0d7224 */ /* 0x000fe200078e0a0d */
[----:B-----5:R-:W-:Y:S01]  /*f610*/  IABS R11, R52 ;  /* 0x00000034000b7213 */ /* 0x020fe20000000000 */
[----:B------:R-:W-:Y:S01]  /*f620*/  IMAD.HI.U32 R14, R8, R10, RZ ;  /* 0x0000000a080e7227 */ /* 0x000fe200078e00ff */
[----:B------:R-:W-:-:S03]  /*f630*/  ISETP.GT.U32.AND P3, PT, R0, R4, PT ;  /* 0x000000040000720c */ /* 0x000fc60003f64070 */
[----:B------:R-:W-:Y:S02]  /*f640*/  IMAD R2, R0, R13, R2 ;  /* 0x0000000d00027224 */ /* 0x000fe400078e0202 */
[----:B------:R-:W-:-:S03]  /*f650*/  IMAD.HI.U32 R15, R8, R11, RZ ;  /* 0x0000000b080f7227 */ /* 0x000fc600078e00ff */
[C---:B------:R-:W-:Y:S01]  /*f660*/  ISETP.GT.U32.AND P6, PT, R0.reuse, R2, PT ;  /* 0x000000020000720c */ /* 0x040fe20003fc4070 */
[----:B------:R-:W-:Y:S02]  /*f670*/  IMAD.MOV R14, RZ, RZ, -R14 ;  /* 0x000000ffff0e7224 */ /* 0x000fe400078e0a0e */
[----:B------:R-:W-:Y:S02]  /*f680*/  IMAD.MOV R15, RZ, RZ, -R15 ;  /* 0x000000ffff0f7224 */ /* 0x000fe400078e0a0f */
[----:B------:R-:W-:Y:S02]  /*f690*/  IMAD R10, R0, R14, R10 ;  /* 0x0000000e000a7224 */ /* 0x000fe400078e020a */
[----:B------:R-:W-:-:S04]  /*f6a0*/  IMAD.HI.U32 R13, R8, R9, RZ ;  /* 0x00000009080d7227 */ /* 0x000fc800078e00ff */
[----:B------:R-:W-:Y:S02]  /*f6b0*/  IMAD R15, R0, R15, R11 ;  /* 0x0000000f000f7224 */ /* 0x000fe400078e020b */
[--C-:B------:R-:W-:Y:S01]  /*f6c0*/  @!P3 IMAD.IADD R4, R4, 0x1, -R0.reuse ;  /* 0x000000010404b824 */ /* 0x100fe200078e0a00 */
[----:B------:R-:W-:Y:S01]  /*f6d0*/  ISETP.GT.U32.AND P3, PT, R0, R10, PT ;  /* 0x0000000a0000720c */ /* 0x000fe20003f64070 */
[----:B------:R-:W-:Y:S01]  /*f6e0*/  IMAD.MOV R13, RZ, RZ, -R13 ;  /* 0x000000ffff0d7224 */ /* 0x000fe200078e0a0d */
[----:B------:R-:W-:Y:S01]  /*f6f0*/  IABS R12, R41 ;  /* 0x00000029000c7213 */ /* 0x000fe20000000000 */
[----:B------:R-:W-:Y:S01]  /*f700*/  @!P6 IMAD.IADD R2, R2, 0x1, -R0 ;  /* 0x000000010202e824 */ /* 0x000fe200078e0a00 */
[C---:B------:R-:W-:Y:S01]  /*f710*/  ISETP.GT.U32.AND P5, PT, R0.reuse, R15, PT ;  /* 0x0000000f0000720c */ /* 0x040fe20003fa4070 */
[C---:B------:R-:W-:Y:S01]  /*f720*/  IMAD R9, R0.reuse, R13, R9 ;  /* 0x0000000d00097224 */ /* 0x040fe200078e0209 */
[----:B------:R-:W-:Y:S01]  /*f730*/  ISETP.GE.AND P0, PT, R35, RZ, PT ;  /* 0x000000ff2300720c */ /* 0x000fe20003f06270 */
[----:B------:R-:W-:Y:S01]  /*f740*/  IMAD.MOV.U32 R35, RZ, RZ, R34 ;  /* 0x000000ffff237224 */ /* 0x000fe200078e0022 */
[----:B------:R-:W-:Y:S01]  /*f750*/  ISETP.GT.U32.AND P6, PT, R0, R2, PT ;  /* 0x000000020000720c */ /* 0x000fe20003fc4070 */
[----:B------:R-:W-:-:S02]  /*f760*/  IMAD.MOV.U32 R34, RZ, RZ, R21 ;  /* 0x000000ffff227224 */ /* 0x000fc400078e0015 */
[----:B------:R-:W-:Y:S01]  /*f770*/  IMAD.MOV.U32 R21, RZ, RZ, R16 ;  /* 0x000000ffff157224 */ /* 0x000fe200078e0010 */
[----:B------:R-:W-:Y:S01]  /*f780*/  ISETP.GT.U32.AND P4, PT, R0, R9, PT ;  /* 0x000000090000720c */ /* 0x000fe20003f84070 */
[----:B------:R-:W-:-:S04]  /*f790*/  IMAD.HI.U32 R16, R8, R12, RZ ;  /* 0x0000000c08107227 */ /* 0x000fc800078e00ff */
[----:B------:R-:W-:Y:S02]  /*f7a0*/  IMAD.MOV R16, RZ, RZ, -R16 ;  /* 0x000000ffff107224 */ /* 0x000fe400078e0a10 */
[----:B------:R-:W-:Y:S02]  /*f7b0*/  @!P3 IMAD.IADD R10, R10, 0x1, -R0 ;  /* 0x000000010a0ab824 */ /* 0x000fe400078e0a00 */
[C---:B------:R-:W-:Y:S02]  /*f7c0*/  IMAD R12, R0.reuse, R16, R12 ;  /* 0x00000010000c7224 */ /* 0x040fe400078e020c */
[--C-:B------:R-:W-:Y:S01]  /*f7d0*/  @!P5 IMAD.IADD R15, R15, 0x1, -R0.reuse ;  /* 0x000000010f0fd824 */ /* 0x100fe200078e0a00 */
[----:B------:R-:W-:Y:S01]  /*f7e0*/  ISETP.GT.U32.AND P5, PT, R0, R10, PT ;  /* 0x0000000a0000720c */ /* 0x000fe20003fa4070 */
[--C-:B------:R-:W-:Y:S01]  /*f7f0*/  @!P6 IMAD.IADD R2, R2, 0x1, -R0.reuse ;  /* 0x000000010202e824 */ /* 0x100fe200078e0a00 */
[----:B------:R-:W-:Y:S01]  /*f800*/  ISETP.GT.U32.AND P6, PT, R0, R12, PT ;  /* 0x0000000c0000720c */ /* 0x000fe20003fc4070 */
[----:B------:R-:W-:-:S02]  /*f810*/  @!P4 IMAD.IADD R9, R9, 0x1, -R0 ;  /* 0x000000010909c824 */ /* 0x000fc400078e0a00 */
[----:B------:R-:W-:Y:S01]  /*f820*/  IMAD.MOV.U32 R7, RZ, RZ, R4 ;  /* 0x000000ffff077224 */ /* 0x000fe200078e0004 */
[----:B--2---:R-:W-:-:S05]  /*f830*/  IABS R6, R40 ;  /* 0x0000002800067213 */ /* 0x004fca0000000000 */
[----:B------:R-:W-:-:S04]  /*f840*/  IMAD.MOV.U32 R5, RZ, RZ, R6 ;  /* 0x000000ffff057224 */ /* 0x000fc800078e0006 */
[----:B------:R-:W-:-:S04]  /*f850*/  IMAD.HI.U32 R6, R8, R5, RZ ;  /* 0x0000000508067227 */ /* 0x000fc800078e00ff */
[----:B------:R-:W-:Y:S01]  /*f860*/  IMAD.MOV R6, RZ, RZ, -R6 ;  /* 0x000000ffff067224 */ /* 0x000fe200078e0a06 */
[C---:B------:R-:W-:Y:S01]  /*f870*/  ISETP.GT.U32.AND P3, PT, R0.reuse, R9, PT ;  /* 0x000000090000720c */ /* 0x040fe20003f64070 */
[----:B------:R-:W-:Y:S02]  /*f880*/  @!P2 IMAD.MOV R7, RZ, RZ, -R7 ;  /* 0x000000ffff07a224 */ /* 0x000fe400078e0a07 */
[----:B------:R-:W-:Y:S02]  /*f890*/  IMAD R5, R0, R6, R5 ;  /* 0x0000000600057224 */ /* 0x000fe400078e0205 */
[--C-:B------:R-:W-:Y:S01]  /*f8a0*/  @!P5 IMAD.IADD R10, R10, 0x1, -R0.reuse ;  /* 0x000000010a0ad824 */ /* 0x100fe200078e0a00 */
[----:B------:R0:W-:Y:S02]  /*f8b0*/  STL [R1+0x304], R7 ;  /* 0x0003040701007387 */ /* 0x0001e40000100800 */
[----:B------:R-:W-:Y:S01]  /*f8c0*/  ISETP.GT.U32.AND P5, PT, R0, R5, PT ;  /* 0x000000050000720c */ /* 0x000fe20003fa4070 */
[----:B------:R-:W-:-:S02]  /*f8d0*/  @!P6 IMAD.IADD R12, R12, 0x1, -R0 ;  /* 0x000000010c0ce824 */ /* 0x000fc400078e0a00 */
[----:B0-----:R-:W-:Y:S02]  /*f8e0*/  IMAD.MOV.U32 R7, RZ, RZ, R2 ;  /* 0x000000ffff077224 */ /* 0x001fe400078e0002 */
[----:B------:R-:W-:Y:S02]  /*f8f0*/  @!P3 IMAD.IADD R9, R9, 0x1, -R0 ;  /* 0x000000010909b824 */ /* 0x000fe400078e0a00 */
[----:B------:R-:W-:Y:S01]  /*f900*/  @!P0 IMAD.MOV R7, RZ, RZ, -R7 ;  /* 0x000000ffff078224 */ /* 0x000fe200078e0a07 */
[----:B------:R-:W-:-:S05]  /*f910*/  ISETP.GT.U32.AND P0, PT, R0, R12, PT ;  /* 0x0000000c0000720c */ /* 0x000fca0003f04070 */
[----:B------:R-:W-:Y:S01]  /*f920*/  @!P5 IMAD.IADD R5, R5, 0x1, -R0 ;  /* 0x000000010505d824 */ /* 0x000fe200078e0a00 */
[C---:B------:R-:W-:Y:S01]  /*f930*/  ISETP.GT.U32.AND P6, PT, R0.reuse, R15, PT ;  /* 0x0000000f0000720c */ /* 0x040fe20003fc4070 */
[----:B------:R-:W-:Y:S01]  /*f940*/  IMAD.MOV.U32 R14, RZ, RZ, R9 ;  /* 0x000000ffff0e7224 */ /* 0x000fe200078e0009 */
[----:B------:R-:W-:Y:S01]  /*f950*/  ISETP.GE.AND P2, PT, R53, RZ, PT ;  /* 0x000000ff3500720c */ /* 0x000fe20003f46270 */
[----:B------:R3:W-:Y:S02]  /*f960*/  STL [R1+0x300], R7 ;  /* 0x0003000701007387 */ /* 0x0007e40000100800 */
[----:B------:R-:W-:Y:S01]  /*f970*/  @!P1 IMAD.MOV R14, RZ, RZ, -R14 ;  /* 0x000000ffff0e9224 */ /* 0x000fe200078e0a0e */
[----:B------:R-:W-:Y:S02]  /*f980*/  ISETP.GT.U32.AND P1, PT, R0, R5, PT ;  /* 0x000000050000720c */ /* 0x000fe40003f24070 */
[----:B------:R-:W-:Y:S02]  /*f990*/  ISETP.GE.AND P4, PT, R52, RZ, PT ;  /* 0x000000ff3400720c */ /* 0x000fe40003f86270 */
[----:B------:R-:W-:Y:S01]  /*f9a0*/  ISETP.GE.AND P3, PT, R41, RZ, PT ;  /* 0x000000ff2900720c */ /* 0x000fe20003f66270 */
[--C-:B------:R-:W-:Y:S01]  /*f9b0*/  @!P0 IMAD.IADD R12, R12, 0x1, -R0.reuse ;  /* 0x000000010c0c8824 */ /* 0x100fe200078e0a00 */
[----:B------:R-:W-:Y:S01]  /*f9c0*/  ISETP.GE.AND P0, PT, R40, RZ, PT ;  /* 0x000000ff2800720c */ /* 0x000fe20003f06270 */
[----:B------:R-:W-:Y:S01]  /*f9d0*/  @!P6 IMAD.IADD R15, R15, 0x1, -R0 ;  /* 0x000000010f0fe824 */ /* 0x000fe200078e0a00 */
[----:B------:R-:W-:Y:S01]  /*f9e0*/  IABS R4, R39 ;  /* 0x0000002700047213 */ /* 0x000fe20000000000 */
[----:B------:R-:W-:Y:S01]  /*f9f0*/  @!P2 IMAD.MOV R10, RZ, RZ, -R10 ;  /* 0x000000ffff0aa224 */ /* 0x000fe200078e0a0a */
[----:B------:R-:W-:Y:S03]  /*fa00*/  STL [R1+0x2fc], R14 ;  /* 0x0002fc0e01007387 */ /* 0x000fe60000100800 */
[----:B------:R-:W-:-:S04]  /*fa10*/  IMAD.HI.U32 R2, R8, R4, RZ ;  /* 0x0000000408027227 */ /* 0x000fc800078e00ff */
[----:B------:R-:W-:Y:S01]  /*fa20*/  @!P1 IMAD.IADD R5, R5, 0x1, -R0 ;  /* 0x0000000105059824 */ /* 0x000fe200078e0a00 */
[----:B------:R-:W-:Y:S01]  /*fa30*/  STL [R1+0x2f8], R10 ;  /* 0x0002f80a01007387 */ /* 0x000fe20000100800 */
[----:B------:R-:W-:Y:S02]  /*fa40*/  @!P3 IMAD.MOV R12, RZ, RZ, -R12 ;  /* 0x000000ffff0cb224 */ /* 0x000fe400078e0a0c */
[----:B------:R-:W-:Y:S01]  /*fa50*/  IMAD.MOV R2, RZ, RZ, -R2 ;  /* 0x000000ffff027224 */ /* 0x000fe200078e0a02 */
[----:B------:R-:W2:Y:S01]  /*fa60*/  LDL.LU R54, [R1+0x154] ;  /* 0x0001540001367983 */ /* 0x000ea20000300800 */
[----:B------:R-:W-:-:S03]  /*fa70*/  @!P0 IMAD.MOV R5, RZ, RZ, -R5 ;  /* 0x000000ffff058224 */ /* 0x000fc600078e0a05 */
[----:B------:R-:W4:Y:S01]  /*fa80*/  LDL.LU R53, [R1+0x15c] ;  /* 0x00015c0001357983 */ /* 0x000f220000300800 */
[----:B------:R-:W-:Y:S01]  /*fa90*/  IMAD R2, R0, R2, R4 ;  /* 0x0000000200027224 */ /* 0x000fe200078e0204 */
[----:B---3--:R-:W-:-:S05]  /*faa0*/  IABS R7, R37 ;  /* 0x0000002500077213 */ /* 0x008fca0000000000 */
[----:B------:R-:W-:-:S04]  /*fab0*/  IMAD.HI.U32 R13, R8, R7, RZ ;  /* 0x00000007080d7227 */ /* 0x000fc800078e00ff */
[----:B------:R-:W-:Y:S02]  /*fac0*/  IMAD.MOV R9, RZ, RZ, -R13 ;  /* 0x000000ffff097224 */ /* 0x000fe400078e0a0d */
[----:B------:R-:W-:-:S04]  /*fad0*/  IMAD.MOV.U32 R13, RZ, RZ, R15 ;  /* 0x000000ffff0d7224 */ /* 0x000fc800078e000f */
[----:B------:R-:W-:Y:S01]  /*fae0*/  @!P4 IMAD.MOV R13, RZ, RZ, -R13 ;  /* 0x000000ffff0dc224 */ /* 0x000fe200078e0a0d */
[----:B------:R-:W-:Y:S02]  /*faf0*/  IABS R4, R36 ;  /* 0x0000002400047213 */ /* 0x000fe40000000000 */
[----:B------:R-:W-:Y:S02]  /*fb00*/  ISETP.GE.AND P1, PT, R36, RZ, PT ;  /* 0x000000ff2400720c */ /* 0x000fe40003f26270 */
[----:B------:R-:W-:Y:S04]  /*fb10*/  STL [R1+0x2f4], R13 ;  /* 0x0002f40d01007387 */ /* 0x000fe80000100800 */
[----:B------:R0:W-:Y:S04]  /*fb20*/  STL [R1+0x2e8], R12 ;  /* 0x0002e80c01007387 */ /* 0x0001e80000100800 */
[----:B------:R1:W-:Y:S04]  /*fb30*/  STL [R1+0x2ec], R5 ;  /* 0x0002ec0501007387 */ /* 0x0003e80000100800 */
[----:B------:R-:W3:Y:S01]  /*fb40*/  LDL.LU R36, [R1+0x148] ;  /* 0x0001480001247983 */ /* 0x000ee20000300800 */
[----:B------:R-:W-:-:S13]  /*fb50*/  ISETP.GT.U32.AND P6, PT, R0, R2, PT ;  /* 0x000000020000720c */ /* 0x000fda0003fc4070 */
[----:B------:R-:W-:-:S05]  /*fb60*/  @!P6 IMAD.IADD R2, R2, 0x1, -R0 ;  /* 0x000000010202e824 */ /* 0x000fca00078e0a00 */
[----:B------:R-:W-:Y:S02]  /*fb70*/  ISETP.GT.U32.AND P6, PT, R0, R2, PT ;  /* 0x000000020000720c */ /* 0x000fe40003fc4070 */
[----:B------:R-:W-:-:S11]  /*fb80*/  ISETP.GE.AND P5, PT, R39, RZ, PT ;  /* 0x000000ff2700720c */ /* 0x000fd60003fa6270 */
[----:B------:R-:W-:-:S04]  /*fb90*/  @!P6 IMAD.IADD R2, R2, 0x1, -R0 ;  /* 0x000000010202e824 */ /* 0x000fc800078e0a00 */
[----:B0-----:R-:W-:-:S04]  /*fba0*/  IMAD.MOV.U32 R12, RZ, RZ, R2 ;  /* 0x000000ffff0c7224 */ /* 0x001fc800078e0002 */
[----:B------:R-:W-:Y:S02]  /*fbb0*/  @!P5 IMAD.MOV R12, RZ, RZ, -R12 ;  /* 0x000000ffff0cd224 */ /* 0x000fe400078e0a0c */
[----:B------:R-:W-:-:S03]  /*fbc0*/  IMAD R10, R0, R9, R7 ;  /* 0x00000009000a7224 */ /* 0x000fc600078e0207 */
[----:B------:R0:W-:Y:S01]  /*fbd0*/  STL [R1+0x2f0], R12 ;  /* 0x0002f00c01007387 */ /* 0x0001e20000100800 */
[----:B------:R-:W-:Y:S02]  /*fbe0*/  ISETP.GE.AND P3, PT, R37, RZ, PT ;  /* 0x000000ff2500720c */ /* 0x000fe40003f66270 */
[----:B---3--:R-:W-:Y:S02]  /*fbf0*/  ISETP.GE.AND P0, PT, R36, RZ, PT ;  /* 0x000000ff2400720c */ /* 0x008fe40003f06270 */
[----:B------:R-:W-:Y:S02]  /*fc00*/  IABS R7, R36 ;  /* 0x0000002400077213 */ /* 0x000fe40000000000 */
[----:B------:R-:W3:Y:S04]  /*fc10*/  LDL.LU R36, [R1+0x14c] ;  /* 0x00014c0001247983 */ /* 0x000ee80000300800 */
[----:B------:R-:W1:Y:S01]  /*fc20*/  LDL.LU R37, [R1+0x150] ;  /* 0x0001500001257983 */ /* 0x000e620000300800 */
[----:B------:R-:W-:-:S03]  /*fc30*/  IABS R11, R38 ;  /* 0x00000026000b7213 */ /* 0x000fc60000000000 */
[----:B------:R-:W5:Y:S02]  /*fc40*/  LDL.LU R39, [R1+0x160] ;  /* 0x0001600001277983 */ /* 0x000f640000300800 */
[----:B------:R-:W-:-:S04]  /*fc50*/  IMAD.HI.U32 R6, R8, R11, RZ ;  /* 0x0000000b08067227 */ /* 0x000fc800078e00ff */
[----:B------:R-:W-:-:S04]  /*fc60*/  IMAD.MOV R6, RZ, RZ, -R6 ;  /* 0x000000ffff067224 */ /* 0x000fc800078e0a06 */
[----:B------:R-:W-:Y:S02]  /*fc70*/  IMAD R11, R0, R6, R11 ;  /* 0x00000006000b7224 */ /* 0x000fe400078e020b */
[----:B------:R-:W-:Y:S01]  /*fc80*/  IMAD.HI.U32 R6, R8, R4, RZ ;  /* 0x0000000408067227 */ /* 0x000fe200078e00ff */
[C---:B------:R-:W-:Y:S02]  /*fc90*/  ISETP.GT.U32.AND P6, PT, R0.reuse, R10, PT ;  /* 0x0000000a0000720c */ /* 0x040fe40003fc4070 */
[----:B------:R-:W-:Y:S01]  /*fca0*/  ISETP.GT.U32.AND P2, PT, R0, R11, PT ;  /* 0x0000000b0000720c */ /* 0x000fe20003f44070 */
[----:B------:R-:W-:-:S04]  /*fcb0*/  IMAD.MOV R6, RZ, RZ, -R6 ;  /* 0x000000ffff067224 */ /* 0x000fc800078e0a06 */
[----:B------:R-:W-:-:S06]  /*fcc0*/  IMAD R9, R0, R6, R4 ;  /* 0x0000000600097224 */ /* 0x000fcc00078e0204 */
[--C-:B------:R-:W-:Y:S02]  /*fcd0*/  @!P6 IMAD.IADD R10, R10, 0x1, -R0.reuse ;  /* 0x000000010a0ae824 */ /* 0x100fe400078e0a00 */
[----:B------:R-:W-:-:S03]  /*fce0*/  @!P2 IMAD.IADD R11, R11, 0x1, -R0 ;  /* 0x000000010b0ba824 */ /* 0x000fc600078e0a00 */
[C---:B------:R-:W-:Y:S02]  /*fcf0*/  ISETP.GT.U32.AND P6, PT, R0.reuse, R10, PT ;  /* 0x0000000a0000720c */ /* 0x040fe40003fc4070 */
[----:B------:R-:W-:Y:S02]  /*fd00*/  ISETP.GT.U32.AND P2, PT, R0, R11, PT ;  /* 0x0000000b0000720c */ /* 0x000fe40003f44070 */
[----:B------:R-:W-:-:S09]  /*fd10*/  ISETP.GE.AND P4, PT, R38, RZ, PT ;  /* 0x000000ff2600720c */ /* 0x000fd20003f86270 */
[--C-:B------:R-:W-:Y:S02]  /*fd20*/  @!P6 IMAD.IADD R10, R10, 0x1, -R0.reuse ;  /* 0x000000010a0ae824 */ /* 0x100fe400078e0a00 */
[----:B------:R-:W-:Y:S02]  /*fd30*/  @!P2 IMAD.IADD R11, R11, 0x1, -R0 ;  /* 0x000000010b0ba824 */ /* 0x000fe400078e0a00 */
[----:B------:R-:W-:Y:S02]  /*fd40*/  @!P3 IMAD.MOV R10, RZ, RZ, -R10 ;  /* 0x000000ffff0ab224 */ /* 0x000fe400078e0a0a */
[----:B------:R-:W-:Y:S01]  /*fd50*/  @!P4 IMAD.MOV R11, RZ, RZ, -R11 ;  /* 0x000000ffff0bc224 */ /* 0x000fe200078e0a0b */
[----:B------:R-:W-:-:S13]  /*fd60*/  ISETP.GT.U32.AND P2, PT, R0, R9, PT ;  /* 0x000000090000720c */ /* 0x000fda0003f44070 */
[----:B------:R-:W-:Y:S01]  /*fd70*/  @!P2 IMAD.IADD R9, R9, 0x1, -R0 ;  /* 0x000000010909a824 */ /* 0x000fe200078e0a00 */
[----:B---3--:R-:W-:Y:S02]  /*fd80*/  ISETP.GE.AND P5, PT, R36, RZ, PT ;  /* 0x000000ff2400720c */ /* 0x008fe40003fa6270 */
[----:B------:R-:W-:Y:S02]  /*fd90*/  IABS R6, R36 ;  /* 0x0000002400067213 */ /* 0x000fe40000000000 */
[----:B------:R-:W3:Y:S04]  /*fda0*/  LDL.LU R36, [R1+0x164] ;  /* 0x0001640001247983 */ /* 0x000ee80000300800 */
[----:B------:R-:W3:Y:S04]  /*fdb0*/  LDL.LU R52, [R1+0x168] ;  /* 0x0001680001347983 */ /* 0x000ee80000300800 */
[----:B------:R-:W3:Y:S04]  /*fdc0*/  LDL.LU R41, [R1+0x16c] ;  /* 0x00016c0001297983 */ /* 0x000ee80000300800 */
[----:B------:R3:W-:Y:S04]  /*fdd0*/  STL [R1+0x2e4], R11 ;  /* 0x0002e40b01007387 */ /* 0x0007e80000100800 */
[----:B------:R3:W-:Y:S04]  /*fde0*/  STL [R1+0x2e0], R10 ;  /* 0x0002e00a01007387 */ /* 0x0007e80000100800 */
[----:B------:R-:W3:Y:S01]  /*fdf0*/  LDL.LU R40, [R1+0x170] ;  /* 0x0001700001287983 */ /* 0x000ee20000300800 */
[----:B-1----:R-:W-:-:S02]  /*fe00*/  IABS R5, R37 ;  /* 0x0000002500057213 */ /* 0x002fc40000000000 */
[----:B------:R-:W-:Y:S01]  /*fe10*/  ISETP.GE.AND P2, PT, R37, RZ, PT ;  /* 0x000000ff2500720c */ /* 0x000fe20003f46270 */
[----:B------:R-:W3:Y:S04]  /*fe20*/  LDL.LU R38, [R1+0x174] ;  /* 0x0001740001267983 */ /* 0x000ee80000300800 */
[----:B------:R-:W3:Y:S01]  /*fe30*/  LDL.LU R37, [R1+0x178] ;  /* 0x0001780001257983 */ /* 0x000ee20000300800 */
[----:B0-----:R-:W-:-:S04]  /*fe40*/  IMAD.HI.U32 R12, R8, R7, RZ ;  /* 0x00000007080c7227 */ /* 0x001fc800078e00ff */
[----:B------:R-:W-:-:S04]  /*fe50*/  IMAD.MOV R12, RZ, RZ, -R12 ;  /* 0x000000ffff0c7224 */ /* 0x000fc800078e0a0c */
[----:B------:R-:W-:-:S05]  /*fe60*/  IMAD R7, R0, R12, R7 ;  /* 0x0000000c00077224 */ /* 0x000fca00078e0207 */
[----:B------:R-:W-:Y:S01]  /*fe70*/  ISETP.GT.U32.AND P6, PT, R0, R7, PT ;  /* 0x000000070000720c */ /* 0x000fe20003fc4070 */
[----:B------:R-:W-:-:S04]  /*fe80*/  IMAD.HI.U32 R15, R8, R6, RZ ;  /* 0x00000006080f7227 */ /* 0x000fc800078e00ff */
[----:B------:R-:W-:-:S04]  /*fe90*/  IMAD.HI.U32 R14, R8, R5, RZ ;  /* 0x00000005080e7227 */ /* 0x000fc800078e00ff */
[----:B------:R-:W-:-:S04]  /*fea0*/  IMAD.MOV R15, RZ, RZ, -R15 ;  /* 0x000000ffff0f7224 */ /* 0x000fc800078e0a0f */
[----:B------:R-:W-:Y:S01]  /*feb0*/  @!P6 IMAD.IADD R7, R7, 0x1, -R0 ;  /* 0x000000010707e824 */ /* 0x000fe200078e0a00 */
[C---:B------:R-:W-:Y:S01]  /*fec0*/  ISETP.GT.U32.AND P6, PT, R0.reuse, R9, PT ;  /* 0x000000090000720c */ /* 0x040fe20003fc4070 */
[----:B------:R-:W-:Y:S01]  /*fed0*/  IMAD.MOV R14, RZ, RZ, -R14 ;  /* 0x000000ffff0e7224 */ /* 0x000fe200078e0a0e */
[----:B--2---:R-:W-:Y:S01]  /*fee0*/  IABS R4, R54 ;  /* 0x0000003600047213 */ /* 0x004fe20000000000 */
[C---:B------:R-:W-:Y:S01]  /*fef0*/  IMAD R6, R0.reuse, R15, R6 ;  /* 0x0000000f00067224 */ /* 0x040fe200078e0206 */
[----:B----4-:R-:W-:Y:S01]  /*ff00*/  IABS R2, R53 ;  /* 0x0000003500027213 */ /* 0x010fe20000000000 */
[----:B------:R-:W-:Y:S01]  /*ff10*/  IMAD R5, R0, R14, R5 ;  /* 0x0000000e00057224 */ /* 0x000fe200078e0205 */
[----:B-----5:R-:W-:Y:S01]  /*ff20*/  IABS R16, R39 ;  /* 0x0000002700107213 */ /* 0x020fe20000000000 */
[----:B------:R-:W-:Y:S01]  /*ff30*/  IMAD.HI.U32 R13, R8, R4, RZ ;  /* 0x00000004080d7227 */ /* 0x000fe200078e00ff */
[C---:B------:R-:W-:Y:S02]  /*ff40*/  ISETP.GT.U32.AND P4, PT, R0.reuse, R7, PT ;  /* 0x000000070000720c */ /* 0x040fe40003f84070 */
[----:B------:R-:W-:Y:S01]  /*ff50*/  ISETP.GT.U32.AND P3, PT, R0, R6, PT ;  /* 0x000000060000720c */ /* 0x000fe20003f64070 */
[----:B------:R-:W-:-:S04]  /*ff60*/  IMAD.HI.U32 R12, R8, R2, RZ ;  /* 0x00000002080c7227 */ /* 0x000fc800078e00ff */
[----:B------:R-:W-:Y:S01]  /*ff70*/  @!P6 IMAD.IADD R9, R9, 0x1, -R0 ;  /* 0x000000010909e824 */ /* 0x000fe200078e0a00 */
[----:B------:R-:W-:Y:S01]  /*ff80*/  ISETP.GT.U32.AND P6, PT, R0, R5, PT ;  /* 0x000000050000720c */ /* 0x000fe20003fc4070 */
[----:B------:R-:W-:Y:S02]  /*ff90*/  IMAD.MOV R13, RZ, RZ, -R13 ;  /* 0x000000ffff0d7224 */ /* 0x000fe400078e0a0d */
[----:B------:R-:W-:Y:S02]  /*ffa0*/  IMAD.MOV R12, RZ, RZ, -R12 ;  /* 0x000000ffff0c7224 */ /* 0x000fe400078e0a0c */
[----:B------:R-:W-:-:S04]  /*ffb0*/  IMAD.HI.U32 R15, R8, R16, RZ ;  /* 0x00000010080f7227 */ /* 0x000fc800078e00ff */
[C---:B------:R-:W-:Y:S02]  /*ffc0*/  IMAD R4, R0.reuse, R13, R4 ;  /* 0x0000000d00047224 */ /* 0x040fe400078e0204 */
[C---:B------:R-:W-:Y:S02]  /*ffd0*/  IMAD R2, R0.reuse, R12, R2 ;  /* 0x0000000c00027224 */ /* 0x040fe400078e0202 */
[----:B------:R-:W-:Y:S02]  /*ffe0*/  IMAD.MOV R15, RZ, RZ, -R15 ;  /* 0x000000ffff0f7224 */ /* 0x000fe400078e0a0f */
[--C-:B------:R-:W-:Y:S01]  /*fff0*/  @!P4 IMAD.IADD R7, R7, 0x1, -R0.reuse ;  /* 0x000000010707c824 */ /* 0x100fe200078e0a00 */
[----:B------:R-:W-:Y:S01]  /*10000*/  ISETP.GT.U32.AND P4, PT, R0, R4, PT ;  /* 0x000000040000720c */ /* 0x000fe20003f84070 */
[----:B------:R-:W-:Y:S01]  /*10010*/  @!P3 IMAD.IADD R6, R6, 0x1, -R0 ;  /* 0x000000010606b824 */ /* 0x000fe200078e0a00 */
[C---:B------:R-:W-:Y:S01]  /*10020*/  ISETP.GT.U32.AND P3, PT, R0.reuse, R2, PT ;  /* 0x000000020000720c */ /* 0x040fe20003f64070 */
[----:B------:R-:W-:-:S02]  /*10030*/  IMAD R16, R0, R15, R16 ;  /* 0x0000000f00107224 */ /* 0x000fc400078e0210 */
[----:B------:R-:W-:-:S03]  /*10040*/  @!P6 IMAD.IADD R5, R5, 0x1, -R0 ;  /* 0x000000010505e824 */ /* 0x000fc600078e0a00 */
[----:B------:R-:W-:-:S05]  /*10050*/  ISETP.GT.U32.AND P6, PT, R0, R16, PT ;  /* 0x000000100000720c */ /* 0x000fca0003fc4070 */
[--C-:B------:R-:W-:Y:S01]  /*10060*/  @!P4 IMAD.IADD R4, R4, 0x1, -R0.reuse ;  /* 0x000000010404c824 */ /* 0x100fe200078e0a00 */
[----:B------:R-:W-:Y:S01]  /*10070*/  ISETP.GT.U32.AND P4, PT, R0, R6, PT ;  /* 0x000000060000720c */ /* 0x000fe20003f84070 */
[----:B------:R-:W-:Y:S01]  /*10080*/  @!P3 IMAD.IADD R2, R2, 0x1, -R0 ;  /* 0x000000010202b824 */ /* 0x000fe200078e0a00 */
[----:B------:R-:W-:Y:S01]  /*10090*/  ISETP.GT.U32.AND P3, PT, R0, R5, PT ;  /* 0x000000050000720c */ /* 0x000fe20003f64070 */
[----:B------:R-:W-:-:S04]  /*100a0*/  IMAD.MOV.U32 R55, RZ, RZ, R9 ;  /* 0x000000ffff377224 */ /* 0x000fc800078e0009 */
[--C-:B------:R-:W-:Y:S01]  /*100b0*/  @!P6 IMAD.IADD R16, R16, 0x1, -R0.reuse ;  /* 0x000000011010e824 */ /* 0x100fe200078e0a00 */
[C---:B------:R-:W-:Y:S01]  /*100c0*/  ISETP.GT.U32.AND P6, PT, R0.reuse, R2, PT ;  /* 0x000000020000720c */ /* 0x040fe20003fc4070 */
[----:B------:R-:W-:Y:S02]  /*100d0*/  IMAD.MOV.U32 R9, RZ, RZ, R7 ;  /* 0x000000ffff097224 */ /* 0x000fe400078e0007 */
[----:B------:R-:W-:Y:S02]  /*100e0*/  @!P1 IMAD.MOV R55, RZ, RZ, -R55 ;  /* 0x000000ffff379224 */ /* 0x000fe400078e0a37 */
[----:B------:R-:W-:Y:S01]  /*100f0*/  @!P0 IMAD.MOV R9, RZ, RZ, -R9 ;  /* 0x000000ffff098224 */ /* 0x000fe200078e0a09 */
[----:B------:R-:W-:Y:S01]  /*10100*/  ISETP.GT.U32.AND P0, PT, R0, R16, PT ;  /* 0x000000100000720c */ /* 0x000fe20003f04070 */
[--C-:B------:R-:W-:Y:S01]  /*10110*/  @!P4 IMAD.IADD R6, R6, 0x1, -R0.reuse ;  /* 0x000000010606c824 */ /* 0x100fe200078e0a00 */
[----:B------:R-:W-:Y:S01]  /*10120*/  ISETP.GT.U32.AND P1, PT, R0, R4, PT ;  /* 0x000000040000720c */ /* 0x000fe20003f24070 */
[----:B------:R-:W-:-:S04]  /*10130*/  @!P3 IMAD.IADD R5, R5, 0x1, -R0 ;  /* 0x000000010505b824 */ /* 0x000fc800078e0a00 */
[----:B------:R-:W-:-:S06]  /*10140*/  @!P6 IMAD.IADD R2, R2, 0x1, -R0 ;  /* 0x000000010202e824 */ /* 0x000fcc00078e0a00 */
[--C-:B------:R-:W-:Y:S01]  /*10150*/  @!P0 IMAD.IADD R16, R16, 0x1, -R0.reuse ;  /* 0x0000000110108824 */ /* 0x100fe200078e0a00 */
[----:B------:R-:W-:Y:S01]  /*10160*/  ISETP.GE.AND P0, PT, R53, RZ, PT ;  /* 0x000000ff3500720c */ /* 0x000fe20003f06270 */
[----:B------:R-:W-:Y:S01]  /*10170*/  @!P1 IMAD.IADD R4, R4, 0x1, -R0 ;  /* 0x0000000104049824 */ /* 0x000fe200078e0a00 */
[----:B------:R-:W-:Y:S01]  /*10180*/  ISETP.GE.AND P1, PT, R54, RZ, PT ;  /* 0x000000ff3600720c */ /* 0x000fe20003f26270 */
[----:B------:R-:W-:Y:S01]  /*10190*/  @!P5 IMAD.MOV R6, RZ, RZ, -R6 ;  /* 0x000000ffff06d224 */ /* 0x000fe200078e0a06 */
[----:B------:R-:W-:Y:S04]  /*101a0*/  STL [R1+0x2dc], R55 ;  /* 0x0002dc3701007387 */ /* 0x000fe80000100800 */
[----:B------:R-:W-:Y:S04]  /*101b0*/  STL [R1+0x2d8], R9 ;  /* 0x0002d80901007387 */ /* 0x000fe80000100800 */
[----:B------:R-:W-:Y:S01]  /*101c0*/  STL [R1+0x2d0], R6 ;  /* 0x0002d00601007387 */ /* 0x000fe20000100800 */
[----:B---3--:R-:W-:-:S02]  /*101d0*/  IABS R13, R36 ;  /* 0x00000024000d7213 */ /* 0x008fc40000000000 */
[----:B------:R-:W-:-:S03]  /*101e0*/  IABS R11, R52 ;  /* 0x00000034000b7213 */ /* 0x000fc60000000000 */
[----:B------:R-:W-:Y:S01]  /*101f0*/  IMAD.MOV.U32 R10, RZ, RZ, R13 ;  /* 0x000000ffff0a7224 */ /* 0x000fe200078e000d */
[----:B------:R-:W-:-:S03]  /*10200*/  IABS R12, R41 ;  /* 0x00000029000c7213 */ /* 0x000fc60000000000 */
[----:B------:R-:W-:-:S04]  /*10210*/  IMAD.HI.U32 R14, R8, R10, RZ ;  /* 0x0000000a080e7227 */ /* 0x000fc800078e00ff */
[----:B------:R-:W-:-:S04]  /*10220*/  IMAD.HI.U32 R13, R8, R11, RZ ;  /* 0x0000000b080d7227 */ /* 0x000fc800078e00ff */
[----:B------:R-:W-:Y:S02]  /*10230*/  IMAD.MOV R14, RZ, RZ, -R14 ;  /* 0x000000ffff0e7224 */ /* 0x000fe400078e0a0e */
[----:B------:R-:W-:-:S04]  /*10240*/  IMAD.HI.U32 R15, R8, R12, RZ ;  /* 0x0000000c080f7227 */ /* 0x000fc800078e00ff */
[----:B------:R-:W-:Y:S02]  /*10250*/  IMAD.MOV R13, RZ, RZ, -R13 ;  /* 0x000000ffff0d7224 */ /* 0x000fe400078e0a0d */
[C---:B------:R-:W-:Y:S02]  /*10260*/  IMAD R10, R0.reuse, R14, R10 ;  /* 0x0000000e000a7224 */ /* 0x040fe400078e020a */
[----:B------:R-:W-:Y:S02]  /*10270*/  IMAD.MOV R15, RZ, RZ, -R15 ;  /* 0x000000ffff0f7224 */ /* 0x000fe400078e0a0f */
[C---:B------:R-:W-:Y:S01]  /*10280*/  IMAD R11, R0.reuse, R13, R11 ;  /* 0x0000000d000b7224 */ /* 0x040fe200078e020b */
[C---:B------:R-:W-:Y:S01]  /*10290*/  ISETP.GT.U32.AND P4, PT, R0.reuse, R10, PT ;  /* 0x0000000a0000720c */ /* 0x040fe20003f84070 */
[----:B------:R-:W-:-:S03]  /*102a0*/  IMAD R12, R0, R15, R12 ;  /* 0x0000000f000c7224 */ /* 0x000fc600078e020c */
[C---:B------:R-:W-:Y:S02]  /*102b0*/  ISETP.GT.U32.AND P3, PT, R0.reuse, R11, PT ;  /* 0x0000000b0000720c */ /* 0x040fe40003f64070 */
[----:B------:R-:W-:Y:S02]  /*102c0*/  ISETP.GT.U32.AND P6, PT, R0, R12, PT ;  /* 0x0000000c0000720c */ /* 0x000fe40003fc4070 */
[----:B------:R-:W-:-:S05]  /*102d0*/  IABS R7, R40 ;  /* 0x0000002800077213 */ /* 0x000fca0000000000 */
[----:B------:R-:W-:Y:S01]  /*102e0*/  @!P4 IMAD.IADD R10, R10, 0x1, -R0 ;  /* 0x000000010a0ac824 */ /* 0x000fe200078e0a00 */
[----:B------:R-:W-:-:S03]  /*102f0*/  ISETP.GE.AND P4, PT, R39, RZ, PT ;  /* 0x000000ff2700720c */ /* 0x000fc60003f86270 */
[--C-:B------:R-:W-:Y:S02]  /*10300*/  @!P3 IMAD.IADD R11, R11, 0x1, -R0.reuse ;  /* 0x000000010b0bb824 */ /* 0x100fe400078e0a00 */
[----:B------:R-:W-:Y:S01]  /*10310*/  @!P6 IMAD.IADD R12, R12, 0x1, -R0 ;  /* 0x000000010c0ce824 */ /* 0x000fe200078e0a00 */
[----:B------:R-:W-:Y:S01]  /*10320*/  ISETP.GT.U32.AND P6, PT, R0, R10, PT ;  /* 0x0000000a0000720c */ /* 0x000fe20003fc4070 */
[----:B------:R-:W-:Y:S01]  /*10330*/  IMAD.HI.U32 R13, R8, R7, RZ ;  /* 0x00000007080d7227 */ /* 0x000fe200078e00ff */
[----:B------:R-:W-:Y:S02]  /*10340*/  ISETP.GE.AND P3, PT, R36, RZ, PT ;  /* 0x000000ff2400720c */ /* 0x000fe40003f66270 */
[----:B------:R-:W-:Y:S01]  /*10350*/  ISETP.GT.U32.AND P5, PT, R0, R11, PT ;  /* 0x0000000b0000720c */ /* 0x000fe20003fa4070 */
[----:B------:R-:W-:Y:S02]  /*10360*/  IMAD.MOV.U32 R36, RZ, RZ, R5 ;  /* 0x000000ffff247224 */ /* 0x000fe400078e0005 */
[----:B------:R-:W-:-:S02]  /*10370*/  IMAD.MOV.U32 R5, RZ, RZ, R4 ;  /* 0x000000ffff057224 */ /* 0x000fc400078e0004 */
[----:B------:R-:W-:Y:S02]  /*10380*/  IMAD.MOV R13, RZ, RZ, -R13 ;  /* 0x000000ffff0d7224 */ /* 0x000fe400078e0a0d */
[----:B------:R-:W-:Y:S02]  /*10390*/  IMAD.MOV.U32 R4, RZ, RZ, R2 ;  /* 0x000000ffff047224 */ /* 0x000fe400078e0002 */
[----:B------:R-:W-:Y:S02]  /*103a0*/  @!P2 IMAD.MOV R36, RZ, RZ, -R36 ;  /* 0x000000ffff24a224 */ /* 0x000fe400078e0a24 */
[----:B------:R-:W-:Y:S02]  /*103b0*/  IMAD R7, R0, R13, R7 ;  /* 0x0000000d00077224 */ /* 0x000fe400078e0207 */
[----:B------:R-:W-:Y:S02]  /*103c0*/  IMAD.MOV.U32 R2, RZ, RZ, R16 ;  /* 0x000000ffff027224 */ /* 0x000fe400078e0010 */
[----:B------:R-:W-:Y:S01]  /*103d0*/  @!P0 IMAD.MOV R4, RZ, RZ, -R4 ;  /* 0x000000ffff048224 */ /* 0x000fe200078e0a04 */
[----:B------:R-:W-:Y:S01]  /*103e0*/  ISETP.GE.AND P0, PT, R52, RZ, PT ;  /* 0x000000ff3400720c */ /* 0x000fe20003f06270 */
[----:B------:R-:W-:Y:S01]  /*103f0*/  @!P1 IMAD.MOV R5, RZ, RZ, -R5 ;  /* 0x000000ffff059224 */ /* 0x000fe200078e0a05 */
[----:B------:R0:W-:Y:S01]  /*10400*/  STL [R1+0x2cc], R36 ;  /* 0x0002cc2401007387 */ /* 0x0001e20000100800 */
[----:B------:R-:W-:Y:S01]  /*10410*/  @!P4 IMAD.MOV R2, RZ, RZ, -R2 ;  /* 0x000000ffff02c224 */ /* 0x000fe200078e0a02 */
[----:B------:R-:W-:Y:S01]  /*10420*/  ISETP.GT.U32.AND P1, PT, R0, R7, PT ;  /* 0x000000070000720c */ /* 0x000fe20003f24070 */
[--C-:B------:R-:W-:Y:S01]  /*10430*/  @!P6 IMAD.IADD R10, R10, 0x1, -R0.reuse ;  /* 0x000000010a0ae824 */ /* 0x100fe200078e0a00 */
[----:B------:R-:W2:Y:S01]  /*10440*/  LDL.LU R39, [R1+0x180] ;  /* 0x0001800001277983 */ /* 0x000ea20000300800 */
[----:B------:R-:W-:-:S03]  /*10450*/  @!P5 IMAD.IADD R11, R11, 0x1, -R0 ;  /* 0x000000010b0bd824 */ /* 0x000fc600078e0a00 */
[----:B------:R1:W-:Y:S04]  /*10460*/  STL [R1+0x2c8], R5 ;  /* 0x0002c80501007387 */ /* 0x0003e80000100800 */
[----:B0-----:R-:W3:Y:S04]  /*10470*/  LDL.LU R36, [R1+0x184] ;  /* 0x0001840001247983 */ /* 0x001ee80000300800 */
[----:B------:R-:W-:Y:S01]  /*10480*/  STL [R1+0x2c4], R4 ;  /* 0x0002c40401007387 */ /* 0x000fe20000100800 */
[----:B-1----:R-:W-:-:S03]  /*10490*/  IMAD.MOV.U32 R5, RZ, RZ, R10 ;  /* 0x000000ffff057224 */ /* 0x002fc600078e000a */
[----:B------:R0:W-:Y:S01]  /*104a0*/  STL [R1+0x2c0], R2 ;  /* 0x0002c00201007387 */ /* 0x0001e20000100800 */
[----:B------:R-:W-:Y:S01]  /*104b0*/  @!P3 IMAD.MOV R5, RZ, RZ, -R5 ;  /* 0x000000ffff05b224 */ /* 0x000fe200078e0a05 */
[----:B------:R-:W-:Y:S01]  /*104c0*/  ISETP.GE.AND P5, PT, R40, RZ, PT ;  /* 0x000000ff2800720c */ /* 0x000fe20003fa6270 */
[----:B------:R-:W-:Y:S01]  /*104d0*/  @!P1 IMAD.IADD R7, R7, 0x1, -R0 ;  /* 0x0000000107079824 */ /* 0x000fe200078e0a00 */
[----:B------:R-:W4:Y:S01]  /*104e0*/  LDL.LU R40, [R1+0x188] ;  /* 0x0001880001287983 */ /* 0x000f220000300800 */
[----:B0-----:R-:W-:-:S04]  /*104f0*/  IMAD.MOV.U32 R2, RZ, RZ, R11 ;  /* 0x000000ffff027224 */ /* 0x001fc800078e000b */
[----:B------:R-:W-:Y:S01]  /*10500*/  @!P0 IMAD.MOV R2, RZ, RZ, -R2 ;  /* 0x000000ffff028224 */ /* 0x000fe200078e0a02 */
[----:B------:R0:W-:Y:S01]  /*10510*/  STL [R1+0x2bc], R5 ;  /* 0x0002bc0501007387 */ /* 0x0001e20000100800 */
[----:B------:R-:W-:Y:S02]  /*10520*/  IABS R15, R37 ;  /* 0x00000025000f7213 */ /* 0x000fe40000000000 */
[----:B------:R-:W-:Y:S01]  /*10530*/  ISETP.GE.AND P1, PT, R37, RZ, PT ;  /* 0x000000ff2500720c */ /* 0x000fe20003f26270 */
[----:B------:R2:W-:Y:S04]  /*10540*/  STL [R1+0x2b8], R2 ;  /* 0x0002b80201007387 */ /* 0x0005e80000100800 */
[----:B------:R-:W5:Y:S01]  /*10550*/  LDL.LU R37, [R1+0x17c] ;  /* 0x00017c0001257983 */ /* 0x000f620000300800 */
[----:B------:R-:W-:-:S02]  /*10560*/  IABS R9, R38 ;  /* 0x0000002600097213 */ /* 0x000fc40000000000 */
[----:B------:R-:W-:-:S03]  /*10570*/  ISETP.GT.U32.AND P2, PT, R0, R12, PT ;  /* 0x0000000c0000720c */ /* 0x000fc60003f44070 */
[----:B------:R-:W-:-:S04]  /*10580*/  IMAD.HI.U32 R14, R8, R9, RZ ;  /* 0x00000009080e7227 */ /* 0x000fc800078e00ff */
[----:B------:R-:W-:Y:S01]  /*10590*/  IMAD.MOV R14, RZ, RZ, -R14 ;  /* 0x000000ffff0e7224 */ /* 0x000fe200078e0a0e */
[----:B------:R-:W-:-:S03]  /*105a0*/  ISETP.GE.AND P6, PT, R41, RZ, PT ;  /* 0x000000ff2900720c */ /* 0x000fc60003fc6270 */
[----:B------:R-:W-:Y:S02]  /*105b0*/  IMAD R9, R0, R14, R9 ;  /* 0x0000000e00097224 */ /* 0x000fe400078e0209 */
[----:B------:R-:W-:-:S03]  /*105c0*/  @!P2 IMAD.IADD R12, R12, 0x1, -R0 ;  /* 0x000000010c0ca824 */ /* 0x000fc600078e0a00 */
[----:B------:R-:W-:Y:S01]  /*105d0*/  ISETP.GT.U32.AND P4, PT, R0, R9, PT ;  /* 0x000000090000720c */ /* 0x000fe20003f84070 */
[----:B0-----:R-:W-:Y:S01]  /*105e0*/  IMAD.MOV.U32 R5, RZ, RZ, R12 ;  /* 0x000000ffff057224 */ /* 0x001fe200078e000c */
[----:B------:R-:W-:Y:S02]  /*105f0*/  ISETP.GE.AND P2, PT, R38, RZ, PT ;  /* 0x000000ff2600720c */ /* 0x000fe40003f46270 */
[----:B------:R-:W4:Y:S01]  /*10600*/  LDL.LU R38, [R1+0x18c] ;  /* 0x00018c0001267983 */ /* 0x000f220000300800 */
[----:B------:R-:W-:-:S05]  /*10610*/  @!P6 IMAD.MOV R5, RZ, RZ, -R5 ;  /* 0x000000ffff05e224 */ /* 0x000fca00078e0a05 */
[----:B------:R0:W-:Y:S03]  /*10620*/  STL [R1+0x2b4], R5 ;  /* 0x0002b40501007387 */ /* 0x0001e60000100800 */
[----:B------:R-:W-:Y:S01]  /*10630*/  @!P4 IMAD.IADD R9, R9, 0x1, -R0 ;  /* 0x000000010909c824 */ /* 0x000fe200078e0a00 */
[----:B------:R-:W-:Y:S01]  /*10640*/  ISETP.GT.U32.AND P4, PT, R0, R7, PT ;  /* 0x000000070000720c */ /* 0x000fe20003f84070 */
[----:B------:R-:W-:-:S03]  /*10650*/  IMAD.HI.U32 R4, R8, R15, RZ ;  /* 0x0000000f08047227 */ /* 0x000fc600078e00ff */
[----:B------:R-:W-:Y:S01]  /*10660*/  ISETP.GT.U32.AND P0, PT, R0, R9, PT ;  /* 0x000000090000720c */ /* 0x000fe20003f04070 */
[----:B------:R-:W-:-:S04]  /*10670*/  IMAD.MOV R4, RZ, RZ, -R4 ;  /* 0x000000ffff047224 */ /* 0x000fc800078e0a04 */
[----:B------:R-:W-:-:S04]  /*10680*/  IMAD R4, R0, R4, R15 ;  /* 0x0000000400047224 */ /* 0x000fc800078e020f */
[----:B------:R-:W-:-:S04]  /*10690*/  @!P4 IMAD.IADD R7, R7, 0x1, -R0 ;  /* 0x000000010707c824 */ /* 0x000fc800078e0a00 */
[----:B------:R-:W-:Y:S02]  /*106a0*/  IMAD.MOV.U32 R15, RZ, RZ, R7 ;  /* 0x000000ffff0f7224 */ /* 0x000fe400078e0007 */
[----:B------:R-:W-:Y:S02]  /*106b0*/  @!P0 IMAD.IADD R9, R9, 0x1, -R0 ;  /* 0x0000000109098824 */ /* 0x000fe400078e0a00 */
[----:B------:R-:W-:Y:S02]  /*106c0*/  @!P5 IMAD.MOV R15, RZ, RZ, -R15 ;  /* 0x000000ffff0fd224 */ /* 0x000fe400078e0a0f */
[----:B------:R-:W-:-:S04]  /*106d0*/  IMAD.MOV.U32 R14, RZ, RZ, R9 ;  /* 0x000000ffff0e7224 */ /* 0x000fc800078e0009 */
[----:B------:R-:W-:Y:S01]  /*106e0*/  @!P2 IMAD.MOV R14, RZ, RZ, -R14 ;  /* 0x000000ffff0ea224 */ /* 0x000fe200078e0a0e */
[----:B------:R-:W-:-:S13]  /*106f0*/  ISETP.GT.U32.AND P6, PT, R0, R4, PT ;  /* 0x000000040000720c */ /* 0x000fda0003fc4070 */
[----:B------:R-:W-:-:S05]  /*10700*/  @!P6 IMAD.IADD R4, R4, 0x1, -R0 ;  /* 0x000000010404e824 */ /* 0x000fca00078e0a00 */
[----:B------:R-:W-:-:S13]  /*10710*/  ISETP.GT.U32.AND P6, PT, R0, R4, PT ;  /* 0x000000040000720c */ /* 0x000fda0003fc4070 */
[----:B------:R-:W-:Y:S01]  /*10720*/  @!P6 IMAD.IADD R4, R4, 0x1, -R0 ;  /* 0x000000010404e824 */ /* 0x000fe200078e0a00 */
[----:B--2---:R-:W-:Y:S02]  /*10730*/  IABS R2, R39 ;  /* 0x0000002700027213 */ /* 0x004fe40000000000 */
[----:B-----5:R-:W-:Y:S02]  /*10740*/  ISETP.GE.AND P3, PT, R37, RZ, PT ;  /* 0x000000ff2500720c */ /* 0x020fe40003f66270 */
[----:B------:R-:W-:Y:S02]  /*10750*/  IABS R10, R37 ;  /* 0x00000025000a7213 */ /* 0x000fe40000000000 */
[----:B------:R-:W2:Y:S04]  /*10760*/  LDL.LU R37, [R1+0x190] ;  /* 0x0001900001257983 */ /* 0x000ea80000300800 */
[----:B------:R-:W5:Y:S04]  /*10770*/  LDL.LU R52, [R1+0x194] ;  /* 0x0001940001347983 */ /* 0x000f680000300800 */
[----:B------:R-:W-:Y:S04]  /*10780*/  STL [R1+0x2b0], R15 ;  /* 0x0002b00f01007387 */ /* 0x000fe80000100800 */
[----:B------:R-:W5:Y:S01]  /*10790*/  LDL.LU R41, [R1+0x198] ;  /* 0x0001980001297983 */ /* 0x000f620000300800 */
[----:B---3--:R-:W-:-:S02]  /*107a0*/  IABS R11, R36 ;  /* 0x00000024000b7213 */ /* 0x008fc40000000000 */
[----:B------:R-:W-:Y:S01]  /*107b0*/  ISETP.GE.AND P0, PT, R36, RZ, PT ;  /* 0x000000ff2400720c */ /* 0x000fe20003f06270 */
[----:B------:R1:W-:Y:S04]  /*107c0*/  STL [R1+0x29c], R14 ;  /* 0x00029c0e01007387 */ /* 0x0003e80000100800 */
[----:B------:R-:W3:Y:S01]  /*107d0*/  LDL.LU R36, [R1+0x19c] ;  /* 0x00019c0001247983 */ /* 0x000ee20000300800 */
[----:B------:R-:W-:-:S03]  /*107e0*/  ISETP.GE.AND P4, PT, R39, RZ, PT ;  /* 0x000000ff2700720c */ /* 0x000fc60003f86270 */
[----:B------:R-:W3:Y:S01]  /*107f0*/  LDL.LU R39, [R1+0x1a0] ;  /* 0x0001a00001277983 */ /* 0x000ee20000300800 */
[----:B0-----:R-:W-:-:S04]  /*10800*/  IMAD.HI.U32 R5, R8, R11, RZ ;  /* 0x0000000b08057227 */ /* 0x001fc800078e00ff */
[----:B------:R-:W-:-:S04]  /*10810*/  IMAD.MOV R5, RZ, RZ, -R5 ;  /* 0x000000ffff057224 */ /* 0x000fc800078e0a05 */
[----:B------:R-:W-:-:S05]  /*10820*/  IMAD R11, R0, R5, R11 ;  /* 0x00000005000b7224 */ /* 0x000fca00078e020b */
[----:B------:R-:W-:Y:S01]  /*10830*/  ISETP.GT.U32.AND P6, PT, R0, R11, PT ;  /* 0x0000000b0000720c */ /* 0x000fe20003fc4070 */
[----:B-1----:R-:W-:-:S12]  /*10840*/  IMAD.MOV.U32 R14, RZ, RZ, R4 ;  /* 0x000000ffff0e7224 */ /* 0x002fd800078e0004 */
[----:B------:R-:W-:-:S05]  /*10850*/  @!P6 IMAD.IADD R11, R11, 0x1, -R0 ;  /* 0x000000010b0be824 */ /* 0x000fca00078e0a00 */
[----:B------:R-:W-:Y:S01]  /*10860*/  ISETP.GT.U32.AND P6, PT, R0, R11, PT ;  /* 0x0000000b0000720c */ /* 0x000fe20003fc4070 */
[----:B------:R-:W-:Y:S01]  /*10870*/  @!P1 IMAD.MOV R14, RZ, RZ, -R14 ;  /* 0x000000ffff0e9224 */ /* 0x000fe200078e0a0e */
[----:B----4-:R-:W-:-:S04]  /*10880*/  IABS R6, R40 ;  /* 0x0000002800067213 */ /* 0x010fc80000000000 */
[----:B------:R0:W-:Y:S07]  /*10890*/  STL [R1+0x2ac], R14 ;  /* 0x0002ac0e01007387 */ /* 0x0001ee0000100800 */
[----:B------:R-:W-:Y:S01]  /*108a0*/  @!P6 IMAD.IADD R11, R11, 0x1, -R0 ;  /* 0x000000010b0be824 */ /* 0x000fe200078e0a00 */
[----:B------:R-:W-:Y:S02]  /*108b0*/  ISETP.GE.AND P6, PT, R40, RZ, PT ;  /* 0x000000ff2800720c */ /* 0x000fe40003fc6270 */
[----:B------:R-:W4:Y:S01]  /*108c0*/  LDL.LU R40, [R1+0x1a4] ;  /* 0x0001a40001287983 */ /* 0x000f220000300800 */
[----:B------:R-:W-:-:S04]  /*108d0*/  IMAD.HI.U32 R13, R8, R10, RZ ;  /* 0x0000000a080d7227 */ /* 0x000fc800078e00ff */
[----:B------:R-:W-:Y:S02]  /*108e0*/  IMAD.MOV R13, RZ, RZ, -R13 ;  /* 0x000000ffff0d7224 */ /* 0x000fe400078e0a0d */
[----:B------:R-:W-:-:S04]  /*108f0*/  IMAD.HI.U32 R12, R8, R2, RZ ;  /* 0x00000002080c7227 */ /* 0x000fc800078e00ff */
[----:B------:R-:W-:Y:S02]  /*10900*/  IMAD R10, R0, R13, R10 ;  /* 0x0000000d000a7224 */ /* 0x000fe400078e020a */
[----:B------:R-:W-:Y:S02]  /*10910*/  IMAD.MOV R12, RZ, RZ, -R12 ;  /* 0x000000ffff0c7224 */ /* 0x000fe400078e0a0c */
[----:B------:R-:W-:Y:S01]  /*10920*/  IMAD.HI.U32 R7, R8, R6, RZ ;  /* 0x0000000608077227 */ /* 0x000fe200078e00ff */
[----:B------:R-:W-:-:S03]  /*10930*/  ISETP.GT.U32.AND P5, PT, R0, R10, PT ;  /* 0x0000000a0000720c */ /* 0x000fc60003fa4070 */
[----:B------:R-:W-:Y:S02]  /*10940*/  IMAD R2, R0, R12, R2 ;  /* 0x0000000c00027224 */ /* 0x000fe400078e0202 */
[----:B------:R-:W-:-:S03]  /*10950*/  IMAD.MOV R9, RZ, RZ, -R7 ;  /* 0x000000ffff097224 */ /* 0x000fc600078e0a07 */
[C---:B------:R-:W-:Y:S01]  /*10960*/  ISETP.GT.U32.AND P2, PT, R0.reuse, R2, PT ;  /* 0x000000020000720c */ /* 0x040fe20003f44070 */
[----:B------:R-:W-:-:S04]  /*10970*/  IMAD R9, R0, R9, R6 ;  /* 0x0000000900097224 */ /* 0x000fc800078e0206 */
[----:B------:R-:W-:Y:S01]  /*10980*/  @!P5 IMAD.IADD R10, R10, 0x1, -R0 ;  /* 0x000000010a0ad824 */ /* 0x000fe200078e0a00 */
[----:B------:R-:W-:Y:S02]  /*10990*/  ISETP.GT.U32.AND P5, PT, R0, R9, PT ;  /* 0x000000090000720c */ /* 0x000fe40003fa4070 */
[----:B------:R-:W-:-:S05]  /*109a0*/  IABS R5, R38 ;  /* 0x0000002600057213 */ /* 0x000fca0000000000 */
[--C-:B------:R-:W-:Y:S02]  /*109b0*/  @!P2 IMAD.IADD R2, R2, 0x1, -R0.reuse ;  /* 0x000000010202a824 */ /* 0x100fe400078e0a00 */
[----:B------:R-:W-:Y:S01]  /*109c0*/  IMAD.HI.U32 R7, R8, R5, RZ ;  /* 0x0000000508077227 */ /* 0x000fe200078e00ff */
[C---:B------:R-:W-:Y:S02]  /*109d0*/  ISETP.GT.U32.AND P2, PT, R0.reuse, R10, PT ;  /* 0x0000000a0000720c */ /* 0x040fe40003f44070 */
[----:B------:R-:W-:Y:S01]  /*109e0*/  ISETP.GT.U32.AND P1, PT, R0, R2, PT ;  /* 0x000000020000720c */ /* 0x000fe20003f24070 */
[----:B------:R-:W-:Y:S02]  /*109f0*/  @!P5 IMAD.IADD R9, R9, 0x1, -R0 ;  /* 0x000000010909d824 */ /* 0x000fe400078e0a00 */
[----:B------:R-:W-:-:S03]  /*10a00*/  IMAD.MOV R7, RZ, RZ, -R7 ;  /* 0x000000ffff077224 */ /* 0x000fc600078e0a07 */
[C---:B------:R-:W-:Y:S01]  /*10a10*/  ISETP.GT.U32.AND P5, PT, R0.reuse, R9, PT ;  /* 0x000000090000720c */ /* 0x040fe20003fa4070 */
[----:B------:R-:W-:-:S04]  /*10a20*/  IMAD R5, R0, R7, R5 ;  /* 0x0000000700057224 */ /* 0x000fc800078e0205 */
[--C-:B------:R-:W-:Y:S01]  /*10a30*/  @!P2 IMAD.IADD R10, R10, 0x1, -R0.reuse ;  /* 0x000000010a0aa824 */ /* 0x100fe200078e0a00 */
[----:B------:R-:W-:Y:S01]  /*10a40*/  ISETP.GT.U32.AND P2, PT, R0, R5, PT ;  /* 0x000000050000720c */ /* 0x000fe20003f44070 */
[----:B------:R-:W-:Y:S02]  /*10a50*/  @!P1 IMAD.IADD R2, R2, 0x1, -R0 ;  /* 0x0000000102029824 */ /* 0x000fe400078e0a00 */
[----:B------:R-:W-:-:S04]  /*10a60*/  IMAD.MOV.U32 R15, RZ, RZ, R10 ;  /* 0x000000ffff0f7224 */ /* 0x000fc800078e000a */
[----:B------:R-:W-:Y:S02]  /*10a70*/  @!P5 IMAD.IADD R9, R9, 0x1, -R0 ;  /* 0x000000010909d824 */ /* 0x000fe400078e0a00 */
[----:B------:R-:W-:Y:S02]  /*10a80*/  @!P3 IMAD.MOV R15, RZ, RZ, -R15 ;  /* 0x000000ffff0fb224 */ /* 0x000fe400078e0a0f */
[----:B------:R-:W-:Y:S02]  /*10a90*/  @!P4 IMAD.MOV R2, RZ, RZ, -R2 ;  /* 0x000000ffff02c224 */ /* 0x000fe400078e0a02 */
[----:B------:R-:W-:Y:S01]  /*10aa0*/  @!P2 IMAD.IADD R5, R5, 0x1, -R0 ;  /* 0x000000010505a824 */ /* 0x000fe200078e0a00 */
[----:B------:R-:W-:Y:S02]  /*10ab0*/  ISETP.GE.AND P2, PT, R38, RZ, PT ;  /* 0x000000ff2600720c */ /* 0x000fe40003f46270 */
[----:B------:R-:W4:Y:S01]  /*10ac0*/  LDL.LU R38, [R1+0x1a8] ;  /* 0x0001a80001267983 */ /* 0x000f220000300800 */
[----:B------:R-:W-:Y:S01]  /*10ad0*/  @!P0 IMAD.MOV R11, RZ, RZ, -R11 ;  /* 0x000000ffff0b8224 */ /* 0x000fe200078e0a0b */
[----:B------:R-:W-:-:S13]  /*10ae0*/  ISETP.GT.U32.AND P3, PT, R0, R5, PT ;  /* 0x000000050000720c */ /* 0x000fda0003f64070 */
[----:B------:R-:W-:Y:S01]  /*10af0*/  @!P3 IMAD.IADD R5, R5, 0x1, -R0 ;  /* 0x000000010505b824 */ /* 0x000fe200078e0a00 */
[----:B--2---:R-:W-:Y:S02]  /*10b00*/  IABS R13, R37 ;  /* 0x00000025000d7213 */ /* 0x004fe40000000000 */
[----:B-----5:R-:W-:-:S03]  /*10b10*/  IABS R6, R52 ;  /* 0x0000003400067213 */ /* 0x020fc60000000000 */
[----:B------:R-:W-:-:S04]  /*10b20*/  IMAD.HI.U32 R12, R8, R13, RZ ;  /* 0x0000000d080c7227 */ /* 0x000fc800078e00ff */
[----:B------:R-:W-:Y:S02]  /*10b30*/  IMAD.MOV R4, RZ, RZ, -R12 ;  /* 0x000000ffff047224 */ /* 0x000fe400078e0a0c */
[----:B------:R-:W-:-:S04]  /*10b40*/  IMAD.HI.U32 R7, R8, R6, RZ ;  /* 0x0000000608077227 */ /* 0x000fc800078e00ff */
[----:B------:R-:W-:Y:S02]  /*10b50*/  IMAD R13, R0, R4, R13 ;  /* 0x00000004000d7224 */ /* 0x000fe400078e020d */
[----:B------:R-:W-:-:S03]  /*10b60*/  IMAD.MOV R7, RZ, RZ, -R7 ;  /* 0x000000ffff077224 */ /* 0x000fc600078e0a07 */
[C---:B------:R-:W-:Y:S01]  /*10b70*/  ISETP.GT.U32.AND P1, PT, R0.reuse, R13, PT ;  /* 0x0000000d0000720c */ /* 0x040fe20003f24070 */
[----:B------:R-:W-:Y:S01]  /*10b80*/  IMAD R6, R0, R7, R6 ;  /* 0x0000000700067224 */ /* 0x000fe200078e0206 */
[----:B------:R-:W-:-:S04]  /*10b90*/  IABS R4, R41 ;  /* 0x0000002900047213 */ /* 0x000fc80000000000 */
[----:B------:R-:W-:Y:S01]  /*10ba0*/  ISETP.GT.U32.AND P5, PT, R0, R6, PT ;  /* 0x000000060000720c */ /* 0x000fe20003fa4070 */
[----:B0-----:R-:W-:Y:S01]  /*10bb0*/  IMAD.HI.U32 R14, R8, R4, RZ ;  /* 0x00000004080e7227 */ /* 0x001fe200078e00ff */
[----:B---3--:R-:W-:-:S03]  /*10bc0*/  IABS R7, R36 ;  /* 0x0000002400077213 */ /* 0x008fc60000000000 */
[----:B------:R-:W-:Y:S02]  /*10bd0*/  IMAD.MOV R14, RZ, RZ, -R14 ;  /* 0x000000ffff0e7224 */ /* 0x000fe400078e0a0e */
[----:B------:R-:W-:Y:S01]  /*10be0*/  @!P1 IMAD.IADD R13, R13, 0x1, -R0 ;  /* 0x000000010d0d9824 */ /* 0x000fe200078e0a00 */
[----:B------:R-:W-:Y:S02]  /*10bf0*/  ISETP.GE.AND P1, PT, R37, RZ, PT ;  /* 0x000000ff2500720c */ /* 0x000fe40003f26270 */
[----:B------:R-:W2:Y:S01]  /*10c00*/  LDL.LU R37, [R1+0x1ac] ;  /* 0x0001ac0001257983 */ /* 0x000ea20000300800 */
[----:B------:R-:W-:-:S03]  /*10c10*/  IMAD R4, R0, R14, R4 ;  /* 0x0000000e00047224 */ /* 0x000fc600078e0204 */
[----:B------:R-:W-:Y:S01]  /*10c20*/  STL [R1+0x2a8], R15 ;  /* 0x0002a80f01007387 */ /* 0x000fe20000100800 */
[----:B------:R-:W-:Y:S01]  /*10c30*/  @!P5 IMAD.IADD R6, R6, 0x1, -R0 ;  /* 0x000000010606d824 */ /* 0x000fe200078e0a00 */
[----:B------:R-:W-:Y:S02]  /*10c40*/  ISETP.GT.U32.AND P5, PT, R0, R13, PT ;  /* 0x0000000d0000720c */ /* 0x000fe40003fa4070 */
[----:B------:R0:W-:Y:S01]  /*10c50*/  STL [R1+0x2a4], R2 ;  /* 0x0002a40201007387 */ /* 0x0001e20000100800 */
[----:B------:R-:W-:Y:S01]  /*10c60*/  IABS R12, R39 ;  /* 0x00000027000c7213 */ /* 0x000fe20000000000 */
[----:B------:R-:W-:-:S04]  /*10c70*/  IMAD.HI.U32 R14, R8, R7, RZ ;  /* 0x00000007080e7227 */ /* 0x000fc800078e00ff */
[----:B0-----:R-:W-:Y:S02]  /*10c80*/  IMAD.MOV.U32 R2, RZ, RZ, R9 ;  /* 0x000000ffff027224 */ /* 0x001fe400078e0009 */
[----:B------:R-:W-:Y:S02]  /*10c90*/  IMAD.MOV R14, RZ, RZ, -R14 ;  /* 0x000000ffff0e7224 */ /* 0x000fe400078e0a0e */
[----:B------:R-:W-:Y:S01]  /*10ca0*/  @!P6 IMAD.MOV R2, RZ, RZ, -R2 ;  /* 0x000000ffff02e224 */ /* 0x000fe200078e0a02 */
[----:B------:R-:W-:Y:S01]  /*10cb0*/  ISETP.GT.U32.AND P6, PT, R0, R4, PT ;  /* 0x000000040000720c */ /* 0x000fe20003fc4070 */
[----:B------:R-:W-:Y:S01]  /*10cc0*/  IMAD.HI.U32 R10, R8, R12, RZ ;  /* 0x0000000c080a7227 */ /* 0x000fe200078e00ff */
[----:B------:R-:W-:Y:S04]  /*10cd0*/  STL [R1+0x2a0], R11 ;  /* 0x0002a00b01007387 */ /* 0x000fe80000100800 */
[----:B------:R0:W-:Y:S01]  /*10ce0*/  STL [R1+0x280], R2 ;  /* 0x0002800201007387 */ /* 0x0001e20000100800 */
[----:B------:R-:W-:Y:S01]  /*10cf0*/  IMAD.MOV R10, RZ, RZ, -R10 ;  /* 0x000000ffff0a7224 */ /* 0x000fe200078e0a0a */
[----:B------:R-:W-:Y:S01]  /*10d00*/  ISETP.GT.U32.AND P4, PT, R0, R6, PT ;  /* 0x000000060000720c */ /* 0x000fe20003f84070 */
[----:B------:R-:W-:-:S02]  /*10d10*/  @!P5 IMAD.IADD R13, R13, 0x1, -R0 ;  /* 0x000000010d0dd824 */ /* 0x000fc400078e0a00 */
[C---:B------:R-:W-:Y:S02]  /*10d20*/  IMAD R12, R0.reuse, R10, R12 ;  /* 0x0000000a000c7224 */ /* 0x040fe400078e020c */
[----:B0-----:R-:W-:-:S05]  /*10d30*/  IMAD R2, R0, R14, R7 ;  /* 0x0000000e00027224 */ /* 0x001fca00078e0207 */
[----:B------:R-:W-:Y:S01]  /*10d40*/  ISETP.GT.U32.AND P5, PT, R0, R2, PT ;  /* 0x000000020000720c */ /* 0x000fe20003fa4070 */
[--C-:B------:R-:W-:Y:S01]  /*10d50*/  @!P6 IMAD.IADD R4, R4, 0x1, -R0.reuse ;  /* 0x000000010404e824 */ /* 0x100fe200078e0a00 */
[----:B------:R-:W-:Y:S01]  /*10d60*/  ISETP.GT.U32.AND P6, PT, R0, R12, PT ;  /* 0x0000000c0000720c */ /* 0x000fe20003fc4070 */
[--C-:B------:R-:W-:Y:S01]  /*10d70*/  @!P4 IMAD.IADD R6, R6, 0x1, -R0.reuse ;  /* 0x000000010606c824 */ /* 0x100fe200078e0a00 */
[----:B------:R-:W-:Y:S01]  /*10d80*/  ISETP.GE.AND P4, PT, R36, RZ, PT ;  /* 0x000000ff2400720c */ /* 0x000fe20003f86270 */
[----:B------:R-:W-:Y:S01]  /*10d90*/  IMAD.MOV.U32 R14, RZ, RZ, R5 ;  /* 0x000000ffff0e7224 */ /* 0x000fe200078e0005 */
[----:B------:R-:W3:Y:S07]  /*10da0*/  LDL.LU R36, [R1+0x1b0] ;  /* 0x0001b00001247983 */ /* 0x000eee0000300800 */
[--C-:B------:R-:W-:Y:S01]  /*10db0*/  @!P5 IMAD.IADD R2, R2, 0x1, -R0.reuse ;  /* 0x000000010202d824 */ /* 0x100fe200078e0a00 */
[----:B------:R-:W-:Y:S01]  /*10dc0*/  ISETP.GT.U32.AND P5, PT, R0, R4, PT ;  /* 0x000000040000720c */ /* 0x000fe20003fa4070 */
[----:B------:R-:W-:-:S02]  /*10dd0*/  @!P6 IMAD.IADD R12, R12, 0x1, -R0 ;  /* 0x000000010c0ce824 */ /* 0x000fc400078e0a00 */
[----:B------:R-:W-:Y:S01]  /*10de0*/  @!P2 IMAD.MOV R14, RZ, RZ, -R14 ;  /* 0x000000ffff0ea224 */ /* 0x000fe200078e0a0e */
[----:B------:R-:W-:Y:S01]  /*10df0*/  ISETP.GT.U32.AND P6, PT, R0, R2, PT ;  /* 0x000000020000720c */ /* 0x000fe20003fc4070 */
[----:B------:R-:W-:Y:S01]  /*10e00*/  @!P1 IMAD.MOV R13, RZ, RZ, -R13 ;  /* 0x000000ffff0d9224 */ /* 0x000fe200078e0a0d */
[----:B------:R-:W-:Y:S02]  /*10e10*/  ISETP.GE.AND P0, PT, R52, RZ, PT ;  /* 0x000000ff3400720c */ /* 0x000fe40003f06270 */
[----:B------:R-:W-:Y:S01]  /*10e20*/  ISETP.GE.AND P3, PT, R41, RZ, PT ;  /* 0x000000ff2900720c */ /* 0x000fe20003f66270 */
[----:B------:R-:W-:Y:S01]  /*10e30*/  STL [R1+0x284], R14 ;  /* 0x0002840e01007387 */ /* 0x000fe20000100800 */
[----:B------:R-:W-:-:S03]  /*10e40*/  ISETP.GE.AND P2, PT, R39, RZ, PT ;  /* 0x000000ff2700720c */ /* 0x000fc60003f46270 */
[----:B------:R0:W-:Y:S01]  /*10e50*/  STL [R1+0x288], R13 ;  /* 0x0002880d01007387 */ /* 0x0001e20000100800 */
[----:B------:R-:W-:-:S03]  /*10e60*/  @!P5 IMAD.IADD R4, R4, 0x1, -R0 ;  /* 0x000000010404d824 */ /* 0x000fc600078e0a00 */
[----:B------:R-:W5:Y:S04]  /*10e70*/  LDL.LU R39, [R1+0x1b4] ;  /* 0x0001b40001277983 */ /* 0x000f680000300800 */
[----:B------:R-:W5:Y:S01]  /*10e80*/  LDL.LU R59, [R1+0x1b8] ;  /* 0x0001b800013b7983 */ /* 0x000f620000300800 */
[----:B------:R-:W-:Y:S02]  /*10e90*/  @!P6 IMAD.IADD R2, R2, 0x1, -R0 ;  /* 0x000000010202e824 */ /* 0x000fe400078e0a00 */
[----:B0-----:R-:W-:Y:S01]  /*10ea0*/  IMAD.MOV.U32 R13, RZ, RZ, R4 ;  /* 0x000000ffff0d7224 */ /* 0x001fe200078e0004 */
[----:B------:R-:W5:Y:S01]  /*10eb0*/  LDL.LU R58, [R1+0x1bc] ;  /* 0x0001bc00013a7983 */ /* 0x000f620000300800 */
[----:B------:R-:W-:Y:S02]  /*10ec0*/  @!P0 IMAD.MOV R6, RZ, RZ, -R6 ;  /* 0x000000ffff068224 */ /* 0x000fe400078e0a06 */
[----:B------:R-:W-:-:S02]  /*10ed0*/  @!P3 IMAD.MOV R13, RZ, RZ, -R13 ;  /* 0x000000ffff0db224 */ /* 0x000fc400078e0a0d */
[----:B------:R-:W-:Y:S01]  /*10ee0*/  @!P4 IMAD.MOV R2, RZ, RZ, -R2 ;  /* 0x000000ffff02c224 */ /* 0x000fe200078e0a02 */
[----:B------:R-:W-:Y:S04]  /*10ef0*/  STL [R1+0x290], R6 ;  /* 0x0002900601007387 */ /* 0x000fe80000100800 */
[----:B------:R0:W-:Y:S04]  /*10f00*/  STL [R1+0x294], R13 ;  /* 0x0002940d01007387 */ /* 0x0001e80000100800 */
[----:B------:R1:W-:Y:S04]  /*10f10*/  STL [R1+0x298], R2 ;  /* 0x0002980201007387 */ /* 0x0003e80000100800 */
[----:B------:R-:W5:Y:S04]  /*10f20*/  LDL.LU R57, [R1+0x1c4] ;  /* 0x0001c40001397983 */ /* 0x000f680000300800 */
[----:B------:R-:W5:Y:S04]  /*10f30*/  LDL.LU R41, [R1+0x1c8] ;  /* 0x0001c80001297983 */ /* 0x000f680000300800 */
[----:B------:R-:W5:Y:S04]  /*10f40*/  LDL.LU R56, [R1+0x1cc] ;  /* 0x0001cc0001387983 */ /* 0x000f680000300800 */
[----:B------:R-:W5:Y:S04]  /*10f50*/  LDL.LU R55, [R1+0x1d0] ;  /* 0x0001d00001377983 */ /* 0x000f680000300800 */
[----:B------:R-:W5:Y:S04]  /*10f60*/  LDL.LU R54, [R1+0x1d4] ;  /* 0x0001d40001367983 */ /* 0x000f680000300800 */
[----:B------:R-:W5:Y:S01]  /*10f70*/  LDL.LU R53, [R1+0x1d8] ;  /* 0x0001d80001357983 */ /* 0x000f620000300800 */
[----:B----4-:R-:W-:-:S02]  /*10f80*/  IABS R11, R40 ;  /* 0x00000028000b7213 */ /* 0x010fc40000000000 */
[----:B------:R-:W-:Y:S02]  /*10f90*/  ISETP.GE.AND P0, PT, R40, RZ, PT ;  /* 0x000000ff2800720c */ /* 0x000fe40003f06270 */
[----:B------:R-:W4:Y:S01]  /*10fa0*/  LDL.LU R40, [R1+0x1dc] ;  /* 0x0001dc0001287983 */ /* 0x000f220000300800 */
[----:B------:R-:W-:Y:S01]  /*10fb0*/  IABS R10, R38 ;  /* 0x00000026000a7213 */ /* 0x000fe20000000000 */
[----:B------:R-:W-:-:S04]  /*10fc0*/  IMAD.HI.U32 R5, R8, R11, RZ ;  /* 0x0000000b08057227 */ /* 0x000fc800078e00ff */
[----:B------:R-:W-:-:S04]  /*10fd0*/  IMAD.HI.U32 R7, R8, R10, RZ ;  /* 0x0000000a08077227 */ /* 0x000fc800078e00ff */
[----:B------:R-:W-:Y:S02]  /*10fe0*/  IMAD.MOV R7, RZ, RZ, -R7 ;  /* 0x000000ffff077224 */ /* 0x000fe400078e0a07 */
[----:B------:R-:W-:Y:S02]  /*10ff0*/  IMAD.MOV R5, RZ, RZ, -R5 ;  /* 0x000000ffff057224 */ /* 0x000fe400078e0a05 */
[C---:B------:R-:W-:Y:S01]  /*11000*/  IMAD R10, R0.reuse, R7, R10 ;  /* 0x00000007000a7224 */ /* 0x040fe200078e020a */
[C---:B------:R-:W-:Y:S01]  /*11010*/  ISETP.GT.U32.AND P1, PT, R0.reuse, R12, PT ;  /* 0x0000000c0000720c */ /* 0x040fe20003f24070 */
[----:B------:R-:W-:-:S03]  /*11020*/  IMAD R11, R0, R5, R11 ;  /* 0x00000005000b7224 */ /* 0x000fc600078e020b */
[----:B------:R-:W-:-:S09]  /*11030*/  ISETP.GT.U32.AND P6, PT, R0, R10, PT ;  /* 0x0000000a0000720c */ /* 0x000fd20003fc4070 */
[----:B------:R-:W-:-:S04]  /*11040*/  @!P1 IMAD.IADD R12, R12, 0x1, -R0 ;  /* 0x000000010c0c9824 */ /* 0x000fc800078e0a00 */
[----:B------:R-:W-:-:S05]  /*11050*/  @!P6 IMAD.IADD R10, R10, 0x1, -R0 ;  /* 0x000000010a0ae824 */ /* 0x000fca00078e0a00 */
[C---:B------:R-:W-:Y:S02]  /*11060*/  ISETP.GT.U32.AND P6, PT, R0.reuse, R10, PT ;  /* 0x0000000a0000720c */ /* 0x040fe40003fc4070 */
[----:B------:R-:W-:-:S11]  /*11070*/  ISETP.GT.U32.AND P5, PT, R0, R11, PT ;  /* 0x0000000b0000720c */ /* 0x000fd60003fa4070 */
[--C-:B------:R-:W-:Y:S02]  /*11080*/  @!P6 IMAD.IADD R10, R10, 0x1, -R0.reuse ;  /* 0x000000010a0ae824 */ /* 0x100fe400078e0a00 */
[----:B------:R-:W-:-:S05]  /*11090*/  @!P5 IMAD.IADD R11, R11, 0x1, -R0 ;  /* 0x000000010b0bd824 */ /* 0x000fca00078e0a00 */
[----:B------:R-:W-:Y:S02]  /*110a0*/  ISETP.GT.U32.AND P4, PT, R0, R11, PT ;  /* 0x0000000b0000720c */ /* 0x000fe40003f84070 */
[----:B------:R-:W-:Y:S01]  /*110b0*/  ISETP.GE.AND P3, PT, R38, RZ, PT ;  /* 0x000000ff2600720c */ /* 0x000fe20003f66270 */
[----:B------:R-:W-:Y:S02]  /*110c0*/  @!P2 IMAD.MOV R12, RZ, RZ, -R12 ;  /* 0x000000ffff0ca224 */ /* 0x000fe400078e0a0c */
[----:B------:R-:W-:-:S08]  /*110d0*/  IMAD.MOV.U32 R38, RZ, RZ, R17 ;  /* 0x000000ffff267224 */ /* 0x000fd000078e0011 */
[----:B------:R-:W-:-:S04]  /*110e0*/  @!P4 IMAD.IADD R11, R11, 0x1, -R0 ;  /* 0x000000010b0bc824 */ /* 0x000fc800078e0a00 */
[----:B------:R-:W-:Y:S02]  /*110f0*/  @!P0 IMAD.MOV R11, RZ, RZ, -R11 ;  /* 0x000000ffff0b8224 */ /* 0x000fe400078e0a0b */
[----:B------:R-:W-:Y:S01]  /*11100*/  @!P3 IMAD.MOV R10, RZ, RZ, -R10 ;  /* 0x000000ffff0ab224 */ /* 0x000fe200078e0a0a */
[----:B------:R-:W-:Y:S01]  /*11110*/  STL [R1+0x27c], R12 ;  /* 0x00027c0c01007387 */ /* 0x000fe20000100800 */
[----:B--2---:R-:W-:-:S05]  /*11120*/  IABS R9, R37 ;  /* 0x0000002500097213 */ /* 0x004fca0000000000 */
[----:B------:R-:W-:-:S04]  /*11130*/  IMAD.HI.U32 R5, R8, R9, RZ ;  /* 0x0000000908057227 */ /* 0x000fc800078e00ff */
[----:B------:R-:W-:-:S04]  /*11140*/  IMAD.MOV R5, RZ, RZ, -R5 ;  /* 0x000000ffff057224 */ /* 0x000fc800078e0a05 */
[----:B------:R-:W-:-:S05]  /*11150*/  IMAD R9, R0, R5, R9 ;  /* 0x0000000500097224 */ /* 0x000fca00078e0209 */
[----:B------:R-:W-:-:S13]  /*11160*/  ISETP.GT.U32.AND P1, PT, R0, R9, PT ;  /* 0x000000090000720c */ /* 0x000fda0003f24070 */
[----:B------:R-:W-:Y:S01]  /*11170*/  @!P1 IMAD.IADD R9, R9, 0x1, -R0 ;  /* 0x0000000109099824 */ /* 0x000fe200078e0a00 */
[----:B---3--:R-:W-:-:S05]  /*11180*/  IABS R7, R36 ;  /* 0x0000002400077213 */ /* 0x008fca0000000000 */
[----:B0-----:R-:W-:-:S04]  /*11190*/  IMAD.HI.U32 R13, R8, R7, RZ ;  /* 0x00000007080d7227 */ /* 0x001fc800078e00ff */
[----:B------:R-:W-:Y:S01]  /*111a0*/  IMAD.MOV R13, RZ, RZ, -R13 ;  /* 0x000000ffff0d7224 */ /* 0x000fe200078e0a0d */
[----:B------:R-:W-:-:S03]  /*111b0*/  ISETP.GT.U32.AND P1, PT, R0, R9, PT ;  /* 0x000000090000720c */ /* 0x000fc60003f24070 */
[----:B------:R-:W-:-:S05]  /*111c0*/  IMAD R7, R0, R13, R7 ;  /* 0x0000000d00077224 */ /* 0x000fca00078e0207 */
[----:B------:R-:W-:Y:S02]  /*111d0*/  ISETP.GT.U32.AND P6, PT, R0, R7, PT ;  /* 0x000000070000720c */ /* 0x000fe40003fc4070 */
[----:B-----5:R-:W-:Y:S02]  /*111e0*/  IABS R6, R39 ;  /* 0x0000002700067213 */ /* 0x020fe40000000000 */
[----:B------:R-:W-:-:S03]  /*111f0*/  IABS R5, R59 ;  /* 0x0000003b00057213 */ /* 0x000fc60000000000 */
[----:B-1----:R-:W-:-:S04]  /*11200*/  IMAD.HI.U32 R2, R8, R6, RZ ;  /* 0x0000000608027227 */ /* 0x002fc800078e00ff */
[----:B------:R-:W-:-:S04]  /*11210*/  IMAD.HI.U32 R14, R8, R5, RZ ;  /* 0x00000005080e7227 */ /* 0x000fc800078e00ff */
[----:B------:R-:W-:Y:S02]  /*11220*/  IMAD.MOV R2, RZ, RZ, -R2 ;  /* 0x000000ffff027224 */ /* 0x000fe400078e0a02 */
[----:B------:R-:W-:Y:S01]  /*11230*/  IMAD.MOV R14, RZ, RZ, -R14 ;  /* 0x000000ffff0e7224 */ /* 0x000fe200078e0a0e */
[----:B------:R-:W-:Y:S01]  /*11240*/  IABS R4, R58 ;  /* 0x0000003a00047213 */ /* 0x000fe20000000000 */
[C---:B------:R-:W-:Y:S02]  /*11250*/  IMAD R6, R0.reuse, R2, R6 ;  /* 0x0000000200067224 */ /* 0x040fe400078e0206 */
[C---:B------:R-:W-:Y:S02]  /*11260*/  IMAD R5, R0.reuse, R14, R5 ;  /* 0x0000000e00057224 */ /* 0x040fe400078e0205 */
[----:B------:R-:W-:Y:S01]  /*11270*/  @!P1 IMAD.IADD R9, R9, 0x1, -R0 ;  /* 0x0000000109099824 */ /* 0x000fe200078e0a00 */
[----:B------:R-:W-:Y:S01]  /*11280*/  ISETP.GT.U32.AND P1, PT, R0, R6, PT ;  /* 0x000000060000720c */ /* 0x000fe20003f24070 */
[----:B------:R-:W-:Y:S01]  /*11290*/  IMAD.HI.U32 R13, R8, R4, RZ ;  /* 0x00000004080d7227 */ /* 0x000fe200078e00ff */
[----:B------:R-:W-:-:S03]  /*112a0*/  IABS R2, R57 ;  /* 0x0000003900027213 */ /* 0x000fc60000000000 */
[----:B------:R-:W-:Y:S01]  /*112b0*/  @!P6 IMAD.IADD R7, R7, 0x1, -R0 ;  /* 0x000000010707e824 */ /* 0x000fe200078e0a00 */
[----:B------:R-:W-:Y:S01]  /*112c0*/  ISETP.GT.U32.AND P6, PT, R0, R5, PT ;  /* 0x000000050000720c */ /* 0x000fe20003fc4070 */
[----:B------:R-:W-:Y:S02]  /*112d0*/  IMAD.MOV R13, RZ, RZ, -R13 ;  /* 0x000000ffff0d7224 */ /* 0x000fe400078e0a0d */
[----:B------:R-:W-:-:S04]  /*112e0*/  IMAD.HI.U32 R16, R8, R2, RZ ;  /* 0x0000000208107227 */ /* 0x000fc800078e00ff */
[----:B------:R-:W-:Y:S02]  /*112f0*/  IMAD.MOV R16, RZ, RZ, -R16 ;  /* 0x000000ffff107224 */ /* 0x000fe400078e0a10 */
[C---:B------:R-:W-:Y:S02]  /*11300*/  IMAD R4, R0.reuse, R13, R4 ;  /* 0x0000000d00047224 */ /* 0x040fe400078e0204 */
[----:B------:R-:W-:Y:S02]  /*11310*/  IMAD R2, R0, R16, R2 ;  /* 0x0000001000027224 */ /* 0x000fe400078e0202 */
[--C-:B------:R-:W-:Y:S01]  /*11320*/  @!P1 IMAD.IADD R6, R6, 0x1, -R0.reuse ;  /* 0x0000000106069824 */ /* 0x100fe200078e0a00 */
[C---:B------:R-:W-:Y:S01]  /*11330*/  ISETP.GT.U32.AND P1, PT, R0.reuse, R4, PT ;  /* 0x000000040000720c */ /* 0x040fe20003f24070 */
[----:B------:R-:W-:Y:S01]  /*11340*/  @!P6 IMAD.IADD R5, R5, 0x1, -R0 ;  /* 0x000000010505e824 */ /* 0x000fe200078e0a00 */
[----:B------:R-:W-:Y:S01]  /*11350*/  ISETP.GE.AND P5, PT, R37, RZ, PT ;  /* 0x000000ff2500720c */ /* 0x000fe20003fa6270 */
[----:B------:R-:W-:Y:S01]  /*11360*/  IMAD.MOV.U32 R37, RZ, RZ, R34 ;  /* 0x000000ffff257224 */ /* 0x000fe200078e0022 */
[C---:B------:R-:W-:Y:S01]  /*11370*/  ISETP.GT.U32.AND P6, PT, R0.reuse, R2, PT ;  /* 0x000000020000720c */ /* 0x040fe20003fc4070 */
[----:B------:R-:W-:Y:S01]  /*11380*/  IMAD.MOV.U32 R34, RZ, RZ, R33 ;  /* 0x000000ffff227224 */ /* 0x000fe200078e0021 */
[----:B------:R-:W-:Y:S01]  /*11390*/  IABS R13, R41 ;  /* 0x00000029000d7213 */ /* 0x000fe20000000000 */
[----:B------:R-:W-:Y:S01]  /*113a0*/  IMAD.MOV.U32 R33, RZ, RZ, R32 ;  /* 0x000000ffff217224 */ /* 0x000fe200078e0020 */
[----:B------:R-:W-:Y:S01]  /*113b0*/  IABS R14, R56 ;  /* 0x00000038000e7213 */ /* 0x000fe20000000000 */
[----:B------:R-:W-:Y:S01]  /*113c0*/  IMAD.MOV.U32 R32, RZ, RZ, R30 ;  /* 0x000000ffff207224 */ /* 0x000fe200078e001e */
[C---:B------:R-:W-:Y:S01]  /*113d0*/  ISETP.GT.U32.AND P2, PT, R0.reuse, R7, PT ;  /* 0x000000070000720c */ /* 0x040fe20003f44070 */
[----:B------:R-:W-:Y:S01]  /*113e0*/  IMAD.MOV.U32 R30, RZ, RZ, R29 ;  /* 0x000000ffff1e7224 */ /* 0x000fe200078e001d */
[----:B------:R-:W-:Y:S01]  /*113f0*/  ISETP.GT.U32.AND P0, PT, R0, R6, PT ;  /* 0x000000060000720c */ /* 0x000fe20003f04070 */
[----:B------:R-:W-:Y:S01]  /*11400*/  IMAD.MOV.U32 R29, RZ, RZ, R18 ;  /* 0x000000ffff1d7224 */ /* 0x000fe200078e0012 */
[----:B------:R-:W-:Y:S01]  /*11410*/  IABS R15, R55 ;  /* 0x00000037000f7213 */ /* 0x000fe20000000000 */
[----:B------:R-:W-:Y:S01]  /*11420*/  IMAD.HI.U32 R17, R8, R13, RZ ;  /* 0x0000000d08117227 */ /* 0x000fe200078e00ff */
[----:B------:R-:W-:-:S03]  /*11430*/  ISETP.GE.AND P4, PT, R36, RZ, PT ;  /* 0x000000ff2400720c */ /* 0x000fc60003f86270 */
[----:B------:R-:W-:Y:S01]  /*11440*/  IMAD.HI.U32 R18, R8, R14, RZ ;  /* 0x0000000e08127227 */ /* 0x000fe200078e00ff */
[----:B------:R-:W-:-:S03]  /*11450*/  ISETP.GT.U32.AND P3, PT, R0, R5, PT ;  /* 0x000000050000720c */ /* 0x000fc60003f64070 */
[----:B------:R-:W-:Y:S02]  /*11460*/  IMAD.MOV.U32 R36, RZ, RZ, R31 ;  /* 0x000000ffff247224 */ /* 0x000fe400078e001f */
[----:B------:R-:W-:Y:S02]  /*11470*/  IMAD.MOV R17, RZ, RZ, -R17 ;  /* 0x000000ffff117224 */ /* 0x000fe400078e0a11 */
[----:B------:R-:W-:Y:S02]  /*11480*/  IMAD.MOV R18, RZ, RZ, -R18 ;  /* 0x000000ffff127224 */ /* 0x000fe400078e0a12 */
[----:B------:R-:W-:Y:S02]  /*11490*/  @!P1 IMAD.IADD R4, R4, 0x1, -R0 ;  /* 0x0000000104049824 */ /* 0x000fe400078e0a00 */
[----:B------:R-:W-:Y:S01]  /*114a0*/  IMAD.MOV.U32 R31, RZ, RZ, R19 ;  /* 0x000000ffff1f7224 */ /* 0x000fe200078e0013 */
[----:B------:R-:W-:Y:S01]  /*114b0*/  IABS R16, R54 ;  /* 0x0000003600107213 */ /* 0x000fe20000000000 */
[----:B------:R-:W-:Y:S01]  /*114c0*/  IMAD.HI.U32 R19, R8, R15, RZ ;  /* 0x0000000f08137227 */ /* 0x000fe200078e00ff */
[----:B------:R-:W-:-:S03]  /*114d0*/  ISETP.GE.AND P1, PT, R39, RZ, PT ;  /* 0x000000ff2700720c */ /* 0x000fc60003f26270 */
[----:B------:R-:W-:Y:S01]  /*114e0*/  @!P6 IMAD.IADD R2, R2, 0x1, -R0 ;  /* 0x000000010202e824 */ /* 0x000fe200078e0a00 */
[C---:B------:R-:W-:Y:S01]  /*114f0*/  ISETP.GT.U32.AND P6, PT, R0.reuse, R4, PT ;  /* 0x000000040000720c */ /* 0x040fe20003fc4070 */
[C---:B------:R-:W-:Y:S02]  /*11500*/  IMAD R13, R0.reuse, R17, R13 ;  /* 0x00000011000d7224 */ /* 0x040fe400078e020d */
[C---:B------:R-:W-:Y:S02]  /*11510*/  IMAD R14, R0.reuse, R18, R14 ;  /* 0x00000012000e7224 */ /* 0x040fe400078e020e */
[----:B------:R-:W-:Y:S02]  /*11520*/  IMAD.MOV R19, RZ, RZ, -R19 ;  /* 0x000000ffff137224 */ /* 0x000fe400078e0a13 */
[----:B------:R-:W-:Y:S02]  /*11530*/  IMAD.MOV.U32 R39, RZ, RZ, R38 ;  /* 0x000000ffff277224 */ /* 0x000fe400078e0026 */
[----:B------:R-:W-:Y:S01]  /*11540*/  @!P5 IMAD.MOV R9, RZ, RZ, -R9 ;  /* 0x000000ffff09d224 */ /* 0x000fe200078e0a09 */
[----:B------:R-:W-:Y:S01]  /*11550*/  ISETP.GT.U32.AND P5, PT, R0, R2, PT ;  /* 0x000000020000720c */ /* 0x000fe20003fa4070 */
[----:B------:R-:W-:-:S02]  /*11560*/  IMAD.MOV.U32 R38, RZ, RZ, R20 ;  /* 0x000000ffff267224 */ /* 0x000fc400078e0014 */
[----:B------:R-:W-:-:S04]  /*11570*/  IMAD.HI.U32 R20, R8, R16, RZ ;  /* 0x0000001008147227 */ /* 0x000fc800078e00ff */
[--C-:B------:R-:W-:Y:S01]  /*11580*/  @!P2 IMAD.IADD R7, R7, 0x1, -R0.reuse ;  /* 0x000000010707a824 */ /* 0x100fe200078e0a00 */
[----:B------:R-:W-:Y:S01]  /*11590*/  ISETP.GT.U32.AND P2, PT, R0, R13, PT ;  /* 0x0000000d0000720c */ /* 0x000fe20003f44070 */
[----:B------:R-:W-:Y:S01]  /*115a0*/  @!P0 IMAD.IADD R6, R6, 0x1, -R0 ;  /* 0x0000000106068824 */ /* 0x000fe200078e0a00 */
[C---:B------:R-:W-:Y:S01]  /*115b0*/  ISETP.GT.U32.AND P0, PT, R0.reuse, R14, PT ;  /* 0x0000000e0000720c */ /* 0x040fe20003f04070 */
[C---:B------:R-:W-:Y:S02]  /*115c0*/  IMAD R15, R0.reuse, R19, R15 ;  /* 0x00000013000f7224 */ /* 0x040fe400078e020f */
[----:B------:R-:W-:Y:S02]  /*115d0*/  IMAD.MOV R20, RZ, RZ, -R20 ;  /* 0x000000ffff147224 */ /* 0x000fe400078e0a14 */
[----:B------:R-:W-:Y:S01]  /*115e0*/  @!P3 IMAD.IADD R5, R5, 0x1, -R0 ;  /* 0x000000010505b824 */ /* 0x000fe200078e0a00 */
[C---:B------:R-:W-:Y:S01]  /*115f0*/  ISETP.GT.U32.AND P3, PT, R0.reuse, R15, PT ;  /* 0x0000000f0000720c */ /* 0x040fe20003f64070 */
[----:B------:R-:W-:Y:S01]  /*11600*/  IMAD R16, R0, R20, R16 ;  /* 0x0000001400107224 */ /* 0x000fe200078e0210 */
[----:B------:R-:W-:Y:S01]  /*11610*/  STL [R1+0x278], R11 ;  /* 0x0002780b01007387 */ /* 0x000fe20000100800 */
[----:B------:R-:W-:Y:S01]  /*11620*/  @!P6 IMAD.IADD R4, R4, 0x1, -R0 ;  /* 0x000000010404e824 */ /* 0x000fe200078e0a00 */
[----:B------:R-:W-:-:S02]  /*11630*/  ISETP.GE.AND P6, PT, R59, RZ, PT ;  /* 0x000000ff3b00720c */ /* 0x000fc40003fc6270 */
[----:B------:R0:W-:Y:S01]  /*11640*/  STL [R1+0x274], R10 ;  /* 0x0002740a01007387 */ /* 0x0001e20000100800 */
[--C-:B------:R-:W-:Y:S01]  /*11650*/  @!P5 IMAD.IADD R2, R2, 0x1, -R0.reuse ;  /* 0x000000010202d824 */ /* 0x100fe200078e0a00 */
[----:B------:R-:W-:Y:S01]  /*11660*/  ISETP.GT.U32.AND P5, PT, R0, R16, PT ;  /* 0x000000100000720c */ /* 0x000fe20003fa4070 */
[--C-:B------:R-:W-:Y:S01]  /*11670*/  @!P2 IMAD.IADD R13, R13, 0x1, -R0.reuse ;  /* 0x000000010d0da824 */ /* 0x100fe200078e0a00 */
[----:B------:R-:W-:Y:S01]  /*11680*/  ISETP.GE.AND P2, PT, R58, RZ, PT ;  /* 0x000000ff3a00720c */ /* 0x000fe20003f46270 */
[----:B------:R-:W-:Y:S01]  /*11690*/  @!P0 IMAD.IADD R14, R14, 0x1, -R0 ;  /* 0x000000010e0e8824 */ /* 0x000fe200078e0a00 */
[----:B------:R-:W-:Y:S02]  /*116a0*/  ISETP.GE.AND P0, PT, R57, RZ, PT ;  /* 0x000000ff3900720c */ /* 0x000fe40003f06270 */
[----:B0-----:R-:W-:Y:S01]  /*116b0*/  IABS R10, R53 ;  /* 0x00000035000a7213 */ /* 0x001fe20000000000 */
[----:B------:R-:W-:Y:S01]  /*116c0*/  @!P4 IMAD.MOV R7, RZ, RZ, -R7 ;  /* 0x000000ffff07c224 */ /* 0x000fe200078e0a07 */
[----:B------:R-:W-:-:S03]  /*116d0*/  ISETP.GT.U32.AND P4, PT, R0, R13, PT ;  /* 0x0000000d0000720c */ /* 0x000fc60003f84070 */
[----:B------:R-:W-:-:S04]  /*116e0*/  IMAD.HI.U32 R12, R8, R10, RZ ;  /* 0x0000000a080c7227 */ /* 0x000fc800078e00ff */
[----:B------:R-:W-:Y:S02]  /*116f0*/  IMAD.MOV R12, RZ, RZ, -R12 ;  /* 0x000000ffff0c7224 */ /* 0x000fe400078e0a0c */
[----:B------:R-:W-:Y:S02]  /*11700*/  @!P3 IMAD.IADD R15, R15, 0x1, -R0 ;  /* 0x000000010f0fb824 */ /* 0x000fe400078e0a00 */
[----:B------:R-:W-:Y:S01]  /*11710*/  @!P1 IMAD.MOV R6, RZ, RZ, -R6 ;  /* 0x000000ffff069224 */ /* 0x000fe200078e0a06 */
[C---:B------:R-:W-:Y:S01]  /*11720*/  ISETP.GT.U32.AND P1, PT, R0.reuse, R14, PT ;  /* 0x0000000e0000720c */ /* 0x040fe20003f24070 */
[C---:B------:R-:W-:Y:S02]  /*11730*/  IMAD R10, R0.reuse, R12, R10 ;  /* 0x0000000c000a7224 */ /* 0x040fe400078e020a */
[----:B------:R-:W-:Y:S01]  /*11740*/  @!P6 IMAD.MOV R5, RZ, RZ, -R5 ;  /* 0x000000ffff05e224 */ /* 0x000fe200078e0a05 */
[----:B------:R-:W-:Y:S01]  /*11750*/  ISETP.GT.U32.AND P6, PT, R0, R15, PT ;  /* 0x0000000f0000720c */ /* 0x000fe20003fc4070 */
[----:B------:R-:W-:Y:S01]  /*11760*/  @!P5 IMAD.IADD R16, R16, 0x1, -R0 ;  /* 0x000000011010d824 */ /* 0x000fe200078e0a00 */
[----:B------:R-:W-:Y:S01]  /*11770*/  ISETP.GE.AND P3, PT, R41, RZ, PT ;  /* 0x000000ff2900720c */ /* 0x000fe20003f66270 */
[----:B------:R-:W-:Y:S01]  /*11780*/  @!P2 IMAD.MOV R4, RZ, RZ, -R4 ;  /* 0x000000ffff04a224 */ /* 0x000fe200078e0a04 */
[----:B------:R-:W-:Y:S01]  /*11790*/  ISETP.GT.U32.AND P2, PT, R0, R10, PT ;  /* 0x0000000a0000720c */ /* 0x000fe20003f44070 */
[----:B------:R-:W-:Y:S01]  /*117a0*/  @!P0 IMAD.MOV R2, RZ, RZ, -R2 ;  /* 0x000000ffff028224 */ /* 0x000fe200078e0a02 */
[----:B------:R-:W-:Y:S01]  /*117b0*/  ISETP.GE.AND P0, PT, R56, RZ, PT ;  /* 0x000000ff3800720c */ /* 0x000fe20003f06270 */
[----:B------:R-:W-:Y:S01]  /*117c0*/  STL [R1+0x270], R9 ;  /* 0x0002700901007387 */ /* 0x000fe20000100800 */
[----:B------:R-:W-:Y:S01]  /*117d0*/  IMAD.MOV.U32 R41, RZ, RZ, R39 ;  /* 0x000000ffff297224 */ /* 0x000fe200078e0027 */
[----:B------:R-:W-:Y:S01]  /*117e0*/  ISETP.GT.U32.AND P5, PT, R0, R16, PT ;  /* 0x000000100000720c */ /* 0x000fe20003fa4070 */
[----:B------:R-:W-:Y:S01]  /*117f0*/  IMAD.MOV.U32 R39, RZ, RZ, R38 ;  /* 0x000000ffff277224 */ /* 0x000fe200078e0026 */
[----:B------:R-:W2:Y:S01]  /*11800*/  LDL.LU R52, [R1+0x1e0] ;  /* 0x0001e00001347983 */ /* 0x000ea20000300800 */
[----:B------:R-:W-:-:S03]  /*11810*/  @!P4 IMAD.IADD R13, R13, 0x1, -R0 ;  /* 0x000000010d0dc824 */ /* 0x000fc600078e0a00 */
[----:B------:R-:W3:Y:S01]  /*11820*/  LDL.LU R38, [R1+0x434] ;  /* 0x0004340001267983 */ /* 0x000ee20000300800 */
[----:B------:R-:W-:-:S03]  /*11830*/  @!P1 IMAD.IADD R14, R14, 0x1, -R0 ;  /* 0x000000010e0e9824 */ /* 0x000fc600078e0a00 */
[----:B------:R-:W-:Y:S04]  /*11840*/  STL [R1+0x26c], R7 ;  /* 0x00026c0701007387 */ /* 0x000fe80000100800 */
[----:B------:R0:W-:Y:S01]  /*11850*/  STL [R1+0x268], R6 ;  /* 0x0002680601007387 */ /* 0x0001e20000100800 */
[----:B------:R-:W-:-:S03]  /*11860*/  ISETP.GE.AND P1, PT, R55, RZ, PT ;  /* 0x000000ff3700720c */ /* 0x000fc60003f26270 */
[----:B------:R1:W-:Y:S01]  /*11870*/  STL [R1+0x264], R5 ;  /* 0x0002640501007387 */ /* 0x0003e20000100800 */
[----:B------:R-:W-:Y:S01]  /*11880*/  @!P6 IMAD.IADD R15, R15, 0x1, -R0 ;  /* 0x000000010f0fe824 */ /* 0x000fe200078e0a00 */
[----:B------:R-:W-:Y:S01]  /*11890*/  ISETP.GE.AND P6, PT, R54, RZ, PT ;  /* 0x000000ff3600720c */ /* 0x000fe20003fc6270 */
[----:B0-----:R-:W-:Y:S02]  /*118a0*/  IMAD.MOV.U32 R6, RZ, RZ, R14 ;  /* 0x000000ffff067224 */ /* 0x001fe400078e000e */
[----:B-1----:R-:W-:Y:S01]  /*118b0*/  IMAD.MOV.U32 R5, RZ, RZ, R13 ;  /* 0x000000ffff057224 */ /* 0x002fe200078e000d */
[----:B------:R-:W-:Y:S01]  /*118c0*/  STL [R1+0x260], R4 ;  /* 0x0002600401007387 */ /* 0x000fe20000100800 */
[----:B------:R-:W-:Y:S02]  /*118d0*/  @!P2 IMAD.IADD R10, R10, 0x1, -R0 ;  /* 0x000000010a0aa824 */ /* 0x000fe400078e0a00 */
[----:B------:R-:W-:Y:S01]  /*118e0*/  @!P3 IMAD.MOV R5, RZ, RZ, -R5 ;  /* 0x000000ffff05b224 */ /* 0x000fe200078e0a05 */
[----:B----4-:R-:W-:Y:S01]  /*118f0*/  IABS R9, R40 ;  /* 0x0000002800097213 */ /* 0x010fe20000000000 */
[----:B------:R-:W-:Y:S01]  /*11900*/  @!P0 IMAD.MOV R6, RZ, RZ, -R6 ;  /* 0x000000ffff068224 */ /* 0x000fe200078e0a06 */
[----:B------:R-:W-:Y:S01]  /*11910*/  STL [R1+0x25c], R2 ;  /* 0x00025c0201007387 */ /* 0x000fe20000100800 */
[----:B------:R-:W-:Y:S01]  /*11920*/  ISETP.GE.AND P2, PT, R40, RZ, PT ;  /* 0x000000ff2800720c */ /* 0x000fe20003f46270 */
[----:B------:R-:W-:-:S02]  /*11930*/  @!P5 IMAD.IADD R16, R16, 0x1, -R0 ;  /* 0x000000011010d824 */ /* 0x000fc400078e0a00 */
[----:B------:R-:W4:Y:S01]  /*11940*/  LDL.LU R40, [R1+0x1f8] ;  /* 0x0001f80001287983 */ /* 0x000f220000300800 */
[----:B------:R-:W-:-:S03]  /*11950*/  IMAD.MOV.U32 R7, RZ, RZ, R15 ;  /* 0x000000ffff077224 */ /* 0x000fc600078e000f */
[----:B------:R-:W-:Y:S04]  /*11960*/  STL [R1+0x258], R5 ;  /* 0x0002580501007387 */ /* 0x000fe80000100800 */
[----:B------:R-:W5:Y:S04]  /*11970*/  LDL.LU R54, [R1+0x1fc] ;  /* 0x0001fc0001367983 */ /* 0x000f680000300800 */
[----:B------:R0:W-:Y:S01]  /*11980*/  STL [R1+0x254], R6 ;  /* 0x0002540601007387 */ /* 0x0001e20000100800 */
[----:B------:R-:W-:Y:S02]  /*11990*/  @!P1 IMAD.MOV R7, RZ, RZ, -R7 ;  /* 0x000000ffff079224 */ /* 0x000fe400078e0a07 */
[----:B0-----:R-:W-:-:S04]  /*119a0*/  IMAD.MOV.U32 R6, RZ, RZ, R16 ;  /* 0x000000ffff067224 */ /* 0x001fc800078e0010 */
[----:B------:R-:W-:Y:S01]  /*119b0*/  @!P6 IMAD.MOV R6, RZ, RZ, -R6 ;  /* 0x000000ffff06e224 */ /* 0x000fe200078e0a06 */
[----:B------:R-:W-:Y:S01]  /*119c0*/  STL [R1+0x1ac], R7 ;  /* 0x0001ac0701007387 */ /* 0x000fe20000100800 */
[----:B------:R-:W-:Y:S02]  /*119d0*/  IABS R4, R41 ;  /* 0x0000002900047213 */ /* 0x000fe40000000000 */
[----:B------:R-:W-:Y:S01]  /*119e0*/  ISETP.GE.AND P6, PT, R41, RZ, PT ;  /* 0x000000ff2900720c */ /* 0x000fe20003fc6270 */
[----:B------:R0:W-:Y:S04]  /*119f0*/  STL [R1+0x24c], R6 ;  /* 0x00024c0601007387 */ /* 0x0001e80000100800 */
[----:B------:R-:W3:Y:S01]  /*11a00*/  LDL.LU R41, [R1+0x1f0] ;  /* 0x0001f00001297983 */ /* 0x000ee20000300800 */
[----:B------:R-:W-:Y:S01]  /*11a10*/  IMAD.HI.U32 R11, R8, R9, RZ ;  /* 0x00000009080b7227 */ /* 0x000fe200078e00ff */
[----:B------:R-:W-:-:S02]  /*11a20*/  ISETP.GT.U32.AND P3, PT, R0, R10, PT ;  /* 0x0000000a0000720c */ /* 0x000fc40003f64070 */
[----:B------:R-:W5:Y:S01]  /*11a30*/  LDL.LU R55, [R1+0x204] ;  /* 0x0002040001377983 */ /* 0x000f620000300800 */
[----:B------:R-:W-:-:S04]  /*11a40*/  IMAD.MOV R11, RZ, RZ, -R11 ;  /* 0x000000ffff0b7224 */ /* 0x000fc800078e0a0b */
[----:B------:R-:W-:-:S06]  /*11a50*/  IMAD R9, R0, R11, R9 ;  /* 0x0000000b00097224 */ /* 0x000fcc00078e0209 */
[----:B------:R-:W-:Y:S01]  /*11a60*/  @!P3 IMAD.IADD R10, R10, 0x1, -R0 ;  /* 0x000000010a0ab824 */ /* 0x000fe200078e0a00 */
[----:B------:R-:W-:Y:S02]  /*11a70*/  ISETP.GT.U32.AND P4, PT, R0, R9, PT ;  /* 0x000000090000720c */ /* 0x000fe40003f84070 */
[----:B------:R-:W-:-:S11]  /*11a80*/  ISETP.GE.AND P5, PT, R53, RZ, PT ;  /* 0x000000ff3500720c */ /* 0x000fd60003fa6270 */
[----:B------:R-:W-:-:S05]  /*11a90*/  @!P4 IMAD.IADD R9, R9, 0x1, -R0 ;  /* 0x000000010909c824 */ /* 0x000fca00078e0a00 */
[----:B------:R-:W-:Y:S01]  /*11aa0*/  ISETP.GT.U32.AND P4, PT, R0, R9, PT ;  /* 0x000000090000720c */ /* 0x000fe20003f84070 */
[----:B0-----:R-:W-:-:S04]  /*11ab0*/  IMAD.MOV.U32 R6, RZ, RZ, R10 ;  /* 0x000000ffff067224 */ /* 0x001fc800078e000a */
[----:B------:R-:W-:-:S08]  /*11ac0*/  @!P5 IMAD.MOV R6, RZ, RZ, -R6 ;  /* 0x000000ffff06d224 */ /* 0x000fd000078e0a06 */
[----:B------:R-:W-:-:S04]  /*11ad0*/  @!P4 IMAD.IADD R9, R9, 0x1, -R0 ;  /* 0x000000010909c824 */ /* 0x000fc800078e0a00 */
[----:B------:R-:W-:-:S04]  /*11ae0*/  IMAD.MOV.U32 R12, RZ, RZ, R9 ;  /* 0x000000ffff0c7224 */ /* 0x000fc800078e0009 */
[----:B------:R-:W-:Y:S01]  /*11af0*/  @!P2 IMAD.MOV R12, RZ, RZ, -R12 ;  /* 0x000000ffff0ca224 */ /* 0x000fe200078e0a0c */
[----:B--2---:R-:W-:-:S05]  /*11b00*/  IABS R11, R52 ;  /* 0x00000034000b7213 */ /* 0x004fca0000000000 */
[----:B------:R-:W-:-:S04]  /*11b10*/  IMAD.HI.U32 R2, R8, R11, RZ ;  /* 0x0000000b08027227 */ /* 0x000fc800078e00ff */
[----:B------:R-:W-:-:S04]  /*11b20*/  IMAD.MOV R2, RZ, RZ, -R2 ;  /* 0x000000ffff027224 */ /* 0x000fc800078e0a02 */
[----:B------:R-:W-:Y:S01]  /*11b30*/  IMAD R2, R0, R2, R11 ;  /* 0x0000000200027224 */ /* 0x000fe200078e020b */
[----:B---3--:R-:W-:Y:S02]  /*11b40*/  IABS R11, R41 ;  /* 0x00000029000b7213 */ /* 0x008fe40000000000 */
[----:B------:R-:W-:Y:S02]  /*11b50*/  ISETP.GE.AND P3, PT, R41, RZ, PT ;  /* 0x000000ff2900720c */ /* 0x000fe40003f66270 */
[----:B------:R-:W2:Y:S04]  /*11b60*/  LDL.LU R41, [R1+0x1f4] ;  /* 0x0001f40001297983 */ /* 0x000ea80000300800 */
[----:B------:R-:W3:Y:S01]  /*11b70*/  LDL.LU R53, [R1+0x208] ;  /* 0x0002080001357983 */ /* 0x000ee20000300800 */
[----:B----4-:R-:W-:-:S02]  /*11b80*/  IABS R10, R40 ;  /* 0x00000028000a7213 */ /* 0x010fc40000000000 */
[----:B------:R-:W-:Y:S01]  /*11b90*/  ISETP.GE.AND P2, PT, R40, RZ, PT ;  /* 0x000000ff2800720c */ /* 0x000fe20003f46270 */
[----:B------:R5:W-:Y:S04]  /*11ba0*/  STL [R1+0x228], R6 ;  /* 0x0002280601007387 */ /* 0x000be80000100800 */
[----:B------:R0:W-:Y:S04]  /*11bb0*/  STL [R1+0x244], R12 ;  /* 0x0002440c01007387 */ /* 0x0001e80000100800 */
[----:B------:R-:W4:Y:S01]  /*11bc0*/  LDL.LU R40, [R1+0x20c] ;  /* 0x00020c0001287983 */ /* 0x000f220000300800 */
[----:B------:R-:W-:Y:S01]  /*11bd0*/  ISETP.GT.U32.AND P0, PT, R0, R2, PT ;  /* 0x000000020000720c */ /* 0x000fe20003f04070 */
[----:B------:R-:W-:Y:S01]  /*11be0*/  IMAD.HI.U32 R5, R8, R4, RZ ;  /* 0x0000000408057227 */ /* 0x000fe200078e00ff */
[----:B------:R-:W-:Y:S01]  /*11bf0*/  ISETP.GE.AND P1, PT, R52, RZ, PT ;  /* 0x000000ff3400720c */ /* 0x000fe20003f26270 */
[----:B------:R-:W4:Y:S02]  /*11c00*/  LDL.LU R58, [R1+0x214] ;  /* 0x00021400013a7983 */ /* 0x000f240000300800 */
[----:B------:R-:W-:-:S02]  /*11c10*/  IMAD.MOV R5, RZ, RZ, -R5 ;  /* 0x000000ffff057224 */ /* 0x000fc400078e0a05 */
[----:B------:R-:W-:Y:S01]  /*11c20*/  IMAD.HI.U32 R7, R8, R11, RZ ;  /* 0x0000000b08077227 */ /* 0x000fe200078e00ff */
[----:B------:R-:W4:Y:S03]  /*11c30*/  LDL.LU R52, [R1+0x220] ;  /* 0x0002200001347983 */ /* 0x000f260000300800 */
[----:B------:R-:W-:Y:S02]  /*11c40*/  IMAD R4, R0, R5, R4 ;  /* 0x0000000500047224 */ /* 0x000fe400078e0204 */
[----:B------:R-:W-:-:S03]  /*11c50*/  @!P0 IMAD.IADD R2, R2, 0x1, -R0 ;  /* 0x0000000102028824 */ /* 0x000fc600078e0a00 */
[C---:B------:R-:W-:Y:S02]  /*11c60*/  ISETP.GT.U32.AND P0, PT, R0.reuse, R4, PT ;  /* 0x000000040000720c */ /* 0x040fe40003f04070 */
[----:B------:R-:W-:Y:S01]  /*11c70*/  ISETP.GT.U32.AND P5, PT, R0, R2, PT ;  /* 0x000000020000720c */ /* 0x000fe20003fa4070 */
[----:B------:R-:W-:-:S10]  /*11c80*/  IMAD.MOV R7, RZ, RZ, -R7 ;  /* 0x000000ffff077224 */ /* 0x000fd400078e0a07 */
[----:B------:R-:W-:-:S05]  /*11c90*/  @!P0 IMAD.IADD R4, R4, 0x1, -R0 ;  /* 0x0000000104048824 */ /* 0x000fca00078e0a00 */
[C---:B------:R-:W-:Y:S01]  /*11ca0*/  ISETP.GT.U32.AND P0, PT, R0.reuse, R4, PT ;  /* 0x000000040000720c */ /* 0x040fe20003f04070 */
[----:B------:R-:W-:Y:S02]  /*11cb0*/  IMAD R11, R0, R7, R11 ;  /* 0x00000007000b7224 */ /* 0x000fe400078e020b */
[----:B------:R-:W-:-:S04]  /*11cc0*/  IMAD.HI.U32 R14, R8, R10, RZ ;  /* 0x0000000a080e7227 */ /* 0x000fc800078e00ff */
[----:B------:R-:W-:Y:S01]  /*11cd0*/  @!P5 IMAD.IADD R2, R2, 0x1, -R0 ;  /* 0x000000010202d824 */ /* 0x000fe200078e0a00 */
[C---:B------:R-:W-:Y:S01]  /*11ce0*/  ISETP.GT.U32.AND P5, PT, R0.reuse, R11, PT ;  /* 0x0000000b0000720c */ /* 0x040fe20003fa4070 */
[----:B------:R-:W-:Y:S02]  /*11cf0*/  IMAD.MOV R14, RZ, RZ, -R14 ;  /* 0x000000ffff0e7224 */ /* 0x000fe400078e0a0e */
[----:B------:R-:W-:Y:S02]  /*11d00*/  IMAD.MOV.U32 R16, RZ, RZ, R2 ;  /* 0x000000ffff107224 */ /* 0x000fe400078e0002 */
[----:B------:R-:W-:Y:S02]  /*11d10*/  IMAD R10, R0, R14, R10 ;  /* 0x0000000e000a7224 */ /* 0x000fe400078e020a */
[----:B------:R-:W-:Y:S01]  /*11d20*/  @!P0 IMAD.IADD R4, R4, 0x1, -R0 ;  /* 0x0000000104048824 */ /* 0x000fe200078e0a00 */
[----:B-----5:R-:W-:Y:S01]  /*11d30*/  IABS R6, R54 ;  /* 0x0000003600067213 */ /* 0x020fe20000000000 */
[----:B------:R-:W-:Y:S01]  /*11d40*/  @!P1 IMAD.MOV R16, RZ, RZ, -R16 ;  /* 0x000000ffff109224 */ /* 0x000fe200078e0a10 */
[----:B------:R-:W-:-:S02]  /*11d50*/  ISETP.GT.U32.AND P1, PT, R0, R10, PT ;  /* 0x0000000a0000720c */ /* 0x000fc40003f24070 */
[----:B0-----:R-:W-:Y:S01]  /*11d60*/  IABS R12, R55 ;  /* 0x00000037000c7213 */ /* 0x001fe20000000000 */
[----:B------:R-:W-:-:S04]  /*11d70*/  IMAD.HI.U32 R13, R8, R6, RZ ;  /* 0x00000006080d7227 */ /* 0x000fc800078e00ff */
[----:B------:R-:W-:Y:S02]  /*11d80*/  @!P5 IMAD.IADD R11, R11, 0x1, -R0 ;  /* 0x000000010b0bd824 */ /* 0x000fe400078e0a00 */
[----:B------:R-:W-:Y:S02]  /*11d90*/  IMAD.MOV R13, RZ, RZ, -R13 ;  /* 0x000000ffff0d7224 */ /* 0x000fe400078e0a0d */
[----:B------:R-:W-:Y:S01]  /*11da0*/  IMAD.HI.U32 R7, R8, R12, RZ ;  /* 0x0000000c08077227 */ /* 0x000fe200078e00ff */
[----:B------:R-:W-:-:S03]  /*11db0*/  ISETP.GT.U32.AND P5, PT, R0, R11, PT ;  /* 0x0000000b0000720c */ /* 0x000fc60003fa4070 */
[----:B------:R-:W-:Y:S02]  /*11dc0*/  IMAD R6, R0, R13, R6 ;  /* 0x0000000d00067224 */ /* 0x000fe400078e0206 */
[----:B------:R-:W-:Y:S02]  /*11dd0*/  @!P1 IMAD.IADD R10, R10, 0x1, -R0 ;  /* 0x000000010a0a9824 */ /* 0x000fe400078e0a00 */
[----:B------:R-:W-:Y:S02]  /*11de0*/  IMAD.MOV R13, RZ, RZ, -R7 ;  /* 0x000000ffff0d7224 */ /* 0x000fe400078e0a07 */
[----:B------:R-:W-:-:S04]  /*11df0*/  IMAD.MOV.U32 R15, RZ, RZ, R4 ;  /* 0x000000ffff0f7224 */ /* 0x000fc800078e0004 */
[----:B------:R-:W-:Y:S02]  /*11e00*/  @!P6 IMAD.MOV R15, RZ, RZ, -R15 ;  /* 0x000000ffff0fe224 */ /* 0x000fe400078e0a0f */
[----:B------:R-:W-:Y:S01]  /*11e10*/  @!P5 IMAD.IADD R11, R11, 0x1, -R0 ;  /* 0x000000010b0bd824 */ /* 0x000fe200078e0a00 */
[----:B------:R-:W-:-:S03]  /*11e20*/  ISETP.GE.AND P5, PT, R54, RZ, PT ;  /* 0x000000ff3600720c */ /* 0x000fc60003fa6270 */
[----:B------:R-:W-:-:S04]  /*11e30*/  IMAD.MOV.U32 R14, RZ, RZ, R11 ;  /* 0x000000ffff0e7224 */ /* 0x000fc800078e000b */
[----:B------:R-:W-:Y:S02]  /*11e40*/  @!P3 IMAD.MOV R14, RZ, RZ, -R14 ;  /* 0x000000ffff0eb224 */ /* 0x000fe400078e0a0e */
[----:B------:R-:W-:Y:S01]  /*11e50*/  IMAD R2, R0, R13, R12 ;  /* 0x0000000d00027224 */ /* 0x000fe200078e020c */
[----:B--2---:R-:W-:-:S05]  /*11e60*/  IABS R5, R41 ;  /* 0x0000002900057213 */ /* 0x004fca0000000000 */
[----:B------:R-:W-:-:S04]  /*11e70*/  IMAD.MOV.U32 R9, RZ, RZ, R5 ;  /* 0x000000ffff097224 */ /* 0x000fc800078e0005 */
[----:B------:R-:W-:-:S04]  /*11e80*/  IMAD.HI.U32 R5, R8, R9, RZ ;  /* 0x0000000908057227 */ /* 0x000fc800078e00ff */
[----:B------:R-:W-:-:S04]  /*11e90*/  IMAD.MOV R5, RZ, RZ, -R5 ;  /* 0x000000ffff057224 */ /* 0x000fc800078e0a05 */
[C---:B------:R-:W-:Y:S01]  /*11ea0*/  IMAD R9, R0.reuse, R5, R9 ;  /* 0x0000000500097224 */ /* 0x040fe200078e0209 */
[----:B------:R-:W-:Y:S02]  /*11eb0*/  ISETP.GE.AND P4, PT, R41, RZ, PT ;  /* 0x000000ff2900720c */ /* 0x000fe40003f86270 */
[----:B------:R-:W2:Y:S02]  /*11ec0*/  LDL.LU R41, [R1+0x230] ;  /* 0x0002300001297983 */ /* 0x000ea40000300800 */
[----:B------:R-:W-:Y:S02]  /*11ed0*/  ISETP.GT.U32.AND P0, PT, R0, R9, PT ;  /* 0x000000090000720c */ /* 0x000fe40003f04070 */
[----:B---3--:R-:W-:-:S05]  /*11ee0*/  IABS R5, R53 ;  /* 0x0000003500057213 */ /* 0x008fca0000000000 */
[----:B------:R-:W-:-:S06]  /*11ef0*/  IMAD.HI.U32 R7, R8, R5, RZ ;  /* 0x0000000508077227 */ /* 0x000fcc00078e00ff */
[----:B------:R-:W-:-:S05]  /*11f00*/  @!P0 IMAD.IADD R9, R9, 0x1, -R0 ;  /* 0x0000000109098824 */ /* 0x000fca00078e0a00 */
[C---:B------:R-:W-:Y:S01]  /*11f10*/  ISETP.GT.U32.AND P1, PT, R0.reuse, R9, PT ;  /* 0x000000090000720c */ /* 0x040fe20003f24070 */
[----:B------:R-:W-:Y:S01]  /*11f20*/  IMAD.MOV R7, RZ, RZ, -R7 ;  /* 0x000000ffff077224 */ /* 0x000fe200078e0a07 */
[----:B------:R0:W-:Y:S03]  /*11f30*/  STL [R1+0x22c], R16 ;  /* 0x00022c1001007387 */ /* 0x0001e60000100800 */
[C---:B------:R-:W-:Y:S01]  /*11f40*/  IMAD R5, R0.reuse, R7, R5 ;  /* 0x0000000700057224 */ /* 0x040fe200078e0205 */
[----:B------:R1:W-:Y:S04]  /*11f50*/  STL [R1+0x23c], R15 ;  /* 0x00023c0f01007387 */ /* 0x0003e80000100800 */
[----:B------:R-:W3:Y:S04]  /*11f60*/  LDL.LU R57, [R1+0x3b4] ;  /* 0x0003b40001397983 */ /* 0x000ee80000300800 */
[----:B------:R-:W5:Y:S01]  /*11f70*/  LDL.LU R54, [R1+0x3b8] ;  /* 0x0003b80001367983 */ /* 0x000f620000300800 */
[----:B------:R-:W-:Y:S01]  /*11f80*/  @!P1 IMAD.IADD R9, R9, 0x1, -R0 ;  /* 0x0000000109099824 */ /* 0x000fe200078e0a00 */
[----:B------:R-:W-:-:S02]  /*11f90*/  ISETP.GT.U32.AND P1, PT, R0, R5, PT ;  /* 0x000000050000720c */ /* 0x000fc40003f24070 */
[----:B----4-:R-:W-:Y:S01]  /*11fa0*/  IABS R13, R40 ;  /* 0x00000028000d7213 */ /* 0x010fe20000000000 */
[----:B------:R4:W-:Y:S10]  /*11fb0*/  STL [R1+0x234], R14 ;  /* 0x0002340e01007387 */ /* 0x0009f40000100800 */
[----:B------:R-:W-:Y:S01]  /*11fc0*/  @!P1 IMAD.IADD R5, R5, 0x1, -R0 ;  /* 0x0000000105059824 */ /* 0x000fe200078e0a00 */
[----:B------:R-:W-:-:S02]  /*11fd0*/  ISETP.GE.AND P1, PT, R40, RZ, PT ;  /* 0x000000ff2800720c */ /* 0x000fc40003f26270 */
[----:B------:R-:W5:Y:S01]  /*11fe0*/  LDL.LU R40, [R1+0x3bc] ;  /* 0x0003bc0001287983 */ /* 0x000f620000300800 */
[C---:B------:R-:W-:Y:S02]  /*11ff0*/  ISETP.GT.U32.AND P6, PT, R0.reuse, R6, PT ;  /* 0x000000060000720c */ /* 0x040fe40003fc4070 */
[----:B------:R-:W-:-:S11]  /*12000*/  ISETP.GT.U32.AND P0, PT, R0, R2, PT ;  /* 0x000000020000720c */ /* 0x000fd60003f04070 */
[--C-:B------:R-:W-:Y:S01]  /*12010*/  @!P6 IMAD.IADD R6, R6, 0x1, -R0.reuse ;  /* 0x000000010606e824 */ /* 0x100fe200078e0a00 */
[----:B------:R-:W-:Y:S01]  /*12020*/  ISETP.GT.U32.AND P6, PT, R0, R10, PT ;  /* 0x0000000a0000720c */ /* 0x000fe20003fc4070 */
[----:B------:R-:W-:Y:S02]  /*12030*/  @!P0 IMAD.IADD R2, R2, 0x1, -R0 ;  /* 0x0000000102028824 */ /* 0x000fe400078e0a00 */
[----:B0-----:R-:W-:-:S03]  /*12040*/  IMAD.MOV.U32 R16, RZ, RZ, R9 ;  /* 0x000000ffff107224 */ /* 0x001fc600078e0009 */
[----:B------:R-:W-:Y:S01]  /*12050*/  ISETP.GT.U32.AND P0, PT, R0, R2, PT ;  /* 0x000000020000720c */ /* 0x000fe20003f04070 */
[----:B------:R-:W-:-:S06]  /*12060*/  @!P4 IMAD.MOV R16, RZ, RZ, -R16 ;  /* 0x000000ffff10c224 */ /* 0x000fcc00078e0a10 */
[----:B------:R-:W-:-:S04]  /*12070*/  @!P6 IMAD.IADD R10, R10, 0x1, -R0 ;  /* 0x000000010a0ae824 */ /* 0x000fc800078e0a00 */
[----:B------:R-:W-:Y:S01]  /*12080*/  @!P2 IMAD.MOV R10, RZ, RZ, -R10 ;  /* 0x000000ffff0aa224 */ /* 0x000fe200078e0a0a */
[----:B------:R-:W-:Y:S04]  /*12090*/  STL [R1+0x210], R16 ;  /* 0x0002101001007387 */ /* 0x000fe80000100800 */
[----:B------:R0:W-:Y:S04]  /*120a0*/  STL [R1+0x218], R10 ;  /* 0x0002180a01007387 */ /* 0x0001e80000100800 */
[----:B------:R-:W5:Y:S01]  /*120b0*/  LDL.LU R56, [R1+0x3c0] ;  /* 0x0003c00001387983 */ /* 0x000f620000300800 */
[----:B------:R-:W-:Y:S01]  /*120c0*/  ISETP.GT.U32.AND P3, PT, R0, R6, PT ;  /* 0x000000060000720c */ /* 0x000fe20003f64070 */
[----:B------:R-:W-:Y:S01]  /*120d0*/  IMAD.HI.U32 R11, R8, R13, RZ ;  /* 0x0000000d080b7227 */ /* 0x000fe200078e00ff */
[----:B------:R-:W-:-:S03]  /*120e0*/  ISETP.GE.AND P6, PT, R55, RZ, PT ;  /* 0x000000ff3700720c */ /* 0x000fc60003fc6270 */
[--C-:B------:R-:W-:Y:S01]  /*120f0*/  @!P0 IMAD.IADD R2, R2, 0x1, -R0.reuse ;  /* 0x0000000102028824 */ /* 0x100fe200078e0a00 */
[----:B------:R-:W-:Y:S01]  /*12100*/  ISETP.GE.AND P0, PT, R53, RZ, PT ;  /* 0x000000ff3500720c */ /* 0x000fe20003f06270 */
[----:B------:R-:W-:Y:S01]  /*12110*/  IMAD.MOV R11, RZ, RZ, -R11 ;  /* 0x000000ffff0b7224 */ /* 0x000fe200078e0a0b */
[----:B------:R-:W5:Y:S04]  /*12120*/  LDL.LU R53, [R1+0x3c4] ;  /* 0x0003c40001357983 */ /* 0x000f680000300800 */
[----:B------:R-:W5:Y:S01]  /*12130*/  LDL.LU R55, [R1+0x3c8] ;  /* 0x0003c80001377983 */ /* 0x000f620000300800 */
[----:B------:R-:W-:Y:S02]  /*12140*/  IMAD R13, R0, R11, R13 ;  /* 0x0000000b000d7224 */ /* 0x000fe400078e020d */
[----:B------:R-:W-:-:S03]  /*12150*/  @!P3 IMAD.IADD R6, R6, 0x1, -R0 ;  /* 0x000000010606b824 */ /* 0x000fc600078e0a00 */
[----:B------:R-:W-:Y:S02]  /*12160*/  ISETP.GT.U32.AND P3, PT, R0, R13, PT ;  /* 0x0000000d0000720c */ /* 0x000fe40003f64070 */
[----:B------:R-:W-:Y:S02]  /*12170*/  IABS R12, R58 ;  /* 0x0000003a000c7213 */ /* 0x000fe40000000000 */
[----:B------:R-:W-:-:S03]  /*12180*/  IABS R7, R52 ;  /* 0x0000003400077213 */ /* 0x000fc60000000000 */
[----:B-1----:R-:W-:-:S04]  /*12190*/  IMAD.HI.U32 R15, R8, R12, RZ ;  /* 0x0000000c080f7227 */ /* 0x002fc800078e00ff */
[----:B----4-:R-:W-:-:S04]  /*121a0*/  IMAD.HI.U32 R14, R8, R7, RZ ;  /* 0x00000007080e7227 */ /* 0x010fc800078e00ff */
[----:B------:R-:W-:Y:S01]  /*121b0*/  @!P3 IMAD.IADD R13, R13, 0x1, -R0 ;  /* 0x000000010d0db824 */ /* 0x000fe200078e0a00 */
[C---:B------:R-:W-:Y:S01]  /*121c0*/  ISETP.GT.U32.AND P3, PT, R0.reuse, R5, PT ;  /* 0x000000050000720c */ /* 0x040fe20003f64070 */
[----:B------:R-:W-:Y:S02]  /*121d0*/  IMAD.MOV R15, RZ, RZ, -R15 ;  /* 0x000000ffff0f7224 */ /* 0x000fe400078e0a0f */
[----:B------:R-:W-:Y:S02]  /*121e0*/  IMAD.MOV R14, RZ, RZ, -R14 ;  /* 0x000000ffff0e7224 */ /* 0x000fe400078e0a0e */
[----:B0-----:R-:W-:Y:S02]  /*121f0*/  IMAD.MOV.U32 R10, RZ, RZ, R6 ;  /* 0x000000ffff0a7224 */ /* 0x001fe400078e0006 */
[C---:B------:R-:W-:Y:S02]  /*12200*/  IMAD R12, R0.reuse, R15, R12 ;  /* 0x0000000f000c7224 */ /* 0x040fe400078e020c */
[C---:B------:R-:W-:Y:S01]  /*12210*/  IMAD R7, R0.reuse, R14, R7 ;  /* 0x0000000e00077224 */ /* 0x040fe200078e0207 */
[C---:B------:R-:W-:Y:S01]  /*12220*/  ISETP.GT.U32.AND P4, PT, R0.reuse, R13, PT ;  /* 0x0000000d0000720c */ /* 0x040fe20003f84070 */
[----:B------:R-:W-:Y:S01]  /*12230*/  @!P5 IMAD.MOV R10, RZ, RZ, -R10 ;  /* 0x000000ffff0ad224 */ /* 0x000fe200078e0a0a */
[C---:B------:R-:W-:Y:S01]  /*12240*/  ISETP.GT.U32.AND P2, PT, R0.reuse, R12, PT ;  /* 0x0000000c0000720c */ /* 0x040fe20003f44070 */
[----:B------:R-:W-:Y:S01]  /*12250*/  @!P3 IMAD.IADD R5, R5, 0x1, -R0 ;  /* 0x000000010505b824 */ /* 0x000fe200078e0a00 */
[----:B------:R-:W-:-:S02]  /*12260*/  ISETP.GT.U32.AND P5, PT, R0, R7, PT ;  /* 0x000000070000720c */ /* 0x000fc40003fa4070 */
[----:B------:R0:W-:Y:S01]  /*12270*/  STL [R1+0x21c], R10 ;  /* 0x00021c0a01007387 */ /* 0x0001e20000100800 */
[----:B------:R-:W-:Y:S02]  /*12280*/  @!P6 IMAD.MOV R2, RZ, RZ, -R2 ;  /* 0x000000ffff02e224 */ /* 0x000fe400078e0a02 */
[----:B0-----:R-:W-:-:S04]  /*12290*/  IMAD.MOV.U32 R10, RZ, RZ, R5 ;  /* 0x000000ffff0a7224 */ /* 0x001fc800078e0005 */
[----:B------:R-:W-:Y:S01]  /*122a0*/  @!P0 IMAD.MOV R10, RZ, RZ, -R10 ;  /* 0x000000ffff0a8224 */ /* 0x000fe200078e0a0a */
[----:B------:R0:W-:Y:S01]  /*122b0*/  STL [R1+0x224], R2 ;  /* 0x0002240201007387 */ /* 0x0001e20000100800 */
[--C-:B------:R-:W-:Y:S01]  /*122c0*/  @!P4 IMAD.IADD R13, R13, 0x1, -R0.reuse ;  /* 0x000000010d0dc824 */ /* 0x100fe200078e0a00 */
[----:B------:R-:W-:Y:S01]  /*122d0*/  ISETP.GE.AND P4, PT, R52, RZ, PT ;  /* 0x000000ff3400720c */ /* 0x000fe20003f86270 */
[--C-:B------:R-:W-:Y:S01]  /*122e0*/  @!P2 IMAD.IADD R12, R12, 0x1, -R0.reuse ;  /* 0x000000010c0ca824 */ /* 0x100fe200078e0a00 */
[----:B------:R-:W-:Y:S01]  /*122f0*/  STL [R1+0x220], R10 ;  /* 0x0002200a01007387 */ /* 0x000fe20000100800 */
[----:B------:R-:W-:-:S03]  /*12300*/  @!P5 IMAD.IADD R7, R7, 0x1, -R0 ;  /* 0x000000010707d824 */ /* 0x000fc600078e0a00 */
[----:B------:R-:W4:Y:S01]  /*12310*/  LDL.LU R52, [R1+0x3cc] ;  /* 0x0003cc0001347983 */ /* 0x000f220000300800 */
[----:B------:R-:W-:Y:S02]  /*12320*/  ISETP.GT.U32.AND P5, PT, R0, R12, PT ;  /* 0x0000000c0000720c */ /* 0x000fe40003fa4070 */
[----:B------:R-:W-:Y:S01]  /*12330*/  ISETP.GE.AND P6, PT, R58, RZ, PT ;  /* 0x000000ff3a00720c */ /* 0x000fe20003fc6270 */
[----:B------:R-:W-:-:S10]  /*12340*/  @!P1 IMAD.MOV R13, RZ, RZ, -R13 ;  /* 0x000000ffff0d9224 */ /* 0x000fd400078e0a0d */
[----:B------:R-:W-:-:S04]  /*12350*/  @!P5 IMAD.IADD R12, R12, 0x1, -R0 ;  /* 0x000000010c0cd824 */ /* 0x000fc800078e0a00 */
[----:B------:R-:W-:Y:S01]  /*12360*/  @!P6 IMAD.MOV R12, RZ, RZ, -R12 ;  /* 0x000000ffff0ce224 */ /* 0x000fe200078e0a0c */
[----:B--2---:R-:W-:-:S05]  /*12370*/  IABS R4, R41 ;  /* 0x0000002900047213 */ /* 0x004fca0000000000 */
[----:B------:R-:W-:-:S04]  /*12380*/  IMAD.HI.U32 R11, R8, R4, RZ ;  /* 0x00000004080b7227 */ /* 0x000fc800078e00ff */
[----:B------:R-:W-:-:S04]  /*12390*/  IMAD.MOV R11, RZ, RZ, -R11 ;  /* 0x000000ffff0b7224 */ /* 0x000fc800078e0a0b */
[----:B------:R-:W-:-:S05]  /*123a0*/  IMAD R4, R0, R11, R4 ;  /* 0x0000000b00047224 */ /* 0x000fca00078e0204 */
[----:B------:R-:W-:Y:S02]  /*123b0*/  ISETP.GT.U32.AND P3, PT, R0, R4, PT ;  /* 0x000000040000720c */ /* 0x000fe40003f64070 */
[----:B------:R-:W-:Y:S02]  /*123c0*/  ISETP.GE.AND P2, PT, R41, RZ, PT ;  /* 0x000000ff2900720c */ /* 0x000fe40003f46270 */
[----:B------:R-:W2:Y:S01]  /*123d0*/  LDL.LU R41, [R1+0x3d0] ;  /* 0x0003d00001297983 */ /* 0x000ea20000300800 */
[----:B---3--:R-:W-:-:S08]  /*123e0*/  IABS R11, R57 ;  /* 0x00000039000b7213 */ /* 0x008fd00000000000 */
[----:B------:R-:W-:Y:S01]  /*123f0*/  @!P3 IMAD.IADD R4, R4, 0x1, -R0 ;  /* 0x000000010404b824 */ /* 0x000fe200078e0a00 */
[----:B-----5:R-:W-:Y:S02]  /*12400*/  IABS R9, R54 ;  /* 0x0000003600097213 */ /* 0x020fe40000000000 */
[----:B------:R-:W-:-:S03]  /*12410*/  ISETP.GT.U32.AND P3, PT, R0, R7, PT ;  /* 0x000000070000720c */ /* 0x000fc60003f64070 */
[----:B0-----:R-:W-:-:S04]  /*12420*/  IMAD.HI.U32 R2, R8, R9, RZ ;  /* 0x0000000908027227 */ /* 0x001fc800078e00ff */
[----:B------:R-:W-:-:S04]  /*12430*/  IMAD.HI.U32 R6, R8, R11, RZ ;  /* 0x0000000b08067227 */ /* 0x000fc800078e00ff */
[----:B------:R-:W-:Y:S02]  /*12440*/  IMAD.MOV R2, RZ, RZ, -R2 ;  /* 0x000000ffff027224 */ /* 0x000fe400078e0a02 */
[----:B------:R-:W-:Y:S02]  /*12450*/  IMAD.MOV R6, RZ, RZ, -R6 ;  /* 0x000000ffff067224 */ /* 0x000fe400078e0a06 */
[C---:B------:R-:W-:Y:S01]  /*12460*/  IMAD R9, R0.reuse, R2, R9 ;  /* 0x0000000200097224 */ /* 0x040fe200078e0209 */
[----:B------:R-:W-:Y:S01]  /*12470*/  IABS R5, R40 ;  /* 0x0000002800057213 */ /* 0x000fe20000000000 */
[C---:B------:R-:W-:Y:S02]  /*12480*/  IMAD R11, R0.reuse, R6, R11 ;  /* 0x00000006000b7224 */ /* 0x040fe400078e020b */
[----:B------:R-:W-:Y:S01]  /*12490*/  @!P3 IMAD.IADD R7, R7, 0x1, -R0 ;  /* 0x000000010707b824 */ /* 0x000fe200078e0a00 */
[----:B------:R-:W-:Y:S01]  /*124a0*/  ISETP.GT.U32.AND P3, PT, R0, R9, PT ;  /* 0x000000090000720c */ /* 0x000fe20003f64070 */
[----:B------:R-:W-:Y:S01]  /*124b0*/  IMAD.HI.U32 R14, R8, R5, RZ ;  /* 0x00000005080e7227 */ /* 0x000fe200078e00ff */
[----:B------:R-:W-:-:S03]  /*124c0*/  ISETP.GT.U32.AND P5, PT, R0, R11, PT ;  /* 0x0000000b0000720c */ /* 0x000fc60003fa4070 */
[----:B------:R-:W-:Y:S01]  /*124d0*/  IMAD.MOV R14, RZ, RZ, -R14 ;  /* 0x000000ffff0e7224 */ /* 0x000fe200078e0a0e */
[----:B------:R-:W-:Y:S03]  /*124e0*/  STL [R1+0x208], R13 ;  /* 0x0002080d01007387 */ /* 0x000fe60000100800 */
[----:B------:R-:W-:Y:S01]  /*124f0*/  IMAD R5, R0, R14, R5 ;  /* 0x0000000e00057224 */ /* 0x000fe200078e0205 */
[----:B------:R0:W-:Y:S03]  /*12500*/  STL [R1+0x204], R12 ;  /* 0x0002040c01007387 */ /* 0x0001e60000100800 */
[--C-:B------:R-:W-:Y:S01]  /*12510*/  @!P3 IMAD.IADD R9, R9, 0x1, -R0.reuse ;  /* 0x000000010909b824 */ /* 0x100fe200078e0a00 */
[----:B------:R-:W-:Y:S02]  /*12520*/  ISETP.GE.AND P3, PT, R54, RZ, PT ;  /* 0x000000ff3600720c */ /* 0x000fe40003f66270 */
[----:B------:R-:W3:Y:S01]  /*12530*/  LDL.LU R54, [R1+0x3d4] ;  /* 0x0003d40001367983 */ /* 0x000ee20000300800 */
[----:B------:R-:W-:Y:S01]  /*12540*/  @!P5 IMAD.IADD R11, R11, 0x1, -R0 ;  /* 0x000000010b0bd824 */ /* 0x000fe200078e0a00 */
[----:B------:R-:W-:-:S02]  /*12550*/  ISETP.GT.U32.AND P5, PT, R0, R5, PT ;  /* 0x000000050000720c */ /* 0x000fc40003fa4070 */
[----:B------:R-:W-:Y:S01]  /*12560*/  ISETP.GT.U32.AND P0, PT, R0, R4, PT ;  /* 0x000000040000720c */ /* 0x000fe20003f04070 */
[----:B------:R-:W-:-:S10]  /*12570*/  @!P4 IMAD.MOV R7, RZ, RZ, -R7 ;  /* 0x000000ffff07c224 */ /* 0x000fd400078e0a07 */
[--C-:B------:R-:W-:Y:S01]  /*12580*/  @!P5 IMAD.IADD R5, R5, 0x1, -R0.reuse ;  /* 0x000000010505d824 */ /* 0x100fe200078e0a00 */
[----:B------:R-:W-:Y:S01]  /*12590*/  ISETP.GT.U32.AND P5, PT, R0, R9, PT ;  /* 0x000000090000720c */ /* 0x000fe20003fa4070 */
[----:B------:R-:W-:-:S04]  /*125a0*/  @!P0 IMAD.IADD R4, R4, 0x1, -R0 ;  /* 0x0000000104048824 */ /* 0x000fc800078e0a00 */
[----:B0-----:R-:W-:-:S04]  /*125b0*/  IMAD.MOV.U32 R12, RZ, RZ, R4 ;  /* 0x000000ffff0c7224 */ /* 0x001fc800078e0004 */
[----:B------:R-:W-:Y:S01]  /*125c0*/  @!P2 IMAD.MOV R12, RZ, RZ, -R12 ;  /* 0x000000ffff0ca224 */ /* 0x000fe200078e0a0c */
[----:B------:R-:W-:Y:S03]  /*125d0*/  STL [R1+0x1a4], R7 ;  /* 0x0001a40701007387 */ /* 0x000fe60000100800 */
[----:B------:R-:W-:Y:S01]  /*125e0*/  @!P5 IMAD.IADD R9, R9, 0x1, -R0 ;  /* 0x000000010909d824 */ /* 0x000fe200078e0a00 */
[----:B------:R-:W-:Y:S01]  /*125f0*/  STL [R1+0x1a0], R12 ;  /* 0x0001a00c01007387 */ /* 0x000fe20000100800 */
[----:B------:R-:W-:-:S03]  /*12600*/  ISETP.GE.AND P5, PT, R40, RZ, PT ;  /* 0x000000ff2800720c */ /* 0x000fc60003fa6270 */
[----:B------:R-:W5:Y:S01]  /*12610*/  LDL.LU R40, [R1+0x3d8] ;  /* 0x0003d80001287983 */ /* 0x000f620000300800 */
[----:B------:R-:W-:-:S05]  /*12620*/  IABS R10, R56 ;  /* 0x00000038000a7213 */ /* 0x000fca0000000000 */
[----:B------:R-:W-:Y:S01]  /*12630*/  IMAD.HI.U32 R16, R8, R10, RZ ;  /* 0x0000000a08107227 */ /* 0x000fe200078e00ff */
[----:B------:R-:W-:Y:S02]  /*12640*/  IABS R2, R53 ;  /* 0x0000003500027213 */ /* 0x000fe40000000000 */
[----:B------:R-:W-:Y:S01]  /*12650*/  IABS R6, R55 ;  /* 0x0000003700067213 */ /* 0x000fe20000000000 */
[----:B------:R-:W-:Y:S01]  /*12660*/  IMAD.MOV R16, RZ, RZ, -R16 ;  /* 0x000000ffff107224 */ /* 0x000fe200078e0a10 */
[----:B------:R-:W-:Y:S01]  /*12670*/  ISETP.GT.U32.AND P1, PT, R0, R11, PT ;  /* 0x0000000b0000720c */ /* 0x000fe20003f24070 */
[----:B------:R-:W-:Y:S01]  /*12680*/  IMAD.HI.U32 R15, R8, R2, RZ ;  /* 0x00000002080f7227 */ /* 0x000fe200078e00ff */
[----:B------:R-:W-:-:S03]  /*12690*/  ISETP.GE.AND P0, PT, R57, RZ, PT ;  /* 0x000000ff3900720c */ /* 0x000fc60003f06270 */
[----:B------:R-:W-:Y:S02]  /*126a0*/  IMAD R10, R0, R16, R10 ;  /* 0x00000010000a7224 */ /* 0x000fe400078e020a */
[----:B------:R-:W-:-:S03]  /*126b0*/  IMAD.HI.U32 R14, R8, R6, RZ ;  /* 0x00000006080e7227 */ /* 0x000fc600078e00ff */
[C---:B------:R-:W-:Y:S01]  /*126c0*/  ISETP.GT.U32.AND P4, PT, R0.reuse, R10, PT ;  /* 0x0000000a0000720c */ /* 0x040fe20003f84070 */
[----:B------:R-:W-:Y:S02]  /*126d0*/  IMAD.MOV R15, RZ, RZ, -R15 ;  /* 0x000000ffff0f7224 */ /* 0x000fe400078e0a0f */
[----:B------:R-:W-:Y:S02]  /*126e0*/  IMAD.MOV R14, RZ, RZ, -R14 ;  /* 0x000000ffff0e7224 */ /* 0x000fe400078e0a0e */
[C---:B------:R-:W-:Y:S02]  /*126f0*/  IMAD R2, R0.reuse, R15, R2 ;  /* 0x0000000f00027224 */ /* 0x040fe400078e0202 */
[C---:B------:R-:W-:Y:S02]  /*12700*/  IMAD R6, R0.reuse, R14, R6 ;  /* 0x0000000e00067224 */ /* 0x040fe400078e0206 */
[----:B------:R-:W-:Y:S01]  /*12710*/  @!P1 IMAD.IADD R11, R11, 0x1, -R0 ;  /* 0x000000010b0b9824 */ /* 0x000fe200078e0a00 */
[----:B------:R-:W-:-:S02]  /*12720*/  ISETP.GT.U32.AND P2, PT, R0, R2, PT ;  /* 0x000000020000720c */ /* 0x000fc40003f44070 */
[----:B------:R-:W-:Y:S01]  /*12730*/  ISETP.GT.U32.AND P1, PT, R0, R6, PT ;  /* 0x000000060000720c */ /* 0x000fe20003f24070 */
[----:B------:R-:W-:Y:S02]  /*12740*/  @!P0 IMAD.MOV R11, RZ, RZ, -R11 ;  /* 0x000000ffff0b8224 */ /* 0x000fe400078e0a0b */
[--C-:B------:R-:W-:Y:S01]  /*12750*/  @!P4 IMAD.IADD R10, R10, 0x1, -R0.reuse ;  /* 0x000000010a0ac824 */ /* 0x100fe200078e0a00 */
[----:B------:R-:W-:Y:S02]  /*12760*/  ISETP.GE.AND P4, PT, R53, RZ, PT ;  /* 0x000000ff3500720c */ /* 0x000fe40003f86270 */
[----:B------:R0:W-:Y:S04]  /*12770*/  STL [R1+0x198], R11 ;  /* 0x0001980b01007387 */ /* 0x0001e80000100800 */
[----:B------:R-:W5:Y:S01]  /*12780*/  LDL.LU R53, [R1+0x3dc] ;  /* 0x0003dc0001357983 */ /* 0x000f620000300800 */
[----:B------:R-:W-:Y:S01]  /*12790*/  ISETP.GT.U32.AND P6, PT, R0, R5, PT ;  /* 0x000000050000720c */ /* 0x000fe20003fc4070 */
[----:B------:R-:W-:-:S02]  /*127a0*/  @!P2 IMAD.IADD R2, R2, 0x1, -R0 ;  /* 0x000000010202a824 */ /* 0x000fc400078e0a00 */
[----:B------:R-:W-:-:S03]  /*127b0*/  @!P1 IMAD.IADD R6, R6, 0x1, -R0 ;  /* 0x0000000106069824 */ /* 0x000fc600078e0a00 */
[C---:B------:R-:W-:Y:S02]  /*127c0*/  ISETP.GT.U32.AND P1, PT, R0.reuse, R2, PT ;  /* 0x000000020000720c */ /* 0x040fe40003f24070 */
[----:B------:R-:W-:Y:S01]  /*127d0*/  ISETP.GT.U32.AND P0, PT, R0, R6, PT ;  /* 0x000000060000720c */ /* 0x000fe20003f04070 */
[----:B0-----:R-:W-:-:S04]  /*127e0*/  IMAD.MOV.U32 R11, RZ, RZ, R9 ;  /* 0x000000ffff0b7224 */ /* 0x001fc800078e0009 */
[--C-:B------:R-:W-:Y:S02]  /*127f0*/  @!P6 IMAD.IADD R5, R5, 0x1, -R0.reuse ;  /* 0x000000010505e824 */ /* 0x100fe400078e0a00 */
[----:B------:R-:W-:Y:S02]  /*12800*/  @!P3 IMAD.MOV R11, RZ, RZ, -R11 ;  /* 0x000000ffff0bb224 */ /* 0x000fe400078e0a0b */
[----:B------:R-:W-:Y:S01]  /*12810*/  @!P5 IMAD.MOV R5, RZ, RZ, -R5 ;  /* 0x000000ffff05d224 */ /* 0x000fe200078e0a05 */
[----:B----4-:R-:W-:Y:S01]  /*12820*/  IABS R15, R52 ;  /* 0x00000034000f7213 */ /* 0x010fe20000000000 */
[--C-:B------:R-:W-:Y:S01]  /*12830*/  @!P1 IMAD.IADD R2, R2, 0x1, -R0.reuse ;  /* 0x0000000102029824 */ /* 0x100fe200078e0a00 */
[----:B------:R-:W-:Y:S01]  /*12840*/  STL [R1+0x194], R11 ;  /* 0x0001940b01007387 */ /* 0x000fe20000100800 */
[----:B------:R-:W-:Y:S01]  /*12850*/  ISETP.GE.AND P1, PT, R52, RZ, PT ;  /* 0x000000ff3400720c */ /* 0x000fe20003f26270 */
[----:B------:R-:W-:Y:S01]  /*12860*/  @!P0 IMAD.IADD R6, R6, 0x1, -R0 ;  /* 0x0000000106068824 */ /* 0x000fe200078e0a00 */
[----:B------:R-:W-:Y:S01]  /*12870*/  ISETP.GT.U32.AND P2, PT, R0, R10, PT ;  /* 0x0000000a0000720c */ /* 0x000fe20003f44070 */
[----:B------:R-:W-:Y:S04]  /*12880*/  STL [R1+0x190], R5 ;  /* 0x0001900501007387 */ /* 0x000fe80000100800 */
[----:B------:R-:W4:Y:S01]  /*12890*/  LDL.LU R52, [R1+0x3e0] ;  /* 0x0003e00001347983 */ /* 0x000f220000300800 */
[----:B------:R-:W-:Y:S01]  /*128a0*/  ISETP.GE.AND P6, PT, R56, RZ, PT ;  /* 0x000000ff3800720c */ /* 0x000fe20003fc6270 */
[----:B------:R-:W-:-:S04]  /*128b0*/  IMAD.HI.U32 R7, R8, R15, RZ ;  /* 0x0000000f08077227 */ /* 0x000fc800078e00ff */
[----:B------:R-:W-:Y:S02]  /*128c0*/  IMAD.MOV R7, RZ, RZ, -R7 ;  /* 0x000000ffff077224 */ /* 0x000fe400078e0a07 */
[----:B------:R-:W-:Y:S01]  /*128d0*/  @!P2 IMAD.IADD R10, R10, 0x1, -R0 ;  /* 0x000000010a0aa824 */ /* 0x000fe200078e0a00 */
[----:B------:R-:W-:Y:S01]  /*128e0*/  ISETP.GE.AND P5, PT, R55, RZ, PT ;  /* 0x000000ff3700720c */ /* 0x000fe20003fa6270 */
[----:B------:R-:W-:-:S04]  /*128f0*/  IMAD R7, R0, R7, R15 ;  /* 0x0000000700077224 */ /* 0x000fc800078e020f */
[----:B------:R-:W-:Y:S01]  /*12900*/  @!P6 IMAD.MOV R10, RZ, RZ, -R10 ;  /* 0x000000ffff0ae224 */ /* 0x000fe200078e0a0a */
[----:B------:R-:W-:-:S07]  /*12910*/  ISETP.GT.U32.AND P3, PT, R0, R7, PT ;  /* 0x000000070000720c */ /* 0x000fce0003f64070 */
[----:B------:R-:W-:-:S06]  /*12920*/  @!P5 IMAD.MOV R6, RZ, RZ, -R6 ;  /* 0x000000ffff06d224 */ /* 0x000fcc00078e0a06 */
[----:B------:R-:W-:Y:S01]  /*12930*/  @!P3 IMAD.IADD R7, R7, 0x1, -R0 ;  /* 0x000000010707b824 */ /* 0x000fe200078e0a00 */
[----:B--2---:R-:W-:Y:S02]  /*12940*/  IABS R14, R41 ;  /* 0x00000029000e7213 */ /* 0x004fe40000000000 */
[----:B------:R-:W-:Y:S02]  /*12950*/  ISETP.GE.AND P0, PT, R41, RZ, PT ;  /* 0x000000ff2900720c */ /* 0x000fe40003f06270 */
[----:B------:R-:W2:Y:S04]  /*12960*/  LDL.LU R41, [R1+0x3e4] ;  /* 0x0003e40001297983 */ /* 0x000ea80000300800 */
[----:B------:R0:W-:Y:S02]  /*12970*/  STL [R1+0x1e8], R10 ;  /* 0x0001e80a01007387 */ /* 0x0001e40000100800 */
[----:B0-----:R-:W-:-:S04]  /*12980*/  IMAD.MOV.U32 R10, RZ, RZ, R2 ;  /* 0x000000ffff0a7224 */ /* 0x001fc800078e0002 */
[----:B------:R-:W-:-:S05]  /*12990*/  @!P4 IMAD.MOV R10, RZ, RZ, -R10 ;  /* 0x000000ffff0ac224 */ /* 0x000fca00078e0a0a */
[----:B------:R-:W-:Y:S04]  /*129a0*/  STL [R1+0x1fc], R10 ;  /* 0x0001fc0a01007387 */ /* 0x000fe80000100800 */
[----:B------:R4:W-:Y:S01]  /*129b0*/  STL [R1+0x1f8], R6 ;  /* 0x0001f80601007387 */ /* 0x0009e20000100800 */
[----:B---3--:R-:W-:Y:S02]  /*129c0*/  IABS R9, R54 ;  /* 0x0000003600097213 */ /* 0x008fe40000000000 */
[----:B------:R-:W-:Y:S02]  /*129d0*/  ISETP.GE.AND P3, PT, R54, RZ, PT ;  /* 0x000000ff3600720c */ /* 0x000fe40003f66270 */
[----:B------:R-:W3:Y:S01]  /*129e0*/  LDL.LU R54, [R1+0x3e8] ;  /* 0x0003e80001367983 */ /* 0x000ee20000300800 */
[----:B-----5:R-:W-:-:S02]  /*129f0*/  IABS R11, R40 ;  /* 0x00000028000b7213 */ /* 0x020fc40000000000 */
[----:B------:R-:W-:Y:S01]  /*12a00*/  ISETP.GE.AND P5, PT, R40, RZ, PT ;  /* 0x000000ff2800720c */ /* 0x000fe20003fa6270 */
[----:B------:R-:W-:Y:S02]  /*12a10*/  IMAD.MOV.U32 R40, RZ, RZ, R39 ;  /* 0x000000ffff287224 */ /* 0x000fe400078e0027 */
[----:B------:R-:W5:Y:S01]  /*12a20*/  LDL.LU R39, [R1+0x3ec] ;  /* 0x0003ec0001277983 */ /* 0x000f620000300800 */
[----:B------:R-:W-:-:S04]  /*12a30*/  IMAD.HI.U32 R4, R8, R14, RZ ;  /* 0x0000000e08047227 */ /* 0x000fc800078e00ff */
[----:B------:R-:W-:-:S04]  /*12a40*/  IMAD.MOV R4, RZ, RZ, -R4 ;  /* 0x000000ffff047224 */ /* 0x000fc800078e0a04 */
[----:B------:R-:W-:-:S05]  /*12a50*/  IMAD R4, R0, R4, R14 ;  /* 0x0000000400047224 */ /* 0x000fca00078e020e */
[----:B------:R-:W-:Y:S01]  /*12a60*/  ISETP.GT.U32.AND P2, PT, R0, R4, PT ;  /* 0x000000040000720c */ /* 0x000fe20003f44070 */
[----:B------:R-:W-:-:S04]  /*12a70*/  IMAD.HI.U32 R5, R8, R9, RZ ;  /* 0x0000000908057227 */ /* 0x000fc800078e00ff */
[----:B------:R-:W-:-:S08]  /*12a80*/  IMAD.MOV R5, RZ, RZ, -R5 ;  /* 0x000000ffff057224 */ /* 0x000fd000078e0a05 */
[----:B------:R-:W-:Y:S01]  /*12a90*/  @!P2 IMAD.IADD R4, R4, 0x1, -R0 ;  /* 0x000000010404a824 */ /* 0x000fe200078e0a00 */
[C---:B------:R-:W-:Y:S01]  /*12aa0*/  ISETP.GT.U32.AND P2, PT, R0.reuse, R7, PT ;  /* 0x000000070000720c */ /* 0x040fe20003f44070 */
[----:B------:R-:W-:Y:S02]  /*12ab0*/  IMAD R9, R0, R5, R9 ;  /* 0x0000000500097224 */ /* 0x000fe400078e0209 */
[----:B------:R-:W-:-:S03]  /*12ac0*/  IMAD.HI.U32 R5, R8, R11, RZ ;  /* 0x0000000b08057227 */ /* 0x000fc600078e00ff */
[C---:B------:R-:W-:Y:S01]  /*12ad0*/  ISETP.GT.U32.AND P4, PT, R0.reuse, R9, PT ;  /* 0x000000090000720c */ /* 0x040fe20003f84070 */
[----:B------:R-:W-:Y:S01]  /*12ae0*/  IMAD.MOV R5, RZ, RZ, -R5 ;  /* 0x000000ffff057224 */ /* 0x000fe200078e0a05 */
[----:B------:R-:W-:-:S05]  /*12af0*/  ISETP.GT.U32.AND P6, PT, R0, R4, PT ;  /* 0x000000040000720c */ /* 0x000fca0003fc4070 */
[----:B------:R-:W-:Y:S01]  /*12b00*/  @!P2 IMAD.IADD R7, R7, 0x1, -R0 ;  /* 0x000000010707a824 */ /* 0x000fe200078e0a00 */
[----:B------:R-:W-:-:S03]  /*12b10*/  IABS R2, R53 ;  /* 0x0000003500027213 */ /* 0x000fc60000000000 */
[----:B------:R-:W-:Y:S01]  /*12b20*/  @!P1 IMAD.MOV R7, RZ, RZ, -R7 ;  /* 0x000000ffff079224 */ /* 0x000fe200078e0a07 */
[----:B------:R-:W-:Y:S01]  /*12b30*/  ISETP.GE.AND P2, PT, R53, RZ, PT ;  /* 0x000000ff3500720c */ /* 0x000fe20003f46270 */
[----:B------:R-:W-:Y:S02]  /*12b40*/  IMAD R11, R0, R5, R11 ;  /* 0x00000005000b7224 */ /* 0x000fe400078e020b */
[----:B------:R-:W-:Y:S01]  /*12b50*/  IMAD.HI.U32 R5, R8, R2, RZ ;  /* 0x0000000208057227 */ /* 0x000fe200078e00ff */
[----:B------:R-:W-:Y:S04]  /*12b60*/  STL [R1+0x1f4], R7 ;  /* 0x0001f40701007387 */ /* 0x000fe80000100800 */
[----:B------:R-:W5:Y:S01]  /*12b70*/  LDL.LU R53, [R1+0x410] ;  /* 0x0004100001357983 */ /* 0x000f620000300800 */
[----:B------:R-:W-:-:S02]  /*12b80*/  @!P4 IMAD.IADD R9, R9, 0x1, -R0 ;  /* 0x000000010909c824 */ /* 0x000fc400078e0a00 */
[----:B------:R-:W-:Y:S02]  /*12b90*/  IMAD.MOV R5, RZ, RZ, -R5 ;  /* 0x000000ffff057224 */ /* 0x000fe400078e0a05 */
[----:B------:R-:W-:Y:S01]  /*12ba0*/  @!P6 IMAD.IADD R4, R4, 0x1, -R0 ;  /* 0x000000010404e824 */ /* 0x000fe200078e0a00 */
[C---:B------:R-:W-:Y:S01]  /*12bb0*/  ISETP.GT.U32.AND P1, PT, R0.reuse, R9, PT ;  /* 0x000000090000720c */ /* 0x040fe20003f24070 */
[C---:B------:R-:W-:Y:S01]  /*12bc0*/  IMAD R2, R0.reuse, R5, R2 ;  /* 0x0000000500027224 */ /* 0x040fe200078e0202 */
[----:B------:R-:W-:Y:S01]  /*12bd0*/  ISETP.GT.U32.AND P6, PT, R0, R11, PT ;  /* 0x0000000b0000720c */ /* 0x000fe20003fc4070 */
[----:B------:R-:W-:-:S03]  /*12be0*/  @!P0 IMAD.MOV R4, RZ, RZ, -R4 ;  /* 0x000000ffff048224 */ /* 0x000fc600078e0a04 */
[----:B------:R-:W-:Y:S02]  /*12bf0*/  ISETP.GT.U32.AND P0, PT, R0, R2, PT ;  /* 0x000000020000720c */ /* 0x000fe40003f04070 */
[----:B------:R5:W-:Y:S05]  /*12c00*/  STL [R1+0x1f0], R4 ;  /* 0x0001f00401007387 */ /* 0x000bea0000100800 */
[--C-:B------:R-:W-:Y:S02]  /*12c10*/  @!P1 IMAD.IADD R9, R9, 0x1, -R0.reuse ;  /* 0x0000000109099824 */ /* 0x100fe400078e0a00 */
[----:B------:R-:W-:-:S04]  /*12c20*/  @!P6 IMAD.IADD R11, R11, 0x1, -R0 ;  /* 0x000000010b0be824 */ /* 0x000fc800078e0a00 */
[----:B------:R-:W-:Y:S01]  /*12c30*/  @!P0 IMAD.IADD R2, R2, 0x1, -R0 ;  /* 0x0000000102028824 */ /* 0x000fe200078e0a00 */
[----:B----4-:R-:W-:Y:S02]  /*12c40*/  IABS R6, R52 ;  /* 0x0000003400067213 */ /* 0x010fe40000000000 */
[----:B------:R-:W-:Y:S02]  /*12c50*/  ISETP.GE.AND P4, PT, R52, RZ, PT ;  /* 0x000000ff3400720c */ /* 0x000fe40003f86270 */
[C---:B------:R-:W-:Y:S02]  /*12c60*/  ISETP.GT.U32.AND P6, PT, R0.reuse, R11, PT ;  /* 0x0000000b0000720c */ /* 0x040fe40003fc4070 */
[----:B------:R-:W-:Y:S01]  /*12c70*/  ISETP.GT.U32.AND P0, PT, R0, R2, PT ;  /* 0x000000020000720c */ /* 0x000fe20003f04070 */
[----:B------:R-:W-:-:S04]  /*12c80*/  IMAD.HI.U32 R12, R8, R6, RZ ;  /* 0x00000006080c7227 */ /* 0x000fc800078e00ff */
[----:B------:R-:W-:Y:S02]  /*12c90*/  IMAD.MOV R12, RZ, RZ, -R12 ;  /* 0x000000ffff0c7224 */ /* 0x000fe400078e0a0c */
[----:B------:R-:W-:-:S04]  /*12ca0*/  IMAD.MOV.U32 R14, RZ, RZ, R9 ;  /* 0x000000ffff0e7224 */ /* 0x000fc800078e0009 */
[--C-:B------:R-:W-:Y:S02]  /*12cb0*/  @!P6 IMAD.IADD R11, R11, 0x1, -R0.reuse ;  /* 0x000000010b0be824 */ /* 0x100fe400078e0a00 */
[----:B------:R-:W-:Y:S02]  /*12cc0*/  @!P0 IMAD.IADD R2, R2, 0x1, -R0 ;  /* 0x0000000102028824 */ /* 0x000fe400078e0a00 */
[----:B------:R-:W-:Y:S02]  /*12cd0*/  IMAD R6, R0, R12, R6 ;  /* 0x0000000c00067224 */ /* 0x000fe400078e0206 */
[----:B------:R-:W-:Y:S02]  /*12ce0*/  IMAD.MOV.U32 R13, RZ, RZ, R11 ;  /* 0x000000ffff0d7224 */ /* 0x000fe400078e000b */
[----:B------:R-:W-:Y:S02]  /*12cf0*/  IMAD.MOV.U32 R12, RZ, RZ, R2 ;  /* 0x000000ffff0c7224 */ /* 0x000fe400078e0002 */
[----:B------:R-:W-:-:S02]  /*12d00*/  @!P3 IMAD.MOV R14, RZ, RZ, -R14 ;  /* 0x000000ffff0eb224 */ /* 0x000fc400078e0a0e */
[----:B------:R-:W-:Y:S02]  /*12d10*/  @!P5 IMAD.MOV R13, RZ, RZ, -R13 ;  /* 0x000000ffff0dd224 */ /* 0x000fe400078e0a0d */
[----:B------:R-:W-:Y:S01]  /*12d20*/  @!P2 IMAD.MOV R12, RZ, RZ, -R12 ;  /* 0x000000ffff0ca224 */ /* 0x000fe200078e0a0c */
[----:B------:R-:W-:-:S13]  /*12d30*/  ISETP.GT.U32.AND P6, PT, R0, R6, PT ;  /* 0x000000060000720c */ /* 0x000fda0003fc4070 */
[----:B------:R-:W-:-:S05]  /*12d40*/  @!P6 IMAD.IADD R6, R6, 0x1, -R0 ;  /* 0x000000010606e824 */ /* 0x000fca00078e0a00 */
[----:B------:R-:W-:-:S13]  /*12d50*/  ISETP.GT.U32.AND P6, PT, R0, R6, PT ;  /* 0x000000060000720c */ /* 0x000fda0003fc4070 */
[----:B------:R-:W-:Y:S01]  /*12d60*/  @!P6 IMAD.IADD R6, R6, 0x1, -R0 ;  /* 0x000000010606e824 */ /* 0x000fe200078e0a00 */
[----:B--2---:R-:W-:Y:S02]  /*12d70*/  IABS R10, R41 ;  /* 0x00000029000a7213 */ /* 0x004fe40000000000 */
[----:B------:R-:W-:Y:S01]  /*12d80*/  ISETP.GE.AND P1, PT, R41, RZ, PT ;  /* 0x000000ff2900720c */ /* 0x000fe20003f26270 */
[----:B------:R-:W-:Y:S02]  /*12d90*/  IMAD.MOV.U32 R41, RZ, RZ, R40 ;  /* 0x000000ffff297224 */ /* 0x000fe400078e0028 */
[----:B------:R-:W2:Y:S04]  /*12da0*/  LDL.LU R40, [R1+0x414] ;  /* 0x0004140001287983 */ /* 0x000ea80000300800 */
[----:B------:R-:W4:Y:S04]  /*12db0*/  LDL.LU R52, [R1+0x418] ;  /* 0x0004180001347983 */ /* 0x000f280000300800 */
[----:B------:R-:W-:Y:S04]  /*12dc0*/  STL [R1+0x18c], R14 ;  /* 0x00018c0e01007387 */ /* 0x000fe80000100800 */
[----:B------:R0:W-:Y:S04]  /*12dd0*/  STL [R1+0x188], R13 ;  /* 0x0001880d01007387 */ /* 0x0001e80000100800 */
[----:B------:R1:W-:Y:S01]  /*12de0*/  STL [R1+0x1e0], R12 ;  /* 0x0001e00c01007387 */ /* 0x0003e20000100800 */
[----:B---3--:R-:W-:-:S02]  /*12df0*/  IABS R5, R54 ;  /* 0x0000003600057213 */ /* 0x008fc40000000000 */
[----:B------:R-:W-:Y:S01]  /*12e00*/  ISETP.GE.AND P5, PT, R54, RZ, PT ;  /* 0x000000ff3600720c */ /* 0x000fe20003fa6270 */
[----:B------:R-:W-:Y:S02]  /*12e10*/  IMAD.MOV.U32 R54, RZ, RZ, R41 ;  /* 0x000000ffff367224 */ /* 0x000fe400078e0029 */
[----:B------:R-:W3:Y:S01]  /*12e20*/  LDL.LU R41, [R1+0x420] ;  /* 0x0004200001297983 */ /* 0x000ee20000300800 */
[----:B-----5:R-:W-:Y:S02]  /*12e30*/  IABS R4, R39 ;  /* 0x0000002700047213 */ /* 0x020fe40000000000 */
[----:B------:R-:W-:Y:S01]  /*12e40*/  ISETP.GE.AND P6, PT, R39, RZ, PT ;  /* 0x000000ff2700720c */ /* 0x000fe20003fc6270 */
[----:B------:R-:W-:Y:S02]  /*12e50*/  IMAD.MOV.U32 R39, RZ, RZ, R38 ;  /* 0x000000ffff277224 */ /* 0x000fe400078e0026 */
[----:B------:R-:W5:Y:S01]  /*12e60*/  LDL.LU R38, [R1+0x424] ;  /* 0x0004240001267983 */ /* 0x000f620000300800 */
[----:B------:R-:W-:-:S04]  /*12e70*/  IMAD.HI.U32 R7, R8, R10, RZ ;  /* 0x0000000a08077227 */ /* 0x000fc800078e00ff */
[----:B------:R-:W-:-:S04]  /*12e80*/  IMAD.MOV R7, RZ, RZ, -R7 ;  /* 0x000000ffff077224 */ /* 0x000fc800078e0a07 */
[----:B------:R-:W-:Y:S02]  /*12e90*/  IMAD R10, R0, R7, R10 ;  /* 0x00000007000a7224 */ /* 0x000fe400078e020a */
[----:B------:R-:W-:-:S03]  /*12ea0*/  IMAD.HI.U32 R7, R8, R5, RZ ;  /* 0x0000000508077227 */ /* 0x000fc600078e00ff */
[----:B------:R-:W-:Y:S01]  /*12eb0*/  ISETP.GT.U32.AND P3, PT, R0, R10, PT ;  /* 0x0000000a0000720c */ /* 0x000fe20003f64070 */
[----:B------:R-:W-:-:S04]  /*12ec0*/  IMAD.MOV R7, RZ, RZ, -R7 ;  /* 0x000000ffff077224 */ /* 0x000fc800078e0a07 */
[----:B------:R-:W-:-:S05]  /*12ed0*/  IMAD R5, R0, R7, R5 ;  /* 0x0000000700057224 */ /* 0x000fca00078e0205 */
[----:B------:R-:W-:Y:S01]  /*12ee0*/  ISETP.GT.U32.AND P0, PT, R0, R5, PT ;  /* 0x000000050000720c */ /* 0x000fe20003f04070 */
[----:B------:R-:W-:-:S04]  /*12ef0*/  IMAD.HI.U32 R9, R8, R4, RZ ;  /* 0x0000000408097227 */ /* 0x000fc800078e00ff */
[----:B------:R-:W-:Y:S02]  /*12f00*/  @!P3 IMAD.IADD R10, R10, 0x1, -R0 ;  /* 0x000000010a0ab824 */ /* 0x000fe400078e0a00 */
[----:B------:R-:W-:-:S03]  /*12f10*/  IMAD.MOV R9, RZ, RZ, -R9 ;  /* 0x000000ffff097224 */ /* 0x000fc600078e0a09 */
[C---:B------:R-:W-:Y:S01]  /*12f20*/  ISETP.GT.U32.AND P3, PT, R0.reuse, R10, PT ;  /* 0x0000000a0000720c */ /* 0x040fe20003f64070 */
[----:B------:R-:W-:Y:S02]  /*12f30*/  IMAD R4, R0, R9, R4 ;  /* 0x0000000900047224 */ /* 0x000fe400078e0204 */
[----:B------:R-:W-:Y:S01]  /*12f40*/  @!P0 IMAD.IADD R5, R5, 0x1, -R0 ;  /* 0x0000000105058824 */ /* 0x000fe200078e0a00 */
[----:B------:R-:W-:-:S04]  /*12f50*/  IABS R7, R53 ;  /* 0x0000003500077213 */ /* 0x000fc80000000000 */
[----:B------:R-:W-:Y:S01]  /*12f60*/  ISETP.GT.U32.AND P0, PT, R0, R5, PT ;  /* 0x000000050000720c */ /* 0x000fe20003f04070 */
[----:B------:R-:W-:-:S04]  /*12f70*/  IMAD.HI.U32 R9, R8, R7, RZ ;  /* 0x0000000708097227 */ /* 0x000fc800078e00ff */
[----:B------:R-:W-:Y:S01]  /*12f80*/  IMAD.MOV R9, RZ, RZ, -R9 ;  /* 0x000000ffff097224 */ /* 0x000fe200078e0a09 */
[----:B------:R-:W-:Y:S01]  /*12f90*/  ISETP.GT.U32.AND P2, PT, R0, R4, PT ;  /* 0x000000040000720c */ /* 0x000fe20003f44070 */
[----:B------:R-:W-:Y:S02]  /*12fa0*/  @!P3 IMAD.IADD R10, R10, 0x1, -R0 ;  /* 0x000000010a0ab824 */ /* 0x000fe400078e0a00 */
[C---:B------:R-:W-:Y:S02]  /*12fb0*/  IMAD R7, R0.reuse, R9, R7 ;  /* 0x0000000900077224 */ /* 0x040fe400078e0207 */
[----:B0-----:R-:W-:Y:S02]  /*12fc0*/  IMAD.MOV.U32 R13, RZ, RZ, R6 ;  /* 0x000000ffff0d7224 */ /* 0x001fe400078e0006 */
[----:B-1----:R-:W-:Y:S01]  /*12fd0*/  IMAD.MOV.U32 R12, RZ, RZ, R10 ;  /* 0x000000ffff0c7224 */ /* 0x002fe200078e000a */
[----:B------:R-:W-:Y:S01]  /*12fe0*/  ISETP.GT.U32.AND P3, PT, R0, R7, PT ;  /* 0x000000070000720c */ /* 0x000fe20003f64070 */
[----:B------:R-:W-:-:S02]  /*12ff0*/  @!P4 IMAD.MOV R13, RZ, RZ, -R13 ;  /* 0x000000ffff0dc224 */ /* 0x000fc400078e0a0d */
[----:B------:R-:W-:Y:S02]  /*13000*/  @!P1 IMAD.MOV R12, RZ, RZ, -R12 ;  /* 0x000000ffff0c9224 */ /* 0x000fe400078e0a0c */
[--C-:B------:R-:W-:Y:S01]  /*13010*/  @!P0 IMAD.IADD R5, R5, 0x1, -R0.reuse ;  /* 0x0000000105058824 */ /* 0x100fe200078e0a00 */
[----:B------:R-:W-:Y:S01]  /*13020*/  STL [R1+0x1dc], R13 ;  /* 0x0001dc0d01007387 */ /* 0x000fe20000100800 */
[--C-:B------:R-:W-:Y:S01]  /*13030*/  @!P2 IMAD.IADD R4, R4, 0x1, -R0.reuse ;  /* 0x000000010404a824 */ /* 0x100fe200078e0a00 */
[----:B------:R-:W-:Y:S01]  /*13040*/  ISETP.GE.AND P4, PT, R53, RZ, PT ;  /* 0x000000ff3500720c */ /* 0x000fe20003f86270 */
[----:B------:R-:W-:Y:S01]  /*13050*/  @!P5 IMAD.MOV R5, RZ, RZ, -R5 ;  /* 0x000000ffff05d224 */ /* 0x000fe200078e0a05 */
[----:B------:R0:W-:Y:S02]  /*13060*/  STL [R1+0x1cc], R12 ;  /* 0x0001cc0c01007387 */ /* 0x0001e40000100800 */
[----:B------:R-:W-:Y:S01]  /*13070*/  ISETP.GT.U32.AND P2, PT, R0, R4, PT ;  /* 0x000000040000720c */ /* 0x000fe20003f44070 */
[----:B------:R-:W-:-:S05]  /*13080*/  @!P3 IMAD.IADD R7, R7, 0x1, -R0 ;  /* 0x000000010707b824 */ /* 0x000fca00078e0a00 */
[----:B------:R-:W-:-:S07]  /*13090*/  ISETP.GT.U32.AND P3, PT, R0, R7, PT ;  /* 0x000000070000720c */ /* 0x000fce0003f64070 */
[----:B------:R-:W-:-:S04]  /*130a0*/  @!P2 IMAD.IADD R4, R4, 0x1, -R0 ;  /* 0x000000010404a824 */ /* 0x000fc800078e0a00 */
[----:B0-----:R-:W-:Y:S02]  /*130b0*/  IMAD.MOV.U32 R12, RZ, RZ, R4 ;  /* 0x000000ffff0c7224 */ /* 0x001fe400078e0004 */
[----:B------:R-:W-:Y:S02]  /*130c0*/  @!P3 IMAD.IADD R7, R7, 0x1, -R0 ;  /* 0x000000010707b824 */ /* 0x000fe400078e0a00 */
[----:B------:R-:W-:Y:S02]  /*130d0*/  @!P6 IMAD.MOV R12, RZ, RZ, -R12 ;  /* 0x000000ffff0ce224 */ /* 0x000fe400078e0a0c */
[----:B------:R-:W-:Y:S01]  /*130e0*/  @!P4 IMAD.MOV R7, RZ, RZ, -R7 ;  /* 0x000000ffff07c224 */ /* 0x000fe200078e0a07 */
[----:B--2---:R-:W-:Y:S02]  /*130f0*/  IABS R11, R40 ;  /* 0x00000028000b7213 */ /* 0x004fe40000000000 */
[----:B------:R-:W-:Y:S01]  /*13100*/  ISETP.GE.AND P1, PT, R40, RZ, PT ;  /* 0x000000ff2800720c */ /* 0x000fe20003f26270 */
[----:B------:R-:W-:-:S02]  /*13110*/  IMAD.MOV.U32 R40, RZ, RZ, R39 ;  /* 0x000000ffff287224 */ /* 0x000fc400078e0027 */
[----:B------:R-:W2:Y:S01]  /*13120*/  LDL.LU R39, [R1+0x428] ;  /* 0x0004280001277983 */ /* 0x000ea20000300800 */
[----:B----4-:R-:W-:-:S03]  /*13130*/  IABS R2, R52 ;  /* 0x0000003400027213 */ /* 0x010fc60000000000 */
[----:B------:R-:W4:Y:S01]  /*13140*/  LDL.LU R53, [R1+0x42c] ;  /* 0x00042c0001357983 */ /* 0x000f220000300800 */
[----:B------:R-:W-:-:S03]  /*13150*/  ISETP.GE.AND P0, PT, R52, RZ, PT ;  /* 0x000000ff3400720c */ /* 0x000fc60003f06270 */
[----:B------:R5:W-:Y:S01]  /*13160*/  STL [R1+0x1d4], R5 ;  /* 0x0001d40501007387 */ /* 0x000be20000100800 */
[----:B------:R-:W-:-:S03]  /*13170*/  IMAD.HI.U32 R9, R8, R11, RZ ;  /* 0x0000000b08097227 */ /* 0x000fc600078e00ff */
[----:B------:R-:W2:Y:S01]  /*13180*/  LDL.LU R52, [R1+0x430] ;  /* 0x0004300001347983 */ /* 0x000ea20000300800 */
[----:B------:R-:W-:-:S04]  /*13190*/  IMAD.MOV R9, RZ, RZ, -R9 ;  /* 0x000000ffff097224 */ /* 0x000fc800078e0a09 */
[----:B------:R-:W-:Y:S02]  /*131a0*/  IMAD R11, R0, R9, R11 ;  /* 0x00000009000b7224 */ /* 0x000fe400078e020b */
[----:B------:R-:W-:-:S03]  /*131b0*/  IMAD.HI.U32 R6, R8, R2, RZ ;  /* 0x0000000208067227 */ /* 0x000fc600078e00ff */
[C---:B------:R-:W-:Y:S01]  /*131c0*/  ISETP.GT.U32.AND P2, PT, R0.reuse, R11, PT ;  /* 0x0000000b0000720c */ /* 0x040fe20003f44070 */
[----:B------:R-:W-:Y:S01]  /*131d0*/  IMAD.MOV R6, RZ, RZ, -R6 ;  /* 0x000000ffff067224 */ /* 0x000fe200078e0a06 */
[----:B------:R0:W-:Y:S03]  /*131e0*/  STL [R1+0x1d8], R12 ;  /* 0x0001d80c01007387 */ /* 0x0001e60000100800 */
[----:B------:R-:W-:Y:S01]  /*131f0*/  IMAD R2, R0, R6, R2 ;  /* 0x0000000600027224 */ /* 0x000fe200078e0202 */
[----:B------:R-:W-:Y:S01]  /*13200*/  IABS R6, R54 ;  /* 0x0000003600067213 */ /* 0x000fe20000000000 */
[----:B------:R-:W-:Y:S06]  /*13210*/  STL [R1+0x1d0], R7 ;  /* 0x0001d00701007387 */ /* 0x000fec0000100800 */
[----:B------:R-:W-:-:S02]  /*13220*/  @!P2 IMAD.IADD R11, R11, 0x1, -R0 ;  /* 0x000000010b0ba824 */ /* 0x000fc400078e0a00 */
[----:B------:R-:W-:Y:S01]  /*13230*/  IMAD.HI.U32 R4, R8, R6, RZ ;  /* 0x0000000608047227 */ /* 0x000fe200078e00ff */
[----:B---3--:R-:W-:Y:S02]  /*13240*/  IABS R10, R41 ;  /* 0x00000029000a7213 */ /* 0x008fe40000000000 */
[----:B------:R-:W-:Y:S01]  /*13250*/  ISETP.GE.AND P3, PT, R41, RZ, PT ;  /* 0x000000ff2900720c */ /* 0x000fe20003f66270 */
[----:B------:R-:W-:Y:S02]  /*13260*/  IMAD.MOV.U32 R41, RZ, RZ, R40 ;  /* 0x000000ffff297224 */ /* 0x000fe400078e0028 */
[----:B------:R-:W3:Y:S01]  /*13270*/  LDL.LU R40, [R1+0x438] ;  /* 0x0004380001287983 */ /* 0x000ee20000300800 */
[----:B------:R-:W-:Y:S01]  /*13280*/  ISETP.GT.U32.AND P2, PT, R0, R11, PT ;  /* 0x0000000b0000720c */ /* 0x000fe20003f44070 */
[----:B------:R-:W-:-:S04]  /*13290*/  IMAD.MOV R4, RZ, RZ, -R4 ;  /* 0x000000ffff047224 */ /* 0x000fc800078e0a04 */
[----:B------:R-:W-:-:S05]  /*132a0*/  IMAD R6, R0, R4, R6 ;  /* 0x0000000400067224 */ /* 0x000fca00078e0206 */
[----:B------:R-:W-:-:S03]  /*132b0*/  ISETP.GT.U32.AND P4, PT, R0, R6, PT ;  /* 0x000000060000720c */ /* 0x000fc60003f84070 */
[----:B------:R-:W-:-:S04]  /*132c0*/  @!P2 IMAD.IADD R11, R11, 0x1, -R0 ;  /* 0x000000010b0ba824 */ /* 0x000fc800078e0a00 */
[----:B------:R-:W-:-:S04]  /*132d0*/  IMAD.MOV.U32 R13, RZ, RZ, R11 ;  /* 0x000000ffff0d7224 */ /* 0x000fc800078e000b */
[----:B------:R-:W-:Y:S02]  /*132e0*/  @!P1 IMAD.MOV R13, RZ, RZ, -R13 ;  /* 0x000000ffff0d9224 */ /* 0x000fe400078e0a0d */
[----:B------:R-:W-:-:S03]  /*132f0*/  @!P4 IMAD.IADD R6, R6, 0x1, -R0 ;  /* 0x000000010606c824 */ /* 0x000fc600078e0a00 */
[----:B------:R1:W-:Y:S01]  /*13300*/  STL [R1+0x1c8], R13 ;  /* 0x0001c80d01007387 */ /* 0x0003e20000100800 */
[----:B-----5:R-:W-:Y:S02]  /*13310*/  IABS R5, R38 ;  /* 0x0000002600057213 */ /* 0x020fe40000000000 */
[----:B------:R-:W-:Y:S02]  /*13320*/  ISETP.GE.AND P4, PT, R38, RZ, PT ;  /* 0x000000ff2600720c */ /* 0x000fe40003f86270 */
[----:B------:R-:W5:Y:S01]  /*13330*/  LDL.LU R38, [R1+0x43c] ;  /* 0x00043c0001267983 */ /* 0x000f620000300800 */
[----:B------:R-:W-:Y:S01]  /*13340*/  ISETP.GT.U32.AND P6, PT, R0, R2, PT ;  /* 0x000000020000720c */ /* 0x000fe20003fc4070 */
[----:B0-----:R-:W-:-:S04]  /*13350*/  IMAD.HI.U32 R12, R8, R10, RZ ;  /* 0x0000000a080c7227 */ /* 0x001fc800078e00ff */
[----:B------:R-:W-:Y:S02]  /*13360*/  IMAD.MOV R12, RZ, RZ, -R12 ;  /* 0x000000ffff0c7224 */ /* 0x000fe400078e0a0c */
[----:B------:R-:W-:-:S06]  /*13370*/  IMAD.HI.U32 R4, R8, R5, RZ ;  /* 0x0000000508047227 */ /* 0x000fcc00078e00ff */
[----:B------:R-:W-:Y:S02]  /*13380*/  @!P6 IMAD.IADD R2, R2, 0x1, -R0 ;  /* 0x000000010202e824 */ /* 0x000fe400078e0a00 */
[----:B------:R-:W-:-:S03]  /*13390*/  IMAD R10, R0, R12, R10 ;  /* 0x0000000c000a7224 */ /* 0x000fc600078e020a */
[C---:B------:R-:W-:Y:S01]  /*133a0*/  ISETP.GT.U32.AND P6, PT, R0.reuse, R2, PT ;  /* 0x000000020000720c */ /* 0x040fe20003fc4070 */
[----:B------:R-:W-:Y:S01]  /*133b0*/  IMAD.MOV R4, RZ, RZ, -R4 ;  /* 0x000000ffff047224 */ /* 0x000fe200078e0a04 */
[C---:B------:R-:W-:Y:S02]  /*133c0*/  ISETP.GT.U32.AND P2, PT, R0.reuse, R10, PT ;  /* 0x0000000a0000720c */ /* 0x040fe40003f44070 */
[C---:B------:R-:W-:Y:S01]  /*133d0*/  ISETP.GT.U32.AND P1, PT, R0.reuse, R6, PT ;  /* 0x000000060000720c */ /* 0x040fe20003f24070 */
[----:B------:R-:W-:Y:S01]  /*133e0*/  IMAD R5, R0, R4, R5 ;  /* 0x0000000400057224 */ /* 0x000fe200078e0205 */
[----:B------:R-:W-:-:S07]  /*133f0*/  ISETP.GE.AND P5, PT, R54, RZ, PT ;  /* 0x000000ff3600720c */ /* 0x000fce0003fa6270 */
[--C-:B------:R-:W-:Y:S01]  /*13400*/  @!P6 IMAD.IADD R2, R2, 0x1, -R0.reuse ;  /* 0x000000010202e824 */ /* 0x100fe200078e0a00 */
[----:B------:R-:W-:Y:S01]  /*13410*/  ISETP.GT.U32.AND P6, PT, R0, R5, PT ;  /* 0x000000050000720c */ /* 0x000fe20003fc4070 */
[----:B------:R-:W-:Y:S02]  /*13420*/  @!P2 IMAD.IADD R10, R10, 0x1, -R0 ;  /* 0x000000010a0aa824 */ /* 0x000fe400078e0a00 */
[----:B-1----:R-:W-:Y:S02]  /*13430*/  IMAD.MOV.U32 R13, RZ, RZ, R2 ;  /* 0x000000ffff0d7224 */ /* 0x002fe400078e0002 */
[----:B------:R-:W-:Y:S02]  /*13440*/  @!P1 IMAD.IADD R6, R6, 0x1, -R0 ;  /* 0x0000000106069824 */ /* 0x000fe400078e0a00 */
[----:B------:R-:W-:Y:S01]  /*13450*/  @!P0 IMAD.MOV R13, RZ, RZ, -R13 ;  /* 0x000000ffff0d8224 */ /* 0x000fe200078e0a0d */
[----:B------:R-:W-:-:S04]  /*13460*/  ISETP.GT.U32.AND P0, PT, R0, R10, PT ;  /* 0x0000000a0000720c */ /* 0x000fc80003f04070 */
[----:B------:R0:W-:Y:S01]  /*13470*/  STL [R1+0x1bc], R13 ;  /* 0x0001bc0d01007387 */ /* 0x0001e20000100800 */
[----:B------:R-:W-:Y:S02]  /*13480*/  @!P6 IMAD.IADD R5, R5, 0x1, -R0 ;  /* 0x000000010505e824 */ /* 0x000fe400078e0a00 */
[----:B0-----:R-:W-:-:S03]  /*13490*/  IMAD.MOV.U32 R13, RZ, RZ, R6 ;  /* 0x000000ffff0d7224 */ /* 0x001fc600078e0006 */
[----:B------:R-:W-:Y:S01]  /*134a0*/  ISETP.GT.U32.AND P6, PT, R0, R5, PT ;  /* 0x000000050000720c */ /* 0x000fe20003fc4070 */
[----:B------:R-:W-:Y:S02]  /*134b0*/  @!P5 IMAD.MOV R13, RZ, RZ, -R13 ;  /* 0x000000ffff0dd224 */ /* 0x000fe400078e0a0d */
[----:B------:R-:W-:-:S04]  /*134c0*/  @!P0 IMAD.IADD R10, R10, 0x1, -R0 ;  /* 0x000000010a0a8824 */ /* 0x000fc800078e0a00 */
[----:B------:R-:W-:-:S06]  /*134d0*/  @!P3 IMAD.MOV R10, RZ, RZ, -R10 ;  /* 0x000000ffff0ab224 */ /* 0x000fcc00078e0a0a */
[----:B------:R-:W-:-:S04]  /*134e0*/  @!P6 IMAD.IADD R5, R5, 0x1, -R0 ;  /* 0x000000010505e824 */ /* 0x000fc800078e0a00 */
[----:B------:R-:W-:Y:S01]  /*134f0*/  @!P4 IMAD.MOV R5, RZ, RZ, -R5 ;  /* 0x000000ffff05c224 */ /* 0x000fe200078e0a05 */
[----:B------:R-:W-:Y:S02]  /*13500*/  IABS R14, R41 ;  /* 0x00000029000e7213 */ /* 0x000fe40000000000 */
[----:B------:R-:W-:Y:S02]  /*13510*/  ISETP.GE.AND P4, PT, R41, RZ, PT ;  /* 0x000000ff2900720c */ /* 0x000fe40003f86270 */
[----:B----4-:R-:W-:Y:S02]  /*13520*/  IABS R7, R53 ;  /* 0x0000003500077213 */ /* 0x010fe40000000000 */
[----:B--2---:R-:W-:-:S03]  /*13530*/  IABS R9, R39 ;  /* 0x0000002700097213 */ /* 0x004fc60000000000 */
[----:B------:R-:W-:Y:S01]  /*13540*/  IMAD.HI.U32 R11, R8, R7, RZ ;  /* 0x00000007080b7227 */ /* 0x000fe200078e00ff */
[----:B------:R-:W-:-:S03]  /*13550*/  IABS R4, R52 ;  /* 0x0000003400047213 */ /* 0x000fc60000000000 */
[----:B------:R-:W-:Y:S02]  /*13560*/  IMAD.MOV R11, RZ, RZ, -R11 ;  /* 0x000000ffff0b7224 */ /* 0x000fe400078e0a0b */
[----:B------:R-:W-:-:S04]  /*13570*/  IMAD.HI.U32 R12, R8, R9, RZ ;  /* 0x00000009080c7227 */ /* 0x000fc800078e00ff */
[----:B------:R-:W-:-:S04]  /*13580*/  IMAD.HI.U32 R2, R8, R4, RZ ;  /* 0x0000000408027227 */ /* 0x000fc800078e00ff */
[----:B------:R-:W-:Y:S02]  /*13590*/  IMAD.MOV R2, RZ, RZ, -R2 ;  /* 0x000000ffff027224 */ /* 0x000fe400078e0a02 */
[C---:B------:R-:W-:Y:S02]  /*135a0*/  IMAD R7, R0.reuse, R11, R7 ;  /* 0x0000000b00077224 */ /* 0x040fe400078e0207 */
[----:B------:R-:W-:Y:S02]  /*135b0*/  IMAD.MOV R12, RZ, RZ, -R12 ;  /* 0x000000ffff0c7224 */ /* 0x000fe400078e0a0c */
[C---:B------:R-:W-:Y:S01]  /*135c0*/  IMAD R4, R0.reuse, R2, R4 ;  /* 0x0000000200047224 */ /* 0x040fe200078e0204 */
[C---:B------:R-:W-:Y:S01]  /*135d0*/  ISETP.GT.U32.AND P5, PT, R0.reuse, R7, PT ;  /* 0x000000070000720c */ /* 0x040fe20003fa4070 */
[C---:B------:R-:W-:Y:S01]  /*135e0*/  IMAD R9, R0.reuse, R12, R9 ;  /* 0x0000000c00097224 */ /* 0x040fe200078e0209 */
[----:B------:R-:W-:Y:S01]  /*135f0*/  ISETP.GE.AND P2, PT, R39, RZ, PT ;  /* 0x000000ff2700720c */ /* 0x000fe20003f46270 */
[----:B------:R-:W-:Y:S01]  /*13600*/  IMAD.MOV.U32 R39, RZ, RZ, R37 ;  /* 0x000000ffff277224 */ /* 0x000fe200078e0025 */
[C---:B------:R-:W-:Y:S01]  /*13610*/  ISETP.GT.U32.AND P0, PT, R0.reuse, R4, PT ;  /* 0x000000040000720c */ /* 0x040fe20003f04070 */
[----:B------:R-:W-:Y:S01]  /*13620*/  IMAD.MOV.U32 R37, RZ, RZ, R36 ;  /* 0x000000ffff257224 */ /* 0x000fe200078e0024 */
[----:B------:R-:W-:Y:S01]  /*13630*/  ISETP.GT.U32.AND P1, PT, R0, R9, PT ;  /* 0x000000090000720c */ /* 0x000fe20003f24070 */
[----:B------:R-:W-:-:S02]  /*13640*/  IMAD.MOV.U32 R36, RZ, RZ, R31 ;  /* 0x000000ffff247224 */ /* 0x000fc400078e001f */
[----:B------:R-:W-:Y:S02]  /*13650*/  IMAD.MOV.U32 R31, RZ, RZ, R3 ;  /* 0x000000ffff1f7224 */ /* 0x000fe400078e0003 */
[----:B------:R-:W2:Y:S01]  /*13660*/  LDL.LU R3, [R1+0x57c] ;  /* 0x00057c0001037983 */ /* 0x000ea20000300800 */
[----:B------:R-:W-:Y:S01]  /*13670*/  ISETP.GE.AND P6, PT, R53, RZ, PT ;  /* 0x000000ff3500720c */ /* 0x000fe20003fc6270 */
[--C-:B------:R-:W-:Y:S02]  /*13680*/  @!P5 IMAD.IADD R7, R7, 0x1, -R0.reuse ;  /* 0x000000010707d824 */ /* 0x100fe400078e0a00 */
[----:B------:R-:W-:Y:S02]  /*13690*/  STL [R1+0x1c4], R13 ;  /* 0x0001c40d01007387 */ /* 0x000fe40000100800 */
[--C-:B------:R-:W-:Y:S02]  /*136a0*/  @!P0 IMAD.IADD R4, R4, 0x1, -R0.reuse ;  /* 0x0000000104048824 */ /* 0x100fe400078e0a00 */
[----:B------:R-:W4:Y:S01]  /*136b0*/  LDL.LU R53, [R1+0x440] ;  /* 0x0004400001357983 */ /* 0x000f220000300800 */
[----:B---3--:R-:W-:Y:S01]  /*136c0*/  IABS R12, R40 ;  /* 0x00000028000c7213 */ /* 0x008fe20000000000 */
[----:B------:R-:W-:Y:S01]  /*136d0*/  @!P1 IMAD.IADD R9, R9, 0x1, -R0 ;  /* 0x0000000109099824 */ /* 0x000fe200078e0a00 */
[----:B------:R-:W-:Y:S01]  /*136e0*/  ISETP.GT.U32.AND P0, PT, R0, R7, PT ;  /* 0x000000070000720c */ /* 0x000fe20003f04070 */
[----:B------:R-:W-:Y:S01]  /*136f0*/  STL [R1+0x1b4], R10 ;  /* 0x0001b40a01007387 */ /* 0x000fe20000100800 */
[----:B------:R-:W-:Y:S01]  /*13700*/  ISETP.GE.AND P1, PT, R52, RZ, PT ;  /* 0x000000ff3400720c */ /* 0x000fe20003f26270 */
[----:B------:R-:W-:-:S02]  /*13710*/  IMAD.HI.U32 R2, R8, R12, RZ ;  /* 0x0000000c08027227 */ /* 0x000fc400078e00ff */
[----:B------:R-:W3:Y:S02]  /*13720*/  LDL.LU R52, [R1+0x444] ;  /* 0x0004440001347983 */ /* 0x000ee40000300800 */
[----:B------:R-:W-:-:S04]  /*13730*/  IMAD.MOV R2, RZ, RZ, -R2 ;  /* 0x000000ffff027224 */ /* 0x000fc800078e0a02 */
[----:B------:R-:W-:Y:S02]  /*13740*/  IMAD R12, R0, R2, R12 ;  /* 0x00000002000c7224 */ /* 0x000fe400078e020c */
[----:B------:R-:W-:-:S03]  /*13750*/  @!P0 IMAD.IADD R7, R7, 0x1, -R0 ;  /* 0x0000000107078824 */ /* 0x000fc600078e0a00 */
[----:B------:R-:W-:Y:S01]  /*13760*/  ISETP.GT.U32.AND P0, PT, R0, R12, PT ;  /* 0x0000000c0000720c */ /* 0x000fe20003f04070 */
[----:B------:R0:W-:Y:S04]  /*13770*/  STL [R1+0x1b0], R5 ;  /* 0x0001b00501007387 */ /* 0x0001e80000100800 */
[----:B------:R-:W3:Y:S08]  /*13780*/  LDL.LU R41, [R1+0x448] ;  /* 0x0004480001297983 */ /* 0x000ef00000300800 */
[----:B------:R-:W-:Y:S01]  /*13790*/  @!P0 IMAD.IADD R12, R12, 0x1, -R0 ;  /* 0x000000010c0c8824 */ /* 0x000fe200078e0a00 */
[----:B-----5:R-:W-:-:S02]  /*137a0*/  IABS R6, R38 ;  /* 0x0000002600067213 */ /* 0x020fc40000000000 */
[----:B------:R-:W-:Y:S02]  /*137b0*/  ISETP.GE.AND P0, PT, R38, RZ, PT ;  /* 0x000000ff2600720c */ /* 0x000fe40003f06270 */
[----:B------:R-:W5:Y:S01]  /*137c0*/  LDL.LU R38, [R1+0x44c] ;  /* 0x00044c0001267983 */ /* 0x000f620000300800 */
[----:B------:R-:W-:-:S13]  /*137d0*/  ISETP.GT.U32.AND P3, PT, R0, R4, PT ;  /* 0x000000040000720c */ /* 0x000fda0003f64070 */
[----:B------:R-:W-:Y:S01]  /*137e0*/  @!P3 IMAD.IADD R4, R4, 0x1, -R0 ;  /* 0x000000010404b824 */ /* 0x000fe200078e0a00 */
[----:B------:R-:W-:Y:S01]  /*137f0*/  ISETP.GE.AND P3, PT, R40, RZ, PT ;  /* 0x000000ff2800720c */ /* 0x000fe20003f66270 */
[----:B------:R-:W-:Y:S02]  /*13800*/  IMAD.MOV.U32 R40, RZ, RZ, R37 ;  /* 0x000000ffff287224 */ /* 0x000fe400078e0025 */
[----:B------:R-:W5:Y:S01]  /*13810*/  LDL.LU R37, [R1+0x450] ;  /* 0x0004500001257983 */ /* 0x000f620000300800 */
[----:B------:R-:W-:Y:S01]  /*13820*/  ISETP.GT.U32.AND P5, PT, R0, R9, PT ;  /* 0x000000090000720c */ /* 0x000fe20003fa4070 */
[----:B------:R-:W-:-:S04]  /*13830*/  IMAD.HI.U32 R11, R8, R14, RZ ;  /* 0x0000000e080b7227 */ /* 0x000fc800078e00ff */
[----:B------:R-:W-:-:S04]  /*13840*/  IMAD.MOV R11, RZ, RZ, -R11 ;  /* 0x000000ffff0b7224 */ /* 0x000fc800078e0a0b */
[----:B------:R-:W-:Y:S02]  /*13850*/  IMAD R14, R0, R11, R14 ;  /* 0x0000000b000e7224 */ /* 0x000fe400078e020e */
[----:B0-----:R-:W-:-:S04]  /*13860*/  IMAD.HI.U32 R5, R8, R6, RZ ;  /* 0x0000000608057227 */ /* 0x001fc800078e00ff */
[----:B------:R-:W-:Y:S01]  /*13870*/  @!P5 IMAD.IADD R9, R9, 0x1, -R0 ;  /* 0x000000010909d824 */ /* 0x000fe200078e0a00 */
[----:B------:R-:W-:Y:S01]  /*13880*/  ISETP.GT.U32.AND P5, PT, R0, R14, PT ;  /* 0x0000000e0000720c */ /* 0x000fe20003fa4070 */
[----:B------:R-:W-:-:S04]  /*13890*/  IMAD.MOV R5, RZ, RZ, -R5 ;  /* 0x000000ffff057224 */ /* 0x000fc800078e0a05 */
[----:B------:R-:W-:Y:S01]  /*138a0*/  IMAD R6, R0, R5, R6 ;  /* 0x0000000500067224 */ /* 0x000fe200078e0206 */
[----:B------:R-:W-:-:S07]  /*138b0*/  IABS R10, R39 ;  /* 0x00000027000a7213 */ /* 0x000fce0000000000 */
[----:B------:R-:W-:Y:S01]  /*138c0*/  @!P5 IMAD.IADD R14, R14, 0x1, -R0 ;  /* 0x000000010e0ed824 */ /* 0x000fe200078e0a00 */
[----:B------:R-:W-:Y:S01]  /*138d0*/  ISETP.GT.U32.AND P5, PT, R0, R6, PT ;  /* 0x000000060000720c */ /* 0x000fe20003fa4070 */
[----:B------:R-:W-:-:S04]  /*138e0*/  IMAD.HI.U32 R13, R8, R10, RZ ;  /* 0x0000000a080d7227 */ /* 0x000fc800078e00ff */
[----:B------:R-:W-:Y:S02]  /*138f0*/  @!P2 IMAD.MOV R9, RZ, RZ, -R9 ;  /* 0x000000ffff09a224 */ /* 0x000fe400078e0a09 */
[----:B------:R-:W-:Y:S02]  /*13900*/  @!P6 IMAD.MOV R7, RZ, RZ, -R7 ;  /* 0x000000ffff07e224 */ /* 0x000fe400078e0a07 */
[----:B------:R-:W-:Y:S01]  /*13910*/  IMAD.MOV R13, RZ, RZ, -R13 ;  /* 0x000000ffff0d7224 */ /* 0x000fe200078e0a0d */
[----:B------:R-:W-:Y:S03]  /*13920*/  STL [R1+0x184], R9 ;  /* 0x0001840901007387 */ /* 0x000fe60000100800 */
[----:B------:R-:W-:Y:S01]  /*13930*/  @!P5 IMAD.IADD R6, R6, 0x1, -R0 ;  /* 0x000000010606d824 */ /* 0x000fe200078e0a00 */
[----:B------:R0:W-:Y:S01]  /*13940*/  STL [R1+0x180], R7 ;  /* 0x0001800701007387 */ /* 0x0001e20000100800 */
[C---:B------:R-:W-:Y:S01]  /*13950*/  IMAD R10, R0.reuse, R13, R10 ;  /* 0x0000000d000a7224 */ /* 0x040fe200078e020a */
[----:B------:R-:W-:-:S02]  /*13960*/  ISETP.GT.U32.AND P2, PT, R0, R14, PT ;  /* 0x0000000e0000720c */ /* 0x000fc40003f44070 */
[----:B------:R-:W-:Y:S01]  /*13970*/  ISETP.GT.U32.AND P5, PT, R0, R6, PT ;  /* 0x000000060000720c */ /* 0x000fe20003fa4070 */
[----:B0-----:R-:W-:-:S04]  /*13980*/  IMAD.MOV.U32 R7, RZ, RZ, R4 ;  /* 0x000000ffff077224 */ /* 0x001fc800078e0004 */
[----:B------:R-:W-:-:S06]  /*13990*/  @!P1 IMAD.MOV R7, RZ, RZ, -R7 ;  /* 0x000000ffff079224 */ /* 0x000fcc00078e0a07 */
[--C-:B------:R-:W-:Y:S02]  /*139a0*/  @!P2 IMAD.IADD R14, R14, 0x1, -R0.reuse ;  /* 0x000000010e0ea824 */ /* 0x100fe400078e0a00 */
[----:B------:R-:W-:Y:S01]  /*139b0*/  @!P5 IMAD.IADD R6, R6, 0x1, -R0 ;  /* 0x000000010606d824 */ /* 0x000fe200078e0a00 */
[C---:B------:R-:W-:Y:S01]  /*139c0*/  ISETP.GT.U32.AND P2, PT, R0.reuse, R10, PT ;  /* 0x0000000a0000720c */ /* 0x040fe20003f44070 */
[----:B------:R5:W-:Y:S01]  /*139d0*/  STL [R1+0x19c], R7 ;  /* 0x00019c0701007387 */ /* 0x000be20000100800 */
[----:B------:R-:W-:Y:S01]  /*139e0*/  @!P4 IMAD.MOV R14, RZ, RZ, -R14 ;  /* 0x000000ffff0ec224 */ /* 0x000fe200078e0a0e */
[----:B------:R-:W-:-:S10]  /*139f0*/  ISETP.GT.U32.AND P6, PT, R0, R12, PT ;  /* 0x0000000c0000720c */ /* 0x000fd40003fc4070 */
[----:B------:R-:W-:-:S03]  /*13a00*/  @!P2 IMAD.IADD R10, R10, 0x1, -R0 ;  /* 0x000000010a0aa824 */ /* 0x000fc600078e0a00 */
[----:B------:R-:W-:Y:S01]  /*13a10*/  @!P6 IMAD.IADD R12, R12, 0x1, -R0 ;  /* 0x000000010c0ce824 */ /* 0x000fe200078e0a00 */
[----:B------:R0:W-:Y:S01]  /*13a20*/  STL [R1+0x17c], R14 ;  /* 0x00017c0e01007387 */ /* 0x0001e20000100800 */
[----:B------:R-:W-:Y:S02]  /*13a30*/  @!P0 IMAD.MOV R6, RZ, RZ, -R6 ;  /* 0x000000ffff068224 */ /* 0x000fe400078e0a06 */
[----:B------:R-:W-:-:S05]  /*13a40*/  @!P3 IMAD.MOV R12, RZ, RZ, -R12 ;  /* 0x000000ffff0cb224 */ /* 0x000fca00078e0a0c */
[----:B------:R-:W-:Y:S04]  /*13a50*/  STL [R1+0x174], R12 ;  /* 0x0001740c01007387 */ /* 0x000fe80000100800 */
[----:B------:R-:W-:Y:S01]  /*13a60*/  STL [R1+0x170], R6 ;  /* 0x0001700601007387 */ /* 0x000fe20000100800 */
[----:B--2---:R-:W-:-:S05]  /*13a70*/  IABS R2, R3 ;  /* 0x0000000300027213 */ /* 0x004fca0000000000 */
[----:B------:R-:W-:Y:S01]  /*13a80*/  IMAD.HI.U32 R15, R8, R2, RZ ;  /* 0x00000002080f7227 */ /* 0x000fe200078e00ff */
[----:B----4-:R-:W-:-:S03]  /*13a90*/  IABS R5, R53 ;  /* 0x0000003500057213 */ /* 0x010fc60000000000 */
[----:B------:R-:W-:-:S04]  /*13aa0*/  IMAD.MOV R15, RZ, RZ, -R15 ;  /* 0x000000ffff0f7224 */ /* 0x000fc800078e0a0f */
[----:B------:R-:W-:Y:S02]  /*13ab0*/  IMAD R2, R0, R15, R2 ;  /* 0x0000000f00027224 */ /* 0x000fe400078e0202 */
[----:B------:R-:W-:Y:S01]  /*13ac0*/  IMAD.HI.U32 R13, R8, R5, RZ ;  /* 0x00000005080d7227 */ /* 0x000fe200078e00ff */
[----:B---3--:R-:W-:Y:S02]  /*13ad0*/  IABS R11, R52 ;  /* 0x00000034000b7213 */ /* 0x008fe40000000000 */
[----:B------:R-:W-:Y:S01]  /*13ae0*/  ISETP.GT.U32.AND P1, PT, R0, R2, PT ;  /* 0x000000020000720c */ /* 0x000fe20003f24070 */
[----:B------:R-:W-:Y:S02]  /*13af0*/  IMAD.MOV R13, RZ, RZ, -R13 ;  /* 0x000000ffff0d7224 */ /* 0x000fe400078e0a0d */
[----:B------:R-:W-:-:S04]  /*13b00*/  IMAD.HI.U32 R4, R8, R11, RZ ;  /* 0x0000000b08047227 */ /* 0x000fc800078e00ff */
[----:B------:R-:W-:Y:S02]  /*13b10*/  IMAD R13, R0, R13, R5 ;  /* 0x0000000d000d7224 */ /* 0x000fe400078e0205 */
[----:B------:R-:W-:-:S03]  /*13b20*/  IMAD.MOV R4, RZ, RZ, -R4 ;  /* 0x000000ffff047224 */ /* 0x000fc600078e0a04 */
[C---:B------:R-:W-:Y:S01]  /*13b30*/  ISETP.GT.U32.AND P5, PT, R0.reuse, R13, PT ;  /* 0x0000000d0000720c */ /* 0x040fe20003fa4070 */
[----:B------:R-:W-:Y:S02]  /*13b40*/  IMAD R11, R0, R4, R11 ;  /* 0x00000004000b7224 */ /* 0x000fe400078e020b */
[----:B------:R-:W-:-:S03]  /*13b50*/  @!P1 IMAD.IADD R2, R2, 0x1, -R0 ;  /* 0x0000000102029824 */ /* 0x000fc600078e0a00 */
[----:B------:R-:W-:Y:S02]  /*13b60*/  ISETP.GT.U32.AND P1, PT, R0, R11, PT ;  /* 0x0000000b0000720c */ /* 0x000fe40003f24070 */
[----:B------:R-:W-:-:S05]  /*13b70*/  IABS R9, R41 ;  /* 0x0000002900097213 */ /* 0x000fca0000000000 */
[----:B------:R-:W-:Y:S01]  /*13b80*/  @!P5 IMAD.IADD R13, R13, 0x1, -R0 ;  /* 0x000000010d0dd824 */ /* 0x000fe200078e0a00 */
[----:B------:R-:W-:Y:S01]  /*13b90*/  ISETP.GT.U32.AND P5, PT, R0, R2, PT ;  /* 0x000000020000720c */ /* 0x000fe20003fa4070 */
[----:B------:R-:W-:Y:S01]  /*13ba0*/  IMAD.HI.U32 R4, R8, R9, RZ ;  /* 0x0000000908047227 */ /* 0x000fe200078e00ff */
[----:B-----5:R-:W-:-:S03]  /*13bb0*/  IABS R7, R38 ;  /* 0x0000002600077213 */ /* 0x020fc60000000000 */
[----:B------:R-:W-:Y:S01]  /*13bc0*/  @!P1 IMAD.IADD R11, R11, 0x1, -R0 ;  /* 0x000000010b0b9824 */ /* 0x000fe200078e0a00 */
[C---:B------:R-:W-:Y:S01]  /*13bd0*/  ISETP.GT.U32.AND P4, PT, R0.reuse, R13, PT ;  /* 0x0000000d0000720c */ /* 0x040fe20003f84070 */
[----:B------:R-:W-:Y:S01]  /*13be0*/  IMAD.MOV R4, RZ, RZ, -R4 ;  /* 0x000000ffff047224 */ /* 0x000fe200078e0a04 */
[----:B------:R-:W-:Y:S01]  /*13bf0*/  ISETP.GT.U32.AND P1, PT, R0, R10, PT ;  /* 0x0000000a0000720c */ /* 0x000fe20003f24070 */
[----:B------:R-:W-:-:S04]  /*13c00*/  IMAD.HI.U32 R5, R8, R7, RZ ;  /* 0x0000000708057227 */ /* 0x000fc800078e00ff */
[----:B------:R-:W-:Y:S02]  /*13c10*/  IMAD R9, R0, R4, R9 ;  /* 0x0000000400097224 */ /* 0x000fe400078e0209 */
[----:B------:R-:W-:Y:S02]  /*13c20*/  IMAD.MOV R5, RZ, RZ, -R5 ;  /* 0x000000ffff057224 */ /* 0x000fe400078e0a05 */
[--C-:B------:R-:W-:Y:S01]  /*13c30*/  @!P5 IMAD.IADD R2, R2, 0x1, -R0.reuse ;  /* 0x000000010202d824 */ /* 0x100fe200078e0a00 */
[C---:B------:R-:W-:Y:S01]  /*13c40*/  ISETP.GT.U32.AND P5, PT, R0.reuse, R9, PT ;  /* 0x000000090000720c */ /* 0x040fe20003fa4070 */
[----:B------:R-:W-:Y:S02]  /*13c50*/  IMAD R7, R0, R5, R7 ;  /* 0x0000000500077224 */ /* 0x000fe400078e0207 */
[--C-:B------:R-:W-:Y:S02]  /*13c60*/  @!P4 IMAD.IADD R13, R13, 0x1, -R0.reuse ;  /* 0x000000010d0dc824 */ /* 0x100fe400078e0a00 */
[----:B------:R-:W-:Y:S01]  /*13c70*/  @!P1 IMAD.IADD R10, R10, 0x1, -R0 ;  /* 0x000000010a0a9824 */ /* 0x000fe200078e0a00 */
[----:B------:R-:W-:-:S02]  /*13c80*/  ISETP.GT.U32.AND P4, PT, R0, R7, PT ;  /* 0x000000070000720c */ /* 0x000fc40003f84070 */
[----:B------:R-:W-:Y:S02]  /*13c90*/  ISETP.GE.AND P1, PT, R39, RZ, PT ;  /* 0x000000ff2700720c */ /* 0x000fe40003f26270 */
[----:B------:R-:W-:Y:S01]  /*13ca0*/  ISETP.GE.AND P6, PT, R53, RZ, PT ;  /* 0x000000ff3500720c */ /* 0x000fe20003fc6270 */
[----:B0-----:R-:W-:Y:S02]  /*13cb0*/  IMAD.MOV.U32 R14, RZ, RZ, R10 ;  /* 0x000000ffff0e7224 */ /* 0x001fe400078e000a */
[----:B------:R-:W-:Y:S01]  /*13cc0*/  @!P5 IMAD.IADD R9, R9, 0x1, -R0 ;  /* 0x000000010909d824 */ /* 0x000fe200078e0a00 */
[----:B------:R-:W-:-:S05]  /*13cd0*/  ISETP.GT.U32.AND P3, PT, R0, R11, PT ;  /* 0x0000000b0000720c */ /* 0x000fca0003f64070 */
[----:B------:R-:W-:Y:S01]  /*13ce0*/  @!P4 IMAD.IADD R7, R7, 0x1, -R0 ;  /* 0x000000010707c824 */ /* 0x000fe200078e0a00 */
[----:B------:R-:W-:Y:S01]  /*13cf0*/  ISETP.GT.U32.AND P4, PT, R0, R9, PT ;  /* 0x000000090000720c */ /* 0x000fe20003f84070 */
[----:B------:R-:W-:Y:S02]  /*13d00*/  @!P1 IMAD.MOV R14, RZ, RZ, -R14 ;  /* 0x000000ffff0e9224 */ /* 0x000fe400078e0a0e */
[----:B------:R-:W-:Y:S01]  /*13d10*/  @!P6 IMAD.MOV R13, RZ, RZ, -R13 ;  /* 0x000000ffff0de224 */ /* 0x000fe200078e0a0d */
[----:B------:R-:W-:Y:S02]  /*13d20*/  ISETP.GE.AND P2, PT, R52, RZ, PT ;  /* 0x000000ff3400720c */ /* 0x000fe40003f46270 */
[----:B------:R-:W-:Y:S01]  /*13d30*/  STL [R1+0x15c], R14 ;  /* 0x00015c0e01007387 */ /* 0x000fe20000100800 */
[----:B------:R-:W-:-:S03]  /*13d40*/  ISETP.GE.AND P0, PT, R41, RZ, PT ;  /* 0x000000ff2900720c */ /* 0x000fc60003f06270 */
[----:B------:R0:W-:Y:S04]  /*13d50*/  STL [R1+0x16c], R13 ;  /* 0x00016c0d01007387 */ /* 0x0001e80000100800 */
[----:B------:R-:W2:Y:S01]  /*13d60*/  LDL.LU R39, [R1+0x464] ;  /* 0x0004640001277983 */ /* 0x000ea20000300800 */
[--C-:B------:R-:W-:Y:S01]  /*13d70*/  @!P3 IMAD.IADD R11, R11, 0x1, -R0.reuse ;  /* 0x000000010b0bb824 */ /* 0x100fe200078e0a00 */
[----:B------:R-:W-:Y:S01]  /*13d80*/  ISETP.GE.AND P3, PT, R38, RZ, PT ;  /* 0x000000ff2600720c */ /* 0x000fe20003f66270 */
[--C-:B------:R-:W-:Y:S01]  /*13d90*/  @!P4 IMAD.IADD R9, R9, 0x1, -R0.reuse ;  /* 0x000000010909c824 */ /* 0x100fe200078e0a00 */
[----:B------:R-:W3:Y:S01]  /*13da0*/  LDL.LU R38, [R1+0x468] ;  /* 0x0004680001267983 */ /* 0x000ee20000300800 */
[----:B------:R-:W-:Y:S02]  /*13db0*/  ISETP.GT.U32.AND P6, PT, R0, R7, PT ;  /* 0x000000070000720c */ /* 0x000fe40003fc4070 */
[----:B0-----:R-:W-:Y:S01]  /*13dc0*/  IMAD.MOV.U32 R13, RZ, RZ, R9 ;  /* 0x000000ffff0d7224 */ /* 0x001fe200078e0009 */
[----:B------:R-:W-:Y:S01]  /*13dd0*/  IABS R18, R37 ;  /* 0x0000002500127213 */ /* 0x000fe20000000000 */
[----:B------:R-:W-:Y:S01]  /*13de0*/  @!P2 IMAD.MOV R11, RZ, RZ, -R11 ;  /* 0x000000ffff0ba224 */ /* 0x000fe200078e0a0b */
[----:B------:R-:W-:Y:S01]  /*13df0*/  ISETP.GE.AND P1, PT, R37, RZ, PT ;  /* 0x000000ff2500720c */ /* 0x000fe20003f26270 */
[----:B------:R-:W-:Y:S01]  /*13e00*/  @!P0 IMAD.MOV R13, RZ, RZ, -R13 ;  /* 0x000000ffff0d8224 */ /* 0x000fe200078e0a0d */
[----:B------:R-:W4:Y:S01]  /*13e10*/  LDL.LU R37, [R1+0x46c] ;  /* 0x00046c0001257983 */ /* 0x000f220000300800 */
[----:B------:R-:W-:Y:S01]  /*13e20*/  IABS R5, R36 ;  /* 0x0000002400057213 */ /* 0x000fe20000000000 */
[----:B------:R-:W-:Y:S01]  /*13e30*/  IMAD.HI.U32 R4, R8, R18, RZ ;  /* 0x0000001208047227 */ /* 0x000fe200078e00ff */
[----:B------:R-:W-:Y:S01]  /*13e40*/  ISETP.GE.AND P0, PT, R36, RZ, PT ;  /* 0x000000ff2400720c */ /* 0x000fe20003f06270 */
[----:B------:R-:W-:Y:S02]  /*13e50*/  STL [R1+0x168], R11 ;  /* 0x0001680b01007387 */ /* 0x000fe40000100800 */
[----:B------:R-:W-:-:S02]  /*13e60*/  @!P6 IMAD.IADD R7, R7, 0x1, -R0 ;  /* 0x000000010707e824 */ /* 0x000fc400078e0a00 */
[----:B------:R-:W-:Y:S04]  /*13e70*/  STL [R1+0x164], R13 ;  /* 0x0001640d01007387 */ /* 0x000fe80000100800 */
[----:B------:R-:W5:Y:S01]  /*13e80*/  LDL.LU R36, [R1+0x470] ;  /* 0x0004700001247983 */ /* 0x000f620000300800 */
[----:B------:R-:W-:Y:S02]  /*13e90*/  IMAD.MOV R4, RZ, RZ, -R4 ;  /* 0x000000ffff047224 */ /* 0x000fe400078e0a04 */
[----:B------:R-:W-:Y:S01]  /*13ea0*/  @!P3 IMAD.MOV R7, RZ, RZ, -R7 ;  /* 0x000000ffff07b224 */ /* 0x000fe200078e0a07 */
[----:B------:R-:W-:Y:S01]  /*13eb0*/  ISETP.GE.AND P3, PT, R35, RZ, PT ;  /* 0x000000ff2300720c */ /* 0x000fe20003f66270 */
[----:B------:R-:W-:Y:S01]  /*13ec0*/  IMAD R18, R0, R4, R18 ;  /* 0x0000000400127224 */ /* 0x000fe200078e0212 */
[----:B------:R-:W-:-:S02]  /*13ed0*/  IABS R4, R35 ;  /* 0x0000002300047213 */ /* 0x000fc40000000000 */
[----:B------:R0:W-:Y:S04]  /*13ee0*/  STL [R1+0x160], R7 ;  /* 0x0001600701007387 */ /* 0x0001e80000100800 */
[----:B------:R-:W5:Y:S01]  /*13ef0*/  LDL.LU R35, [R1+0x474] ;  /* 0x0004740001237983 */ /* 0x000f620000300800 */
[----:B------:R-:W-:Y:S02]  /*13f00*/  ISETP.GT.U32.AND P5, PT, R0, R18, PT ;  /* 0x000000120000720c */ /* 0x000fe40003fa4070 */
[----:B------:R-:W-:Y:S01]  /*13f10*/  IABS R6, R40 ;  /* 0x0000002800067213 */ /* 0x000fe20000000000 */
[----:B------:R-:W-:-:S04]  /*13f20*/  IMAD.HI.U32 R12, R8, R5, RZ ;  /* 0x00000005080c7227 */ /* 0x000fc800078e00ff */
[----:B------:R-:W-:-:S04]  /*13f30*/  IMAD.HI.U32 R10, R8, R6, RZ ;  /* 0x00000006080a7227 */ /* 0x000fc800078e00ff */
[----:B------:R-:W-:Y:S02]  /*13f40*/  IMAD.MOV R10, RZ, RZ, -R10 ;  /* 0x000000ffff0a7224 */ /* 0x000fe400078e0a0a */
[----:B------:R-:W-:Y:S02]  /*13f50*/  @!P5 IMAD.IADD R18, R18, 0x1, -R0 ;  /* 0x000000011212d824 */ /* 0x000fe400078e0a00 */
[----:B------:R-:W-:Y:S02]  /*13f60*/  IMAD.MOV R12, RZ, RZ, -R12 ;  /* 0x000000ffff0c7224 */ /* 0x000fe400078e0a0c */
[C---:B------:R-:W-:Y:S01]  /*13f70*/  IMAD R6, R0.reuse, R10, R6 ;  /* 0x0000000a00067224 */ /* 0x040fe200078e0206 */
[----:B------:R-:W-:Y:S01]  /*13f80*/  ISETP.GT.U32.AND P5, PT, R0, R18, PT ;  /* 0x000000120000720c */ /* 0x000fe20003fa4070 */
        /* <DEDUP_REMOVED lines=10> */
[----:B0-----:R-:W-:-:S03]  /*14030*/  IMAD.HI.U32 R7, R8, R16, RZ ;  /* 0x0000001008077227 */ /* 0x001fc600078e00ff */
[----:B------:R-:W-:Y:S01]  /*14040*/  ISETP.GT.U32.AND P6, PT, R0, R5, PT ;  /* 0x000000050000720c */ /* 0x000fe20003fc4070 */
[----:B------:R-:W-:Y:S02]  /*14050*/  @!P5 IMAD.IADD R4, R4, 0x1, -R0 ;  /* 0x000000010404d824 */ /* 0x000fe400078e0a00 */
[----:B------:R-:W-:-:S03]  /*14060*/  IMAD.MOV R7, RZ, RZ, -R7 ;  /* 0x000000ffff077224 */ /* 0x000fc600078e0a07 */
[C---:B------:R-:W-:Y:S01]  /*14070*/  ISETP.GT.U32.AND P5, PT, R0.reuse, R4, PT ;  /* 0x000000040000720c */ /* 0x040fe20003fa4070 */
[----:B------:R-:W-:Y:S02]  /*14080*/  IMAD R16, R0, R7, R16 ;  /* 0x0000000700107224 */ /* 0x000fe400078e0210 */
[----:B------:R-:W-:-:S04]  /*14090*/  @!P4 IMAD.IADD R6, R6, 0x1, -R0 ;  /* 0x000000010606c824 */ /* 0x000fc800078e0a00 */
[----:B------:R-:W-:Y:S01]  /*140a0*/  @!P6 IMAD.IADD R5, R5, 0x1, -R0 ;  /* 0x000000010505e824 */ /* 0x000fe200078e0a00 */
[C---:B------:R-:W-:Y:S02]  /*140b0*/  ISETP.GT.U32.AND P6, PT, R0.reuse, R16, PT ;  /* 0x000000100000720c */ /* 0x040fe40003fc4070 */
[----:B------:R-:W-:-:S03]  /*140c0*/  ISETP.GT.U32.AND P4, PT, R0, R6, PT ;  /* 0x000000060000720c */ /* 0x000fc60003f84070 */
[----:B------:R-:W-:Y:S01]  /*140d0*/  @!P5 IMAD.IADD R4, R4, 0x1, -R0 ;  /* 0x000000010404d824 */ /* 0x000fe200078e0a00 */
[----:B------:R-:W-:-:S07]  /*140e0*/  ISETP.GE.AND P2, PT, R40, RZ, PT ;  /* 0x000000ff2800720c */ /* 0x000fce0003f46270 */
[--C-:B------:R-:W-:Y:S02]  /*140f0*/  @!P6 IMAD.IADD R16, R16, 0x1, -R0.reuse ;  /* 0x000000011010e824 */ /* 0x100fe400078e0a00 */
[----:B------:R-:W-:Y:S01]  /*14100*/  @!P4 IMAD.IADD R6, R6, 0x1, -R0 ;  /* 0x000000010606c824 */ /* 0x000fe200078e0a00 */
[----:B------:R-:W-:Y:S01]  /*14110*/  ISETP.GE.AND P4, PT, R32, RZ, PT ;  /* 0x000000ff2000720c */ /* 0x000fe20003f86270 */
[----:B------:R-:W-:Y:S02]  /*14120*/  IMAD.MOV.U32 R32, RZ, RZ, R31 ;  /* 0x000000ffff207224 */ /* 0x000fe400078e001f */
[----:B------:R-:W-:Y:S02]  /*14130*/  IMAD.MOV.U32 R31, RZ, RZ, R29 ;  /* 0x000000ffff1f7224 */ /* 0x000fe400078e001d */
[----:B------:R-:W-:Y:S02]  /*14140*/  IMAD.MOV.U32 R29, RZ, RZ, R28 ;  /* 0x000000ffff1d7224 */ /* 0x000fe400078e001c */
[----:B------:R-:W-:Y:S01]  /*14150*/  @!P1 IMAD.MOV R18, RZ, RZ, -R18 ;  /* 0x000000ffff129224 */ /* 0x000fe200078e0a12 */
[----:B------:R-:W-:Y:S01]  /*14160*/  ISETP.GT.U32.AND P1, PT, R0, R16, PT ;  /* 0x000000100000720c */ /* 0x000fe20003f24070 */
[----:B------:R-:W-:-:S02]  /*14170*/  IMAD.MOV.U32 R28, RZ, RZ, R21 ;  /* 0x000000ffff1c7224 */ /* 0x000fc400078e0015 */
[----:B------:R-:W-:Y:S02]  /*14180*/  @!P2 IMAD.MOV R6, RZ, RZ, -R6 ;  /* 0x000000ffff06a224 */ /* 0x000fe400078e0a06 */
[----:B------:R-:W-:Y:S02]  /*14190*/  @!P0 IMAD.MOV R5, RZ, RZ, -R5 ;  /* 0x000000ffff058224 */ /* 0x000fe400078e0a05 */
[----:B------:R-:W-:-:S06]  /*141a0*/  @!P3 IMAD.MOV R4, RZ, RZ, -R4 ;  /* 0x000000ffff04b224 */ /* 0x000fcc00078e0a04 */
[----:B------:R-:W-:Y:S01]  /*141b0*/  @!P1 IMAD.IADD R16, R16, 0x1, -R0 ;  /* 0x0000000110109824 */ /* 0x000fe200078e0a00 */
[----:B------:R-:W-:Y:S04]  /*141c0*/  STL [R1+0x154], R18 ;  /* 0x0001541201007387 */ /* 0x000fe80000100800 */
[----:B------:R0:W-:Y:S02]  /*141d0*/  STL [R1+0x12c], R6 ;  /* 0x00012c0601007387 */ /* 0x0001e40000100800 */
[----:B0-----:R-:W-:Y:S02]  /*141e0*/  IABS R6, R31 ;  /* 0x0000001f00067213 */ /* 0x001fe40000000000 */
[----:B------:R0:W-:Y:S01]  /*141f0*/  STL [R1+0xd0], R5 ;  /* 0x0000d00501007387 */ /* 0x0001e20000100800 */
[----:B------:R-:W-:-:S03]  /*14200*/  @!P4 IMAD.MOV R16, RZ, RZ, -R16 ;  /* 0x000000ffff10c224 */ /* 0x000fc600078e0a10 */
[----:B------:R1:W-:Y:S01]  /*14210*/  STL [R1+0xcc], R4 ;  /* 0x0000cc0401007387 */ /* 0x0003e20000100800 */
[----:B0-----:R-:W-:-:S05]  /*14220*/  IABS R5, R30 ;  /* 0x0000001e00057213 */ /* 0x001fca0000000000 */
[----:B-1----:R-:W-:-:S04]  /*14230*/  IMAD.HI.U32 R4, R8, R5, RZ ;  /* 0x0000000508047227 */ /* 0x002fc800078e00ff */
[----:B------:R-:W-:Y:S01]  /*14240*/  IMAD.MOV R4, RZ, RZ, -R4 ;  /* 0x000000ffff047224 */ /* 0x000fe200078e0a04 */
[----:B------:R-:W-:Y:S03]  /*14250*/  STL [R1+0xc8], R16 ;  /* 0x0000c81001007387 */ /* 0x000fe60000100800 */
[----:B------:R-:W-:Y:S01]  /*14260*/  IMAD R5, R0, R4, R5 ;  /* 0x0000000400057224 */ /* 0x000fe200078e0205 */
[----:B------:R-:W-:Y:S02]  /*14270*/  IABS R4, R29 ;  /* 0x0000001d00047213 */ /* 0x000fe40000000000 */
[----:B------:R-:W-:Y:S02]  /*14280*/  IABS R61, R28 ;  /* 0x0000001c003d7213 */ /* 0x000fe40000000000 */
[----:B--2---:R-:W-:Y:S02]  /*14290*/  IABS R15, R39 ;  /* 0x00000027000f7213 */ /* 0x004fe40000000000 */
[----:B---3--:R-:W-:-:S03]  /*142a0*/  IABS R14, R38 ;  /* 0x00000026000e7213 */ /* 0x008fc60000000000 */
[----:B------:R-:W-:-:S04]  /*142b0*/  IMAD.HI.U32 R10, R8, R15, RZ ;  /* 0x0000000f080a7227 */ /* 0x000fc800078e00ff */
[----:B------:R-:W-:Y:S02]  /*142c0*/  IMAD.MOV R10, RZ, RZ, -R10 ;  /* 0x000000ffff0a7224 */ /* 0x000fe400078e0a0a */
[----:B------:R-:W-:Y:S01]  /*142d0*/  IMAD.HI.U32 R9, R8, R14, RZ ;  /* 0x0000000e08097227 */ /* 0x000fe200078e00ff */
[----:B----4-:R-:W-:-:S03]  /*142e0*/  IABS R13, R37 ;  /* 0x00000025000d7213 */ /* 0x010fc60000000000 */
[----:B------:R-:W-:Y:S02]  /*142f0*/  IMAD R15, R0, R10, R15 ;  /* 0x0000000a000f7224 */ /* 0x000fe400078e020f */
[----:B------:R-:W-:Y:S02]  /*14300*/  IMAD.MOV R9, RZ, RZ, -R9 ;  /* 0x000000ffff097224 */ /* 0x000fe400078e0a09 */
[----:B------:R-:W-:Y:S01]  /*14310*/  IMAD.HI.U32 R7, R8, R13, RZ ;  /* 0x0000000d08077227 */ /* 0x000fe200078e00ff */
[----:B------:R-:W-:-:S03]  /*14320*/  ISETP.GT.U32.AND P5, PT, R0, R15, PT ;  /* 0x0000000f0000720c */ /* 0x000fc60003fa4070 */
[----:B------:R-:W-:Y:S01]  /*14330*/  IMAD R14, R0, R9, R14 ;  /* 0x00000009000e7224 */ /* 0x000fe200078e020e */
[----:B-----5:R-:W-:Y:S01]  /*14340*/  IABS R12, R36 ;  /* 0x00000024000c7213 */ /* 0x020fe20000000000 */
[----:B------:R-:W-:-:S03]  /*14350*/  IMAD.MOV R7, RZ, RZ, -R7 ;  /* 0x000000ffff077224 */ /* 0x000fc600078e0a07 */
[----:B------:R-:W-:Y:S01]  /*14360*/  ISETP.GT.U32.AND P6, PT, R0, R14, PT ;  /* 0x0000000e0000720c */ /* 0x000fe20003fc4070 */
[----:B------:R-:W-:-:S04]  /*14370*/  IMAD.HI.U32 R9, R8, R12, RZ ;  /* 0x0000000c08097227 */ /* 0x000fc800078e00ff */
[C---:B------:R-:W-:Y:S02]  /*14380*/  IMAD R13, R0.reuse, R7, R13 ;  /* 0x00000007000d7224 */ /* 0x040fe400078e020d */
[----:B------:R-:W-:Y:S01]  /*14390*/  IMAD.MOV R9, RZ, RZ, -R9 ;  /* 0x000000ffff097224 */ /* 0x000fe200078e0a09 */
[----:B------:R-:W-:Y:S01]  /*143a0*/  IABS R11, R35 ;  /* 0x00000023000b7213 */ /* 0x000fe20000000000 */
[----:B------:R-:W-:Y:S01]  /*143b0*/  @!P5 IMAD.IADD R15, R15, 0x1, -R0 ;  /* 0x000000010f0fd824 */ /* 0x000fe200078e0a00 */
[C---:B------:R-:W-:Y:S01]  /*143c0*/  ISETP.GT.U32.AND P5, PT, R0.reuse, R13, PT ;  /* 0x0000000d0000720c */ /* 0x040fe20003fa4070 */
[----:B------:R-:W-:Y:S01]  /*143d0*/  IMAD R12, R0, R9, R12 ;  /* 0x00000009000c7224 */ /* 0x000fe200078e020c */
[----:B------:R-:W-:Y:S01]  /*143e0*/  IABS R7, R34 ;  /* 0x0000002200077213 */ /* 0x000fe20000000000 */
[----:B------:R-:W-:Y:S01]  /*143f0*/  IMAD.HI.U32 R21, R8, R11, RZ ;  /* 0x0000000b08157227 */ /* 0x000fe200078e00ff */
[----:B------:R-:W-:-:S03]  /*14400*/  ISETP.GT.U32.AND P2, PT, R0, R15, PT ;  /* 0x0000000f0000720c */ /* 0x000fc60003f44070 */
[----:B------:R-:W-:Y:S01]  /*14410*/  @!P6 IMAD.IADD R14, R14, 0x1, -R0 ;  /* 0x000000010e0ee824 */ /* 0x000fe200078e0a00 */
[----:B------:R-:W-:Y:S01]  /*14420*/  ISETP.GT.U32.AND P6, PT, R0, R12, PT ;  /* 0x0000000c0000720c */ /* 0x000fe20003fc4070 */
[----:B------:R-:W-:Y:S01]  /*14430*/  IMAD.HI.U32 R20, R8, R7, RZ ;  /* 0x0000000708147227 */ /* 0x000fe200078e00ff */
[----:B------:R-:W-:-:S03]  /*14440*/  IABS R10, R33 ;  /* 0x00000021000a7213 */ /* 0x000fc60000000000 */
[----:B------:R-:W-:Y:S02]  /*14450*/  IMAD.MOV R21, RZ, RZ, -R21 ;  /* 0x000000ffff157224 */ /* 0x000fe400078e0a15 */
[----:B------:R-:W-:Y:S02]  /*14460*/  IMAD.MOV R20, RZ, RZ, -R20 ;  /* 0x000000ffff147224 */ /* 0x000fe400078e0a14 */
[C---:B------:R-:W-:Y:S01]  /*14470*/  IMAD R11, R0.reuse, R21, R11 ;  /* 0x00000015000b7224 */ /* 0x040fe200078e020b */
[----:B------:R-:W-:Y:S01]  /*14480*/  ISETP.GT.U32.AND P0, PT, R0, R14, PT ;  /* 0x0000000e0000720c */ /* 0x000fe20003f04070 */
[----:B------:R-:W-:Y:S02]  /*14490*/  @!P5 IMAD.IADD R13, R13, 0x1, -R0 ;  /* 0x000000010d0dd824 */ /* 0x000fe400078e0a00 */
[----:B------:R-:W-:Y:S01]  /*144a0*/  IMAD.HI.U32 R19, R8, R10, RZ ;  /* 0x0000000a08137227 */ /* 0x000fe200078e00ff */
[----:B------:R-:W-:-:S03]  /*144b0*/  ISETP.GT.U32.AND P1, PT, R0, R11, PT ;  /* 0x0000000b0000720c */ /* 0x000fc60003f24070 */
[C---:B------:R-:W-:Y:S01]  /*144c0*/  IMAD R7, R0.reuse, R20, R7 ;  /* 0x0000001400077224 */ /* 0x040fe200078e0207 */
[----:B------:R-:W-:Y:S01]  /*144d0*/  IABS R9, R32 ;  /* 0x0000002000097213 */ /* 0x000fe20000000000 */
[----:B------:R-:W-:Y:S01]  /*144e0*/  IMAD.MOV R19, RZ, RZ, -R19 ;  /* 0x000000ffff137224 */ /* 0x000fe200078e0a13 */
[----:B------:R-:W-:Y:S01]  /*144f0*/  ISETP.GT.U32.AND P3, PT, R0, R13, PT ;  /* 0x0000000d0000720c */ /* 0x000fe20003f64070 */
[--C-:B------:R-:W-:Y:S02]  /*14500*/  @!P6 IMAD.IADD R12, R12, 0x1, -R0.reuse ;  /* 0x000000010c0ce824 */ /* 0x100fe400078e0a00 */
[----:B------:R-:W-:Y:S01]  /*14510*/  @!P2 IMAD.IADD R15, R15, 0x1, -R0 ;  /* 0x000000010f0fa824 */ /* 0x000fe200078e0a00 */
[----:B------:R-:W-:Y:S01]  /*14520*/  ISETP.GT.U32.AND P2, PT, R0, R7, PT ;  /* 0x000000070000720c */ /* 0x000fe20003f44070 */
[----:B------:R-:W-:Y:S01]  /*14530*/  IMAD.HI.U32 R17, R8, R9, RZ ;  /* 0x0000000908117227 */ /* 0x000fe200078e00ff */
[----:B------:R-:W-:-:S03]  /*14540*/  ISETP.GT.U32.AND P6, PT, R0, R12, PT ;  /* 0x0000000c0000720c */ /* 0x000fc60003fc4070 */
[----:B------:R-:W-:Y:S02]  /*14550*/  IMAD R10, R0, R19, R10 ;  /* 0x00000013000a7224 */ /* 0x000fe400078e020a */
[----:B------:R-:W-:Y:S02]  /*14560*/  IMAD.MOV R17, RZ, RZ, -R17 ;  /* 0x000000ffff117224 */ /* 0x000fe400078e0a11 */
[--C-:B------:R-:W-:Y:S01]  /*14570*/  @!P0 IMAD.IADD R14, R14, 0x1, -R0.reuse ;  /* 0x000000010e0e8824 */ /* 0x100fe200078e0a00 */
[C---:B------:R-:W-:Y:S01]  /*14580*/  ISETP.GT.U32.AND P0, PT, R0.reuse, R10, PT ;  /* 0x0000000a0000720c */ /* 0x040fe20003f04070 */
[--C-:B------:R-:W-:Y:S01]  /*14590*/  @!P1 IMAD.IADD R11, R11, 0x1, -R0.reuse ;  /* 0x000000010b0b9824 */ /* 0x100fe200078e0a00 */
[----:B------:R-:W-:Y:S01]  /*145a0*/  ISETP.GE.AND P5, PT, R39, RZ, PT ;  /* 0x000000ff2700720c */ /* 0x000fe20003fa6270 */
[----:B------:R-:W-:Y:S01]  /*145b0*/  IMAD R9, R0, R17, R9 ;  /* 0x0000001100097224 */ /* 0x000fe200078e0209 */
[----:B------:R-:W-:Y:S01]  /*145c0*/  ISETP.GE.AND P1, PT, R37, RZ, PT ;  /* 0x000000ff2500720c */ /* 0x000fe20003f26270 */
[----:B------:R-:W-:Y:S01]  /*145d0*/  @!P3 IMAD.IADD R13, R13, 0x1, -R0 ;  /* 0x000000010d0db824 */ /* 0x000fe200078e0a00 */
[----:B------:R-:W-:Y:S01]  /*145e0*/  ISETP.GE.AND P3, PT, R38, RZ, PT ;  /* 0x000000ff2600720c */ /* 0x000fe20003f66270 */
[----:B------:R-:W-:-:S04]  /*145f0*/  IMAD.HI.U32 R17, R8, R6, RZ ;  /* 0x0000000608117227 */ /* 0x000fc800078e00ff */
[--C-:B------:R-:W-:Y:S01]  /*14600*/  @!P2 IMAD.IADD R7, R7, 0x1, -R0.reuse ;  /* 0x000000010707a824 */ /* 0x100fe200078e0a00 */
[----:B------:R-:W-:Y:S01]  /*14610*/  ISETP.GE.AND P2, PT, R36, RZ, PT ;  /* 0x000000ff2400720c */ /* 0x000fe20003f46270 */
[----:B------:R-:W-:Y:S02]  /*14620*/  IMAD.MOV R17, RZ, RZ, -R17 ;  /* 0x000000ffff117224 */ /* 0x000fe400078e0a11 */
[----:B------:R-:W-:Y:S01]  /*14630*/  @!P6 IMAD.IADD R12, R12, 0x1, -R0 ;  /* 0x000000010c0ce824 */ /* 0x000fe200078e0a00 */
[C---:B------:R-:W-:Y:S01]  /*14640*/  ISETP.GT.U32.AND P6, PT, R0.reuse, R9, PT ;  /* 0x000000090000720c */ /* 0x040fe20003fc4070 */
[C---:B------:R-:W-:Y:S01]  /*14650*/  IMAD R6, R0.reuse, R17, R6 ;  /* 0x0000001100067224 */ /* 0x040fe200078e0206 */
[----:B------:R-:W-:Y:S01]  /*14660*/  ISETP.GT.U32.AND P4, PT, R0, R11, PT ;  /* 0x0000000b0000720c */ /* 0x000fe20003f84070 */
[----:B------:R-:W-:Y:S02]  /*14670*/  @!P0 IMAD.IADD R10, R10, 0x1, -R0 ;  /* 0x000000010a0a8824 */ /* 0x000fe400078e0a00 */
[----:B------:R-:W-:Y:S01]  /*14680*/  @!P5 IMAD.MOV R15, RZ, RZ, -R15 ;  /* 0x000000ffff0fd224 */ /* 0x000fe200078e0a0f */
[C---:B------:R-:W-:Y:S01]  /*14690*/  ISETP.GT.U32.AND P5, PT, R0.reuse, R7, PT ;  /* 0x000000070000720c */ /* 0x040fe20003fa4070 */
[----:B------:R-:W-:Y:S01]  /*146a0*/  @!P1 IMAD.MOV R13, RZ, RZ, -R13 ;  /* 0x000000ffff0d9224 */ /* 0x000fe200078e0a0d */
[C---:B------:R-:W-:Y:S01]  /*146b0*/  ISETP.GT.U32.AND P1, PT, R0.reuse, R6, PT ;  /* 0x000000060000720c */ /* 0x040fe20003f24070 */
[----:B------:R-:W-:Y:S01]  /*146c0*/  @!P3 IMAD.MOV R14, RZ, RZ, -R14 ;  /* 0x000000ffff0eb224 */ /* 0x000fe200078e0a0e */
[----:B------:R-:W-:Y:S01]  /*146d0*/  ISETP.GT.U32.AND P3, PT, R0, R10, PT ;  /* 0x0000000a0000720c */ /* 0x000fe20003f64070 */
[----:B------:R-:W-:Y:S01]  /*146e0*/  @!P2 IMAD.MOV R12, RZ, RZ, -R12 ;  /* 0x000000ffff0ca224 */ /* 0x000fe200078e0a0c */
[----:B------:R-:W-:Y:S01]  /*146f0*/  ISETP.GE.AND P0, PT, R35, RZ, PT ;  /* 0x000000ff2300720c */ /* 0x000fe20003f06270 */
[----:B------:R-:W-:Y:S01]  /*14700*/  STL [R1+0xc4], R15 ;  /* 0x0000c40f01007387 */ /* 0x000fe20000100800 */
[----:B------:R-:W-:Y:S01]  /*14710*/  @!P6 IMAD.IADD R9, R9, 0x1, -R0 ;  /* 0x000000010909e824 */ /* 0x000fe200078e0a00 */
[----:B------:R-:W-:-:S02]  /*14720*/  ISETP.GE.AND P2, PT, R34, RZ, PT ;  /* 0x000000ff2200720c */ /* 0x000fc40003f46270 */
[----:B------:R-:W-:Y:S01]  /*14730*/  STL [R1+0xc0], R14 ;  /* 0x0000c00e01007387 */ /* 0x000fe20000100800 */
[--C-:B------:R-:W-:Y:S01]  /*14740*/  @!P4 IMAD.IADD R11, R11, 0x1, -R0.reuse ;  /* 0x000000010b0bc824 */ /* 0x100fe200078e0a00 */
[C---:B------:R-:W-:Y:S02]  /*14750*/  ISETP.GT.U32.AND P4, PT, R0.reuse, R5, PT ;  /* 0x000000050000720c */ /* 0x040fe40003f84070 */
[----:B------:R-:W-:Y:S04]  /*14760*/  STL [R1+0xbc], R13 ;  /* 0x0000bc0d01007387 */ /* 0x000fe80000100800 */
[----:B------:R0:W-:Y:S01]  /*14770*/  STL [R1+0xb8], R12 ;  /* 0x0000b80c01007387 */ /* 0x0001e20000100800 */
[----:B------:R-:W-:Y:S01]  /*14780*/  ISETP.GT.U32.AND P6, PT, R0, R9, PT ;  /* 0x000000090000720c */ /* 0x000fe20003fc4070 */
[----:B------:R-:W-:-:S02]  /*14790*/  @!P5 IMAD.IADD R7, R7, 0x1, -R0 ;  /* 0x000000010707d824 */ /* 0x000fc400078e0a00 */
[----:B------:R-:W-:Y:S02]  /*147a0*/  @!P1 IMAD.IADD R6, R6, 0x1, -R0 ;  /* 0x0000000106069824 */ /* 0x000fe400078e0a00 */
[----:B0-----:R-:W-:Y:S01]  /*147b0*/  IMAD.HI.U32 R12, R8, R4, RZ ;  /* 0x00000004080c7227 */ /* 0x001fe200078e00ff */
[----:B------:R-:W-:-:S03]  /*147c0*/  ISETP.GE.AND P5, PT, R33, RZ, PT ;  /* 0x000000ff2100720c */ /* 0x000fc60003fa6270 */
[----:B------:R-:W-:Y:S02]  /*147d0*/  IMAD.MOV R12, RZ, RZ, -R12 ;  /* 0x000000ffff0c7224 */ /* 0x000fe400078e0a0c */
[----:B------:R-:W-:Y:S01]  /*147e0*/  @!P3 IMAD.IADD R10, R10, 0x1, -R0 ;  /* 0x000000010a0ab824 */ /* 0x000fe200078e0a00 */
[----:B------:R-:W-:Y:S01]  /*147f0*/  ISETP.GE.AND P3, PT, R32, RZ, PT ;  /* 0x000000ff2000720c */ /* 0x000fe20003f66270 */
[C---:B------:R-:W-:Y:S02]  /*14800*/  IMAD R4, R0.reuse, R12, R4 ;  /* 0x0000000c00047224 */ /* 0x040fe400078e0204 */
[----:B------:R-:W-:Y:S02]  /*14810*/  IMAD.MOV.U32 R13, RZ, RZ, R7 ;  /* 0x000000ffff0d7224 */ /* 0x000fe400078e0007 */
[----:B------:R-:W-:Y:S01]  /*14820*/  @!P0 IMAD.MOV R11, RZ, RZ, -R11 ;  /* 0x000000ffff0b8224 */ /* 0x000fe200078e0a0b */
[C---:B------:R-:W-:Y:S01]  /*14830*/  ISETP.GT.U32.AND P0, PT, R0.reuse, R6, PT ;  /* 0x000000060000720c */ /* 0x040fe20003f04070 */
[----:B------:R-:W-:Y:S01]  /*14840*/  @!P2 IMAD.MOV R13, RZ, RZ, -R13 ;  /* 0x000000ffff0da224 */ /* 0x000fe200078e0a0d */
[----:B------:R-:W-:Y:S01]  /*14850*/  ISETP.GT.U32.AND P2, PT, R0, R4, PT ;  /* 0x000000040000720c */ /* 0x000fe20003f44070 */
[----:B------:R-:W-:-:S02]  /*14860*/  @!P4 IMAD.IADD R5, R5, 0x1, -R0 ;  /* 0x000000010505c824 */ /* 0x000fc400078e0a00 */
[----:B------:R-:W-:-:S04]  /*14870*/  IMAD.HI.U32 R7, R8, R61, RZ ;  /* 0x0000003d08077227 */ /* 0x000fc800078e00ff */
[----:B------:R-:W-:Y:S01]  /*14880*/  @!P6 IMAD.IADD R9, R9, 0x1, -R0 ;  /* 0x000000010909e824 */ /* 0x000fe200078e0a00 */
[----:B------:R-:W-:Y:S01]  /*14890*/  ISETP.GE.AND P6, PT, R31, RZ, PT ;  /* 0x000000ff1f00720c */ /* 0x000fe20003fc6270 */
[----:B------:R-:W-:Y:S01]  /*148a0*/  IMAD.MOV R7, RZ, RZ, -R7 ;  /* 0x000000ffff077224 */ /* 0x000fe200078e0a07 */
[----:B------:R-:W-:Y:S01]  /*148b0*/  ISETP.GT.U32.AND P4, PT, R0, R5, PT ;  /* 0x000000050000720c */ /* 0x000fe20003f84070 */
[----:B------:R-:W-:Y:S02]  /*148c0*/  @!P5 IMAD.MOV R10, RZ, RZ, -R10 ;  /* 0x000000ffff0ad224 */ /* 0x000fe400078e0a0a */
[----:B------:R-:W-:Y:S01]  /*148d0*/  @!P3 IMAD.MOV R9, RZ, RZ, -R9 ;  /* 0x000000ffff09b224 */ /* 0x000fe200078e0a09 */
[----:B------:R-:W-:Y:S01]  /*148e0*/  STL [R1+0xac], R11 ;  /* 0x0000ac0b01007387 */ /* 0x000fe20000100800 */
[--C-:B------:R-:W-:Y:S02]  /*148f0*/  @!P0 IMAD.IADD R6, R6, 0x1, -R0.reuse ;  /* 0x0000000106068824 */ /* 0x100fe400078e0a00 */
[----:B------:R-:W-:Y:S01]  /*14900*/  IMAD R61, R0, R7, R61 ;  /* 0x00000007003d7224 */ /* 0x000fe200078e023d */
[----:B------:R-:W-:Y:S01]  /*14910*/  STL [R1+0x8], R13 ;  /* 0x0000080d01007387 */ /* 0x000fe20000100800 */
[----:B------:R-:W-:-:S03]  /*14920*/  @!P2 IMAD.IADD R4, R4, 0x1, -R0 ;  /* 0x000000010404a824 */ /* 0x000fc600078e0a00 */
[----:B------:R-:W-:Y:S01]  /*14930*/  STL [R1+0x4], R10 ;  /* 0x0000040a01007387 */ /* 0x000fe20000100800 */
[----:B------:R-:W-:-:S03]  /*14940*/  IABS R12, R27 ;  /* 0x0000001b000c7213 */ /* 0x000fc60000000000 */
[----:B------:R0:W-:Y:S01]  /*14950*/  STL [R1+0x140], R9 ;  /* 0x0001400901007387 */ /* 0x0001e20000100800 */
[----:B------:R-:W-:Y:S01]  /*14960*/  ISETP.GT.U32.AND P2, PT, R0, R61, PT ;  /* 0x0000003d0000720c */ /* 0x000fe20003f44070 */
[----:B------:R-:W-:Y:S02]  /*14970*/  @!P4 IMAD.IADD R5, R5, 0x1, -R0 ;  /* 0x000000010505c824 */ /* 0x000fe400078e0a00 */
[----:B0-----:R-:W-:Y:S02]  /*14980*/  IMAD.MOV.U32 R9, RZ, RZ, R6 ;  /* 0x000000ffff097224 */ /* 0x001fe400078e0006 */
[----:B------:R-:W-:-:S04]  /*14990*/  IMAD.HI.U32 R6, R8, R12, RZ ;  /* 0x0000000c08067227 */ /* 0x000fc800078e00ff */
[----:B------:R-:W-:Y:S01]  /*149a0*/  @!P6 IMAD.MOV R9, RZ, RZ, -R9 ;  /* 0x000000ffff09e224 */ /* 0x000fe200078e0a09 */
[----:B------:R-:W-:Y:S01]  /*149b0*/  ISETP.GT.U32.AND P6, PT, R0, R4, PT ;  /* 0x000000040000720c */ /* 0x000fe20003fc4070 */
[----:B------:R-:W-:Y:S01]  /*149c0*/  IMAD.MOV.U32 R7, RZ, RZ, R5 ;  /* 0x000000ffff077224 */ /* 0x000fe200078e0005 */
[----:B------:R-:W-:Y:S01]  /*149d0*/  ISETP.GE.AND P1, PT, R30, RZ, PT ;  /* 0x000000ff1e00720c */ /* 0x000fe20003f26270 */
[----:B------:R-:W-:Y:S02]  /*149e0*/  IMAD.MOV R5, RZ, RZ, -R6 ;  /* 0x000000ffff057224 */ /* 0x000fe400078e0a06 */
[----:B------:R-:W-:Y:S02]  /*149f0*/  @!P2 IMAD.IADD R61, R61, 0x1, -R0 ;  /* 0x000000013d3da824 */ /* 0x000fe400078e0a00 */
[----:B------:R-:W-:Y:S01]  /*14a00*/  IMAD R12, R0, R5, R12 ;  /* 0x00000005000c7224 */ /* 0x000fe200078e020c */
[----:B------:R-:W-:Y:S02]  /*14a10*/  IABS R13, R26 ;  /* 0x0000001a000d7213 */ /* 0x000fe40000000000 */
[----:B------:R-:W-:-:S02]  /*14a20*/  IABS R15, R23 ;  /* 0x00000017000f7213 */ /* 0x000fc40000000000 */
[----:B------:R-:W-:Y:S01]  /*14a30*/  ISETP.GT.U32.AND P2, PT, R0, R61, PT ;  /* 0x0000003d0000720c */ /* 0x000fe20003f44070 */
[----:B------:R-:W-:Y:S01]  /*14a40*/  @!P6 IMAD.IADD R4, R4, 0x1, -R0 ;  /* 0x000000010404e824 */ /* 0x000fe200078e0a00 */
[----:B------:R-:W-:Y:S01]  /*14a50*/  ISETP.GT.U32.AND P6, PT, R0, R12, PT ;  /* 0x0000000c0000720c */ /* 0x000fe20003fc4070 */
[----:B------:R-:W-:Y:S01]  /*14a60*/  @!P1 IMAD.MOV R7, RZ, RZ, -R7 ;  /* 0x000000ffff079224 */ /* 0x000fe200078e0a07 */
[----:B------:R-:W-:Y:S01]  /*14a70*/  IABS R14, R22 ;  /* 0x00000016000e7213 */ /* 0x000fe20000000000 */
[----:B------:R-:W-:Y:S01]  /*14a80*/  IMAD.HI.U32 R5, R8, R13, RZ ;  /* 0x0000000d08057227 */ /* 0x000fe200078e00ff */
[----:B------:R-:W-:Y:S01]  /*14a90*/  ISETP.GE.AND P3, PT, R28, RZ, PT ;  /* 0x000000ff1c00720c */ /* 0x000fe20003f66270 */
[----:B------:R-:W-:Y:S02]  /*14aa0*/  STL [R1+0x13c], R9 ;  /* 0x00013c0901007387 */ /* 0x000fe40000100800 */
[----:B------:R-:W-:Y:S01]  /*14ab0*/  IMAD.HI.U32 R6, R8, R15, RZ ;  /* 0x0000000f08067227 */ /* 0x000fe200078e00ff */
[----:B------:R-:W-:Y:S01]  /*14ac0*/  ISETP.GE.AND P5, PT, R29, RZ, PT ;  /* 0x000000ff1d00720c */ /* 0x000fe20003fa6270 */
[----:B------:R0:W-:Y:S02]  /*14ad0*/  STL [R1+0x130], R7 ;  /* 0x0001300701007387 */ /* 0x0001e40000100800 */
[----:B------:R-:W-:-:S02]  /*14ae0*/  IMAD.MOV R5, RZ, RZ, -R5 ;  /* 0x000000ffff057224 */ /* 0x000fc400078e0a05 */
[----:B------:R-:W-:Y:S02]  /*14af0*/  IMAD.MOV R6, RZ, RZ, -R6 ;  /* 0x000000ffff067224 */ /* 0x000fe400078e0a06 */
[----:B------:R-:W-:Y:S02]  /*14b00*/  IMAD R13, R0, R5, R13 ;  /* 0x00000005000d7224 */ /* 0x000fe400078e020d */
[----:B0-----:R-:W-:-:S04]  /*14b10*/  IMAD.HI.U32 R7, R8, R14, RZ ;  /* 0x0000000e08077227 */ /* 0x001fc800078e00ff */
[----:B------:R-:W-:Y:S02]  /*14b20*/  IMAD.MOV R7, RZ, RZ, -R7 ;  /* 0x000000ffff077224 */ /* 0x000fe400078e0a07 */
[--C-:B------:R-:W-:Y:S02]  /*14b30*/  @!P6 IMAD.IADD R12, R12, 0x1, -R0.reuse ;  /* 0x000000010c0ce824 */ /* 0x100fe400078e0a00 */
[C---:B------:R-:W-:Y:S02]  /*14b40*/  IMAD R15, R0.reuse, R6, R15 ;  /* 0x00000006000f7224 */ /* 0x040fe400078e020f */
[----:B------:R-:W-:Y:S01]  /*14b50*/  @!P2 IMAD.IADD R61, R61, 0x1, -R0 ;  /* 0x000000013d3da824 */ /* 0x000fe200078e0a00 */
[C---:B------:R-:W-:Y:S01]  /*14b60*/  ISETP.GT.U32.AND P2, PT, R0.reuse, R13, PT ;  /* 0x0000000d0000720c */ /* 0x040fe20003f44070 */
[C---:B------:R-:W-:Y:S02]  /*14b70*/  IMAD R14, R0.reuse, R7, R14 ;  /* 0x00000007000e7224 */ /* 0x040fe400078e020e */
[----:B------:R-:W-:Y:S01]  /*14b80*/  IMAD.MOV.U32 R9, RZ, RZ, R4 ;  /* 0x000000ffff097224 */ /* 0x000fe200078e0004 */
[C---:B------:R-:W-:Y:S01]  /*14b90*/  ISETP.GT.U32.AND P6, PT, R0.reuse, R12, PT ;  /* 0x0000000c0000720c */ /* 0x040fe20003fc4070 */
[----:B------:R-:W-:Y:S01]  /*14ba0*/  @!P3 IMAD.MOV R61, RZ, RZ, -R61 ;  /* 0x000000ffff3db224 */ /* 0x000fe200078e0a3d */
[----:B------:R-:W-:Y:S01]  /*14bb0*/  ISETP.GT.U32.AND P3, PT, R0, R15, PT ;  /* 0x0000000f0000720c */ /* 0x000fe20003f64070 */
[----:B------:R-:W-:Y:S01]  /*14bc0*/  @!P5 IMAD.MOV R9, RZ, RZ, -R9 ;  /* 0x000000ffff09d224 */ /* 0x000fe200078e0a09 */
[----:B------:R-:W-:-:S02]  /*14bd0*/  IABS R16, R42 ;  /* 0x0000002a00107213 */ /* 0x000fc40000000000 */
[----:B------:R-:W-:Y:S02]  /*14be0*/  ISETP.GT.U32.AND P5, PT, R0, R14, PT ;  /* 0x0000000e0000720c */ /* 0x000fe40003fa4070 */
[----:B------:R-:W-:Y:S02]  /*14bf0*/  ISETP.GE.AND P0, PT, R27, RZ, PT ;  /* 0x000000ff1b00720c */ /* 0x000fe40003f06270 */
[----:B------:R-:W-:Y:S01]  /*14c00*/  IABS R17, R44 ;  /* 0x0000002c00117213 */ /* 0x000fe20000000000 */
[----:B------:R-:W-:-:S04]  /*14c10*/  IMAD.HI.U32 R5, R8, R16, RZ ;  /* 0x0000001008057227 */ /* 0x000fc800078e00ff */
[----:B------:R-:W-:Y:S01]  /*14c20*/  IMAD.HI.U32 R4, R8, R17, RZ ;  /* 0x0000001108047227 */ /* 0x000fe200078e00ff */
[----:B------:R-:W-:-:S03]  /*14c30*/  IABS R18, R43 ;  /* 0x0000002b00127213 */ /* 0x000fc60000000000 */
[----:B------:R-:W-:Y:S02]  /*14c40*/  IMAD.MOV R5, RZ, RZ, -R5 ;  /* 0x000000ffff057224 */ /* 0x000fe400078e0a05 */
[--C-:B------:R-:W-:Y:S02]  /*14c50*/  @!P2 IMAD.IADD R13, R13, 0x1, -R0.reuse ;  /* 0x000000010d0da824 */ /* 0x100fe400078e0a00 */
[--C-:B------:R-:W-:Y:S02]  /*14c60*/  @!P6 IMAD.IADD R12, R12, 0x1, -R0.reuse ;  /* 0x000000010c0ce824 */ /* 0x100fe400078e0a00 */
[----:B------:R-:W-:Y:S02]  /*14c70*/  @!P3 IMAD.IADD R15, R15, 0x1, -R0 ;  /* 0x000000010f0fb824 */ /* 0x000fe400078e0a00 */
[----:B------:R-:W-:Y:S02]  /*14c80*/  IMAD.MOV R4, RZ, RZ, -R4 ;  /* 0x000000ffff047224 */ /* 0x000fe400078e0a04 */
[----:B------:R-:W-:-:S02]  /*14c90*/  IMAD R16, R0, R5, R16 ;  /* 0x0000000500107224 */ /* 0x000fc400078e0210 */
[----:B------:R-:W-:Y:S01]  /*14ca0*/  @!P5 IMAD.IADD R14, R14, 0x1, -R0 ;  /* 0x000000010e0ed824 */ /* 0x000fe200078e0a00 */
[C---:B------:R-:W-:Y:S01]  /*14cb0*/  ISETP.GT.U32.AND P5, PT, R0.reuse, R13, PT ;  /* 0x0000000d0000720c */ /* 0x040fe20003fa4070 */
[----:B------:R-:W-:Y:S01]  /*14cc0*/  @!P0 IMAD.MOV R12, RZ, RZ, -R12 ;  /* 0x000000ffff0c8224 */ /* 0x000fe200078e0a0c */
[C---:B------:R-:W-:Y:S01]  /*14cd0*/  ISETP.GT.U32.AND P0, PT, R0.reuse, R15, PT ;  /* 0x0000000f0000720c */ /* 0x040fe20003f04070 */
[----:B------:R-:W-:Y:S02]  /*14ce0*/  IMAD R17, R0, R4, R17 ;  /* 0x0000000400117224 */ /* 0x000fe400078e0211 */
[----:B------:R-:W-:Y:S01]  /*14cf0*/  IMAD.HI.U32 R4, R8, R18, RZ ;  /* 0x0000001208047227 */ /* 0x000fe200078e00ff */
[C---:B------:R-:W-:Y:S02]  /*14d00*/  ISETP.GT.U32.AND P2, PT, R0.reuse, R16, PT ;  /* 0x000000100000720c */ /* 0x040fe40003f44070 */
[----:B------:R-:W-:Y:S01]  /*14d10*/  IABS R19, R25 ;  /* 0x0000001900137213 */ /* 0x000fe20000000000 */
[----:B------:R-:W-:Y:S01]  /*14d20*/  IMAD.MOV R4, RZ, RZ, -R4 ;  /* 0x000000ffff047224 */ /* 0x000fe200078e0a04 */
[----:B------:R-:W-:-:S02]  /*14d30*/  ISETP.GT.U32.AND P3, PT, R0, R14, PT ;  /* 0x0000000e0000720c */ /* 0x000fc40003f64070 */
[----:B------:R-:W-:Y:S01]  /*14d40*/  ISETP.GE.AND P1, PT, R22, RZ, PT ;  /* 0x000000ff1600720c */ /* 0x000fe20003f26270 */
[----:B------:R-:W-:Y:S01]  /*14d50*/  IMAD R18, R0, R4, R18 ;  /* 0x0000000400127224 */ /* 0x000fe200078e0212 */
[----:B------:R-:W-:Y:S01]  /*14d60*/  IABS R20, R45 ;  /* 0x0000002d00147213 */ /* 0x000fe20000000000 */
[----:B------:R-:W-:Y:S01]  /*14d70*/  IMAD.HI.U32 R6, R8, R19, RZ ;  /* 0x0000001308067227 */ /* 0x000fe200078e00ff */
[----:B------:R-:W-:-:S03]  /*14d80*/  ISETP.GE.AND P6, PT, R23, RZ, PT ;  /* 0x000000ff1700720c */ /* 0x000fc60003fc6270 */
[----:B------:R-:W-:Y:S01]  /*14d90*/  @!P5 IMAD.IADD R13, R13, 0x1, -R0 ;  /* 0x000000010d0dd824 */ /* 0x000fe200078e0a00 */
[----:B------:R-:W-:Y:S01]  /*14da0*/  ISETP.GT.U32.AND P5, PT, R0, R17, PT ;  /* 0x000000110000720c */ /* 0x000fe20003fa4070 */
[----:B------:R-:W-:-:S04]  /*14db0*/  IMAD.HI.U32 R5, R8, R20, RZ ;  /* 0x0000001408057227 */ /* 0x000fc800078e00ff */
[----:B------:R-:W-:Y:S01]  /*14dc0*/  @!P0 IMAD.IADD R15, R15, 0x1, -R0 ;  /* 0x000000010f0f8824 */ /* 0x000fe200078e0a00 */
[----:B------:R-:W-:Y:S01]  /*14dd0*/  ISETP.GT.U32.AND P0, PT, R0, R18, PT ;  /* 0x000000120000720c */ /* 0x000fe20003f04070 */
[----:B------:R-:W-:Y:S02]  /*14de0*/  IMAD.MOV R6, RZ, RZ, -R6 ;  /* 0x000000ffff067224 */ /* 0x000fe400078e0a06 */
[--C-:B------:R-:W-:Y:S01]  /*14df0*/  @!P2 IMAD.IADD R16, R16, 0x1, -R0.reuse ;  /* 0x000000011010a824 */ /* 0x100fe200078e0a00 */
[----:B------:R-:W-:Y:S01]  /*14e00*/  ISETP.GE.AND P4, PT, R26, RZ, PT ;  /* 0x000000ff1a00720c */ /* 0x000fe20003f86270 */
[----:B------:R-:W-:Y:S02]  /*14e10*/  @!P3 IMAD.IADD R14, R14, 0x1, -R0 ;  /* 0x000000010e0eb824 */ /* 0x000fe400078e0a00 */
[----:B------:R-:W-:Y:S02]  /*14e20*/  IMAD.MOV R5, RZ, RZ, -R5 ;  /* 0x000000ffff057224 */ /* 0x000fe400078e0a05 */
[C---:B------:R-:W-:Y:S01]  /*14e30*/  IMAD R19, R0.reuse, R6, R19 ;  /* 0x0000000600137224 */ /* 0x040fe200078e0213 */
[C---:B------:R-:W-:Y:S01]  /*14e40*/  ISETP.GT.U32.AND P2, PT, R0.reuse, R16, PT ;  /* 0x000000100000720c */ /* 0x040fe20003f44070 */
[----:B------:R-:W-:-:S02]  /*14e50*/  IMAD R20, R0, R5, R20 ;  /* 0x0000000500147224 */ /* 0x000fc400078e0214 */
[----:B------:R-:W-:Y:S01]  /*14e60*/  @!P1 IMAD.MOV R14, RZ, RZ, -R14 ;  /* 0x000000ffff0e9224 */ /* 0x000fe200078e0a0e */
[C---:B------:R-:W-:Y:S01]  /*14e70*/  ISETP.GT.U32.AND P1, PT, R0.reuse, R19, PT ;  /* 0x000000130000720c */ /* 0x040fe20003f24070 */
[----:B------:R-:W-:Y:S01]  /*14e80*/  @!P6 IMAD.MOV R15, RZ, RZ, -R15 ;  /* 0x000000ffff0fe224 */ /* 0x000fe200078e0a0f */
[----:B------:R-:W-:Y:S01]  /*14e90*/  ISETP.GT.U32.AND P6, PT, R0, R20, PT ;  /* 0x000000140000720c */ /* 0x000fe20003fc4070 */
[--C-:B------:R-:W-:Y:S02]  /*14ea0*/  @!P5 IMAD.IADD R17, R17, 0x1, -R0.reuse ;  /* 0x000000011111d824 */ /* 0x100fe400078e0a00 */
[--C-:B------:R-:W-:Y:S02]  /*14eb0*/  @!P0 IMAD.IADD R18, R18, 0x1, -R0.reuse ;  /* 0x0000000112128824 */ /* 0x100fe400078e0a00 */
[----:B------:R-:W-:Y:S01]  /*14ec0*/  @!P4 IMAD.MOV R13, RZ, RZ, -R13 ;  /* 0x000000ffff0dc224 */ /* 0x000fe200078e0a0d */
[C---:B------:R-:W-:Y:S02]  /*14ed0*/  ISETP.GT.U32.AND P0, PT, R0.reuse, R17, PT ;  /* 0x000000110000720c */ /* 0x040fe40003f04070 */
[----:B------:R-:W-:Y:S01]  /*14ee0*/  ISETP.GT.U32.AND P4, PT, R0, R18, PT ;  /* 0x000000120000720c */ /* 0x000fe20003f84070 */
[--C-:B------:R-:W-:Y:S01]  /*14ef0*/  @!P2 IMAD.IADD R16, R16, 0x1, -R0.reuse ;  /* 0x000000011010a824 */ /* 0x100fe200078e0a00 */
[----:B------:R-:W-:Y:S01]  /*14f00*/  ISETP.GE.AND P3, PT, R42, RZ, PT ;  /* 0x000000ff2a00720c */ /* 0x000fe20003f66270 */
[----:B------:R-:W-:Y:S01]  /*14f10*/  @!P1 IMAD.IADD R19, R19, 0x1, -R0 ;  /* 0x0000000113139824 */ /* 0x000fe200078e0a00 */
[----:B------:R-:W-:-:S02]  /*14f20*/  ISETP.GE.AND P2, PT, R44, RZ, PT ;  /* 0x000000ff2c00720c */ /* 0x000fc40003f46270 */
[----:B------:R-:W-:Y:S02]  /*14f30*/  IABS R21, R24 ;  /* 0x0000001800157213 */ /* 0x000fe40000000000 */
[----:B------:R-:W-:Y:S01]  /*14f40*/  ISETP.GE.AND P5, PT, R43, RZ, PT ;  /* 0x000000ff2b00720c */ /* 0x000fe20003fa6270 */
[--C-:B------:R-:W-:Y:S01]  /*14f50*/  @!P6 IMAD.IADD R20, R20, 0x1, -R0.reuse ;  /* 0x000000011414e824 */ /* 0x100fe200078e0a00 */
[----:B------:R-:W-:Y:S01]  /*14f60*/  ISETP.GT.U32.AND P6, PT, R0, R19, PT ;  /* 0x000000130000720c */ /* 0x000fe20003fc4070 */
[----:B------:R-:W-:Y:S01]  /*14f70*/  IMAD.HI.U32 R4, R8, R21, RZ ;  /* 0x0000001508047227 */ /* 0x000fe200078e00ff */
[----:B------:R0:W-:Y:S03]  /*14f80*/  STL [R1], R9 ;  /* 0x0000000901007387 */ /* 0x0001e60000100800 */
[----:B------:R-:W-:Y:S02]  /*14f90*/  @!P0 IMAD.IADD R17, R17, 0x1, -R0 ;  /* 0x0000000111118824 */ /* 0x000fe400078e0a00 */
[----:B------:R-:W-:-:S02]  /*14fa0*/  IMAD.MOV R4, RZ, RZ, -R4 ;  /* 0x000000ffff047224 */ /* 0x000fc400078e0a04 */
[----:B------:R-:W-:Y:S01]  /*14fb0*/  @!P4 IMAD.IADD R18, R18, 0x1, -R0 ;  /* 0x000000011212c824 */ /* 0x000fe200078e0a00 */
[----:B------:R-:W-:Y:S01]  /*14fc0*/  STL [R1+0x8468], R61 ;  /* 0x0084683d01007387 */ /* 0x000fe20000100800 */
[----:B------:R-:W-:Y:S02]  /*14fd0*/  @!P3 IMAD.MOV R16, RZ, RZ, -R16 ;  /* 0x000000ffff10b224 */ /* 0x000fe400078e0a10 */
[----:B------:R-:W-:Y:S01]  /*14fe0*/  @!P2 IMAD.MOV R17, RZ, RZ, -R17 ;  /* 0x000000ffff11a224 */ /* 0x000fe200078e0a11 */
[----:B------:R-:W-:Y:S01]  /*14ff0*/  STL [R1+0x846c], R12 ;  /* 0x00846c0c01007387 */ /* 0x000fe20000100800 */
[----:B------:R-:W-:Y:S02]  /*15000*/  IMAD R21, R0, R4, R21 ;  /* 0x0000000400157224 */ /* 0x000fe400078e0215 */
[----:B------:R-:W-:Y:S01]  /*15010*/  @!P5 IMAD.MOV R18, RZ, RZ, -R18 ;  /* 0x000000ffff12d224 */ /* 0x000fe200078e0a12 */
[----:B------:R-:W-:Y:S01]  /*15020*/  STL [R1+0x8470], R13 ;  /* 0x0084700d01007387 */ /* 0x000fe20000100800 */
[----:B------:R-:W-:-:S03]  /*15030*/  @!P6 IMAD.IADD R19, R19, 0x1, -R0 ;  /* 0x000000011313e824 */ /* 0x000fc600078e0a00 */
[----:B------:R-:W-:Y:S01]  /*15040*/  STL [R1+0x8474], R14 ;  /* 0x0084740e01007387 */ /* 0x000fe20000100800 */
[----:B------:R-:W-:-:S03]  /*15050*/  IABS R22, R51 ;  /* 0x0000003300167213 */ /* 0x000fc60000000000 */
[----:B------:R-:W-:Y:S01]  /*15060*/  STL [R1+0x8478], R15 ;  /* 0x0084780f01007387 */ /* 0x000fe20000100800 */
[----:B------:R-:W-:-:S03]  /*15070*/  ISETP.GT.U32.AND P0, PT, R0, R21, PT ;  /* 0x000000150000720c */ /* 0x000fc60003f04070 */
[----:B------:R-:W-:Y:S01]  /*15080*/  STL [R1+0x847c], R16 ;  /* 0x00847c1001007387 */ /* 0x000fe20000100800 */
[----:B------:R-:W-:-:S03]  /*15090*/  ISETP.GE.AND P6, PT, R51, RZ, PT ;  /* 0x000000ff3300720c */ /* 0x000fc60003fc6270 */
[----:B------:R-:W-:Y:S04]  /*150a0*/  STL [R1+0x8480], R17 ;  /* 0x0084801101007387 */ /* 0x000fe80000100800 */
[----:B------:R-:W-:Y:S04]  /*150b0*/  STL [R1+0x8484], R18 ;  /* 0x0084841201007387 */ /* 0x000fe80000100800 */
[----:B------:R-:W2:Y:S01]  /*150c0*/  LDL.LU R51, [R1+0x4d4] ;  /* 0x0004d40001337983 */ /* 0x000ea20000300800 */
[----:B------:R-:W-:-:S05]  /*150d0*/  @!P0 IMAD.IADD R21, R21, 0x1, -R0 ;  /* 0x0000000115158824 */ /* 0x000fca00078e0a00 */
[----:B------:R-:W-:Y:S02]  /*150e0*/  ISETP.GT.U32.AND P2, PT, R0, R21, PT ;  /* 0x000000150000720c */ /* 0x000fe40003f44070 */
[----:B------:R-:W-:Y:S01]  /*150f0*/  IABS R23, R50 ;  /* 0x0000003200177213 */ /* 0x000fe20000000000 */
[----:B------:R-:W-:-:S10]  /*15100*/  IMAD.HI.U32 R4, R8, R22, RZ ;  /* 0x0000001608047227 */ /* 0x000fd400078e00ff */
[----:B------:R-:W-:Y:S01]  /*15110*/  @!P2 IMAD.IADD R21, R21, 0x1, -R0 ;  /* 0x000000011515a824 */ /* 0x000fe200078e0a00 */
[----:B------:R-:W-:Y:S02]  /*15120*/  ISETP.GE.AND P2, PT, R50, RZ, PT ;  /* 0x000000ff3200720c */ /* 0x000fe40003f46270 */
[----:B------:R-:W3:Y:S01]  /*15130*/  LDL.LU R50, [R1+0x4d8] ;  /* 0x0004d80001327983 */ /* 0x000ee20000300800 */
[----:B------:R-:W-:-:S04]  /*15140*/  IMAD.MOV R4, RZ, RZ, -R4 ;  /* 0x000000ffff047224 */ /* 0x000fc800078e0a04 */
[----:B------:R-:W-:-:S05]  /*15150*/  IMAD R22, R0, R4, R22 ;  /* 0x0000000400167224 */ /* 0x000fca00078e0216 */
[----:B------:R-:W-:Y:S02]  /*15160*/  ISETP.GT.U32.AND P5, PT, R0, R22, PT ;  /* 0x000000160000720c */ /* 0x000fe40003fa4070 */
[----:B------:R-:W-:Y:S02]  /*15170*/  ISETP.GE.AND P1, PT, R24, RZ, PT ;  /* 0x000000ff1800720c */ /* 0x000fe40003f26270 */
[----:B------:R-:W-:-:S09]  /*15180*/  IABS R24, R46 ;  /* 0x0000002e00187213 */ /* 0x000fd20000000000 */
[----:B------:R-:W-:Y:S01]  /*15190*/  @!P5 IMAD.IADD R22, R22, 0x1, -R0 ;  /* 0x000000011616d824 */ /* 0x000fe200078e0a00 */
[----:B------:R-:W-:Y:S02]  /*151a0*/  ISETP.GE.AND P5, PT, R46, RZ, PT ;  /* 0x000000ff2e00720c */ /* 0x000fe40003fa6270 */
[----:B------:R-:W4:Y:S01]  /*151b0*/  LDL.LU R46, [R1+0x4dc] ;  /* 0x0004dc00012e7983 */ /* 0x000f220000300800 */
[----:B------:R-:W-:Y:S01]  /*151c0*/  ISETP.GT.U32.AND P0, PT, R0, R20, PT ;  /* 0x000000140000720c */ /* 0x000fe20003f04070 */
[----:B------:R-:W-:-:S04]  /*151d0*/  IMAD.HI.U32 R4, R8, R23, RZ ;  /* 0x0000001708047227 */ /* 0x000fc800078e00ff */
[----:B------:R-:W-:-:S04]  /*151e0*/  IMAD.MOV R4, RZ, RZ, -R4 ;  /* 0x000000ffff047224 */ /* 0x000fc800078e0a04 */
[----:B------:R-:W-:-:S04]  /*151f0*/  IMAD R23, R0, R4, R23 ;  /* 0x0000000400177224 */ /* 0x000fc800078e0217 */
[----:B------:R-:W-:Y:S01]  /*15200*/  @!P0 IMAD.IADD R20, R20, 0x1, -R0 ;  /* 0x0000000114148824 */ /* 0x000fe200078e0a00 */
[----:B------:R-:W-:Y:S02]  /*15210*/  ISETP.GT.U32.AND P0, PT, R0, R23, PT ;  /* 0x000000170000720c */ /* 0x000fe40003f04070 */
[----:B------:R-:W-:Y:S02]  /*15220*/  ISETP.GE.AND P3, PT, R25, RZ, PT ;  /* 0x000000ff1900720c */ /* 0x000fe40003f66270 */
[----:B------:R-:W-:Y:S02]  /*15230*/  ISETP.GE.AND P4, PT, R45, RZ, PT ;  /* 0x000000ff2d00720c */ /* 0x000fe40003f86270 */
[----:B------:R-:W-:-:S05]  /*15240*/  IABS R25, R49 ;  /* 0x0000003100197213 */ /* 0x000fca0000000000 */
[----:B------:R-:W-:Y:S01]  /*15250*/  IMAD.HI.U32 R4, R8, R25, RZ ;  /* 0x0000001908047227 */ /* 0x000fe200078e00ff */
[----:B------:R-:W-:-:S03]  /*15260*/  IABS R10, R48 ;  /* 0x00000030000a7213 */ /* 0x000fc60000000000 */
[----:B------:R-:W-:Y:S02]  /*15270*/  @!P0 IMAD.IADD R23, R23, 0x1, -R0 ;  /* 0x0000000117178824 */ /* 0x000fe400078e0a00 */
[----:B------:R-:W-:Y:S02]  /*15280*/  IMAD.MOV R4, RZ, RZ, -R4 ;  /* 0x000000ffff047224 */ /* 0x000fe400078e0a04 */
[----:B------:R-:W-:-:S04]  /*15290*/  IMAD.HI.U32 R5, R8, R24, RZ ;  /* 0x0000001808057227 */ /* 0x000fc800078e00ff */
[----:B------:R-:W-:Y:S01]  /*152a0*/  @!P4 IMAD.MOV R20, RZ, RZ, -R20 ;  /* 0x000000ffff14c224 */ /* 0x000fe200078e0a14 */
[C---:B------:R-:W-:Y:S01]  /*152b0*/  ISETP.GT.U32.AND P4, PT, R0.reuse, R23, PT ;  /* 0x000000170000720c */ /* 0x040fe20003f84070 */
[----:B------:R-:W-:Y:S02]  /*152c0*/  IMAD R25, R0, R4, R25 ;  /* 0x0000000400197224 */ /* 0x000fe400078e0219 */
[----:B------:R-:W-:-:S04]  /*152d0*/  IMAD.HI.U32 R4, R8, R10, RZ ;  /* 0x0000000a08047227 */ /* 0x000fc800078e00ff */
[----:B------:R-:W-:Y:S02]  /*152e0*/  IMAD.MOV R5, RZ, RZ, -R5 ;  /* 0x000000ffff057224 */ /* 0x000fe400078e0a05 */
[----:B------:R-:W-:Y:S01]  /*152f0*/  IMAD.MOV R4, RZ, RZ, -R4 ;  /* 0x000000ffff047224 */ /* 0x000fe200078e0a04 */
[C---:B------:R-:W-:Y:S01]  /*15300*/  ISETP.GT.U32.AND P0, PT, R0.reuse, R22, PT ;  /* 0x000000160000720c */ /* 0x040fe20003f04070 */
[C---:B------:R-:W-:Y:S02]  /*15310*/  IMAD R24, R0.reuse, R5, R24 ;  /* 0x0000000500187224 */ /* 0x040fe400078e0218 */
[C---:B------:R-:W-:Y:S02]  /*15320*/  IMAD R10, R0.reuse, R4, R10 ;  /* 0x00000004000a7224 */ /* 0x040fe400078e020a */
[----:B------:R-:W-:Y:S01]  /*15330*/  @!P3 IMAD.MOV R19, RZ, RZ, -R19 ;  /* 0x000000ffff13b224 */ /* 0x000fe200078e0a13 */
[C---:B------:R-:W-:Y:S01]  /*15340*/  ISETP.GT.U32.AND P3, PT, R0.reuse, R24, PT ;  /* 0x000000180000720c */ /* 0x040fe20003f64070 */
[--C-:B------:R-:W-:Y:S01]  /*15350*/  @!P4 IMAD.IADD R23, R23, 0x1, -R0.reuse ;  /* 0x000000011717c824 */ /* 0x100fe200078e0a00 */
[----:B------:R-:W-:Y:S01]  /*15360*/  ISETP.GT.U32.AND P4, PT, R0, R10, PT ;  /* 0x0000000a0000720c */ /* 0x000fe20003f84070 */
[----:B------:R-:W-:Y:S01]  /*15370*/  @!P1 IMAD.MOV R21, RZ, RZ, -R21 ;  /* 0x000000ffff159224 */ /* 0x000fe200078e0a15 */
[----:B------:R-:W-:Y:S03]  /*15380*/  STL [R1+0x8488], R19 ;  /* 0x0084881301007387 */ /* 0x000fe60000100800 */
[----:B------:R-:W-:Y:S01]  /*15390*/  @!P0 IMAD.IADD R22, R22, 0x1, -R0 ;  /* 0x0000000116168824 */ /* 0x000fe200078e0a00 */
[----:B------:R-:W-:Y:S01]  /*153a0*/  STL [R1+0x848c], R20 ;  /* 0x00848c1401007387 */ /* 0x000fe20000100800 */
[----:B------:R-:W-:-:S03]  /*153b0*/  ISETP.GE.AND P0, PT, R49, RZ, PT ;  /* 0x000000ff3100720c */ /* 0x000fc60003f06270 */
[----:B------:R-:W-:Y:S01]  /*153c0*/  STL [R1+0x8490], R21 ;  /* 0x0084901501007387 */ /* 0x000fe20000100800 */
[----:B------:R-:W-:-:S03]  /*153d0*/  @!P3 IMAD.IADD R24, R24, 0x1, -R0 ;  /* 0x000000011818b824 */ /* 0x000fc600078e0a00 */
[----:B------:R-:W5:Y:S01]  /*153e0*/  LDL.LU R49, [R1+0x4e0] ;  /* 0x0004e00001317983 */ /* 0x000f620000300800 */
[----:B------:R-:W-:Y:S02]  /*153f0*/  @!P4 IMAD.IADD R10, R10, 0x1, -R0 ;  /* 0x000000010a0ac824 */ /* 0x000fe400078e0a00 */
[----:B------:R-:W-:Y:S01]  /*15400*/  @!P6 IMAD.MOV R22, RZ, RZ, -R22 ;  /* 0x000000ffff16e224 */ /* 0x000fe200078e0a16 */
[C---:B------:R-:W-:Y:S02]  /*15410*/  ISETP.GT.U32.AND P6, PT, R0.reuse, R24, PT ;  /* 0x000000180000720c */ /* 0x040fe40003fc4070 */
[----:B------:R-:W-:Y:S01]  /*15420*/  ISETP.GT.U32.AND P4, PT, R0, R10, PT ;  /* 0x0000000a0000720c */ /* 0x000fe20003f84070 */
[----:B------:R-:W-:Y:S01]  /*15430*/  @!P2 IMAD.MOV R23, RZ, RZ, -R23 ;  /* 0x000000ffff17a224 */ /* 0x000fe200078e0a17 */
[----:B------:R-:W-:Y:S01]  /*15440*/  STL [R1+0x8494], R22 ;  /* 0x0084941601007387 */ /* 0x000fe20000100800 */
[----:B------:R-:W-:-:S03]  /*15450*/  IABS R5, R47 ;  /* 0x0000002f00057213 */ /* 0x000fc60000000000 */
[----:B------:R-:W-:Y:S05]  /*15460*/  STL [R1+0x8498], R23 ;  /* 0x0084981701007387 */ /* 0x000fea0000100800 */
[--C-:B------:R-:W-:Y:S01]  /*15470*/  @!P6 IMAD.IADD R24, R24, 0x1, -R0.reuse ;  /* 0x000000011818e824 */ /* 0x100fe200078e0a00 */
[----:B------:R-:W-:Y:S01]  /*15480*/  ISETP.GE.AND P6, PT, R47, RZ, PT ;  /* 0x000000ff2f00720c */ /* 0x000fe20003fc6270 */
[----:B------:R-:W-:Y:S01]  /*15490*/  @!P4 IMAD.IADD R10, R10, 0x1, -R0 ;  /* 0x000000010a0ac824 */ /* 0x000fe200078e0a00 */
[----:B------:R-:W5:Y:S01]  /*154a0*/  LDL.LU R47, [R1+0x4e4] ;  /* 0x0004e400012f7983 */ /* 0x000f620000300800 */
[----:B------:R-:W-:Y:S01]  /*154b0*/  ISETP.GT.U32.AND P1, PT, R0, R25, PT ;  /* 0x000000190000720c */ /* 0x000fe20003f24070 */
[----:B------:R-:W-:-:S04]  /*154c0*/  IMAD.HI.U32 R6, R8, R5, RZ ;  /* 0x0000000508067227 */ /* 0x000fc800078e00ff */
[----:B------:R-:W-:-:S08]  /*154d0*/  IMAD.MOV R6, RZ, RZ, -R6 ;  /* 0x000000ffff067224 */ /* 0x000fd000078e0a06 */
[----:B------:R-:W-:-:S05]  /*154e0*/  @!P1 IMAD.IADD R25, R25, 0x1, -R0 ;  /* 0x0000000119199824 */ /* 0x000fca00078e0a00 */
[C---:B------:R-:W-:Y:S01]  /*154f0*/  ISETP.GT.U32.AND P1, PT, R0.reuse, R25, PT ;  /* 0x000000190000720c */ /* 0x040fe20003f24070 */
[----:B------:R-:W-:-:S05]  /*15500*/  IMAD R5, R0, R6, R5 ;  /* 0x0000000600057224 */ /* 0x000fca00078e0205 */
[----:B------:R-:W-:-:S07]  /*15510*/  ISETP.GT.U32.AND P2, PT, R0, R5, PT ;  /* 0x000000050000720c */ /* 0x000fce0003f44070 */
[----:B------:R-:W-:Y:S01]  /*15520*/  @!P1 IMAD.IADD R25, R25, 0x1, -R0 ;  /* 0x0000000119199824 */ /* 0x000fe200078e0a00 */
[----:B------:R-:W-:-:S05]  /*15530*/  ISETP.GE.AND P3, PT, R48, RZ, PT ;  /* 0x000000ff3000720c */ /* 0x000fca0003f66270 */
[----:B------:R-:W-:Y:S02]  /*15540*/  @!P2 IMAD.IADD R5, R5, 0x1, -R0 ;  /* 0x000000010505a824 */ /* 0x000fe400078e0a00 */
[----:B------:R-:W-:Y:S02]  /*15550*/  @!P5 IMAD.MOV R24, RZ, RZ, -R24 ;  /* 0x000000ffff18d224 */ /* 0x000fe400078e0a18 */
[----:B------:R-:W-:-:S04]  /*15560*/  @!P0 IMAD.MOV R25, RZ, RZ, -R25 ;  /* 0x000000ffff198224 */ /* 0x000fc800078e0a19 */
[----:B------:R-:W-:Y:S01]  /*15570*/  @!P3 IMAD.MOV R10, RZ, RZ, -R10 ;  /* 0x000000ffff0ab224 */ /* 0x000fe200078e0a0a */
[----:B--2---:R-:W-:Y:S02]  /*15580*/  IABS R26, R51 ;  /* 0x00000033001a7213 */ /* 0x004fe40000000000 */
[----:B------:R-:W-:Y:S02]  /*15590*/  ISETP.GE.AND P4, PT, R51, RZ, PT ;  /* 0x000000ff3300720c */ /* 0x000fe40003f86270 */
[----:B------:R-:W2:Y:S01]  /*155a0*/  LDL.LU R51, [R1+0x4e8] ;  /* 0x0004e80001337983 */ /* 0x000ea20000300800 */
[----:B0-----:R-:W-:-:S04]  /*155b0*/  IMAD.HI.U32 R9, R8, R26, RZ ;  /* 0x0000001a08097227 */ /* 0x001fc800078e00ff */
[----:B------:R-:W-:-:S04]  /*155c0*/  IMAD.MOV R9, RZ, RZ, -R9 ;  /* 0x000000ffff097224 */ /* 0x000fc800078e0a09 */
[----:B------:R-:W-:Y:S01]  /*155d0*/  IMAD R26, R0, R9, R26 ;  /* 0x00000009001a7224 */ /* 0x000fe200078e021a */
[----:B---3--:R-:W-:-:S04]  /*155e0*/  IABS R4, R50 ;  /* 0x0000003200047213 */ /* 0x008fc80000000000 */
[----:B------:R-:W-:Y:S01]  /*155f0*/  ISETP.GT.U32.AND P1, PT, R0, R26, PT ;  /* 0x0000001a0000720c */ /* 0x000fe20003f24070 */
[----:B------:R-:W-:-:S04]  /*15600*/  IMAD.HI.U32 R6, R8, R4, RZ ;  /* 0x0000000408067227 */ /* 0x000fc800078e00ff */
[----:B------:R-:W-:-:S04]  /*15610*/  IMAD.MOV R6, RZ, RZ, -R6 ;  /* 0x000000ffff067224 */ /* 0x000fc800078e0a06 */
[----:B------:R-:W-:-:S04]  /*15620*/  IMAD R4, R0, R6, R4 ;  /* 0x0000000600047224 */ /* 0x000fc800078e0204 */
[----:B------:R-:W-:Y:S01]  /*15630*/  @!P1 IMAD.IADD R26, R26, 0x1, -R0 ;  /* 0x000000011a1a9824 */ /* 0x000fe200078e0a00 */
[C---:B------:R-:W-:Y:S02]  /*15640*/  ISETP.GT.U32.AND P2, PT, R0.reuse, R4, PT ;  /* 0x000000040000720c */ /* 0x040fe40003f44070 */
[----:B------:R-:W-:Y:S01]  /*15650*/  ISETP.GT.U32.AND P1, PT, R0, R5, PT ;  /* 0x000000050000720c */ /* 0x000fe20003f24070 */
[----:B------:R-:W-:Y:S04]  /*15660*/  STL [R1+0x849c], R24 ;  /* 0x00849c1801007387 */ /* 0x000fe80000100800 */
[----:B------:R-:W-:Y:S01]  /*15670*/  STL [R1+0x84a0], R25 ;  /* 0x0084a01901007387 */ /* 0x000fe20000100800 */
[----:B----4-:R-:W-:-:S05]  /*15680*/  IABS R7, R46 ;  /* 0x0000002e00077213 */ /* 0x010fca0000000000 */
[--C-:B------:R-:W-:Y:S01]  /*15690*/  @!P2 IMAD.IADD R4, R4, 0x1, -R0.reuse ;  /* 0x000000010404a824 */ /* 0x100fe200078e0a00 */
[----:B------:R-:W-:Y:S01]  /*156a0*/  ISETP.GE.AND P2, PT, R50, RZ, PT ;  /* 0x000000ff3200720c */ /* 0x000fe20003f46270 */
[----:B------:R-:W-:Y:S01]  /*156b0*/  @!P1 IMAD.IADD R5, R5, 0x1, -R0 ;  /* 0x0000000105059824 */ /* 0x000fe200078e0a00 */
[----:B------:R-:W3:Y:S01]  /*156c0*/  LDL.LU R50, [R1+0x4ec] ;  /* 0x0004ec0001327983 */ /* 0x000ee20000300800 */
[----:B------:R-:W-:-:S03]  /*156d0*/  ISETP.GE.AND P1, PT, R46, RZ, PT ;  /* 0x000000ff2e00720c */ /* 0x000fc60003f26270 */
[----:B------:R0:W-:Y:S04]  /*156e0*/  STL [R1+0xb0], R10 ;  /* 0x0000b00a01007387 */ /* 0x0001e80000100800 */
[----:B------:R-:W4:Y:S01]  /*156f0*/  LDL.LU R46, [R1+0x4f0] ;  /* 0x0004f000012e7983 */ /* 0x000f220000300800 */
[----:B------:R-:W-:Y:S01]  /*15700*/  IMAD.HI.U32 R9, R8, R7, RZ ;  /* 0x0000000708097227 */ /* 0x000fe200078e00ff */
[----:B------:R-:W-:-:S03]  /*15710*/  ISETP.GT.U32.AND P5, PT, R0, R26, PT ;  /* 0x0000001a0000720c */ /* 0x000fc60003fa4070 */
[----:B------:R-:W-:-:S04]  /*15720*/  IMAD.MOV R9, RZ, RZ, -R9 ;  /* 0x000000ffff097224 */ /* 0x000fc800078e0a09 */
[C---:B------:R-:W-:Y:S01]  /*15730*/  IMAD R7, R0.reuse, R9, R7 ;  /* 0x0000000900077224 */ /* 0x040fe200078e0207 */
[----:B------:R-:W-:-:S05]  /*15740*/  ISETP.GT.U32.AND P3, PT, R0, R4, PT ;  /* 0x000000040000720c */ /* 0x000fca0003f64070 */
[----:B------:R-:W-:-:S04]  /*15750*/  @!P5 IMAD.IADD R26, R26, 0x1, -R0 ;  /* 0x000000011a1ad824 */ /* 0x000fc800078e0a00 */
[----:B------:R-:W-:-:S04]  /*15760*/  @!P4 IMAD.MOV R26, RZ, RZ, -R26 ;  /* 0x000000ffff1ac224 */ /* 0x000fc800078e0a1a */
[----:B------:R-:W-:Y:S01]  /*15770*/  @!P3 IMAD.IADD R4, R4, 0x1, -R0 ;  /* 0x000000010404b824 */ /* 0x000fe200078e0a00 */
[----:B-----5:R-:W-:-:S05]  /*15780*/  IABS R6, R49 ;  /* 0x0000003100067213 */ /* 0x020fca0000000000 */
[----:B------:R-:W-:-:S04]  /*15790*/  IMAD.HI.U32 R9, R8, R6, RZ ;  /* 0x0000000608097227 */ /* 0x000fc800078e00ff */
[----:B------:R-:W-:-:S04]  /*157a0*/  IMAD.MOV R9, RZ, RZ, -R9 ;  /* 0x000000ffff097224 */ /* 0x000fc800078e0a09 */
[----:B------:R-:W-:Y:S02]  /*157b0*/  IMAD R6, R0, R9, R6 ;  /* 0x0000000900067224 */ /* 0x000fe400078e0206 */
[----:B------:R-:W-:-:S04]  /*157c0*/  IMAD.MOV.U32 R9, RZ, RZ, R5 ;  /* 0x000000ffff097224 */ /* 0x000fc800078e0005 */
[----:B------:R-:W-:Y:S01]  /*157d0*/  @!P6 IMAD.MOV R9, RZ, RZ, -R9 ;  /* 0x000000ffff09e224 */ /* 0x000fe200078e0a09 */
[----:B------:R-:W-:Y:S02]  /*157e0*/  IABS R27, R47 ;  /* 0x0000002f001b7213 */ /* 0x000fe40000000000 */
[----:B------:R-:W-:Y:S02]  /*157f0*/  ISETP.GE.AND P3, PT, R47, RZ, PT ;  /* 0x000000ff2f00720c */ /* 0x000fe40003f66270 */
[----:B------:R1:W-:Y:S04]  /*15800*/  STL [R1+0xb4], R9 ;  /* 0x0000b40901007387 */ /* 0x0003e80000100800 */
[----:B------:R-:W5:Y:S04]  /*15810*/  LDL.LU R47, [R1+0x4f4] ;  /* 0x0004f400012f7983 */ /* 0x000f680000300800 */
[----:B------:R-:W-:Y:S01]  /*15820*/  STL [R1+0x84a4], R26 ;  /* 0x0084a41a01007387 */ /* 0x000fe20000100800 */
[----:B------:R-:W-:-:S13]  /*15830*/  ISETP.GT.U32.AND P0, PT, R0, R7, PT ;  /* 0x000000070000720c */ /* 0x000fda0003f04070 */
[----:B------:R-:W-:-:S05]  /*15840*/  @!P0 IMAD.IADD R7, R7, 0x1, -R0 ;  /* 0x0000000107078824 */ /* 0x000fca00078e0a00 */
[----:B------:R-:W-:Y:S01]  /*15850*/  ISETP.GT.U32.AND P0, PT, R0, R7, PT ;  /* 0x000000070000720c */ /* 0x000fe20003f04070 */
[----:B0-----:R-:W-:Y:S01]  /*15860*/  IMAD.MOV.U32 R10, RZ, RZ, R4 ;  /* 0x000000ffff0a7224 */ /* 0x001fe200078e0004 */
[----:B------:R-:W-:-:S03]  /*15870*/  ISETP.GE.AND P6, PT, R49, RZ, PT ;  /* 0x000000ff3100720c */ /* 0x000fc60003fc6270 */
[----:B------:R-:W-:-:S08]  /*15880*/  @!P2 IMAD.MOV R10, RZ, RZ, -R10 ;  /* 0x000000ffff0aa224 */ /* 0x000fd000078e0a0a */
[----:B------:R-:W-:-:S04]  /*15890*/  @!P0 IMAD.IADD R7, R7, 0x1, -R0 ;  /* 0x0000000107078824 */ /* 0x000fc800078e0a00 */
[----:B-1----:R-:W-:-:S04]  /*158a0*/  IMAD.MOV.U32 R9, RZ, RZ, R7 ;  /* 0x000000ffff097224 */ /* 0x002fc800078e0007 */
[----:B------:R-:W-:Y:S01]  /*158b0*/  @!P1 IMAD.MOV R9, RZ, RZ, -R9 ;  /* 0x000000ffff099224 */ /* 0x000fe200078e0a09 */
[----:B--2---:R-:W-:Y:S02]  /*158c0*/  IABS R28, R51 ;  /* 0x00000033001c7213 */ /* 0x004fe40000000000 */
[----:B------:R-:W-:Y:S02]  /*158d0*/  ISETP.GE.AND P4, PT, R51, RZ, PT ;  /* 0x000000ff3300720c */ /* 0x000fe40003f86270 */
[----:B------:R-:W2:Y:S04]  /*158e0*/  LDL.LU R51, [R1+0x4f8] ;  /* 0x0004f80001337983 */ /* 0x000ea80000300800 */
[----:B------:R-:W2:Y:S01]  /*158f0*/  LDL.LU R49, [R1+0x4fc] ;  /* 0x0004fc0001317983 */ /* 0x000ea20000300800 */
[----:B---3--:R-:W-:-:S02]  /*15900*/  IABS R4, R50 ;  /* 0x0000003200047213 */ /* 0x008fc40000000000 */
[----:B------:R-:W-:Y:S02]  /*15910*/  ISETP.GE.AND P2, PT, R50, RZ, PT ;  /* 0x000000ff3200720c */ /* 0x000fe40003f46270 */
[----:B------:R-:W3:Y:S04]  /*15920*/  LDL.LU R50, [R1+0x500] ;  /* 0x0005000001327983 */ /* 0x000ee80000300800 */
[----:B------:R-:W-:Y:S01]  /*15930*/  STL [R1+0xa8], R10 ;  /* 0x0000a80a01007387 */ /* 0x000fe20000100800 */
[----:B----4-:R-:W-:Y:S02]  /*15940*/  ISETP.GE.AND P1, PT, R46, RZ, PT ;  /* 0x000000ff2e00720c */ /* 0x010fe40003f26270 */
[----:B------:R-:W-:Y:S01]  /*15950*/  IABS R29, R46 ;  /* 0x0000002e001d7213 */ /* 0x000fe20000000000 */
[----:B------:R0:W-:Y:S04]  /*15960*/  STL [R1+0xa4], R9 ;  /* 0x0000a40901007387 */ /* 0x0001e80000100800 */
[----:B------:R-:W4:Y:S01]  /*15970*/  LDL.LU R46, [R1+0x504] ;  /* 0x00050400012e7983 */ /* 0x000f220000300800 */
[----:B------:R-:W-:Y:S01]  /*15980*/  ISETP.GT.U32.AND P5, PT, R0, R6, PT ;  /* 0x000000060000720c */ /* 0x000fe20003fa4070 */
[----:B------:R-:W-:-:S02]  /*15990*/  IMAD.HI.U32 R5, R8, R27, RZ ;  /* 0x0000001b08057227 */ /* 0x000fc400078e00ff */
[----:B------:R-:W3:Y:S02]  /*159a0*/  LDL.LU R44, [R1+0x508] ;  /* 0x00050800012c7983 */ /* 0x000ee40000300800 */
[----:B------:R-:W-:-:S08]  /*159b0*/  IMAD.MOV R5, RZ, RZ, -R5 ;  /* 0x000000ffff057224 */ /* 0x000fd000078e0a05 */
[----:B------:R-:W-:Y:S02]  /*159c0*/  @!P5 IMAD.IADD R6, R6, 0x1, -R0 ;  /* 0x000000010606d824 */ /* 0x000fe400078e0a00 */
[----:B------:R-:W-:Y:S02]  /*159d0*/  IMAD R27, R0, R5, R27 ;  /* 0x00000005001b7224 */ /* 0x000fe400078e021b */
[----:B------:R-:W-:Y:S01]  /*159e0*/  IMAD.HI.U32 R5, R8, R28, RZ ;  /* 0x0000001c08057227 */ /* 0x000fe200078e00ff */
[----:B------:R-:W-:-:S03]  /*159f0*/  ISETP.GT.U32.AND P5, PT, R0, R6, PT ;  /* 0x000000060000720c */ /* 0x000fc60003fa4070 */
[----:B------:R-:W-:-:S04]  /*15a00*/  IMAD.MOV R5, RZ, RZ, -R5 ;  /* 0x000000ffff057224 */ /* 0x000fc800078e0a05 */
[C---:B------:R-:W-:Y:S01]  /*15a10*/  IMAD R28, R0.reuse, R5, R28 ;  /* 0x00000005001c7224 */ /* 0x040fe200078e021c */
[----:B------:R-:W-:-:S05]  /*15a20*/  ISETP.GT.U32.AND P0, PT, R0, R27, PT ;  /* 0x0000001b0000720c */ /* 0x000fca0003f04070 */
[----:B------:R-:W-:Y:S01]  /*15a30*/  @!P5 IMAD.IADD R6, R6, 0x1, -R0 ;  /* 0x000000010606d824 */ /* 0x000fe200078e0a00 */
[----:B------:R-:W-:-:S07]  /*15a40*/  ISETP.GT.U32.AND P5, PT, R0, R28, PT ;  /* 0x0000001c0000720c */ /* 0x000fce0003fa4070 */
[----:B------:R-:W-:-:S06]  /*15a50*/  @!P0 IMAD.IADD R27, R27, 0x1, -R0 ;  /* 0x000000011b1b8824 */ /* 0x000fcc00078e0a00 */
[----:B------:R-:W-:Y:S01]  /*15a60*/  @!P5 IMAD.IADD R28, R28, 0x1, -R0 ;  /* 0x000000011c1cd824 */ /* 0x000fe200078e0a00 */
[----:B------:R-:W-:-:S04]  /*15a70*/  ISETP.GT.U32.AND P0, PT, R0, R27, PT ;  /* 0x0000001b0000720c */ /* 0x000fc80003f04070 */
[----:B------:R-:W-:Y:S01]  /*15a80*/  ISETP.GT.U32.AND P5, PT, R0, R28, PT ;  /* 0x0000001c0000720c */ /* 0x000fe20003fa4070 */
[----:B------:R-:W-:-:S08]  /*15a90*/  @!P6 IMAD.MOV R6, RZ, RZ, -R6 ;  /* 0x000000ffff06e224 */ /* 0x000fd000078e0a06 */
[----:B------:R-:W-:-:S04]  /*15aa0*/  @!P0 IMAD.IADD R27, R27, 0x1, -R0 ;  /* 0x000000011b1b8824 */ /* 0x000fc800078e0a00 */
[----:B------:R-:W-:Y:S01]  /*15ab0*/  @!P5 IMAD.IADD R28, R28, 0x1, -R0 ;  /* 0x000000011c1cd824 */ /* 0x000fe200078e0a00 */
[----:B------:R1:W-:Y:S01]  /*15ac0*/  STL [R1+0xa0], R6 ;  /* 0x0000a00601007387 */ /* 0x0003e20000100800 */
[----:B------:R-:W-:Y:S02]  /*15ad0*/  @!P3 IMAD.MOV R27, RZ, RZ, -R27 ;  /* 0x000000ffff1bb224 */ /* 0x000fe400078e0a1b */
[----:B------:R-:W-:Y:S01]  /*15ae0*/  @!P4 IMAD.MOV R28, RZ, RZ, -R28 ;  /* 0x000000ffff1cc224 */ /* 0x000fe200078e0a1c */
[----:B------:R-:W3:Y:S04]  /*15af0*/  LDL.LU R43, [R1+0x50c] ;  /* 0x00050c00012b7983 */ /* 0x000ee80000300800 */
[----:B------:R-:W-:Y:S01]  /*15b00*/  STL [R1+0x84a8], R27 ;  /* 0x0084a81b01007387 */ /* 0x000fe20000100800 */
[----:B-----5:R-:W-:-:S03]  /*15b10*/  IABS R30, R47 ;  /* 0x0000002f001e7213 */ /* 0x020fc60000000000 */
[----:B------:R-:W-:Y:S01]  /*15b20*/  STL [R1+0x84ac], R28 ;  /* 0x0084ac1c01007387 */ /* 0x000fe20000100800 */
[----:B------:R-:W-:-:S03]  /*15b30*/  ISETP.GE.AND P6, PT, R47, RZ, PT ;  /* 0x000000ff2f00720c */ /* 0x000fc60003fc6270 */
[----:B------:R-:W5:Y:S04]  /*15b40*/  LDL.LU R45, [R1+0x510] ;  /* 0x00051000012d7983 */ /* 0x000f680000300800 */
[----:B------:R-:W5:Y:S01]  /*15b50*/  LDL.LU R47, [R1+0x514] ;  /* 0x00051400012f7983 */ /* 0x000f620000300800 */
[----:B------:R-:W-:-:S04]  /*15b60*/  IMAD.HI.U32 R5, R8, R4, RZ ;  /* 0x0000000408057227 */ /* 0x000fc800078e00ff */
[----:B------:R-:W-:-:S04]  /*15b70*/  IMAD.MOV R5, RZ, RZ, -R5 ;  /* 0x000000ffff057224 */ /* 0x000fc800078e0a05 */
[----:B------:R-:W-:-:S05]  /*15b80*/  IMAD R4, R0, R5, R4 ;  /* 0x0000000500047224 */ /* 0x000fca00078e0204 */
[----:B------:R-:W-:-:S13]  /*15b90*/  ISETP.GT.U32.AND P0, PT, R0, R4, PT ;  /* 0x000000040000720c */ /* 0x000fda0003f04070 */
[----:B------:R-:W-:-:S05]  /*15ba0*/  @!P0 IMAD.IADD R4, R4, 0x1, -R0 ;  /* 0x0000000104048824 */ /* 0x000fca00078e0a00 */
[----:B------:R-:W-:Y:S01]  /*15bb0*/  ISETP.GT.U32.AND P0, PT, R0, R4, PT ;  /* 0x000000040000720c */ /* 0x000fe20003f04070 */
[----:B------:R-:W-:-:S04]  /*15bc0*/  IMAD.HI.U32 R5, R8, R30, RZ ;  /* 0x0000001e08057227 */ /* 0x000fc800078e00ff */
[----:B------:R-:W-:-:S08]  /*15bd0*/  IMAD.MOV R5, RZ, RZ, -R5 ;  /* 0x000000ffff057224 */ /* 0x000fd000078e0a05 */
[----:B------:R-:W-:Y:S02]  /*15be0*/  @!P0 IMAD.IADD R4, R4, 0x1, -R0 ;  /* 0x0000000104048824 */ /* 0x000fe400078e0a00 */
[----:B------:R-:W-:-:S05]  /*15bf0*/  IMAD R30, R0, R5, R30 ;  /* 0x00000005001e7224 */ /* 0x000fca00078e021e */
[----:B------:R-:W-:Y:S01]  /*15c00*/  ISETP.GT.U32.AND P3, PT, R0, R30, PT ;  /* 0x0000001e0000720c */ /* 0x000fe20003f64070 */
[----:B0-----:R-:W-:-:S12]  /*15c10*/  IMAD.MOV.U32 R9, RZ, RZ, R4 ;  /* 0x000000ffff097224 */ /* 0x001fd800078e0004 */
[----:B------:R-:W-:Y:S01]  /*15c20*/  @!P3 IMAD.IADD R30, R30, 0x1, -R0 ;  /* 0x000000011e1eb824 */ /* 0x000fe200078e0a00 */
[----:B--2---:R-:W-:Y:S02]  /*15c30*/  IABS R31, R51 ;  /* 0x00000033001f7213 */ /* 0x004fe40000000000 */
[----:B------:R-:W-:Y:S02]  /*15c40*/  ISETP.GE.AND P4, PT, R51, RZ, PT ;  /* 0x000000ff3300720c */ /* 0x000fe40003f86270 */
[----:B------:R-:W2:Y:S01]  /*15c50*/  LDL.LU R51, [R1+0x518] ;  /* 0x0005180001337983 */ /* 0x000ea20000300800 */
[----:B------:R-:W-:Y:S01]  /*15c60*/  IMAD.HI.U32 R7, R8, R31, RZ ;  /* 0x0000001f08077227 */ /* 0x000fe200078e00ff */
[----:B------:R-:W-:Y:S02]  /*15c70*/  ISETP.GT.U32.AND P3, PT, R0, R30, PT ;  /* 0x0000001e0000720c */ /* 0x000fe40003f64070 */
[----:B------:R-:W2:Y:S01]  /*15c80*/  LDL.LU R48, [R1+0x51c] ;  /* 0x00051c0001307983 */ /* 0x000ea20000300800 */
[----:B------:R-:W-:-:S04]  /*15c90*/  IMAD.MOV R7, RZ, RZ, -R7 ;  /* 0x000000ffff077224 */ /* 0x000fc800078e0a07 */
[----:B------:R-:W-:-:S05]  /*15ca0*/  IMAD R31, R0, R7, R31 ;  /* 0x00000007001f7224 */ /* 0x000fca00078e021f */
[----:B------:R-:W-:-:S13]  /*15cb0*/  ISETP.GT.U32.AND P0, PT, R0, R31, PT ;  /* 0x0000001f0000720c */ /* 0x000fda0003f04070 */
[----:B------:R-:W-:-:S05]  /*15cc0*/  @!P0 IMAD.IADD R31, R31, 0x1, -R0 ;  /* 0x000000011f1f8824 */ /* 0x000fca00078e0a00 */
[----:B------:R-:W-:Y:S01]  /*15cd0*/  ISETP.GT.U32.AND P0, PT, R0, R31, PT ;  /* 0x0000001f0000720c */ /* 0x000fe20003f04070 */
[----:B------:R-:W-:Y:S01]  /*15ce0*/  @!P2 IMAD.MOV R9, RZ, RZ, -R9 ;  /* 0x000000ffff09a224 */ /* 0x000fe200078e0a09 */
[----:B----4-:R-:W-:-:S05]  /*15cf0*/  IABS R34, R46 ;  /* 0x0000002e00227213 */ /* 0x010fca0000000000 */
[----:B------:R-:W-:-:S04]  /*15d00*/  IMAD.HI.U32 R4, R8, R34, RZ ;  /* 0x0000002208047227 */ /* 0x000fc800078e00ff */
[----:B------:R-:W-:-:S04]  /*15d10*/  IMAD.MOV R4, RZ, RZ, -R4 ;  /* 0x000000ffff047224 */ /* 0x000fc800078e0a04 */
[----:B------:R-:W-:Y:S02]  /*15d20*/  IMAD R34, R0, R4, R34 ;  /* 0x0000000400227224 */ /* 0x000fe400078e0222 */
[----:B------:R-:W-:-:S03]  /*15d30*/  @!P0 IMAD.IADD R31, R31, 0x1, -R0 ;  /* 0x000000011f1f8824 */ /* 0x000fc600078e0a00 */
[----:B------:R-:W-:Y:S01]  /*15d40*/  ISETP.GT.U32.AND P0, PT, R0, R34, PT ;  /* 0x000000220000720c */ /* 0x000fe20003f04070 */
[--C-:B------:R-:W-:Y:S01]  /*15d50*/  @!P3 IMAD.IADD R30, R30, 0x1, -R0.reuse ;  /* 0x000000011e1eb824 */ /* 0x100fe200078e0a00 */
[----:B------:R-:W-:Y:S01]  /*15d60*/  IABS R32, R49 ;  /* 0x0000003100207213 */ /* 0x000fe20000000000 */
[----:B------:R0:W-:Y:S01]  /*15d70*/  STL [R1+0x88], R9 ;  /* 0x0000880901007387 */ /* 0x0001e20000100800 */
[----:B------:R-:W-:Y:S02]  /*15d80*/  ISETP.GE.AND P3, PT, R49, RZ, PT ;  /* 0x000000ff3100720c */ /* 0x000fe40003f66270 */
[----:B---3--:R-:W-:Y:S01]  /*15d90*/  IABS R33, R50 ;  /* 0x0000003200217213 */ /* 0x008fe20000000000 */
[----:B------:R-:W3:Y:S06]  /*15da0*/  LDL.LU R49, [R1+0x520] ;  /* 0x0005200001317983 */ /* 0x000eec0000300800 */
[----:B------:R-:W-:Y:S01]  /*15db0*/  @!P0 IMAD.IADD R34, R34, 0x1, -R0 ;  /* 0x0000000122228824 */ /* 0x000fe200078e0a00 */
[----:B------:R-:W-:-:S02]  /*15dc0*/  ISETP.GE.AND P0, PT, R50, RZ, PT ;  /* 0x000000ff3200720c */ /* 0x000fc40003f06270 */
[----:B------:R-:W4:Y:S01]  /*15dd0*/  LDL.LU R50, [R1+0x524] ;  /* 0x0005240001327983 */ /* 0x000f220000300800 */
[----:B-1----:R-:W-:-:S04]  /*15de0*/  IMAD.HI.U32 R6, R8, R29, RZ ;  /* 0x0000001d08067227 */ /* 0x002fc800078e00ff */
[----:B------:R-:W-:-:S04]  /*15df0*/  IMAD.MOV R6, RZ, RZ, -R6 ;  /* 0x000000ffff067224 */ /* 0x000fc800078e0a06 */
[----:B------:R-:W-:-:S05]  /*15e00*/  IMAD R29, R0, R6, R29 ;  /* 0x00000006001d7224 */ /* 0x000fca00078e021d */
[----:B------:R-:W-:Y:S01]  /*15e10*/  ISETP.GT.U32.AND P5, PT, R0, R29, PT ;  /* 0x0000001d0000720c */ /* 0x000fe20003fa4070 */
[----:B------:R-:W-:-:S04]  /*15e20*/  IMAD.HI.U32 R5, R8, R33, RZ ;  /* 0x0000002108057227 */ /* 0x000fc800078e00ff */
[----:B------:R-:W-:-:S08]  /*15e30*/  IMAD.HI.U32 R6, R8, R32, RZ ;  /* 0x0000002008067227 */ /* 0x000fd000078e00ff */
[----:B------:R-:W-:-:S05]  /*15e40*/  @!P5 IMAD.IADD R29, R29, 0x1, -R0 ;  /* 0x000000011d1dd824 */ /* 0x000fca00078e0a00 */
[C---:B------:R-:W-:Y:S01]  /*15e50*/  ISETP.GT.U32.AND P5, PT, R0.reuse, R29, PT ;  /* 0x0000001d0000720c */ /* 0x040fe20003fa4070 */
[----:B------:R-:W-:Y:S02]  /*15e60*/  IMAD.MOV R5, RZ, RZ, -R5 ;  /* 0x000000ffff057224 */ /* 0x000fe400078e0a05 */
[----:B------:R-:W-:Y:S02]  /*15e70*/  IMAD.MOV R6, RZ, RZ, -R6 ;  /* 0x000000ffff067224 */ /* 0x000fe400078e0a06 */
[C---:B------:R-:W-:Y:S02]  /*15e80*/  IMAD R33, R0.reuse, R5, R33 ;  /* 0x0000000500217224 */ /* 0x040fe400078e0221 */
[----:B------:R-:W-:-:S06]  /*15e90*/  IMAD R32, R0, R6, R32 ;  /* 0x0000000600207224 */ /* 0x000fcc00078e0220 */
[----:B------:R-:W-:Y:S01]  /*15ea0*/  @!P5 IMAD.IADD R29, R29, 0x1, -R0 ;  /* 0x000000011d1dd824 */ /* 0x000fe200078e0a00 */
[C---:B------:R-:W-:Y:S02]  /*15eb0*/  ISETP.GT.U32.AND P5, PT, R0.reuse, R33, PT ;  /* 0x000000210000720c */ /* 0x040fe40003fa4070 */
[----:B------:R-:W-:Y:S02]  /*15ec0*/  ISETP.GT.U32.AND P2, PT, R0, R32, PT ;  /* 0x000000200000720c */ /* 0x000fe40003f44070 */
[----:B------:R-:W-:Y:S02]  /*15ed0*/  IABS R35, R44 ;  /* 0x0000002c00237213 */ /* 0x000fe40000000000 */
[----:B------:R-:W-:-:S03]  /*15ee0*/  IABS R36, R43 ;  /* 0x0000002b00247213 */ /* 0x000fc60000000000 */
[----:B------:R-:W-:-:S04]  /*15ef0*/  IMAD.HI.U32 R5, R8, R35, RZ ;  /* 0x0000002308057227 */ /* 0x000fc800078e00ff */
[--C-:B------:R-:W-:Y:S02]  /*15f00*/  @!P5 IMAD.IADD R33, R33, 0x1, -R0.reuse ;  /* 0x000000012121d824 */ /* 0x100fe400078e0a00 */
[----:B------:R-:W-:Y:S01]  /*15f10*/  @!P2 IMAD.IADD R32, R32, 0x1, -R0 ;  /* 0x000000012020a824 */ /* 0x000fe200078e0a00 */
[----:B-----5:R-:W-:Y:S01]  /*15f20*/  IABS R38, R47 ;  /* 0x0000002f00267213 */ /* 0x020fe20000000000 */
[----:B------:R-:W-:Y:S01]  /*15f30*/  IMAD.HI.U32 R4, R8, R36, RZ ;  /* 0x0000002408047227 */ /* 0x000fe200078e00ff */
[C---:B------:R-:W-:Y:S02]  /*15f40*/  ISETP.GT.U32.AND P5, PT, R0.reuse, R33, PT ;  /* 0x000000210000720c */ /* 0x040fe40003fa4070 */
[----:B------:R-:W-:Y:S01]  /*15f50*/  ISETP.GT.U32.AND P2, PT, R0, R32, PT ;  /* 0x000000200000720c */ /* 0x000fe20003f44070 */
[----:B------:R-:W-:Y:S02]  /*15f60*/  IMAD.MOV R5, RZ, RZ, -R5 ;  /* 0x000000ffff057224 */ /* 0x000fe400078e0a05 */
[----:B------:R-:W-:-:S02]  /*15f70*/  IMAD.MOV R4, RZ, RZ, -R4 ;  /* 0x000000ffff047224 */ /* 0x000fc400078e0a04 */
[----:B------:R-:W-:Y:S02]  /*15f80*/  IMAD R35, R0, R5, R35 ;  /* 0x0000000500237224 */ /* 0x000fe400078e0223 */
[----:B------:R-:W-:-:S04]  /*15f90*/  IMAD.HI.U32 R6, R8, R38, RZ ;  /* 0x0000002608067227 */ /* 0x000fc800078e00ff */
[C---:B------:R-:W-:Y:S02]  /*15fa0*/  IMAD R36, R0.reuse, R4, R36 ;  /* 0x0000000400247224 */ /* 0x040fe400078e0224 */
[----:B------:R-:W-:Y:S02]  /*15fb0*/  IMAD.MOV R6, RZ, RZ, -R6 ;  /* 0x000000ffff067224 */ /* 0x000fe400078e0a06 */
[--C-:B------:R-:W-:Y:S01]  /*15fc0*/  @!P5 IMAD.IADD R33, R33, 0x1, -R0.reuse ;  /* 0x000000012121d824 */ /* 0x100fe200078e0a00 */
[----:B------:R-:W-:Y:S01]  /*15fd0*/  ISETP.GT.U32.AND P5, PT, R0, R36, PT ;  /* 0x000000240000720c */ /* 0x000fe20003fa4070 */
[----:B------:R-:W-:Y:S02]  /*15fe0*/  @!P2 IMAD.IADD R32, R32, 0x1, -R0 ;  /* 0x000000012020a824 */ /* 0x000fe400078e0a00 */
[----:B------:R-:W-:Y:S02]  /*15ff0*/  IMAD R38, R0, R6, R38 ;  /* 0x0000000600267224 */ /* 0x000fe400078e0226 */
[----:B------:R-:W-:-:S02]  /*16000*/  @!P3 IMAD.MOV R32, RZ, RZ, -R32 ;  /* 0x000000ffff20b224 */ /* 0x000fc400078e0a20 */
[----:B------:R-:W-:Y:S01]  /*16010*/  @!P0 IMAD.MOV R33, RZ, RZ, -R33 ;  /* 0x000000ffff218224 */ /* 0x000fe200078e0a21 */
[----:B------:R-:W-:Y:S01]  /*16020*/  ISETP.GT.U32.AND P3, PT, R0, R38, PT ;  /* 0x000000260000720c */ /* 0x000fe20003f64070 */
[----:B------:R-:W-:Y:S02]  /*16030*/  @!P1 IMAD.MOV R29, RZ, RZ, -R29 ;  /* 0x000000ffff1d9224 */ /* 0x000fe400078e0a1d */
[----:B------:R-:W-:Y:S02]  /*16040*/  @!P6 IMAD.MOV R30, RZ, RZ, -R30 ;  /* 0x000000ffff1ee224 */ /* 0x000fe400078e0a1e */
[--C-:B------:R-:W-:Y:S01]  /*16050*/  @!P5 IMAD.IADD R36, R36, 0x1, -R0.reuse ;  /* 0x000000012424d824 */ /* 0x100fe200078e0a00 */
[----:B------:R-:W-:Y:S01]  /*16060*/  ISETP.GE.AND P5, PT, R46, RZ, PT ;  /* 0x000000ff2e00720c */ /* 0x000fe20003fa6270 */
[----:B------:R-:W-:Y:S01]  /*16070*/  @!P4 IMAD.MOV R31, RZ, RZ, -R31 ;  /* 0x000000ffff1fc224 */ /* 0x000fe200078e0a1f */
[----:B------:R-:W5:Y:S04]  /*16080*/  LDL.LU R46, [R1+0x528] ;  /* 0x00052800012e7983 */ /* 0x000f680000300800 */
[----:B------:R-:W-:Y:S01]  /*16090*/  STL [R1+0x84b0], R29 ;  /* 0x0084b01d01007387 */ /* 0x000fe20000100800 */
[----:B------:R-:W-:-:S03]  /*160a0*/  @!P3 IMAD.IADD R38, R38, 0x1, -R0 ;  /* 0x000000012626b824 */ /* 0x000fc600078e0a00 */
[----:B------:R-:W-:Y:S01]  /*160b0*/  STL [R1+0x84b4], R30 ;  /* 0x0084b41e01007387 */ /* 0x000fe20000100800 */
[----:B------:R-:W-:-:S03]  /*160c0*/  IABS R37, R45 ;  /* 0x0000002d00257213 */ /* 0x000fc60000000000 */
[----:B------:R-:W-:Y:S01]  /*160d0*/  STL [R1+0x84b8], R31 ;  /* 0x0084b81f01007387 */ /* 0x000fe20000100800 */
[----:B------:R-:W-:-:S03]  /*160e0*/  ISETP.GE.AND P3, PT, R47, RZ, PT ;  /* 0x000000ff2f00720c */ /* 0x000fc60003f66270 */
[----:B------:R-:W-:Y:S04]  /*160f0*/  STL [R1+0x84bc], R32 ;  /* 0x0084bc2001007387 */ /* 0x000fe80000100800 */
[----:B------:R-:W-:Y:S01]  /*16100*/  STL [R1+0x84c0], R33 ;  /* 0x0084c02101007387 */ /* 0x000fe20000100800 */
[----:B------:R-:W-:-:S03]  /*16110*/  ISETP.GT.U32.AND P2, PT, R0, R35, PT ;  /* 0x000000230000720c */ /* 0x000fc60003f44070 */
[----:B------:R-:W5:Y:S01]  /*16120*/  LDL.LU R47, [R1+0x52c] ;  /* 0x00052c00012f7983 */ /* 0x000f620000300800 */
[----:B------:R-:W-:-:S04]  /*16130*/  IMAD.HI.U32 R4, R8, R37, RZ ;  /* 0x0000002508047227 */ /* 0x000fc800078e00ff */
[----:B------:R-:W-:-:S04]  /*16140*/  IMAD.MOV R4, RZ, RZ, -R4 ;  /* 0x000000ffff047224 */ /* 0x000fc800078e0a04 */
[----:B------:R-:W-:Y:S02]  /*16150*/  IMAD R37, R0, R4, R37 ;  /* 0x0000000400257224 */ /* 0x000fe400078e0225 */
[----:B------:R-:W-:-:S03]  /*16160*/  @!P2 IMAD.IADD R35, R35, 0x1, -R0 ;  /* 0x000000012323a824 */ /* 0x000fc600078e0a00 */
[C---:B------:R-:W-:Y:S02]  /*16170*/  ISETP.GT.U32.AND P2, PT, R0.reuse, R37, PT ;  /* 0x000000250000720c */ /* 0x040fe40003f44070 */
[----:B------:R-:W-:Y:S02]  /*16180*/  ISETP.GT.U32.AND P1, PT, R0, R34, PT ;  /* 0x000000220000720c */ /* 0x000fe40003f24070 */
[----:B--2---:R-:W-:-:S05]  /*16190*/  IABS R39, R51 ;  /* 0x0000003300277213 */ /* 0x004fca0000000000 */
[----:B------:R-:W-:-:S04]  /*161a0*/  IMAD.HI.U32 R5, R8, R39, RZ ;  /* 0x0000002708057227 */ /* 0x000fc800078e00ff */
[----:B------:R-:W-:-:S04]  /*161b0*/  IMAD.MOV R5, RZ, RZ, -R5 ;  /* 0x000000ffff057224 */ /* 0x000fc800078e0a05 */
[----:B------:R-:W-:-:S05]  /*161c0*/  IMAD R39, R0, R5, R39 ;  /* 0x0000000500277224 */ /* 0x000fca00078e0227 */
[----:B------:R-:W-:-:S13]  /*161d0*/  ISETP.GT.U32.AND P0, PT, R0, R39, PT ;  /* 0x000000270000720c */ /* 0x000fda0003f04070 */
[--C-:B------:R-:W-:Y:S01]  /*161e0*/  @!P0 IMAD.IADD R39, R39, 0x1, -R0.reuse ;  /* 0x0000000127278824 */ /* 0x100fe200078e0a00 */
[----:B------:R-:W-:Y:S02]  /*161f0*/  ISETP.GE.AND P0, PT, R51, RZ, PT ;  /* 0x000000ff3300720c */ /* 0x000fe40003f06270 */
[----:B------:R-:W2:Y:S01]  /*16200*/  LDL.LU R51, [R1+0x530] ;  /* 0x0005300001337983 */ /* 0x000ea20000300800 */
[--C-:B------:R-:W-:Y:S01]  /*16210*/  @!P2 IMAD.IADD R37, R37, 0x1, -R0.reuse ;  /* 0x000000012525a824 */ /* 0x100fe200078e0a00 */
[----:B------:R-:W-:Y:S01]  /*16220*/  ISETP.GT.U32.AND P2, PT, R0, R35, PT ;  /* 0x000000230000720c */ /* 0x000fe20003f44070 */
[----:B------:R-:W-:-:S03]  /*16230*/  @!P1 IMAD.IADD R34, R34, 0x1, -R0 ;  /* 0x0000000122229824 */ /* 0x000fc600078e0a00 */
[----:B------:R-:W-:Y:S02]  /*16240*/  ISETP.GT.U32.AND P6, PT, R0, R37, PT ;  /* 0x000000250000720c */ /* 0x000fe40003fc4070 */
[----:B------:R-:W-:Y:S02]  /*16250*/  ISETP.GE.AND P1, PT, R44, RZ, PT ;  /* 0x000000ff2c00720c */ /* 0x000fe40003f26270 */
[----:B------:R-:W-:-:S05]  /*16260*/  ISETP.GT.U32.AND P4, PT, R0, R36, PT ;  /* 0x000000240000720c */ /* 0x000fca0003f84070 */
[----:B------:R-:W-:Y:S01]  /*16270*/  @!P2 IMAD.IADD R35, R35, 0x1, -R0 ;  /* 0x000000012323a824 */ /* 0x000fe200078e0a00 */
[----:B------:R-:W-:-:S03]  /*16280*/  ISETP.GE.AND P2, PT, R43, RZ, PT ;  /* 0x000000ff2b00720c */ /* 0x000fc60003f46270 */
[--C-:B------:R-:W-:Y:S01]  /*16290*/  @!P6 IMAD.IADD R37, R37, 0x1, -R0.reuse ;  /* 0x000000012525e824 */ /* 0x100fe200078e0a00 */
[----:B------:R-:W-:Y:S01]  /*162a0*/  ISETP.GE.AND P6, PT, R45, RZ, PT ;  /* 0x000000ff2d00720c */ /* 0x000fe20003fc6270 */
[----:B------:R-:W-:Y:S01]  /*162b0*/  @!P1 IMAD.MOV R35, RZ, RZ, -R35 ;  /* 0x000000ffff239224 */ /* 0x000fe200078e0a23 */
[----:B------:R-:W-:Y:S01]  /*162c0*/  ISETP.GT.U32.AND P1, PT, R0, R39, PT ;  /* 0x000000270000720c */ /* 0x000fe20003f24070 */
[----:B------:R-:W-:Y:S02]  /*162d0*/  @!P4 IMAD.IADD R36, R36, 0x1, -R0 ;  /* 0x000000012424c824 */ /* 0x000fe400078e0a00 */
[----:B------:R-:W-:-:S04]  /*162e0*/  @!P5 IMAD.MOV R34, RZ, RZ, -R34 ;  /* 0x000000ffff22d224 */ /* 0x000fc800078e0a22 */
[----:B------:R-:W-:Y:S01]  /*162f0*/  @!P2 IMAD.MOV R36, RZ, RZ, -R36 ;  /* 0x000000ffff24a224 */ /* 0x000fe200078e0a24 */
[----:B------:R-:W-:Y:S03]  /*16300*/  STL [R1+0x84c4], R34 ;  /* 0x0084c42201007387 */ /* 0x000fe60000100800 */
[----:B------:R-:W-:Y:S01]  /*16310*/  @!P6 IMAD.MOV R37, RZ, RZ, -R37 ;  /* 0x000000ffff25e224 */ /* 0x000fe200078e0a25 */
[----:B------:R-:W-:Y:S01]  /*16320*/  STL [R1+0x84c8], R35 ;  /* 0x0084c82301007387 */ /* 0x000fe20000100800 */
[----:B------:R-:W-:-:S03]  /*16330*/  @!P1 IMAD.IADD R39, R39, 0x1, -R0 ;  /* 0x0000000127279824 */ /* 0x000fc600078e0a00 */
[----:B------:R-:W-:Y:S04]  /*16340*/  STL [R1+0x84cc], R36 ;  /* 0x0084cc2401007387 */ /* 0x000fe80000100800 */
[----:B------:R-:W-:Y:S01]  /*16350*/  STL [R1+0x84d0], R37 ;  /* 0x0084d02501007387 */ /* 0x000fe20000100800 */
[----:B----4-:R-:W-:Y:S02]  /*16360*/  IABS R42, R50 ;  /* 0x00000032002a7213 */ /* 0x010fe40000000000 */
[----:B------:R-:W-:Y:S02]  /*16370*/  ISETP.GE.AND P1, PT, R50, RZ, PT ;  /* 0x000000ff3200720c */ /* 0x000fe40003f26270 */
[----:B------:R-:W4:Y:S04]  /*16380*/  LDL.LU R50, [R1+0x534] ;  /* 0x0005340001327983 */ /* 0x000f280000300800 */
[----:B------:R-:W4:Y:S01]  /*16390*/  LDL.LU R53, [R1+0x538] ;  /* 0x0005380001357983 */ /* 0x000f220000300800 */
[----:B------:R-:W-:-:S05]  /*163a0*/  IABS R40, R48 ;  /* 0x0000003000287213 */ /* 0x000fca0000000000 */
[----:B------:R-:W-:Y:S01]  /*163b0*/  IMAD.HI.U32 R4, R8, R40, RZ ;  /* 0x0000002808047227 */ /* 0x000fe200078e00ff */
[----:B---3--:R-:W-:-:S03]  /*163c0*/  IABS R41, R49 ;  /* 0x0000003100297213 */ /* 0x008fc60000000000 */
[----:B------:R-:W-:-:S04]  /*163d0*/  IMAD.MOV R4, RZ, RZ, -R4 ;  /* 0x000000ffff047224 */ /* 0x000fc800078e0a04 */
[----:B------:R-:W-:Y:S02]  /*163e0*/  IMAD R40, R0, R4, R40 ;  /* 0x0000000400287224 */ /* 0x000fe400078e0228 */
[----:B------:R-:W-:-:S03]  /*163f0*/  IMAD.HI.U32 R4, R8, R41, RZ ;  /* 0x0000002908047227 */ /* 0x000fc600078e00ff */
[----:B------:R-:W-:Y:S01]  /*16400*/  ISETP.GT.U32.AND P4, PT, R0, R40, PT ;  /* 0x000000280000720c */ /* 0x000fe20003f84070 */
[----:B------:R-:W-:-:S04]  /*16410*/  IMAD.MOV R4, RZ, RZ, -R4 ;  /* 0x000000ffff047224 */ /* 0x000fc800078e0a04 */
[----:B------:R-:W-:-:S05]  /*16420*/  IMAD R41, R0, R4, R41 ;  /* 0x0000000400297224 */ /* 0x000fca00078e0229 */
[----:B------:R-:W-:-:S03]  /*16430*/  ISETP.GT.U32.AND P6, PT, R0, R41, PT ;  /* 0x000000290000720c */ /* 0x000fc60003fc4070 */
[----:B------:R-:W-:Y:S01]  /*16440*/  @!P4 IMAD.IADD R40, R40, 0x1, -R0 ;  /* 0x000000012828c824 */ /* 0x000fe200078e0a00 */
[----:B------:R-:W-:-:S09]  /*16450*/  ISETP.GT.U32.AND P4, PT, R0, R38, PT ;  /* 0x000000260000720c */ /* 0x000fd20003f84070 */
[----:B------:R-:W-:-:S04]  /*16460*/  @!P6 IMAD.IADD R41, R41, 0x1, -R0 ;  /* 0x000000012929e824 */ /* 0x000fc800078e0a00 */
[----:B------:R-:W-:Y:S01]  /*16470*/  @!P4 IMAD.IADD R38, R38, 0x1, -R0 ;  /* 0x000000012626c824 */ /* 0x000fe200078e0a00 */
[----:B------:R-:W-:-:S03]  /*16480*/  ISETP.GT.U32.AND P6, PT, R0, R41, PT ;  /* 0x000000290000720c */ /* 0x000fc60003fc4070 */
[----:B------:R-:W-:Y:S01]  /*16490*/  @!P3 IMAD.MOV R38, RZ, RZ, -R38 ;  /* 0x000000ffff26b224 */ /* 0x000fe200078e0a26 */
[----:B------:R-:W-:Y:S01]  /*164a0*/  ISETP.GT.U32.AND P5, PT, R0, R40, PT ;  /* 0x000000280000720c */ /* 0x000fe20003fa4070 */
[----:B------:R-:W-:-:S03]  /*164b0*/  IMAD.HI.U32 R4, R8, R42, RZ ;  /* 0x0000002a08047227 */ /* 0x000fc600078e00ff */
[----:B------:R-:W-:Y:S01]  /*164c0*/  STL [R1+0x84d4], R38 ;  /* 0x0084d42601007387 */ /* 0x000fe20000100800 */
[----:B------:R-:W-:-:S03]  /*164d0*/  IMAD.MOV R4, RZ, RZ, -R4 ;  /* 0x000000ffff047224 */ /* 0x000fc600078e0a04 */
[----:B------:R-:W3:Y:S01]  /*164e0*/  LDL.LU R52, [R1+0x53c] ;  /* 0x00053c0001347983 */ /* 0x000ee20000300800 */
[----:B------:R-:W-:Y:S02]  /*164f0*/  @!P0 IMAD.MOV R39, RZ, RZ, -R39 ;  /* 0x000000ffff278224 */ /* 0x000fe400078e0a27 */
[----:B------:R-:W-:Y:S02]  /*16500*/  IMAD R42, R0, R4, R42 ;  /* 0x00000004002a7224 */ /* 0x000fe400078e022a */
[--C-:B------:R-:W-:Y:S01]  /*16510*/  @!P6 IMAD.IADD R41, R41, 0x1, -R0.reuse ;  /* 0x000000012929e824 */ /* 0x100fe200078e0a00 */
[----:B------:R-:W-:Y:S01]  /*16520*/  STL [R1+0x84d8], R39 ;  /* 0x0084d82701007387 */ /* 0x000fe20000100800 */
[----:B------:R-:W-:Y:S01]  /*16530*/  @!P5 IMAD.IADD R40, R40, 0x1, -R0 ;  /* 0x000000012828d824 */ /* 0x000fe200078e0a00 */
[----:B------:R-:W-:-:S13]  /*16540*/  ISETP.GT.U32.AND P5, PT, R0, R42, PT ;  /* 0x0000002a0000720c */ /* 0x000fda0003fa4070 */
[----:B------:R-:W-:-:S05]  /*16550*/  @!P5 IMAD.IADD R42, R42, 0x1, -R0 ;  /* 0x000000012a2ad824 */ /* 0x000fca00078e0a00 */
[----:B------:R-:W-:Y:S02]  /*16560*/  ISETP.GT.U32.AND P5, PT, R0, R42, PT ;  /* 0x0000002a0000720c */ /* 0x000fe40003fa4070 */
[----:B-----5:R-:W-:-:S05]  /*16570*/  IABS R44, R47 ;  /* 0x0000002f002c7213 */ /* 0x020fca0000000000 */
[----:B------:R-:W-:-:S04]  /*16580*/  IMAD.HI.U32 R5, R8, R44, RZ ;  /* 0x0000002c08057227 */ /* 0x000fc800078e00ff */
[----:B------:R-:W-:-:S04]  /*16590*/  IMAD.MOV R5, RZ, RZ, -R5 ;  /* 0x000000ffff057224 */ /* 0x000fc800078e0a05 */
[----:B------:R-:W-:Y:S02]  /*165a0*/  IMAD R44, R0, R5, R44 ;  /* 0x00000005002c7224 */ /* 0x000fe400078e022c */
[----:B------:R-:W-:-:S03]  /*165b0*/  @!P5 IMAD.IADD R42, R42, 0x1, -R0 ;  /* 0x000000012a2ad824 */ /* 0x000fc600078e0a00 */
[----:B------:R-:W-:-:S13]  /*165c0*/  ISETP.GT.U32.AND P5, PT, R0, R44, PT ;  /* 0x0000002c0000720c */ /* 0x000fda0003fa4070 */
[----:B------:R-:W-:-:S05]  /*165d0*/  @!P5 IMAD.IADD R44, R44, 0x1, -R0 ;  /* 0x000000012c2cd824 */ /* 0x000fca00078e0a00 */
[----:B------:R-:W-:Y:S02]  /*165e0*/  ISETP.GT.U32.AND P5, PT, R0, R44, PT ;  /* 0x0000002c0000720c */ /* 0x000fe40003fa4070 */
[----:B------:R-:W-:-:S11]  /*165f0*/  ISETP.GE.AND P0, PT, R47, RZ, PT ;  /* 0x000000ff2f00720c */ /* 0x000fd60003f06270 */
[----:B------:R-:W-:Y:S01]  /*16600*/  @!P5 IMAD.IADD R44, R44, 0x1, -R0 ;  /* 0x000000012c2cd824 */ /* 0x000fe200078e0a00 */
[----:B--2---:R-:W-:Y:S02]  /*16610*/  IABS R45, R51 ;  /* 0x00000033002d7213 */ /* 0x004fe40000000000 */
[----:B------:R-:W-:Y:S02]  /*16620*/  ISETP.GE.AND P6, PT, R51, RZ, PT ;  /* 0x000000ff3300720c */ /* 0x000fe40003fc6270 */
[----:B------:R-:W2:Y:S04]  /*16630*/  LDL.LU R51, [R1+0x540] ;  /* 0x0005400001337983 */ /* 0x000ea80000300800 */
[----:B------:R-:W5:Y:S04]  /*16640*/  LDL.LU R56, [R1+0x544] ;  /* 0x0005440001387983 */ /* 0x000f680000300800 */
[----:B------:R-:W2:Y:S04]  /*16650*/  LDL.LU R55, [R1+0x548] ;  /* 0x0005480001377983 */ /* 0x000ea80000300800 */
[----:B------:R-:W2:Y:S01]  /*16660*/  LDL.LU R54, [R1+0x54c] ;  /* 0x00054c0001367983 */ /* 0x000ea20000300800 */
[----:B----4-:R-:W-:-:S02]  /*16670*/  IABS R47, R53 ;  /* 0x00000035002f7213 */ /* 0x010fc40000000000 */
[----:B------:R-:W-:Y:S02]  /*16680*/  ISETP.GE.AND P5, PT, R53, RZ, PT ;  /* 0x000000ff3500720c */ /* 0x000fe40003fa6270 */
[----:B------:R-:W4:Y:S04]  /*16690*/  LDL.LU R53, [R1+0x550] ;  /* 0x0005500001357983 */ /* 0x000f280000300800 */
        /* <DEDUP_REMOVED lines=14> */
[----:B------:R-:W4:Y:S01]  /*16780*/  LDL.LU R18, [R1+0x590] ;  /* 0x0005900001127983 */ /* 0x000f220000300800 */
[----:B------:R-:W-:-:S02]  /*16790*/  IABS R43, R46 ;  /* 0x0000002e002b7213 */ /* 0x000fc40000000000 */
[----:B------:R-:W-:-:S03]  /*167a0*/  ISETP.GE.AND P2, PT, R48, RZ, PT ;  /* 0x000000ff3000720c */ /* 0x000fc60003f46270 */
[----:B------:R-:W-:-:S04]  /*167b0*/  IMAD.HI.U32 R4, R8, R43, RZ ;  /* 0x0000002b08047227 */ /* 0x000fc800078e00ff */
[----:B------:R-:W-:-:S04]  /*167c0*/  IMAD.MOV R4, RZ, RZ, -R4 ;  /* 0x000000ffff047224 */ /* 0x000fc800078e0a04 */
[----:B------:R-:W-:Y:S02]  /*167d0*/  IMAD R43, R0, R4, R43 ;  /* 0x00000004002b7224 */ /* 0x000fe400078e022b */
[----:B------:R-:W-:-:S03]  /*167e0*/  @!P2 IMAD.MOV R40, RZ, RZ, -R40 ;  /* 0x000000ffff28a224 */ /* 0x000fc600078e0a28 */
[----:B------:R-:W-:Y:S02]  /*167f0*/  ISETP.GT.U32.AND P2, PT, R0, R43, PT ;  /* 0x0000002b0000720c */ /* 0x000fe40003f44070 */
[----:B------:R-:W-:Y:S01]  /*16800*/  ISETP.GE.AND P4, PT, R49, RZ, PT ;  /* 0x000000ff3100720c */ /* 0x000fe20003f86270 */
[----:B------:R-:W-:-:S04]  /*16810*/  IMAD.HI.U32 R4, R8, R45, RZ ;  /* 0x0000002d08047227 */ /* 0x000fc800078e00ff */
[----:B------:R-:W-:-:S06]  /*16820*/  IMAD.MOV R4, RZ, RZ, -R4 ;  /* 0x000000ffff047224 */ /* 0x000fcc00078e0a04 */
[----:B------:R-:W-:Y:S02]  /*16830*/  @!P2 IMAD.IADD R43, R43, 0x1, -R0 ;  /* 0x000000012b2ba824 */ /* 0x000fe400078e0a00 */
[----:B------:R-:W-:-:S03]  /*16840*/  @!P4 IMAD.MOV R41, RZ, RZ, -R41 ;  /* 0x000000ffff29c224 */ /* 0x000fc600078e0a29 */
[C---:B------:R-:W-:Y:S01]  /*16850*/  ISETP.GT.U32.AND P4, PT, R0.reuse, R43, PT ;  /* 0x0000002b0000720c */ /* 0x040fe20003f84070 */
[----:B------:R-:W-:Y:S01]  /*16860*/  IMAD R45, R0, R4, R45 ;  /* 0x00000004002d7224 */ /* 0x000fe200078e022d */
[----:B------:R-:W-:Y:S01]  /*16870*/  ISETP.GE.AND P3, PT, R46, RZ, PT ;  /* 0x000000ff2e00720c */ /* 0x000fe20003f66270 */
[----:B------:R-:W-:-:S04]  /*16880*/  IMAD.HI.U32 R4, R8, R47, RZ ;  /* 0x0000002f08047227 */ /* 0x000fc800078e00ff */
[----:B------:R-:W-:-:S04]  /*16890*/  IMAD.MOV R4, RZ, RZ, -R4 ;  /* 0x000000ffff047224 */ /* 0x000fc800078e0a04 */
[----:B------:R-:W-:Y:S02]  /*168a0*/  IMAD R47, R0, R4, R47 ;  /* 0x00000004002f7224 */ /* 0x000fe400078e022f */
[----:B------:R-:W-:Y:S01]  /*168b0*/  @!P4 IMAD.IADD R43, R43, 0x1, -R0 ;  /* 0x000000012b2bc824 */ /* 0x000fe200078e0a00 */
[----:B------:R-:W-:-:S03]  /*168c0*/  IABS R46, R50 ;  /* 0x00000032002e7213 */ /* 0x000fc60000000000 */
[----:B------:R-:W-:Y:S01]  /*168d0*/  @!P3 IMAD.MOV R43, RZ, RZ, -R43 ;  /* 0x000000ffff2bb224 */ /* 0x000fe200078e0a2b */
[----:B------:R-:W-:Y:S01]  /*168e0*/  ISETP.GT.U32.AND P3, PT, R0, R47, PT ;  /* 0x0000002f0000720c */ /* 0x000fe20003f64070 */
[----:B------:R-:W-:Y:S01]  /*168f0*/  IMAD.HI.U32 R5, R8, R46, RZ ;  /* 0x0000002e08057227 */ /* 0x000fe200078e00ff */
[----:B---3--:R-:W-:Y:S02]  /*16900*/  IABS R48, R52 ;  /* 0x0000003400307213 */ /* 0x008fe40000000000 */
[----:B------:R-:W-:Y:S01]  /*16910*/  ISETP.GT.U32.AND P2, PT, R0, R45, PT ;  /* 0x0000002d0000720c */ /* 0x000fe20003f44070 */
[----:B------:R-:W-:Y:S02]  /*16920*/  IMAD.MOV R5, RZ, RZ, -R5 ;  /* 0x000000ffff057224 */ /* 0x000fe400078e0a05 */
[----:B------:R-:W-:-:S04]  /*16930*/  IMAD.HI.U32 R4, R8, R48, RZ ;  /* 0x0000003008047227 */ /* 0x000fc800078e00ff */
[----:B------:R-:W-:Y:S01]  /*16940*/  @!P1 IMAD.MOV R42, RZ, RZ, -R42 ;  /* 0x000000ffff2a9224 */ /* 0x000fe200078e0a2a */
[----:B------:R-:W-:Y:S01]  /*16950*/  ISETP.GE.AND P1, PT, R50, RZ, PT ;  /* 0x000000ff3200720c */ /* 0x000fe20003f26270 */
[C---:B------:R-:W-:Y:S02]  /*16960*/  IMAD R46, R0.reuse, R5, R46 ;  /* 0x00000005002e7224 */ /* 0x040fe400078e022e */
[----:B------:R-:W-:Y:S02]  /*16970*/  @!P3 IMAD.IADD R47, R47, 0x1, -R0 ;  /* 0x000000012f2fb824 */ /* 0x000fe400078e0a00 */
[----:B------:R-:W-:Y:S01]  /*16980*/  IMAD.MOV R4, RZ, RZ, -R4 ;  /* 0x000000ffff047224 */ /* 0x000fe200078e0a04 */
[C---:B------:R-:W-:Y:S01]  /*16990*/  ISETP.GT.U32.AND P4, PT, R0.reuse, R46, PT ;  /* 0x0000002e0000720c */ /* 0x040fe20003f84070 */
[----:B------:R-:W-:Y:S01]  /*169a0*/  @!P0 IMAD.MOV R44, RZ, RZ, -R44 ;  /* 0x000000ffff2c8224 */ /* 0x000fe200078e0a2c */
[C---:B------:R-:W-:Y:S01]  /*169b0*/  ISETP.GT.U32.AND P0, PT, R0.reuse, R47, PT ;  /* 0x0000002f0000720c */ /* 0x040fe20003f04070 */
[----:B------:R-:W-:-:S02]  /*169c0*/  IMAD R48, R0, R4, R48 ;  /* 0x0000000400307224 */ /* 0x000fc400078e0230 */
[----:B------:R-:W-:-:S05]  /*169d0*/  @!P2 IMAD.IADD R45, R45, 0x1, -R0 ;  /* 0x000000012d2da824 */ /* 0x000fca00078e0a00 */
[----:B------:R-:W-:-:S03]  /*169e0*/  ISETP.GT.U32.AND P2, PT, R0, R45, PT ;  /* 0x0000002d0000720c */ /* 0x000fc60003f44070 */
[--C-:B------:R-:W-:Y:S02]  /*169f0*/  @!P4 IMAD.IADD R46, R46, 0x1, -R0.reuse ;  /* 0x000000012e2ec824 */ /* 0x100fe400078e0a00 */
[----:B------:R-:W-:-:S03]  /*16a00*/  @!P0 IMAD.IADD R47, R47, 0x1, -R0 ;  /* 0x000000012f2f8824 */ /* 0x000fc600078e0a00 */
[----:B------:R-:W-:-:S05]  /*16a10*/  ISETP.GT.U32.AND P4, PT, R0, R46, PT ;  /* 0x0000002e0000720c */ /* 0x000fca0003f84070 */
[----:B------:R-:W-:-:S04]  /*16a20*/  @!P2 IMAD.IADD R45, R45, 0x1, -R0 ;  /* 0x000000012d2da824 */ /* 0x000fc800078e0a00 */
[----:B------:R-:W-:Y:S02]  /*16a30*/  @!P6 IMAD.MOV R45, RZ, RZ, -R45 ;  /* 0x000000ffff2de224 */ /* 0x000fe400078e0a2d */
[----:B------:R-:W-:Y:S02]  /*16a40*/  @!P5 IMAD.MOV R47, RZ, RZ, -R47 ;  /* 0x000000ffff2fd224 */ /* 0x000fe400078e0a2f */
[----:B------:R-:W-:Y:S01]  /*16a50*/  @!P4 IMAD.IADD R46, R46, 0x1, -R0 ;  /* 0x000000012e2ec824 */ /* 0x000fe200078e0a00 */
[----:B------:R-:W-:Y:S02]  /*16a60*/  ISETP.GE.AND P3, PT, R52, RZ, PT ;  /* 0x000000ff3400720c */ /* 0x000fe40003f66270 */
[----:B------:R-:W-:Y:S01]  /*16a70*/  ISETP.GT.U32.AND P2, PT, R0, R48, PT ;  /* 0x000000300000720c */ /* 0x000fe20003f44070 */
[----:B------:R-:W-:Y:S01]  /*16a80*/  @!P1 IMAD.MOV R46, RZ, RZ, -R46 ;  /* 0x000000ffff2e9224 */ /* 0x000fe200078e0a2e */
[----:B-----5:R-:W-:-:S05]  /*16a90*/  IABS R50, R56 ;  /* 0x0000003800327213 */ /* 0x020fca0000000000 */
[----:B------:R-:W-:-:S04]  /*16aa0*/  IMAD.HI.U32 R4, R8, R50, RZ ;  /* 0x0000003208047227 */ /* 0x000fc800078e00ff */
[----:B------:R-:W-:-:S04]  /*16ab0*/  IMAD.MOV R4, RZ, RZ, -R4 ;  /* 0x000000ffff047224 */ /* 0x000fc800078e0a04 */
[----:B------:R-:W-:Y:S01]  /*16ac0*/  IMAD R50, R0, R4, R50 ;  /* 0x0000000400327224 */ /* 0x000fe200078e0232 */
[----:B--2---:R-:W-:-:S04]  /*16ad0*/  IABS R49, R51 ;  /* 0x0000003300317213 */ /* 0x004fc80000000000 */
[----:B------:R-:W-:Y:S01]  /*16ae0*/  ISETP.GT.U32.AND P0, PT, R0, R50, PT ;  /* 0x000000320000720c */ /* 0x000fe20003f04070 */
[----:B------:R-:W-:-:S04]  /*16af0*/  IMAD.HI.U32 R5, R8, R49, RZ ;  /* 0x0000003108057227 */ /* 0x000fc800078e00ff */
[----:B------:R-:W-:Y:S01]  /*16b00*/  IMAD.MOV R5, RZ, RZ, -R5 ;  /* 0x000000ffff057224 */ /* 0x000fe200078e0a05 */
[----:B------:R-:W-:-:S03]  /*16b10*/  ISETP.GE.AND P6, PT, R51, RZ, PT ;  /* 0x000000ff3300720c */ /* 0x000fc60003fc6270 */
[----:B------:R-:W-:Y:S01]  /*16b20*/  IMAD R49, R0, R5, R49 ;  /* 0x0000000500317224 */ /* 0x000fe200078e0231 */
[----:B------:R-:W-:-:S03]  /*16b30*/  IABS R51, R55 ;  /* 0x0000003700337213 */ /* 0x000fc60000000000 */
[----:B------:R-:W-:Y:S01]  /*16b40*/  @!P0 IMAD.IADD R50, R50, 0x1, -R0 ;  /* 0x0000000132328824 */ /* 0x000fe200078e0a00 */
[----:B------:R-:W-:Y:S01]  /*16b50*/  ISETP.GT.U32.AND P4, PT, R0, R49, PT ;  /* 0x000000310000720c */ /* 0x000fe20003f84070 */
[----:B------:R-:W-:-:S03]  /*16b60*/  IMAD.HI.U32 R5, R8, R51, RZ ;  /* 0x0000003308057227 */ /* 0x000fc600078e00ff */
[----:B------:R-:W-:Y:S01]  /*16b70*/  ISETP.GT.U32.AND P5, PT, R0, R50, PT ;  /* 0x000000320000720c */ /* 0x000fe20003fa4070 */
[----:B------:R-:W-:Y:S01]  /*16b80*/  IMAD.MOV R5, RZ, RZ, -R5 ;  /* 0x000000ffff057224 */ /* 0x000fe200078e0a05 */
[----:B------:R-:W-:-:S03]  /*16b90*/  IABS R52, R54 ;  /* 0x0000003600347213 */ /* 0x000fc60000000000 */
[----:B------:R-:W-:-:S04]  /*16ba0*/  IMAD R51, R0, R5, R51 ;  /* 0x0000000500337224 */ /* 0x000fc800078e0233 */
[----:B------:R-:W-:Y:S02]  /*16bb0*/  @!P4 IMAD.IADD R49, R49, 0x1, -R0 ;  /* 0x000000013131c824 */ /* 0x000fe400078e0a00 */
[----:B------:R-:W-:-:S04]  /*16bc0*/  IMAD.HI.U32 R4, R8, R52, RZ ;  /* 0x0000003408047227 */ /* 0x000fc800078e00ff */
[----:B------:R-:W-:Y:S01]  /*16bd0*/  @!P5 IMAD.IADD R50, R50, 0x1, -R0 ;  /* 0x000000013232d824 */ /* 0x000fe200078e0a00 */
[C---:B------:R-:W-:Y:S02]  /*16be0*/  ISETP.GT.U32.AND P5, PT, R0.reuse, R51, PT ;  /* 0x000000330000720c */ /* 0x040fe40003fa4070 */
[----:B------:R-:W-:Y:S01]  /*16bf0*/  ISETP.GT.U32.AND P1, PT, R0, R49, PT ;  /* 0x000000310000720c */ /* 0x000fe20003f24070 */
[----:B------:R-:W-:-:S04]  /*16c00*/  IMAD.MOV R4, RZ, RZ, -R4 ;  /* 0x000000ffff047224 */ /* 0x000fc800078e0a04 */
[----:B------:R-:W-:Y:S02]  /*16c10*/  IMAD R52, R0, R4, R52 ;  /* 0x0000000400347224 */ /* 0x000fe400078e0234 */
[----:B------:R-:W-:-:S04]  /*16c20*/  @!P2 IMAD.IADD R48, R48, 0x1, -R0 ;  /* 0x000000013030a824 */ /* 0x000fc800078e0a00 */
[--C-:B------:R-:W-:Y:S01]  /*16c30*/  @!P5 IMAD.IADD R51, R51, 0x1, -R0.reuse ;  /* 0x000000013333d824 */ /* 0x100fe200078e0a00 */
[C---:B------:R-:W-:Y:S01]  /*16c40*/  ISETP.GT.U32.AND P5, PT, R0.reuse, R52, PT ;  /* 0x000000340000720c */ /* 0x040fe20003fa4070 */
[----:B------:R-:W-:Y:S01]  /*16c50*/  @!P1 IMAD.IADD R49, R49, 0x1, -R0 ;  /* 0x0000000131319824 */ /* 0x000fe200078e0a00 */
[----:B------:R-:W-:Y:S02]  /*16c60*/  ISETP.GT.U32.AND P2, PT, R0, R48, PT ;  /* 0x000000300000720c */ /* 0x000fe40003f44070 */
[----:B----4-:R-:W-:Y:S02]  /*16c70*/  ISETP.GE.AND P1, PT, R53, RZ, PT ;  /* 0x000000ff3500720c */ /* 0x010fe40003f26270 */
[----:B------:R-:W-:Y:S02]  /*16c80*/  IABS R53, R53 ;  /* 0x0000003500357213 */ /* 0x000fe40000000000 */
[----:B------:R-:W-:Y:S02]  /*16c90*/  ISETP.GE.AND P0, PT, R54, RZ, PT ;  /* 0x000000ff3600720c */ /* 0x000fe40003f06270 */
[----:B------:R-:W-:Y:S01]  /*16ca0*/  IABS R54, R24 ;  /* 0x0000001800367213 */ /* 0x000fe20000000000 */
[----:B------:R-:W-:Y:S01]  /*16cb0*/  IMAD.HI.U32 R7, R8, R53, RZ ;  /* 0x0000003508077227 */ /* 0x000fe200078e00ff */
[----:B------:R-:W-:-:S02]  /*16cc0*/  ISETP.GE.AND P4, PT, R56, RZ, PT ;  /* 0x000000ff3800720c */ /* 0x000fc40003f86270 */
[----:B------:R-:W-:Y:S01]  /*16cd0*/  IABS R56, R22 ;  /* 0x0000001600387213 */ /* 0x000fe20000000000 */
[----:B------:R-:W-:Y:S02]  /*16ce0*/  IMAD.MOV R7, RZ, RZ, -R7 ;  /* 0x000000ffff077224 */ /* 0x000fe400078e0a07 */
[----:B------:R-:W-:Y:S02]  /*16cf0*/  @!P5 IMAD.IADD R52, R52, 0x1, -R0 ;  /* 0x000000013434d824 */ /* 0x000fe400078e0a00 */
[----:B------:R-:W-:Y:S01]  /*16d00*/  IMAD.HI.U32 R6, R8, R54, RZ ;  /* 0x0000003608067227 */ /* 0x000fe200078e00ff */
[----:B------:R-:W-:-:S03]  /*16d10*/  IABS R57, R11 ;  /* 0x0000000b00397213 */ /* 0x000fc60000000000 */
[----:B------:R-:W-:Y:S01]  /*16d20*/  @!P2 IMAD.IADD R48, R48, 0x1, -R0 ;  /* 0x000000013030a824 */ /* 0x000fe200078e0a00 */
[----:B------:R-:W-:Y:S01]  /*16d30*/  ISETP.GE.AND P2, PT, R55, RZ, PT ;  /* 0x000000ff3700720c */ /* 0x000fe20003f46270 */
[C---:B------:R-:W-:Y:S01]  /*16d40*/  IMAD R53, R0.reuse, R7, R53 ;  /* 0x0000000700357224 */ /* 0x040fe200078e0235 */
[----:B------:R-:W-:Y:S01]  /*16d50*/  IABS R55, R23 ;  /* 0x0000001700377213 */ /* 0x000fe20000000000 */
[----:B------:R-:W-:Y:S01]  /*16d60*/  @!P6 IMAD.MOV R49, RZ, RZ, -R49 ;  /* 0x000000ffff31e224 */ /* 0x000fe200078e0a31 */
[----:B------:R-:W-:Y:S01]  /*16d70*/  ISETP.GT.U32.AND P6, PT, R0, R52, PT ;  /* 0x000000340000720c */ /* 0x000fe20003fc4070 */
[----:B------:R-:W-:Y:S02]  /*16d80*/  IMAD.MOV R6, RZ, RZ, -R6 ;  /* 0x000000ffff067224 */ /* 0x000fe400078e0a06 */
[----:B------:R-:W-:Y:S01]  /*16d90*/  IMAD.HI.U32 R4, R8, R56, RZ ;  /* 0x0000003808047227 */ /* 0x000fe200078e00ff */
[----:B------:R-:W-:-:S03]  /*16da0*/  ISETP.GT.U32.AND P5, PT, R0, R53, PT ;  /* 0x000000350000720c */ /* 0x000fc60003fa4070 */
[----:B------:R-:W-:Y:S01]  /*16db0*/  @!P3 IMAD.MOV R48, RZ, RZ, -R48 ;  /* 0x000000ffff30b224 */ /* 0x000fe200078e0a30 */
[C---:B------:R-:W-:Y:S01]  /*16dc0*/  ISETP.GT.U32.AND P3, PT, R0.reuse, R51, PT ;  /* 0x000000330000720c */ /* 0x040fe20003f64070 */
[----:B------:R-:W-:Y:S02]  /*16dd0*/  IMAD R54, R0, R6, R54 ;  /* 0x0000000600367224 */ /* 0x000fe400078e0236 */
[----:B------:R-:W-:-:S04]  /*16de0*/  IMAD.HI.U32 R5, R8, R55, RZ ;  /* 0x0000003708057227 */ /* 0x000fc800078e00ff */
[----:B0-----:R-:W-:-:S04]  /*16df0*/  IMAD.HI.U32 R9, R8, R57, RZ ;  /* 0x0000003908097227 */ /* 0x001fc800078e00ff */
[----:B------:R-:W-:Y:S02]  /*16e00*/  IMAD.MOV R6, RZ, RZ, -R4 ;  /* 0x000000ffff067224 */ /* 0x000fe400078e0a04 */
[----:B------:R-:W-:Y:S02]  /*16e10*/  IMAD.MOV R5, RZ, RZ, -R5 ;  /* 0x000000ffff057224 */ /* 0x000fe400078e0a05 */
[----:B------:R-:W-:Y:S02]  /*16e20*/  IMAD.MOV R4, RZ, RZ, -R9 ;  /* 0x000000ffff047224 */ /* 0x000fe400078e0a09 */
[C---:B------:R-:W-:Y:S02]  /*16e30*/  IMAD R56, R0.reuse, R6, R56 ;  /* 0x0000000600387224 */ /* 0x040fe400078e0238 */
[C---:B------:R-:W-:Y:S02]  /*16e40*/  IMAD R55, R0.reuse, R5, R55 ;  /* 0x0000000500377224 */ /* 0x040fe400078e0237 */
[----:B------:R-:W-:-:S02]  /*16e50*/  IMAD R57, R0, R4, R57 ;  /* 0x0000000400397224 */ /* 0x000fc400078e0239 */
[----:B------:R-:W-:Y:S01]  /*16e60*/  @!P4 IMAD.MOV R50, RZ, RZ, -R50 ;  /* 0x000000ffff32c224 */ /* 0x000fe200078e0a32 */
[----:B------:R-:W-:Y:S01]  /*16e70*/  ISETP.GT.U32.AND P4, PT, R0, R54, PT ;  /* 0x000000360000720c */ /* 0x000fe20003f84070 */
[--C-:B------:R-:W-:Y:S01]  /*16e80*/  @!P6 IMAD.IADD R52, R52, 0x1, -R0.reuse ;  /* 0x000000013434e824 */ /* 0x100fe200078e0a00 */
[C---:B------:R-:W-:Y:S01]  /*16e90*/  ISETP.GT.U32.AND P6, PT, R0.reuse, R56, PT ;  /* 0x000000380000720c */ /* 0x040fe20003fc4070 */
[--C-:B------:R-:W-:Y:S01]  /*16ea0*/  @!P3 IMAD.IADD R51, R51, 0x1, -R0.reuse ;  /* 0x000000013333b824 */ /* 0x100fe200078e0a00 */
[C---:B------:R-:W-:Y:S01]  /*16eb0*/  ISETP.GT.U32.AND P3, PT, R0.reuse, R55, PT ;  /* 0x000000370000720c */ /* 0x040fe20003f64070 */
[----:B------:R-:W-:Y:S01]  /*16ec0*/  @!P5 IMAD.IADD R53, R53, 0x1, -R0 ;  /* 0x000000013535d824 */ /* 0x000fe200078e0a00 */
[----:B------:R-:W-:Y:S02]  /*16ed0*/  ISETP.GT.U32.AND P5, PT, R0, R57, PT ;  /* 0x000000390000720c */ /* 0x000fe40003fa4070 */
[----:B------:R-:W-:Y:S02]  /*16ee0*/  IABS R58, R17 ;  /* 0x00000011003a7213 */ /* 0x000fe40000000000 */
[----:B------:R-:W-:-:S02]  /*16ef0*/  IABS R59, R16 ;  /* 0x00000010003b7213 */ /* 0x000fc40000000000 */
[----:B------:R-:W-:Y:S01]  /*16f00*/  IABS R4, R14 ;  /* 0x0000000e00047213 */ /* 0x000fe20000000000 */
[--C-:B------:R-:W-:Y:S02]  /*16f10*/  @!P4 IMAD.IADD R54, R54, 0x1, -R0.reuse ;  /* 0x000000013636c824 */ /* 0x100fe400078e0a00 */
[--C-:B------:R-:W-:Y:S02]  /*16f20*/  @!P6 IMAD.IADD R56, R56, 0x1, -R0.reuse ;  /* 0x000000013838e824 */ /* 0x100fe400078e0a00 */
[--C-:B------:R-:W-:Y:S01]  /*16f30*/  @!P3 IMAD.IADD R55, R55, 0x1, -R0.reuse ;  /* 0x000000013737b824 */ /* 0x100fe200078e0a00 */
[C---:B------:R-:W-:Y:S01]  /*16f40*/  ISETP.GT.U32.AND P3, PT, R0.reuse, R54, PT ;  /* 0x000000360000720c */ /* 0x040fe20003f64070 */
[----:B------:R-:W-:Y:S01]  /*16f50*/  @!P5 IMAD.IADD R57, R57, 0x1, -R0 ;  /* 0x000000013939d824 */ /* 0x000fe200078e0a00 */
[----:B------:R-:W-:Y:S01]  /*16f60*/  ISETP.GT.U32.AND P5, PT, R0, R56, PT ;  /* 0x000000380000720c */ /* 0x000fe20003fa4070 */
[----:B------:R-:W-:-:S04]  /*16f70*/  IMAD.HI.U32 R5, R8, R58, RZ ;  /* 0x0000003a08057227 */ /* 0x000fc800078e00ff */
[----:B------:R-:W-:-:S04]  /*16f80*/  IMAD.HI.U32 R7, R8, R59, RZ ;  /* 0x0000003b08077227 */ /* 0x000fc800078e00ff */
[----:B------:R-:W-:Y:S01]  /*16f90*/  IMAD.HI.U32 R6, R8, R4, RZ ;  /* 0x0000000408067227 */ /* 0x000fe200078e00ff */
[----:B------:R-:W-:-:S03]  /*16fa0*/  IABS R60, R15 ;  /* 0x0000000f003c7213 */ /* 0x000fc60000000000 */
[----:B------:R-:W-:Y:S02]  /*16fb0*/  IMAD.MOV R5, RZ, RZ, -R5 ;  /* 0x000000ffff057224 */ /* 0x000fe400078e0a05 */
[----:B------:R-:W-:Y:S02]  /*16fc0*/  IMAD.MOV R7, RZ, RZ, -R7 ;  /* 0x000000ffff077224 */ /* 0x000fe400078e0a07 */
[----:B------:R-:W-:Y:S02]  /*16fd0*/  IMAD.MOV R6, RZ, RZ, -R6 ;  /* 0x000000ffff067224 */ /* 0x000fe400078e0a06 */
[C---:B------:R-:W-:Y:S01]  /*16fe0*/  IMAD R58, R0.reuse, R5, R58 ;  /* 0x00000005003a7224 */ /* 0x040fe200078e023a */
[----:B------:R-:W-:Y:S01]  /*16ff0*/  IABS R5, R13 ;  /* 0x0000000d00057213 */ /* 0x000fe20000000000 */
[C---:B------:R-:W-:Y:S02]  /*17000*/  IMAD R59, R0.reuse, R7, R59 ;  /* 0x00000007003b7224 */ /* 0x040fe400078e023b */
[----:B------:R-:W-:-:S02]  /*17010*/  IMAD R4, R0, R6, R4 ;  /* 0x0000000600047224 */ /* 0x000fc400078e0204 */
[----:B------:R-:W-:Y:S01]  /*17020*/  IMAD.HI.U32 R9, R8, R60, RZ ;  /* 0x0000003c08097227 */ /* 0x000fe200078e00ff */
[----:B------:R-:W-:Y:S02]  /*17030*/  ISETP.GT.U32.AND P4, PT, R0, R53, PT ;  /* 0x000000350000720c */ /* 0x000fe40003f84070 */
[----:B------:R-:W-:Y:S01]  /*17040*/  IABS R6, R12 ;  /* 0x0000000c00067213 */ /* 0x000fe20000000000 */
[--C-:B------:R-:W-:Y:S01]  /*17050*/  @!P3 IMAD.IADD R54, R54, 0x1, -R0.reuse ;  /* 0x000000013636b824 */ /* 0x100fe200078e0a00 */
[----:B------:R-:W-:Y:S01]  /*17060*/  ISETP.GT.U32.AND P3, PT, R0, R59, PT ;  /* 0x0000003b0000720c */ /* 0x000fe20003f64070 */
[----:B------:R-:W-:Y:S01]  /*17070*/  @!P5 IMAD.IADD R56, R56, 0x1, -R0 ;  /* 0x000000013838d824 */ /* 0x000fe200078e0a00 */
[C---:B------:R-:W-:Y:S01]  /*17080*/  ISETP.GT.U32.AND P5, PT, R0.reuse, R4, PT ;  /* 0x000000040000720c */ /* 0x040fe20003fa4070 */
[----:B------:R-:W-:Y:S01]  /*17090*/  IMAD.MOV R9, RZ, RZ, -R9 ;  /* 0x000000ffff097224 */ /* 0x000fe200078e0a09 */
[----:B------:R-:W-:Y:S01]  /*170a0*/  ISETP.GT.U32.AND P6, PT, R0, R55, PT ;  /* 0x000000370000720c */ /* 0x000fe20003fc4070 */
[----:B------:R-:W-:-:S04]  /*170b0*/  IMAD.HI.U32 R7, R8, R5, RZ ;  /* 0x0000000508077227 */ /* 0x000fc800078e00ff */
[----:B------:R-:W-:Y:S02]  /*170c0*/  IMAD R60, R0, R9, R60 ;  /* 0x00000009003c7224 */ /* 0x000fe400078e023c */
[----:B------:R-:W-:-:S04]  /*170d0*/  IMAD.HI.U32 R9, R8, R6, RZ ;  /* 0x0000000608097227 */ /* 0x000fc800078e00ff */
[----:B------:R-:W-:Y:S02]  /*170e0*/  IMAD.MOV R7, RZ, RZ, -R7 ;  /* 0x000000ffff077224 */ /* 0x000fe400078e0a07 */
[----:B------:R-:W-:Y:S01]  /*170f0*/  @!P2 IMAD.MOV R51, RZ, RZ, -R51 ;  /* 0x000000ffff33a224 */ /* 0x000fe200078e0a33 */
[C---:B------:R-:W-:Y:S01]  /*17100*/  ISETP.GT.U32.AND P2, PT, R0.reuse, R57, PT ;  /* 0x000000390000720c */ /* 0x040fe20003f44070 */
[----:B------:R-:W-:Y:S02]  /*17110*/  IMAD.MOV R9, RZ, RZ, -R9 ;  /* 0x000000ffff097224 */ /* 0x000fe400078e0a09 */
[----:B------:R-:W-:Y:S02]  /*17120*/  IMAD R5, R0, R7, R5 ;  /* 0x0000000700057224 */ /* 0x000fe400078e0205 */
[--C-:B------:R-:W-:Y:S02]  /*17130*/  @!P4 IMAD.IADD R53, R53, 0x1, -R0.reuse ;  /* 0x000000013535c824 */ /* 0x100fe400078e0a00 */
[----:B------:R-:W-:-:S02]  /*17140*/  @!P3 IMAD.IADD R59, R59, 0x1, -R0 ;  /* 0x000000013b3bb824 */ /* 0x000fc400078e0a00 */
[----:B------:R-:W-:Y:S01]  /*17150*/  IMAD R6, R0, R9, R6 ;  /* 0x0000000900067224 */ /* 0x000fe200078e0206 */
[----:B------:R-:W-:Y:S01]  /*17160*/  IABS R9, R20 ;  /* 0x0000001400097213 */ /* 0x000fe20000000000 */
[--C-:B------:R-:W-:Y:S01]  /*17170*/  @!P5 IMAD.IADD R4, R4, 0x1, -R0.reuse ;  /* 0x000000010404d824 */ /* 0x100fe200078e0a00 */
[C---:B------:R-:W-:Y:S01]  /*17180*/  ISETP.GT.U32.AND P5, PT, R0.reuse, R5, PT ;  /* 0x000000050000720c */ /* 0x040fe20003fa4070 */
[----:B------:R-:W-:Y:S01]  /*17190*/  @!P6 IMAD.IADD R55, R55, 0x1, -R0 ;  /* 0x000000013737e824 */ /* 0x000fe200078e0a00 */
[C---:B------:R-:W-:Y:S01]  /*171a0*/  ISETP.GT.U32.AND P6, PT, R0.reuse, R60, PT ;  /* 0x0000003c0000720c */ /* 0x040fe20003fc4070 */
[----:B------:R-:W-:Y:S01]  /*171b0*/  @!P1 IMAD.MOV R53, RZ, RZ, -R53 ;  /* 0x000000ffff359224 */ /* 0x000fe200078e0a35 */
[----:B------:R-:W-:Y:S01]  /*171c0*/  ISETP.GT.U32.AND P4, PT, R0, R58, PT ;  /* 0x0000003a0000720c */ /* 0x000fe20003f84070 */
[----:B------:R-:W-:Y:S01]  /*171d0*/  IMAD.HI.U32 R25, R8, R9, RZ ;  /* 0x0000000908197227 */ /* 0x000fe200078e00ff */
[----:B------:R-:W-:-:S03]  /*171e0*/  ISETP.GT.U32.AND P1, PT, R0, R59, PT ;  /* 0x0000003b0000720c */ /* 0x000fc60003f24070 */
[--C-:B------:R-:W-:Y:S01]  /*171f0*/  @!P2 IMAD.IADD R57, R57, 0x1, -R0.reuse ;  /* 0x000000013939a824 */ /* 0x100fe200078e0a00 */
[----:B------:R-:W-:Y:S01]  /*17200*/  ISETP.GE.AND P2, PT, R24, RZ, PT ;  /* 0x000000ff1800720c */ /* 0x000fe20003f46270 */
[----:B------:R-:W-:Y:S01]  /*17210*/  IMAD.MOV R25, RZ, RZ, -R25 ;  /* 0x000000ffff197224 */ /* 0x000fe200078e0a19 */
[----:B------:R-:W-:Y:S01]  /*17220*/  IABS R7, R61 ;  /* 0x0000003d00077213 */ /* 0x000fe20000000000 */
[--C-:B------:R-:W-:Y:S01]  /*17230*/  @!P5 IMAD.IADD R5, R5, 0x1, -R0.reuse ;  /* 0x000000010505d824 */ /* 0x100fe200078e0a00 */
[C---:B------:R-:W-:Y:S01]  /*17240*/  ISETP.GT.U32.AND P5, PT, R0.reuse, R6, PT ;  /* 0x000000060000720c */ /* 0x040fe20003fa4070 */
[----:B------:R-:W-:Y:S01]  /*17250*/  IMAD R9, R0, R25, R9 ;  /* 0x0000001900097224 */ /* 0x000fe200078e0209 */
[----:B------:R-:W-:Y:S01]  /*17260*/  IABS R10, R21 ;  /* 0x00000015000a7213 */ /* 0x000fe20000000000 */
[--C-:B------:R-:W-:Y:S01]  /*17270*/  @!P6 IMAD.IADD R60, R60, 0x1, -R0.reuse ;  /* 0x000000013c3ce824 */ /* 0x100fe200078e0a00 */
[----:B------:R-:W-:Y:S01]  /*17280*/  ISETP.GE.AND P6, PT, R11, RZ, PT ;  /* 0x000000ff0b00720c */ /* 0x000fe20003fc6270 */
[--C-:B------:R-:W-:Y:S01]  /*17290*/  @!P4 IMAD.IADD R58, R58, 0x1, -R0.reuse ;  /* 0x000000013a3ac824 */ /* 0x100fe200078e0a00 */
[----:B------:R-:W-:Y:S01]  /*172a0*/  IABS R11, R19 ;  /* 0x00000013000b7213 */ /* 0x000fe20000000000 */
[----:B------:R-:W-:Y:S01]  /*172b0*/  @!P1 IMAD.IADD R59, R59, 0x1, -R0 ;  /* 0x000000013b3b9824 */ /* 0x000fe200078e0a00 */
[----:B------:R-:W-:Y:S01]  /*172c0*/  ISETP.GE.AND P4, PT, R23, RZ, PT ;  /* 0x000000ff1700720c */ /* 0x000fe20003f86270 */
[----:B------:R-:W-:Y:S01]  /*172d0*/  IMAD.HI.U32 R23, R8, R7, RZ ;  /* 0x0000000708177227 */ /* 0x000fe200078e00ff */
[----:B------:R-:W-:-:S03]  /*172e0*/  ISETP.GT.U32.AND P1, PT, R0, R9, PT ;  /* 0x000000090000720c */ /* 0x000fc60003f24070 */
[----:B------:R-:W-:Y:S01]  /*172f0*/  @!P2 IMAD.MOV R54, RZ, RZ, -R54 ;  /* 0x000000ffff36a224 */ /* 0x000fe200078e0a36 */
[----:B------:R-:W-:Y:S01]  /*17300*/  ISETP.GT.U32.AND P2, PT, R0, R60, PT ;  /* 0x0000003c0000720c */ /* 0x000fe20003f44070 */
[----:B------:R-:W-:Y:S01]  /*17310*/  IMAD.HI.U32 R26, R8, R10, RZ ;  /* 0x0000000a081a7227 */ /* 0x000fe200078e00ff */
[----:B------:R-:W-:Y:S02]  /*17320*/  ISETP.GE.AND P3, PT, R22, RZ, PT ;  /* 0x000000ff1600720c */ /* 0x000fe40003f66270 */
[----:B------:R-:W-:Y:S01]  /*17330*/  IABS R22, R18 ;  /* 0x0000001200167213 */ /* 0x000fe20000000000 */
[----:B------:R-:W-:-:S04]  /*17340*/  IMAD.HI.U32 R24, R8, R11, RZ ;  /* 0x0000000b08187227 */ /* 0x000fc800078e00ff */
[----:B------:R-:W-:Y:S02]  /*17350*/  IMAD.MOV R23, RZ, RZ, -R23 ;  /* 0x000000ffff177224 */ /* 0x000fe400078e0a17 */
[----:B------:R-:W-:Y:S01]  /*17360*/  @!P0 IMAD.MOV R52, RZ, RZ, -R52 ;  /* 0x000000ffff348224 */ /* 0x000fe200078e0a34 */
[C---:B------:R-:W-:Y:S01]  /*17370*/  ISETP.GT.U32.AND P0, PT, R0.reuse, R58, PT ;  /* 0x0000003a0000720c */ /* 0x040fe20003f04070 */
[----:B------:R-:W-:Y:S02]  /*17380*/  IMAD.MOV R26, RZ, RZ, -R26 ;  /* 0x000000ffff1a7224 */ /* 0x000fe400078e0a1a */
[----:B------:R-:W-:Y:S02]  /*17390*/  IMAD.MOV R24, RZ, RZ, -R24 ;  /* 0x000000ffff187224 */ /* 0x000fe400078e0a18 */
[----:B------:R-:W-:Y:S02]  /*173a0*/  IMAD R7, R0, R23, R7 ;  /* 0x0000001700077224 */ /* 0x000fe400078e0207 */
[----:B------:R-:W-:Y:S01]  /*173b0*/  @!P5 IMAD.IADD R6, R6, 0x1, -R0 ;  /* 0x000000010606d824 */ /* 0x000fe200078e0a00 */
[----:B------:R-:W-:Y:S01]  /*173c0*/  ISETP.GT.U32.AND P5, PT, R0, R5, PT ;  /* 0x000000050000720c */ /* 0x000fe20003fa4070 */
[----:B------:R-:W-:-:S04]  /*173d0*/  IMAD.HI.U32 R23, R8, R22, RZ ;  /* 0x0000001608177227 */ /* 0x000fc800078e00ff */
[C---:B------:R-:W-:Y:S02]  /*173e0*/  IMAD R8, R0.reuse, R26, R10 ;  /* 0x0000001a00087224 */ /* 0x040fe400078e020a */
[----:B------:R-:W-:Y:S02]  /*173f0*/  IMAD R10, R0, R24, R11 ;  /* 0x00000018000a7224 */ /* 0x000fe400078e020b */
[--C-:B------:R-:W-:Y:S01]  /*17400*/  @!P1 IMAD.IADD R9, R9, 0x1, -R0.reuse ;  /* 0x0000000109099824 */ /* 0x100fe200078e0a00 */
[----:B------:R-:W-:Y:S01]  /*17410*/  ISETP.GE.AND P1, PT, R13, RZ, PT ;  /* 0x000000ff0d00720c */ /* 0x000fe20003f26270 */
[----:B------:R-:W-:Y:S01]  /*17420*/  @!P2 IMAD.IADD R60, R60, 0x1, -R0 ;  /* 0x000000013c3ca824 */ /* 0x000fe200078e0a00 */
[C---:B------:R-:W-:Y:S01]  /*17430*/  ISETP.GT.U32.AND P2, PT, R0.reuse, R10, PT ;  /* 0x0000000a0000720c */ /* 0x040fe20003f44070 */
[----:B------:R-:W-:Y:S01]  /*17440*/  @!P3 IMAD.MOV R56, RZ, RZ, -R56 ;  /* 0x000000ffff38b224 */ /* 0x000fe200078e0a38 */
[C---:B------:R-:W-:Y:S01]  /*17450*/  ISETP.GT.U32.AND P3, PT, R0.reuse, R6, PT ;  /* 0x000000060000720c */ /* 0x040fe20003f64070 */
[----:B------:R-:W-:Y:S01]  /*17460*/  @!P6 IMAD.MOV R57, RZ, RZ, -R57 ;  /* 0x000000ffff39e224 */ /* 0x000fe200078e0a39 */
[----:B------:R-:W-:Y:S01]  /*17470*/  ISETP.GT.U32.AND P6, PT, R0, R7, PT ;  /* 0x000000070000720c */ /* 0x000fe20003fc4070 */
[--C-:B------:R-:W-:Y:S01]  /*17480*/  @!P0 IMAD.IADD R58, R58, 0x1, -R0.reuse ;  /* 0x000000013a3a8824 */ /* 0x100fe200078e0a00 */
[----:B------:R-:W-:Y:S01]  /*17490*/  ISETP.GT.U32.AND P0, PT, R0, R8, PT ;  /* 0x000000080000720c */ /* 0x000fe20003f04070 */
[----:B------:R-:W-:-:S04]  /*174a0*/  @!P5 IMAD.IADD R5, R5, 0x1, -R0 ;  /* 0x000000010505d824 */ /* 0x000fc800078e0a00 */
[----:B------:R-:W-:Y:S01]  /*174b0*/  @!P1 IMAD.MOV R5, RZ, RZ, -R5 ;  /* 0x000000ffff059224 */ /* 0x000fe200078e0a05 */
[----:B------:R-:W-:Y:S01]  /*174c0*/  ISETP.GE.AND P1, PT, R3, RZ, PT ;  /* 0x000000ff0300720c */ /* 0x000fe20003f26270 */
[--C-:B------:R-:W-:Y:S01]  /*174d0*/  @!P2 IMAD.IADD R10, R10, 0x1, -R0.reuse ;  /* 0x000000010a0aa824 */ /* 0x100fe200078e0a00 */
[----:B------:R-:W2:Y:S01]  /*174e0*/  LDL.LU R3, [R1+0x84dc] ;  /* 0x0084dc0001037983 */ /* 0x000ea20000300800 */
[----:B------:R-:W-:Y:S01]  /*174f0*/  ISETP.GE.AND P2, PT, R12, RZ, PT ;  /* 0x000000ff0c00720c */ /* 0x000fe20003f46270 */
[--C-:B------:R-:W-:Y:S01]  /*17500*/  @!P3 IMAD.IADD R6, R6, 0x1, -R0.reuse ;  /* 0x000000010606b824 */ /* 0x100fe200078e0a00 */
[----:B------:R-:W-:Y:S01]  /*17510*/  ISETP.GE.AND P3, PT, R16, RZ, PT ;  /* 0x000000ff1000720c */ /* 0x000fe20003f66270 */
[--C-:B------:R-:W-:Y:S01]  /*17520*/  @!P6 IMAD.IADD R7, R7, 0x1, -R0.reuse ;  /* 0x000000010707e824 */ /* 0x100fe200078e0a00 */
[----:B------:R-:W-:Y:S01]  /*17530*/  ISETP.GE.AND P6, PT, R15, RZ, PT ;  /* 0x000000ff0f00720c */ /* 0x000fe20003fc6270 */
[----:B------:R-:W-:Y:S01]  /*17540*/  @!P0 IMAD.IADD R8, R8, 0x1, -R0 ;  /* 0x0000000108088824 */ /* 0x000fe200078e0a00 */
[----:B------:R-:W3:Y:S01]  /*17550*/  LDL.LU R16, [R1+0x9c] ;  /* 0x00009c0001107983 */ /* 0x000ee20000300800 */
[----:B------:R-:W-:Y:S01]  /*17560*/  ISETP.GE.AND P0, PT, R14, RZ, PT ;  /* 0x000000ff0e00720c */ /* 0x000fe20003f06270 */
[----:B------:R-:W-:Y:S01]  /*17570*/  @!P4 IMAD.MOV R55, RZ, RZ, -R55 ;  /* 0x000000ffff37c224 */ /* 0x000fe200078e0a37 */
[----:B------:R-:W0:Y:S01]  /*17580*/  LDC R12, c[0x0][0x23c] ;  /* 0x00008f00ff0c7b82 */ /* 0x000e220000000800 */
[----:B------:R-:W4:Y:S04]  /*17590*/  LDL.LU R15, [R1+0x98] ;  /* 0x00009800010f7983 */ /* 0x000f280000300800 */
[----:B------:R-:W5:Y:S01]  /*175a0*/  LDL.LU R14, [R1+0x94] ;  /* 0x00009400010e7983 */ /* 0x000f620000300800 */
[----:B------:R-:W-:-:S03]  /*175b0*/  @!P2 IMAD.MOV R6, RZ, RZ, -R6 ;  /* 0x000000ffff06a224 */ /* 0x000fc600078e0a06 */
[----:B------:R-:W5:Y:S01]  /*175c0*/  LDL.LU R13, [R1+0x90] ;  /* 0x00009000010d7983 */ /* 0x000f620000300800 */
[----:B------:R-:W-:-:S03]  /*175d0*/  ISETP.GE.AND P2, PT, R61, RZ, PT ;  /* 0x000000ff3d00720c */ /* 0x000fc60003f46270 */
[----:B------:R-:W5:Y:S01]  /*175e0*/  LDL.LU R61, [R1+0x8c] ;  /* 0x00008c00013d7983 */ /* 0x000f620000300800 */
[----:B------:R-:W-:Y:S01]  /*175f0*/  ISETP.GT.U32.AND P4, PT, R0, R4, PT ;  /* 0x000000040000720c */ /* 0x000fe20003f84070 */
[----:B------:R-:W-:-:S12]  /*17600*/  IMAD.MOV R11, RZ, RZ, -R23 ;  /* 0x000000ffff0b7224 */ /* 0x000fd800078e0a17 */
[----:B------:R-:W-:Y:S01]  /*17610*/  @!P4 IMAD.IADD R4, R4, 0x1, -R0 ;  /* 0x000000010404c824 */ /* 0x000fe200078e0a00 */
[----:B------:R-:W-:Y:S02]  /*17620*/  ISETP.GE.AND P4, PT, R17, RZ, PT ;  /* 0x000000ff1100720c */ /* 0x000fe40003f86270 */
[----:B------:R-:W1:Y:S01]  /*17630*/  S2R R17, SR_TID.X ;  /* 0x0000000000117919 */ /* 0x000e620000002100 */
[----:B------:R-:W-:-:S05]  /*17640*/  IMAD R11, R0, R11, R22 ;  /* 0x0000000b000b7224 */ /* 0x000fca00078e0216 */
[C---:B------:R-:W-:Y:S01]  /*17650*/  ISETP.GT.U32.AND P5, PT, R0.reuse, R11, PT ;  /* 0x0000000b0000720c */ /* 0x040fe20003fa4070 */
[----:B------:R-:W-:Y:S01]  /*17660*/  @!P3 IMAD.MOV R59, RZ, RZ, -R59 ;  /* 0x000000ffff3bb224 */ /* 0x000fe200078e0a3b */
[C---:B------:R-:W-:Y:S01]  /*17670*/  ISETP.GT.U32.AND P3, PT, R0.reuse, R8, PT ;  /* 0x000000080000720c */ /* 0x040fe20003f64070 */
[----:B------:R-:W-:Y:S02]  /*17680*/  @!P6 IMAD.MOV R60, RZ, RZ, -R60 ;  /* 0x000000ffff3ce224 */ /* 0x000fe400078e0a3c */
[----:B------:R-:W-:Y:S01]  /*17690*/  @!P4 IMAD.MOV R58, RZ, RZ, -R58 ;  /* 0x000000ffff3ac224 */ /* 0x000fe200078e0a3a */
[C---:B------:R-:W-:Y:S01]  /*176a0*/  ISETP.GT.U32.AND P4, PT, R0.reuse, R7, PT ;  /* 0x000000070000720c */ /* 0x040fe20003f84070 */
[----:B------:R-:W-:Y:S01]  /*176b0*/  @!P0 IMAD.MOV R4, RZ, RZ, -R4 ;  /* 0x000000ffff048224 */ /* 0x000fe200078e0a04 */
[----:B------:R-:W-:-:S05]  /*176c0*/  ISETP.GT.U32.AND P0, PT, R0, R10, PT ;  /* 0x0000000a0000720c */ /* 0x000fca0003f04070 */
[----:B------:R-:W-:Y:S01]  /*176d0*/  @!P5 IMAD.IADD R11, R11, 0x1, -R0 ;  /* 0x000000010b0bd824 */ /* 0x000fe200078e0a00 */
[----:B------:R-:W-:-:S04]  /*176e0*/  ISETP.GT.U32.AND P5, PT, R0, R9, PT ;  /* 0x000000090000720c */ /* 0x000fc80003fa4070 */
[----:B------:R-:W-:Y:S02]  /*176f0*/  ISETP.GT.U32.AND P6, PT, R0, R11, PT ;  /* 0x0000000b0000720c */ /* 0x000fe40003fc4070 */
[----:B-1----:R-:W-:-:S05]  /*17700*/  LOP3.LUT R17, R17, 0x1f, RZ, 0xc0, !PT ;  /* 0x0000001f11117812 */ /* 0x002fca00078ec0ff */
[----:B0-----:R-:W-:-:S04]  /*17710*/  IMAD R17, R17, R12, RZ ;  /* 0x0000000c11117224 */ /* 0x001fc800078e02ff */
[----:B------:R-:W-:Y:S02]  /*17720*/  IMAD R17, R12, 0x20, R17 ;  /* 0x000000200c117824 */ /* 0x000fe400078e0211 */
[--C-:B------:R-:W-:Y:S02]  /*17730*/  @!P4 IMAD.IADD R7, R7, 0x1, -R0.reuse ;  /* 0x000000010707c824 */ /* 0x100fe400078e0a00 */
[--C-:B------:R-:W-:Y:S02]  /*17740*/  @!P3 IMAD.IADD R8, R8, 0x1, -R0.reuse ;  /* 0x000000010808b824 */ /* 0x100fe400078e0a00 */
[--C-:B------:R-:W-:Y:S02]  /*17750*/  @!P5 IMAD.IADD R9, R9, 0x1, -R0.reuse ;  /* 0x000000010909d824 */ /* 0x100fe400078e0a00 */
[--C-:B------:R-:W-:Y:S02]  /*17760*/  @!P0 IMAD.IADD R10, R10, 0x1, -R0.reuse ;  /* 0x000000010a0a8824 */ /* 0x100fe400078e0a00 */
[----:B------:R-:W-:-:S02]  /*17770*/  @!P6 IMAD.IADD R11, R11, 0x1, -R0 ;  /* 0x000000010b0be824 */ /* 0x000fc400078e0a00 */
[----:B------:R-:W-:Y:S02]  /*17780*/  IMAD R0, R12, 0x20, R17 ;  /* 0x000000200c007824 */ /* 0x000fe400078e0211 */
[----:B------:R-:W5:Y:S01]  /*17790*/  LDL.LU R12, [R1+0x84] ;  /* 0x00008400010c7983 */ /* 0x000f620000300800 */
[----:B------:R-:W-:Y:S02]  /*177a0*/  ISETP.GE.AND P4, PT, R21, RZ, PT ;  /* 0x000000ff1500720c */ /* 0x000fe40003f86270 */
[----:B------:R-:W-:Y:S02]  /*177b0*/  ISETP.GE.AND P3, PT, R20, RZ, PT ;  /* 0x000000ff1400720c */ /* 0x000fe40003f66270 */
[----:B------:R-:W-:Y:S02]  /*177c0*/  ISETP.GE.AND P5, PT, R19, RZ, PT ;  /* 0x000000ff1300720c */ /* 0x000fe40003fa6270 */
[----:B--2---:R-:W-:Y:S02]  /*177d0*/  ISETP.NE.AND P6, PT, R3, RZ, PT ;  /* 0x000000ff0300720c */ /* 0x004fe40003fc5270 */
[----:B------:R-:W-:-:S04]  /*177e0*/  LOP3.LUT R3, RZ, R3, RZ, 0x33, !PT ;  /* 0x00000003ff037212 */ /* 0x000fc800078e33ff */
[C---:B---3--:R-:W-:Y:S02]  /*177f0*/  SEL R16, R3.reuse, R16, !P6 ;  /* 0x0000001003107207 */ /* 0x048fe40007000000 */
[----:B----4-:R-:W-:-:S03]  /*17800*/  SEL R15, R3, R15, !P6 ;  /* 0x0000000f030f7207 */ /* 0x010fc60007000000 */
[----:B------:R-:W-:Y:S01]  /*17810*/  STL [R1+0x1b8], R16 ;  /* 0x0001b81001007387 */ /* 0x000fe20000100800 */
[----:B-----5:R-:W-:-:S03]  /*17820*/  SEL R0, R3, R14, !P6 ;  /* 0x0000000e03007207 */ /* 0x020fc60007000000 */
[----:B------:R-:W-:Y:S01]  /*17830*/  STL [R1+0x1a8], R15 ;  /* 0x0001a80f01007387 */ /* 0x000fe20000100800 */
[----:B------:R-:W-:-:S03]  /*17840*/  SEL R14, R3, R13, !P6 ;  /* 0x0000000d030e7207 */ /* 0x000fc60007000000 */
[----:B------:R0:W-:Y:S01]  /*17850*/  STL [R1+0x150], R0 ;  /* 0x0001500001007387 */ /* 0x0001e20000100800 */
[----:B------:R-:W-:-:S03]  /*17860*/  SEL R13, R3, R61, !P6 ;  /* 0x0000003d030d7207 */ /* 0x000fc60007000000 */
[----:B0-----:R-:W2:Y:S04]  /*17870*/  LDL.LU R0, [R1+0x80] ;  /* 0x0000800001007983 */ /* 0x001ea80000300800 */
[----:B------:R0:W-:Y:S04]  /*17880*/  STL [R1+0x14c], R14 ;  /* 0x00014c0e01007387 */ /* 0x0001e80000100800 */
[----:B------:R-:W3:Y:S04]  /*17890*/  LDL.LU R39, [R1+0x7c] ;  /* 0x00007c0001277983 */ /* 0x000ee80000300800 */
[----:B------:R1:W-:Y:S04]  /*178a0*/  STL [R1+0x148], R13 ;  /* 0x0001480d01007387 */ /* 0x0003e80000100800 */
[----:B------:R-:W4:Y:S04]  /*178b0*/  LDL.LU R38, [R1+0x78] ;  /* 0x0000780001267983 */ /* 0x000f280000300800 */
[----:B------:R-:W5:Y:S04]  /*178c0*/  LDL.LU R37, [R1+0x74] ;  /* 0x0000740001257983 */ /* 0x000f680000300800 */
        /* <DEDUP_REMOVED lines=18> */
[----:B------:R-:W5:Y:S01]  /*179f0*/  LDL.LU R61, [R1+0x18] ;  /* 0x00001800013d7983 */ /* 0x000f620000300800 */
[----:B------:R-:W-:-:S02]  /*17a00*/  ISETP.GE.AND P0, PT, R18, RZ, PT ;  /* 0x000000ff1200720c */ /* 0x000fc40003f06270 */
[C---:B------:R-:W-:Y:S01]  /*17a10*/  SEL R12, R3.reuse, R12, !P6 ;  /* 0x0000000c030c7207 */ /* 0x040fe20007000000 */
[----:B------:R-:W5:Y:S04]  /*17a20*/  LDL.LU R18, [R1+0xc] ;  /* 0x00000c0001127983 */ /* 0x000f680000300800 */
[----:B------:R-:W5:Y:S04]  /*17a30*/  LDL.LU R17, [R1+0x158] ;  /* 0x0001580001117983 */ /* 0x000f680000300800 */
[----:B------:R1:W-:Y:S04]  /*17a40*/  STL [R1+0x144], R12 ;  /* 0x0001440c01007387 */ /* 0x0003e80000100800 */
[----:B------:R-:W5:Y:S04]  /*17a50*/  LDL.LU R16, [R1+0x1c0] ;  /* 0x0001c00001107983 */ /* 0x000f680000300800 */
[----:B------:R-:W5:Y:S04]  /*17a60*/  LDL.LU R15, [R1+0x1e4] ;  /* 0x0001e400010f7983 */ /* 0x000f680000300800 */
[----:B0-----:R-:W5:Y:S04]  /*17a70*/  LDL.LU R14, [R1+0x1ec] ;  /* 0x0001ec00010e7983 */ /* 0x001f680000300800 */
[----:B-1----:R-:W5:Y:S04]  /*17a80*/  LDL.LU R13, [R1+0x200] ;  /* 0x00020000010d7983 */ /* 0x002f680000300800 */
[----:B------:R-:W5:Y:S01]  /*17a90*/  LDL.LU R12, [R1+0x238] ;  /* 0x00023800010c7983 */ /* 0x000f620000300800 */
[----:B--2---:R-:W-:-:S05]  /*17aa0*/  SEL R0, R3, R0, !P6 ;  /* 0x0000000003007207 */ /* 0x004fca0007000000 */
[----:B------:R3:W-:Y:S02]  /*17ab0*/  STL [R1+0x138], R0 ;  /* 0x0001380001007387 */ /* 0x0007e40000100800 */
[C---:B---3--:R-:W-:Y:S02]  /*17ac0*/  SEL R0, R3.reuse, R39, !P6 ;  /* 0x0000002703007207 */ /* 0x048fe40007000000 */
[C---:B----4-:R-:W-:Y:S02]  /*17ad0*/  SEL R38, R3.reuse, R38, !P6 ;  /* 0x0000002603267207 */ /* 0x050fe40007000000 */
[C---:B-----5:R-:W-:Y:S01]  /*17ae0*/  SEL R37, R3.reuse, R37, !P6 ;  /* 0x0000002503257207 */ /* 0x060fe20007000000 */
[----:B------:R0:W-:Y:S04]  /*17af0*/  STL [R1+0x134], R0 ;  /* 0x0001340001007387 */ /* 0x0001e80000100800 */
[----:B------:R-:W-:Y:S01]  /*17b00*/  STL [R1+0x128], R38 ;  /* 0x0001282601007387 */ /* 0x000fe20000100800 */
[----:B0-----:R-:W-:-:S03]  /*17b10*/  SEL R0, R3, R36, !P6 ;  /* 0x0000002403007207 */ /* 0x001fc60007000000 */
[----:B------:R-:W-:Y:S01]  /*17b20*/  STL [R1+0x124], R37 ;  /* 0x0001242501007387 */ /* 0x000fe20000100800 */
[C---:B------:R-:W-:Y:S02]  /*17b30*/  SEL R35, R3.reuse, R35, !P6 ;  /* 0x0000002303237207 */ /* 0x040fe40007000000 */
[C---:B------:R-:W-:Y:S01]  /*17b40*/  SEL R34, R3.reuse, R34, !P6 ;  /* 0x0000002203227207 */ /* 0x040fe20007000000 */
[----:B------:R0:W-:Y:S04]  /*17b50*/  STL [R1+0x120], R0 ;  /* 0x0001200001007387 */ /* 0x0001e80000100800 */
[----:B------:R-:W-:Y:S01]  /*17b60*/  STL [R1+0x11c], R35 ;  /* 0x00011c2301007387 */ /* 0x000fe20000100800 */
[C---:B------:R-:W-:Y:S02]  /*17b70*/  SEL R32, R3.reuse, R32, !P6 ;  /* 0x0000002003207207 */ /* 0x040fe40007000000 */
[C---:B0-----:R-:W-:Y:S01]  /*17b80*/  SEL R0, R3.reuse, R33, !P6 ;  /* 0x0000002103007207 */ /* 0x041fe20007000000 */
[----:B------:R-:W-:Y:S01]  /*17b90*/  STL [R1+0x118], R34 ;  /* 0x0001182201007387 */ /* 0x000fe20000100800 */
[----:B------:R-:W-:-:S03]  /*17ba0*/  SEL R31, R3, R31, !P6 ;  /* 0x0000001f031f7207 */ /* 0x000fc60007000000 */
[----:B------:R0:W-:Y:S01]  /*17bb0*/  STL [R1+0x114], R0 ;  /* 0x0001140001007387 */ /* 0x0001e20000100800 */
[----:B------:R-:W-:-:S03]  /*17bc0*/  SEL R29, R3, R29, !P6 ;  /* 0x0000001d031d7207 */ /* 0x000fc60007000000 */
[----:B------:R-:W-:Y:S01]  /*17bd0*/  STL [R1+0x110], R32 ;  /* 0x0001102001007387 */ /* 0x000fe20000100800 */
[C---:B------:R-:W-:Y:S02]  /*17be0*/  SEL R28, R3.reuse, R28, !P6 ;  /* 0x0000001c031c7207 */ /* 0x040fe40007000000 */
[C---:B0-----:R-:W-:Y:S01]  /*17bf0*/  SEL R0, R3.reuse, R30, !P6 ;  /* 0x0000001e03007207 */ /* 0x041fe20007000000 */
[----:B------:R-:W-:Y:S04]  /*17c00*/  STL [R1+0x10c], R31 ;  /* 0x00010c1f01007387 */ /* 0x000fe80000100800 */
        /* <DEDUP_REMOVED lines=11> */
[----:B------:R-:W-:Y:S01]  /*17cc0*/  STL [R1+0xf4], R25 ;  /* 0x0000f41901007387 */ /* 0x000fe20000100800 */
[----:B------:R-:W-:-:S03]  /*17cd0*/  SEL R20, R3, R20, !P6 ;  /* 0x0000001403147207 */ /* 0x000fc60007000000 */
[----:B------:R0:W-:Y:S04]  /*17ce0*/  STL [R1+0xf0], R0 ;  /* 0x0000f00001007387 */ /* 0x0001e80000100800 */
[----:B------:R-:W-:Y:S01]  /*17cf0*/  STL [R1+0xec], R23 ;  /* 0x0000ec1701007387 */ /* 0x000fe20000100800 */
[----:B0-----:R-:W-:-:S03]  /*17d00*/  SEL R0, R3, R21, !P6 ;  /* 0x0000001503007207 */ /* 0x001fc60007000000 */
[----:B------:R-:W-:Y:S04]  /*17d10*/  STL [R1+0xe8], R22 ;  /* 0x0000e81601007387 */ /* 0x000fe80000100800 */
[----:B------:R0:W-:Y:S04]  /*17d20*/  STL [R1+0xe4], R0 ;  /* 0x0000e40001007387 */ /* 0x0001e80000100800 */
[----:B------:R-:W-:Y:S01]  /*17d30*/  STL [R1+0xe0], R20 ;  /* 0x0000e01401007387 */ /* 0x000fe20000100800 */
[----:B0-----:R-:W-:-:S03]  /*17d40*/  SEL R0, R3, R61, !P6 ;  /* 0x0000003d03007207 */ /* 0x001fc60007000000 */
[----:B------:R-:W2:Y:S01]  /*17d50*/  LDL.LU R61, [R1+0x240] ;  /* 0x00024000013d7983 */ /* 0x000ea20000300800 */
[C---:B------:R-:W-:Y:S02]  /*17d60*/  SEL R19, R3.reuse, R19, !P6 ;  /* 0x0000001303137207 */ /* 0x040fe40007000000 */
[----:B------:R-:W-:-:S03]  /*17d70*/  SEL R18, R3, R18, !P6 ;  /* 0x0000001203127207 */ /* 0x000fc60007000000 */
[----:B------:R-:W-:Y:S04]  /*17d80*/  STL [R1+0xdc], R19 ;  /* 0x0000dc1301007387 */ /* 0x000fe80000100800 */
[----:B------:R0:W-:Y:S01]  /*17d90*/  STL [R1+0xd8], R0 ;  /* 0x0000d80001007387 */ /* 0x0001e20000100800 */
[C---:B------:R-:W-:Y:S02]  /*17da0*/  SEL R16, R3.reuse, R16, !P6 ;  /* 0x0000001003107207 */ /* 0x040fe40007000000 */
[C---:B------:R-:W-:Y:S01]  /*17db0*/  SEL R15, R3.reuse, R15, !P6 ;  /* 0x0000000f030f7207 */ /* 0x040fe20007000000 */
[----:B------:R-:W-:Y:S01]  /*17dc0*/  STL [R1+0xd4], R18 ;  /* 0x0000d41201007387 */ /* 0x000fe20000100800 */
[----:B0-----:R-:W-:-:S05]  /*17dd0*/  SEL R0, R3, R17, !P6 ;  /* 0x0000001103007207 */ /* 0x001fca0007000000 */
[----:B------:R0:W-:Y:S01]  /*17de0*/  STL [R1+0x178], R0 ;  /* 0x0001780001007387 */ /* 0x0001e20000100800 */
[----:B------:R-:W-:-:S03]  /*17df0*/  SEL R13, R3, R13, !P6 ;  /* 0x0000000d030d7207 */ /* 0x000fc60007000000 */
[----:B------:R-:W-:Y:S01]  /*17e00*/  STL [R1+0x1c0], R16 ;  /* 0x0001c01001007387 */ /* 0x000fe20000100800 */
[----:B0-----:R-:W-:-:S03]  /*17e10*/  SEL R0, R3, R14, !P6 ;  /* 0x0000000e03007207 */ /* 0x001fc60007000000 */
[----:B------:R-:W-:Y:S04]  /*17e20*/  STL [R1+0x20c], R15 ;  /* 0x00020c0f01007387 */ /* 0x000fe80000100800 */
[----:B------:R0:W-:Y:S01]  /*17e30*/  STL [R1+0x214], R0 ;  /* 0x0002140001007387 */ /* 0x0001e20000100800 */
[----:B------:R-:W-:-:S03]  /*17e40*/  SEL R12, R3, R12, !P6 ;  /* 0x0000000c030c7207 */ /* 0x000fc60007000000 */
[----:B0-----:R-:W3:Y:S04]  /*17e50*/  LDL.LU R0, [R1+0x248] ;  /* 0x0002480001007983 */ /* 0x001ee80000300800 */
[----:B------:R-:W-:Y:S04]  /*17e60*/  STL [R1+0x230], R13 ;  /* 0x0002300d01007387 */ /* 0x000fe80000100800 */
[----:B------:R-:W4:Y:S04]  /*17e70*/  LDL.LU R39, [R1+0x250] ;  /* 0x0002500001277983 */ /* 0x000f280000300800 */
[----:B------:R0:W-:Y:S04]  /*17e80*/  STL [R1+0x238], R12 ;  /* 0x0002380c01007387 */ /* 0x0001e80000100800 */
        /* <DEDUP_REMOVED lines=20> */
[----:B0-----:R-:W5:Y:S04]  /*17fd0*/  LDL.LU R12, [R1+0x374] ;  /* 0x00037400010c7983 */ /* 0x001f680000300800 */
[----:B------:R-:W5:Y:S04]  /*17fe0*/  LDL.LU R18, [R1+0x36c] ;  /* 0x00036c0001127983 */ /* 0x000f680000300800 */
[----:B------:R-:W5:Y:S01]  /*17ff0*/  LDL.LU R17, [R1+0x368] ;  /* 0x0003680001117983 */ /* 0x000f620000300800 */
[----:B--2---:R-:W-:-:S05]  /*18000*/  SEL R13, R3, R61, !P6 ;  /* 0x0000003d030d7207 */ /* 0x004fca0007000000 */
[----:B------:R0:W-:Y:S04]  /*18010*/  STL [R1+0x240], R13 ;  /* 0x0002400d01007387 */ /* 0x0001e80000100800 */
[----:B------:R-:W2:Y:S04]  /*18020*/  LDL.LU R16, [R1+0x360] ;  /* 0x0003600001107983 */ /* 0x000ea80000300800 */
[----:B------:R-:W2:Y:S04]  /*18030*/  LDL.LU R15, [R1+0x35c] ;  /* 0x00035c00010f7983 */ /* 0x000ea80000300800 */
[----:B------:R-:W2:Y:S04]  /*18040*/  LDL.LU R14, [R1+0x358] ;  /* 0x00035800010e7983 */ /* 0x000ea80000300800 */
[----:B0-----:R-:W2:Y:S04]  /*18050*/  LDL.LU R13, [R1+0x354] ;  /* 0x00035400010d7983 */ /* 0x001ea80000300800 */
[----:B------:R-:W2:Y:S01]  /*18060*/  LDL.LU R61, [R1+0x330] ;  /* 0x00033000013d7983 */ /* 0x000ea20000300800 */
[----:B---3--:R-:W-:-:S05]  /*18070*/  SEL R0, R3, R0, !P6 ;  /* 0x0000000003007207 */ /* 0x008fca0007000000 */
[----:B------:R4:W-:Y:S02]  /*18080*/  STL [R1+0x248], R0 ;  /* 0x0002480001007387 */ /* 0x0009e40000100800 */
[C---:B----4-:R-:W-:Y:S02]  /*18090*/  SEL R0, R3.reuse, R39, !P6 ;  /* 0x0000002703007207 */ /* 0x050fe40007000000 */
[C---:B-----5:R-:W-:Y:S02]  /*180a0*/  SEL R38, R3.reuse, R38, !P6 ;  /* 0x0000002603267207 */ /* 0x060fe40007000000 */
[C---:B------:R-:W-:Y:S01]  /*180b0*/  SEL R37, R3.reuse, R37, !P6 ;  /* 0x0000002503257207 */ /* 0x040fe20007000000 */
        /* <DEDUP_REMOVED lines=34> */
[----:B0-----:R-:W-:-:S03]  /*182e0*/  SEL R0, R3, R21, !P6 ;  /* 0x0000001503007207 */ /* 0x001fc60007000000 */
[----:B------:R-:W-:Y:S04]  /*182f0*/  STL [R1+0x3ac], R22 ;  /* 0x0003ac1601007387 */ /* 0x000fe80000100800 */
[----:B------:R0:W-:Y:S04]  /*18300*/  STL [R1+0x3a8], R0 ;  /* 0x0003a80001007387 */ /* 0x0001e80000100800 */
[----:B------:R-:W-:Y:S01]  /*18310*/  STL [R1+0x3a4], R20 ;  /* 0x0003a41401007387 */ /* 0x000fe20000100800 */
[C---:B------:R-:W-:Y:S02]  /*18320*/  SEL R18, R3.reuse, R18, !P6 ;  /* 0x0000001203127207 */ /* 0x040fe40007000000 */
[----:B0-----:R-:W-:-:S02]  /*18330*/  SEL R0, R3, R12, !P6 ;  /* 0x0000000c03007207 */ /* 0x001fc40007000000 */
[----:B------:R-:W3:Y:S04]  /*18340*/  LDL.LU R12, [R1+0x340] ;  /* 0x00034000010c7983 */ /* 0x000ee80000300800 */
[----:B------:R-:W-:Y:S04]  /*18350*/  STL [R1+0x3a0], R19 ;  /* 0x0003a01301007387 */ /* 0x000fe80000100800 */
[----:B------:R0:W-:Y:S04]  /*18360*/  STL [R1+0x39c], R0 ;  /* 0x00039c0001007387 */ /* 0x0001e80000100800 */
[----:B------:R-:W-:Y:S01]  /*18370*/  STL [R1+0x398], R18 ;  /* 0x0003981201007387 */ /* 0x000fe20000100800 */
[----:B0-----:R-:W-:-:S05]  /*18380*/  SEL R0, R3, R17, !P6 ;  /* 0x0000001103007207 */ /* 0x001fca0007000000 */
[----:B------:R0:W-:Y:S01]  /*18390*/  STL [R1+0x394], R0 ;  /* 0x0003940001007387 */ /* 0x0001e20000100800 */
[C---:B--2---:R-:W-:Y:S02]  /*183a0*/  SEL R16, R3.reuse, R16, !P6 ;  /* 0x0000001003107207 */ /* 0x044fe40007000000 */
[----:B------:R-:W-:-:S03]  /*183b0*/  SEL R15, R3, R15, !P6 ;  /* 0x0000000f030f7207 */ /* 0x000fc60007000000 */
[----:B------:R-:W-:Y:S01]  /*183c0*/  STL [R1+0x390], R16 ;  /* 0x0003901001007387 */ /* 0x000fe20000100800 */
[----:B0-----:R-:W-:-:S03]  /*183d0*/  SEL R0, R3, R14, !P6 ;  /* 0x0000000e03007207 */ /* 0x001fc60007000000 */
[----:B------:R-:W-:Y:S01]  /*183e0*/  STL [R1+0x38c], R15 ;  /* 0x00038c0f01007387 */ /* 0x000fe20000100800 */
[----:B------:R-:W-:-:S03]  /*183f0*/  SEL R14, R3, R13, !P6 ;  /* 0x0000000d030e7207 */ /* 0x000fc60007000000 */
[----:B------:R0:W-:Y:S01]  /*18400*/  STL [R1+0x388], R0 ;  /* 0x0003880001007387 */ /* 0x0001e20000100800 */
[----:B------:R-:W-:-:S03]  /*18410*/  SEL R13, R3, R61, !P6 ;  /* 0x0000003d030d7207 */ /* 0x000fc60007000000 */
[----:B0-----:R-:W2:Y:S04]  /*18420*/  LDL.LU R0, [R1+0x34c] ;  /* 0x00034c0001007983 */ /* 0x001ea80000300800 */
[----:B------:R0:W-:Y:S04]  /*18430*/  STL [R1+0x384], R14 ;  /* 0x0003840e01007387 */ /* 0x0001e80000100800 */
        /* <DEDUP_REMOVED lines=25> */
[----:B---3--:R-:W-:-:S05]  /*185d0*/  SEL R12, R3, R12, !P6 ;  /* 0x0000000c030c7207 */ /* 0x008fca0007000000 */
[----:B------:R3:W-:Y:S04]  /*185e0*/  STL [R1+0x37c], R12 ;  /* 0x00037c0c01007387 */ /* 0x0007e80000100800 */
[----:B------:R-:W5:Y:S04]  /*185f0*/  LDL.LU R16, [R1+0x2e0] ;  /* 0x0002e00001107983 */ /* 0x000f680000300800 */
[----:B------:R-:W5:Y:S04]  /*18600*/  LDL.LU R15, [R1+0x2dc] ;  /* 0x0002dc00010f7983 */ /* 0x000f680000300800 */
[----:B0-----:R-:W5:Y:S04]  /*18610*/  LDL.LU R14, [R1+0x2d8] ;  /* 0x0002d800010e7983 */ /* 0x001f680000300800 */
[----:B-1----:R-:W5:Y:S04]  /*18620*/  LDL.LU R13, [R1+0x2d0] ;  /* 0x0002d000010d7983 */ /* 0x002f680000300800 */
[----:B---3--:R-:W3:Y:S01]  /*18630*/  LDL.LU R12, [R1+0x2cc] ;  /* 0x0002cc00010c7983 */ /* 0x008ee20000300800 */
[----:B--2---:R-:W-:-:S05]  /*18640*/  SEL R0, R3, R0, !P6 ;  /* 0x0000000003007207 */ /* 0x004fca0007000000 */
        /* <DEDUP_REMOVED lines=46> */
[----:B------:R0:W-:Y:S04]  /*18930*/  STL [R1+0x320], R0 ;  /* 0x0003200001007387 */ /* 0x0001e80000100800 */
[----:B------:R-:W-:Y:S01]  /*18940*/  STL [R1+0x31c], R18 ;  /* 0x00031c1201007387 */ /* 0x000fe20000100800 */
[----:B0-----:R-:W-:-:S05]  /*18950*/  SEL R0, R3, R17, !P6 ;  /* 0x0000001103007207 */ /* 0x001fca0007000000 */
[----:B------:R0:W-:Y:S01]  /*18960*/  STL [R1+0x318], R0 ;  /* 0x0003180001007387 */ /* 0x0001e20000100800 */
[C---:B------:R-:W-:Y:S02]  /*18970*/  SEL R16, R3.reuse, R16, !P6 ;  /* 0x0000001003107207 */ /* 0x040fe40007000000 */
[----:B------:R-:W-:-:S03]  /*18980*/  SEL R15, R3, R15, !P6 ;  /* 0x0000000f030f7207 */ /* 0x000fc60007000000 */
[----:B------:R-:W-:Y:S01]  /*18990*/  STL [R1+0x314], R16 ;  /* 0x0003141001007387 */ /* 0x000fe20000100800 */
[----:B0-----:R-:W-:-:S03]  /*189a0*/  SEL R0, R3, R14, !P6 ;  /* 0x0000000e03007207 */ /* 0x001fc60007000000 */
[----:B------:R-:W-:Y:S01]  /*189b0*/  STL [R1+0x310], R15 ;  /* 0x0003100f01007387 */ /* 0x000fe20000100800 */
[----:B------:R-:W-:-:S03]  /*189c0*/  SEL R13, R3, R13, !P6 ;  /* 0x0000000d030d7207 */ /* 0x000fc60007000000 */
[----:B------:R0:W-:Y:S01]  /*189d0*/  STL [R1+0x30c], R0 ;  /* 0x00030c0001007387 */ /* 0x0001e20000100800 */
[----:B---3--:R-:W-:-:S03]  /*189e0*/  SEL R12, R3, R12, !P6 ;  /* 0x0000000c030c7207 */ /* 0x008fc60007000000 */
        /* <DEDUP_REMOVED lines=78> */
[----:B0-----:R-:W-:-:S03]  /*18ed0*/  SEL R0, R3, R12, !P6 ;  /* 0x0000000c03007207 */ /* 0x001fc60007000000 */
        /* <DEDUP_REMOVED lines=49> */
[----:B------:R0:W-:Y:S01]  /*191f0*/  STL [R1+0x27c], R0 ;  /* 0x00027c0001007387 */ /* 0x0001e20000100800 */
[C---:B----4-:R-:W-:Y:S02]  /*19200*/  SEL R39, R3.reuse, R39, !P6 ;  /* 0x0000002703277207 */ /* 0x050fe40007000000 */
[----:B-----5:R-:W-:-:S03]  /*19210*/  SEL R38, R3, R38, !P6 ;  /* 0x0000002603267207 */ /* 0x020fc60007000000 */
[----:B------:R-:W-:Y:S01]  /*19220*/  STL [R1+0x278], R39 ;  /* 0x0002782701007387 */ /* 0x000fe20000100800 */
[----:B0-----:R-:W-:-:S03]  /*19230*/  SEL R0, R3, R37, !P6 ;  /* 0x0000002503007207 */ /* 0x001fc60007000000 */
[----:B------:R-:W-:Y:S01]  /*19240*/  STL [R1+0x274], R38 ;  /* 0x0002742601007387 */ /* 0x000fe20000100800 */
[----:B------:R-:W-:-:S03]  /*19250*/  SEL R36, R3, R36, !P6 ;  /* 0x0000002403247207 */ /* 0x000fc60007000000 */
[----:B------:R0:W-:Y:S01]  /*19260*/  STL [R1+0x270], R0 ;  /* 0x0002700001007387 */ /* 0x0001e20000100800 */
[----:B------:R-:W-:-:S03]  /*19270*/  SEL R35, R3, R35, !P6 ;  /* 0x0000002303237207 */ /* 0x000fc60007000000 */
[----:B------:R-:W-:Y:S01]  /*19280*/  STL [R1+0x26c], R36 ;  /* 0x00026c2401007387 */ /* 0x000fe20000100800 */
[----:B0-----:R-:W-:-:S03]  /*19290*/  SEL R0, R3, R34, !P6 ;  /* 0x0000002203007207 */ /* 0x001fc60007000000 */
[----:B------:R-:W-:Y:S01]  /*192a0*/  STL [R1+0x268], R35 ;  /* 0x0002682301007387 */ /* 0x000fe20000100800 */
[C---:B------:R-:W-:Y:S02]  /*192b0*/  SEL R33, R3.reuse, R33, !P6 ;  /* 0x0000002103217207 */ /* 0x040fe40007000000 */
        /* <DEDUP_REMOVED lines=26> */
[----:B------:R-:W-:Y:S04]  /*19460*/  STL [R1+0x21c], R21 ;  /* 0x00021c1501007387 */ /* 0x000fe80000100800 */
[----:B------:R-:W-:Y:S01]  /*19470*/  STL [R1+0x218], R20 ;  /* 0x0002181401007387 */ /* 0x000fe20000100800 */
[----:B0-----:R-:W-:-:S02]  /*19480*/  SEL R0, R3, R19, !P6 ;  /* 0x0000001303007207 */ /* 0x001fc40007000000 */
[C---:B------:R-:W-:Y:S02]  /*19490*/  SEL R19, R3.reuse, R61, !P6 ;  /* 0x0000003d03137207 */ /* 0x040fe40007000000 */
[----:B------:R-:W2:Y:S04]  /*194a0*/  LDL.LU R61, [R1+0x1bc] ;  /* 0x0001bc00013d7983 */ /* 0x000ea80000300800 */
[----:B------:R0:W-:Y:S01]  /*194b0*/  STL [R1+0x210], R0 ;  /* 0x0002100001007387 */ /* 0x0001e20000100800 */
[----:B------:R-:W-:-:S03]  /*194c0*/  SEL R17, R3, R17, !P6 ;  /* 0x0000001103117207 */ /* 0x000fc60007000000 */
[----:B------:R-:W-:Y:S01]  /*194d0*/  STL [R1+0x208], R19 ;  /* 0x0002081301007387 */ /* 0x000fe20000100800 */
[----:B0-----:R-:W-:-:S05]  /*194e0*/  SEL R0, R3, R18, !P6 ;  /* 0x0000001203007207 */ /* 0x001fca0007000000 */
[----:B------:R0:W-:Y:S04]  /*194f0*/  STL [R1+0x204], R0 ;  /* 0x0002040001007387 */ /* 0x0001e80000100800 */
[----:B------:R-:W-:Y:S01]  /*19500*/  STL [R1+0x200], R17 ;  /* 0x0002001101007387 */ /* 0x000fe20000100800 */
[C---:B------:R-:W-:Y:S02]  /*19510*/  SEL R16, R3.reuse, R16, !P6 ;  /* 0x0000001003107207 */ /* 0x040fe40007000000 */
[----:B0-----:R-:W-:-:S03]  /*19520*/  SEL R0, R3, R15, !P6 ;  /* 0x0000000f03007207 */ /* 0x001fc60007000000 */
[----:B------:R-:W-:Y:S01]  /*19530*/  STL [R1+0x1fc], R16 ;  /* 0x0001fc1001007387 */ /* 0x000fe20000100800 */
[----:B------:R-:W-:-:S03]  /*19540*/  SEL R14, R3, R14, !P6 ;  /* 0x0000000e030e7207 */ /* 0x000fc60007000000 */
[----:B------:R3:W-:Y:S01]  /*19550*/  STL [R1+0x1f8], R0 ;  /* 0x0001f80001007387 */ /* 0x0007e20000100800 */
[----:B------:R-:W-:-:S03]  /*19560*/  SEL R13, R3, R13, !P6 ;  /* 0x0000000d030d7207 */ /* 0x000fc60007000000 */
[----:B------:R-:W-:Y:S04]  /*19570*/  STL [R1+0x1f4], R14 ;  /* 0x0001f40e01007387 */ /* 0x000fe80000100800 */
[----:B------:R-:W4:Y:S01]  /*19580*/  LDL.LU R39, [R1+0x1c4] ;  /* 0x0001c40001277983 */ /* 0x000f220000300800 */
[----:B---3--:R-:W-:-:S03]  /*19590*/  SEL R0, R3, R12, !P6 ;  /* 0x0000000c03007207 */ /* 0x008fc60007000000 */
[----:B------:R-:W-:Y:S04]  /*195a0*/  STL [R1+0x1f0], R13 ;  /* 0x0001f00d01007387 */ /* 0x000fe80000100800 */
[----:B------:R-:W3:Y:S04]  /*195b0*/  LDL.LU R38, [R1+0x1b4] ;  /* 0x0001b40001267983 */ /* 0x000ee80000300800 */
        /* <DEDUP_REMOVED lines=30> */
[----:B------:R-:W2:Y:S01]  /*197a0*/  LDL.LU R61, [R1] ;  /* 0x00000000013d7983 */ /* 0x000ea20000300800 */
[----:B----4-:R-:W-:-:S05]  /*197b0*/  SEL R39, R3, R39, !P6 ;  /* 0x0000002703277207 */ /* 0x010fca0007000000 */
[----:B------:R0:W-:Y:S01]  /*197c0*/  STL [R1+0x1e4], R39 ;  /* 0x0001e42701007387 */ /* 0x0001e20000100800 */
[----:B---3--:R-:W-:-:S03]  /*197d0*/  SEL R38, R3, R38, !P6 ;  /* 0x0000002603267207 */ /* 0x008fc60007000000 */
[----:B0-----:R-:W3:Y:S01]  /*197e0*/  LDL.LU R39, [R1+0x84d8] ;  /* 0x0084d80001277983 */ /* 0x001ee20000300800 */
[----:B-----5:R-:W-:-:S03]  /*197f0*/  SEL R37, R3, R37, !P6 ;  /* 0x0000002503257207 */ /* 0x020fc60007000000 */
[----:B------:R0:W-:Y:S01]  /*19800*/  STL [R1+0x1e0], R38 ;  /* 0x0001e02601007387 */ /* 0x0001e20000100800 */
[C---:B------:R-:W-:Y:S02]  /*19810*/  SEL R36, R3.reuse, R36, !P6 ;  /* 0x0000002403247207 */ /* 0x040fe40007000000 */
[C---:B------:R-:W-:Y:S01]  /*19820*/  SEL R35, R3.reuse, R35, !P6 ;  /* 0x0000002303237207 */ /* 0x040fe20007000000 */
[----:B0-----:R-:W4:Y:S01]  /*19830*/  LDL.LU R38, [R1+0x84d4] ;  /* 0x0084d40001267983 */ /* 0x001f220000300800 */
[----:B------:R-:W-:-:S03]  /*19840*/  SEL R34, R3, R34, !P6 ;  /* 0x0000002203227207 */ /* 0x000fc60007000000 */
[----:B------:R0:W-:Y:S01]  /*19850*/  STL [R1+0x1dc], R37 ;  /* 0x0001dc2501007387 */ /* 0x0001e20000100800 */
[C---:B------:R-:W-:Y:S02]  /*19860*/  SEL R33, R3.reuse, R33, !P6 ;  /* 0x0000002103217207 */ /* 0x040fe40007000000 */
[C---:B------:R-:W-:Y:S01]  /*19870*/  SEL R32, R3.reuse, R32, !P6 ;  /* 0x0000002003207207 */ /* 0x040fe20007000000 */
[----:B0-----:R-:W5:Y:S04]  /*19880*/  LDL.LU R37, [R1+0x84d0] ;  /* 0x0084d00001257983 */ /* 0x001f680000300800 */
[----:B------:R0:W-:Y:S01]  /*19890*/  STL [R1+0x1d8], R36 ;  /* 0x0001d82401007387 */ /* 0x0001e20000100800 */
[C---:B------:R-:W-:Y:S02]  /*198a0*/  SEL R31, R3.reuse, R31, !P6 ;  /* 0x0000001f031f7207 */ /* 0x040fe40007000000 */
[C---:B------:R-:W-:Y:S01]  /*198b0*/  SEL R30, R3.reuse, R30, !P6 ;  /* 0x0000001e031e7207 */ /* 0x040fe20007000000 */
[----:B0-----:R-:W3:Y:S04]  /*198c0*/  LDL.LU R36, [R1+0x84cc] ;  /* 0x0084cc0001247983 */ /* 0x001ee80000300800 */
[----:B------:R0:W-:Y:S01]  /*198d0*/  STL [R1+0x1d4], R35 ;  /* 0x0001d42301007387 */ /* 0x0001e20000100800 */
[----:B------:R-:W-:-:S03]  /*198e0*/  SEL R29, R3, R29, !P6 ;  /* 0x0000001d031d7207 */ /* 0x000fc60007000000 */
[----:B0-----:R-:W4:Y:S04]  /*198f0*/  LDL.LU R35, [R1+0x84c8] ;  /* 0x0084c80001237983 */ /* 0x001f280000300800 */
[----:B------:R0:W-:Y:S01]  /*19900*/  STL [R1+0x1d0], R34 ;  /* 0x0001d02201007387 */ /* 0x0001e20000100800 */
[----:B------:R-:W-:-:S03]  /*19910*/  SEL R28, R3, R28, !P6 ;  /* 0x0000001c031c7207 */ /* 0x000fc60007000000 */
[----:B0-----:R-:W5:Y:S04]  /*19920*/  LDL.LU R34, [R1+0x84c4] ;  /* 0x0084c40001227983 */ /* 0x001f680000300800 */
[----:B------:R0:W-:Y:S01]  /*19930*/  STL [R1+0x1cc], R33 ;  /* 0x0001cc2101007387 */ /* 0x0001e20000100800 */
[----:B------:R-:W-:-:S03]  /*19940*/  SEL R27, R3, R27, !P6 ;  /* 0x0000001b031b7207 */ /* 0x000fc60007000000 */
        /* <DEDUP_REMOVED lines=38> */
[----:B--2---:R-:W-:-:S03]  /*19bb0*/  SEL R15, R3, R15, !P6 ;  /* 0x0000000f030f7207 */ /* 0x004fc60007000000 */
[----:B0-----:R-:W2:Y:S04]  /*19bc0*/  LDL.LU R20, [R1+0x848c] ;  /* 0x00848c0001147983 */ /* 0x001ea80000300800 */
        /* <DEDUP_REMOVED lines=11> */
[----:B0-----:R-:W2:Y:S04]  /*19c80*/  LDL.LU R17, [R1+0x8480] ;  /* 0x0084800001117983 */ /* 0x001ea80000300800 */
[----:B------:R0:W-:Y:S04]  /*19c90*/  STL [R1+0x174], R16 ;  /* 0x0001741001007387 */ /* 0x0001e80000100800 */
[----:B0-----:R-:W4:Y:S04]  /*19ca0*/  LDL.LU R16, [R1+0x847c] ;  /* 0x00847c0001107983 */ /* 0x001f280000300800 */
[----:B------:R0:W-:Y:S04]  /*19cb0*/  STL [R1+0x170], R15 ;  /* 0x0001700f01007387 */ /* 0x0001e80000100800 */
[----:B0-----:R-:W5:Y:S04]  /*19cc0*/  LDL.LU R15, [R1+0x8478] ;  /* 0x00847800010f7983 */ /* 0x001f680000300800 */
[----:B------:R0:W-:Y:S04]  /*19cd0*/  STL [R1+0x16c], R14 ;  /* 0x00016c0e01007387 */ /* 0x0001e80000100800 */
[----:B0-----:R-:W3:Y:S04]  /*19ce0*/  LDL.LU R14, [R1+0x8474] ;  /* 0x00847400010e7983 */ /* 0x001ee80000300800 */
[----:B------:R0:W-:Y:S04]  /*19cf0*/  STL [R1+0x168], R13 ;  /* 0x0001680d01007387 */ /* 0x0001e80000100800 */
[----:B0-----:R-:W2:Y:S04]  /*19d00*/  LDL.LU R13, [R1+0x8470] ;  /* 0x00847000010d7983 */ /* 0x001ea80000300800 */
[----:B------:R0:W-:Y:S04]  /*19d10*/  STL [R1+0x164], R12 ;  /* 0x0001640c01007387 */ /* 0x0001e80000100800 */
[----:B0-----:R-:W4:Y:S04]  /*19d20*/  LDL.LU R12, [R1+0x846c] ;  /* 0x00846c00010c7983 */ /* 0x001f280000300800 */
[----:B------:R0:W-:Y:S04]  /*19d30*/  STL [R1+0x160], R61 ;  /* 0x0001603d01007387 */ /* 0x0001e80000100800 */
[----:B0-----:R-:W4:Y:S01]  /*19d40*/  LDL.LU R61, [R1+0x8468] ;  /* 0x00846800013d7983 */ /* 0x001f220000300800 */
[----:B-----5:R-:W-:-:S02]  /*19d50*/  SEL R15, R3, R15, !P6 ;  /* 0x0000000f030f7207 */ /* 0x020fc40007000000 */
[C---:B---3--:R-:W-:Y:S02]  /*19d60*/  SEL R14, R3.reuse, R14, !P6 ;  /* 0x0000000e030e7207 */ /* 0x048fe40007000000 */
[C---:B--2---:R-:W-:Y:S02]  /*19d70*/  SEL R13, R3.reuse, R13, !P6 ;  /* 0x0000000d030d7207 */ /* 0x044fe40007000000 */
[C---:B----4-:R-:W-:Y:S02]  /*19d80*/  SEL R12, R3.reuse, R12, !P6 ;  /* 0x0000000c030c7207 */ /* 0x050fe40007000000 */
[----:B------:R-:W-:-:S05]  /*19d90*/  SEL R61, R3, R61, !P6 ;  /* 0x0000003d033d7207 */ /* 0x000fca0007000000 */
[----:B------:R0:W-:Y:S04]  /*19da0*/  STL [R1+0x15c], R61 ;  /* 0x00015c3d01007387 */ /* 0x0001e80000100800 */
[----:B0-----:R-:W2:Y:S04]  /*19db0*/  LDL.LU R61, [R1+0xa0] ;  /* 0x0000a000013d7983 */ /* 0x001ea80000300800 */
[----:B------:R0:W-:Y:S04]  /*19dc0*/  STL [R1+0x158], R12 ;  /* 0x0001580c01007387 */ /* 0x0001e80000100800 */
[----:B0-----:R-:W3:Y:S04]  /*19dd0*/  LDL.LU R12, [R1+0xa4] ;  /* 0x0000a400010c7983 */ /* 0x001ee80000300800 */
[----:B------:R0:W-:Y:S04]  /*19de0*/  STL [R1+0x154], R13 ;  /* 0x0001540d01007387 */ /* 0x0001e80000100800 */
[----:B0-----:R-:W4:Y:S04]  /*19df0*/  LDL.LU R13, [R1+0xa8] ;  /* 0x0000a800010d7983 */ /* 0x001f280000300800 */
[----:B------:R0:W-:Y:S04]  /*19e00*/  STL [R1+0x140], R14 ;  /* 0x0001400e01007387 */ /* 0x0001e80000100800 */
[----:B0-----:R-:W5:Y:S04]  /*19e10*/  LDL.LU R14, [R1+0xb4] ;  /* 0x0000b400010e7983 */ /* 0x001f680000300800 */
[----:B------:R0:W-:Y:S04]  /*19e20*/  STL [R1+0x13c], R15 ;  /* 0x00013c0f01007387 */ /* 0x0001e80000100800 */
[----:B0-----:R-:W2:Y:S01]  /*19e30*/  LDL.LU R15, [R1+0xb0] ;  /* 0x0000b000010f7983 */ /* 0x001ea20000300800 */
[----:B------:R-:W-:-:S02]  /*19e40*/  SEL R16, R3, R16, !P6 ;  /* 0x0000001003107207 */ /* 0x000fc40007000000 */
[----:B------:R-:W-:-:S03]  /*19e50*/  SEL R17, R3, R17, !P6 ;  /* 0x0000001103117207 */ /* 0x000fc60007000000 */
[----:B------:R0:W-:Y:S04]  /*19e60*/  STL [R1+0x130], R16 ;  /* 0x0001301001007387 */ /* 0x0001e80000100800 */
[----:B------:R1:W-:Y:S01]  /*19e70*/  STL [R1+0x12c], R17 ;  /* 0x00012c1101007387 */ /* 0x0003e20000100800 */
[C---:B0-----:R-:W-:Y:S02]  /*19e80*/  SEL R16, R3.reuse, R18, !P6 ;  /* 0x0000001203107207 */ /* 0x041fe40007000000 */
[C---:B------:R-:W-:Y:S02]  /*19e90*/  SEL R18, R3.reuse, R19, !P6 ;  /* 0x0000001303127207 */ /* 0x040fe40007000000 */
[C---:B-1----:R-:W-:Y:S01]  /*19ea0*/  SEL R17, R3.reuse, R20, !P6 ;  /* 0x0000001403117207 */ /* 0x042fe20007000000 */
[----:B------:R0:W-:Y:S04]  /*19eb0*/  STL [R1+0xd0], R16 ;  /* 0x0000d01001007387 */ /* 0x0001e80000100800 */
[----:B------:R1:W-:Y:S01]  /*19ec0*/  STL [R1+0xcc], R18 ;  /* 0x0000cc1201007387 */ /* 0x0003e20000100800 */
[----:B0-----:R-:W-:-:S03]  /*19ed0*/  SEL R16, R3, R21, !P6 ;  /* 0x0000001503107207 */ /* 0x001fc60007000000 */
[----:B------:R0:W-:Y:S01]  /*19ee0*/  STL [R1+0xc8], R17 ;  /* 0x0000c81101007387 */ /* 0x0001e20000100800 */
[----:B-1----:R-:W-:-:S03]  /*19ef0*/  SEL R18, R3, R22, !P6 ;  /* 0x0000001603127207 */ /* 0x002fc60007000000 */
[----:B------:R1:W-:Y:S01]  /*19f00*/  STL [R1+0xc4], R16 ;  /* 0x0000c41001007387 */ /* 0x0003e20000100800 */
[----:B0-----:R-:W-:-:S03]  /*19f10*/  SEL R17, R3, R23, !P6 ;  /* 0x0000001703117207 */ /* 0x001fc60007000000 */
[----:B------:R0:W-:Y:S01]  /*19f20*/  STL [R1+0xc0], R18 ;  /* 0x0000c01201007387 */ /* 0x0001e20000100800 */
[----:B-1----:R-:W-:-:S03]  /*19f30*/  SEL R16, R3, R24, !P6 ;  /* 0x0000001803107207 */ /* 0x002fc60007000000 */
[----:B------:R-:W-:Y:S04]  /*19f40*/  STL [R1+0xbc], R17 ;  /* 0x0000bc1101007387 */ /* 0x000fe80000100800 */
[----:B------:R5:W-:Y:S01]  /*19f50*/  STL [R1+0xb8], R16 ;  /* 0x0000b81001007387 */ /* 0x000be20000100800 */
[----:B0-----:R-:W-:-:S05]  /*19f60*/  SEL R18, R3, R25, !P6 ;  /* 0x0000001903127207 */ /* 0x001fca0007000000 */
[----:B------:R-:W-:Y:S01]  /*19f70*/  STL [R1+0xac], R18 ;  /* 0x0000ac1201007387 */ /* 0x000fe20000100800 */
[C---:B------:R-:W-:Y:S01]  /*19f80*/  SEL R58, R3.reuse, R58, !P6 ;  /* 0x0000003a033a7207 */ /* 0x040fe20007000000 */
[----:B------:R-:W-:Y:S01]  /*19f90*/  @!P2 IMAD.MOV R7, RZ, RZ, -R7 ;  /* 0x000000ffff07a224 */ /* 0x000fe200078e0a07 */
[C---:B------:R-:W-:Y:S01]  /*19fa0*/  SEL R59, R3.reuse, R59, !P6 ;  /* 0x0000003b033b7207 */ /* 0x040fe20007000000 */
[----:B------:R-:W-:Y:S01]  /*19fb0*/  @!P4 IMAD.MOV R8, RZ, RZ, -R8 ;  /* 0x000000ffff08c224 */ /* 0x000fe200078e0a08 */
[----:B------:R-:W-:Y:S01]  /*19fc0*/  SEL R60, R3, R60, !P6 ;  /* 0x0000003c033c7207 */ /* 0x000fe20007000000 */
[----:B------:R-:W-:Y:S02]  /*19fd0*/  @!P3 IMAD.MOV R9, RZ, RZ, -R9 ;  /* 0x000000ffff09b224 */ /* 0x000fe400078e0a09 */
[----:B------:R-:W-:Y:S02]  /*19fe0*/  @!P5 IMAD.MOV R10, RZ, RZ, -R10 ;  /* 0x000000ffff0ad224 */ /* 0x000fe400078e0a0a */
[----:B------:R-:W-:-:S02]  /*19ff0*/  @!P0 IMAD.MOV R11, RZ, RZ, -R11 ;  /* 0x000000ffff0b8224 */ /* 0x000fc400078e0a0b */
[----:B------:R-:W-:Y:S01]  /*1a000*/  @!P1 IMAD.MOV R2, RZ, RZ, -R2 ;  /* 0x000000ffff029224 */ /* 0x000fe200078e0a02 */
[C---:B-----5:R-:W-:Y:S02]  /*1a010*/  SEL R16, R3.reuse, R14, !P6 ;  /* 0x0000000e03107207 */ /* 0x060fe40007000000 */
[C---:B----4-:R-:W-:Y:S02]  /*1a020*/  SEL R14, R3.reuse, R13, !P6 ;  /* 0x0000000d030e7207 */ /* 0x050fe40007000000 */
[C---:B---3--:R-:W-:Y:S02]  /*1a030*/  SEL R13, R3.reuse, R12, !P6 ;  /* 0x0000000c030d7207 */ /* 0x048fe40007000000 */
[C---:B--2---:R-:W-:Y:S02]  /*1a040*/  SEL R12, R3.reuse, R61, !P6 ;  /* 0x0000003d030c7207 */ /* 0x044fe40007000000 */
[C---:B------:R-:W-:Y:S02]  /*1a050*/  SEL R17, R3.reuse, R15, !P6 ;  /* 0x0000000f03117207 */ /* 0x040fe40007000000 */
[----:B------:R-:W-:-:S03]  /*1a060*/  SEL R15, R3, R26, !P6 ;  /* 0x0000001a030f7207 */ /* 0x000fc60007000000 */
[----:B------:R-:W-:Y:S04]  /*1a070*/  STL [R1+0x9c], R17 ;  /* 0x00009c1101007387 */ /* 0x000fe80000100800 */
[----:B------:R-:W-:Y:S04]  /*1a080*/  STL [R1+0x98], R16 ;  /* 0x0000981001007387 */ /* 0x000fe80000100800 */
[----:B------:R0:W-:Y:S04]  /*1a090*/  STL [R1+0x94], R15 ;  /* 0x0000940f01007387 */ /* 0x0001e80000100800 */
[----:B------:R1:W-:Y:S04]  /*1a0a0*/  STL [R1+0x90], R14 ;  /* 0x0000900e01007387 */ /* 0x0003e80000100800 */
[----:B------:R2:W-:Y:S01]  /*1a0b0*/  STL [R1+0x8c], R13 ;  /* 0x00008c0d01007387 */ /* 0x0005e20000100800 */
[----:B0-----:R-:W0:Y:S03]  /*1a0c0*/  LDC R15, c[0x0][0x23c] ;  /* 0x00008f00ff0f7b82 */ /* 0x001e260000000800 */
[----:B------:R3:W-:Y:S01]  /*1a0d0*/  STL [R1+0x84], R12 ;  /* 0x0000840c01007387 */ /* 0x0007e20000100800 */
[----:B-1----:R-:W-:-:S02]  /*1a0e0*/  SEL R14, R3, R27, !P6 ;  /* 0x0000001b030e7207 */ /* 0x002fc40007000000 */
[----:B--2---:R-:W-:-:S03]  /*1a0f0*/  SEL R13, R3, R28, !P6 ;  /* 0x0000001c030d7207 */ /* 0x004fc60007000000 */
[----:B------:R-:W-:Y:S01]  /*1a100*/  STL [R1+0x80], R14 ;  /* 0x0000800e01007387 */ /* 0x000fe20000100800 */
[----:B---3--:R-:W-:-:S03]  /*1a110*/  SEL R12, R3, R0, !P6 ;  /* 0x00000000030c7207 */ /* 0x008fc60007000000 */
[----:B------:R1:W-:Y:S01]  /*1a120*/  STL [R1+0x7c], R13 ;  /* 0x00007c0d01007387 */ /* 0x0003e20000100800 */
[----:B------:R-:W-:-:S03]  /*1a130*/  SEL R0, R3, R29, !P6 ;  /* 0x0000001d03007207 */ /* 0x000fc60007000000 */
[----:B------:R2:W-:Y:S01]  /*1a140*/  STL [R1+0x78], R12 ;  /* 0x0000780c01007387 */ /* 0x0005e20000100800 */
[----:B-1----:R-:W-:-:S03]  /*1a150*/  SEL R13, R3, R30, !P6 ;  /* 0x0000001e030d7207 */ /* 0x002fc60007000000 */
[----:B------:R1:W-:Y:S01]  /*1a160*/  STL [R1+0x74], R0 ;  /* 0x0000740001007387 */ /* 0x0003e20000100800 */
[----:B--2---:R-:W-:-:S03]  /*1a170*/  SEL R12, R3, R31, !P6 ;  /* 0x0000001f030c7207 */ /* 0x004fc60007000000 */
[----:B------:R2:W-:Y:S04]  /*1a180*/  STL [R1+0x70], R13 ;  /* 0x0000700d01007387 */ /* 0x0005e80000100800 */
[----:B------:R3:W-:Y:S01]  /*1a190*/  STL [R1+0x6c], R12 ;  /* 0x00006c0c01007387 */ /* 0x0007e20000100800 */
[C---:B-1----:R-:W-:Y:S02]  /*1a1a0*/  SEL R0, R3.reuse, R32, !P6 ;  /* 0x0000002003007207 */ /* 0x042fe40007000000 */
[----:B--2---:R-:W-:-:S03]  /*1a1b0*/  SEL R13, R3, R33, !P6 ;  /* 0x00000021030d7207 */ /* 0x004fc60007000000 */
[----:B------:R1:W-:Y:S01]  /*1a1c0*/  STL [R1+0x68], R0 ;  /* 0x0000680001007387 */ /* 0x0003e20000100800 */
[----:B---3--:R-:W-:-:S03]  /*1a1d0*/  SEL R12, R3, R34, !P6 ;  /* 0x00000022030c7207 */ /* 0x008fc60007000000 */
        /* <DEDUP_REMOVED lines=40> */
[----:B------:R-:W-:Y:S01]  /*1a460*/  STL [R1+0xc], R0 ;  /* 0x00000c0001007387 */ /* 0x000fe20000100800 */
[----:B---3--:R-:W-:-:S03]  /*1a470*/  SEL R12, R3, R55, !P6 ;  /* 0x00000037030c7207 */ /* 0x008fc60007000000 */
[----:B------:R-:W-:Y:S04]  /*1a480*/  STL [R1+0x8], R13 ;  /* 0x0000080d01007387 */ /* 0x000fe80000100800 */
[----:B------:R1:W-:Y:S02]  /*1a490*/  STL [R1+0x4], R12 ;  /* 0x0000040c01007387 */ /* 0x0003e40000100800 */
[----:B-1----:R-:W1:Y:S01]  /*1a4a0*/  S2R R12, SR_TID.X ;  /* 0x00000000000c7919 */ /* 0x002e620000002100 */
[C---:B------:R-:W-:Y:S02]  /*1a4b0*/  SEL R61, R3.reuse, R57, !P6 ;  /* 0x00000039033d7207 */ /* 0x040fe40007000000 */
[----:B------:R-:W-:-:S03]  /*1a4c0*/  SEL R0, R3, R56, !P6 ;  /* 0x0000003803007207 */ /* 0x000fc60007000000 */
[----:B------:R-:W-:Y:S01]  /*1a4d0*/  STL [R1+0x840c], R61 ;  /* 0x00840c3d01007387 */ /* 0x000fe20000100800 */
[----:B------:R-:W-:-:S03]  /*1a4e0*/  SEL R50, R3, R5, !P6 ;  /* 0x0000000503327207 */ /* 0x000fc60007000000 */
[----:B------:R2:W-:Y:S01]  /*1a4f0*/  STL [R1], R0 ;  /* 0x0000000001007387 */ /* 0x0005e20000100800 */
[C---:B------:R-:W-:Y:S02]  /*1a500*/  SEL R51, R3.reuse, R6, !P6 ;  /* 0x0000000603337207 */ /* 0x040fe40007000000 */
[C---:B------:R-:W-:Y:S01]  /*1a510*/  SEL R52, R3.reuse, R7, !P6 ;  /* 0x0000000703347207 */ /* 0x040fe20007000000 */
[----:B------:R-:W-:Y:S01]  /*1a520*/  STL [R1+0x8410], R58 ;  /* 0x0084103a01007387 */ /* 0x000fe20000100800 */
[C---:B------:R-:W-:Y:S02]  /*1a530*/  SEL R53, R3.reuse, R8, !P6 ;  /* 0x0000000803357207 */ /* 0x040fe40007000000 */
[----:B--2---:R-:W-:Y:S02]  /*1a540*/  SEL R0, R3, R4, !P6 ;  /* 0x0000000403007207 */ /* 0x004fe40007000000 */
[----:B-1----:R-:W-:-:S05]  /*1a550*/  LOP3.LUT R13, R12, 0x1f, RZ, 0xc0, !PT ;  /* 0x0000001f0c0d7812 */ /* 0x002fca00078ec0ff */
[CC--:B0-----:R-:W-:Y:S02]  /*1a560*/  IMAD R12, R13.reuse, R15.reuse, RZ ;  /* 0x0000000f0d0c7224 */ /* 0x0c1fe400078e02ff */
[-C--:B------:R-:W-:Y:S02]  /*1a570*/  IMAD R14, R13, R15.reuse, RZ ;  /* 0x0000000f0d0e7224 */ /* 0x080fe400078e02ff */
[----:B------:R-:W-:Y:S02]  /*1a580*/  IMAD R12, R15, 0x20, R12 ;  /* 0x000000200f0c7824 */ /* 0x000fe400078e020c */
[----:B------:R-:W-:Y:S01]  /*1a590*/  IMAD R13, R13, R15, RZ ;  /* 0x0000000f0d0d7224 */ /* 0x000fe200078e02ff */
[----:B------:R-:W-:Y:S01]  /*1a5a0*/  STL [R1+0x8414], R59 ;  /* 0x0084143b01007387 */ /* 0x000fe20000100800 */
[----:B------:R-:W-:Y:S01]  /*1a5b0*/  IMAD R12, R15, 0x20, R12 ;  /* 0x000000200f0c7824 */ /* 0x000fe200078e020c */
[----:B------:R-:W-:Y:S01]  /*1a5c0*/  SEL R54, R3, R9, !P6 ;  /* 0x0000000903367207 */ /* 0x000fe20007000000 */
[----:B------:R-:W-:Y:S01]  /*1a5d0*/  IMAD R13, R15, 0x20, R13 ;  /* 0x000000200f0d7824 */ /* 0x000fe200078e020d */
[----:B------:R-:W-:Y:S01]  /*1a5e0*/  STL [R1+0x8418], R60 ;  /* 0x0084183c01007387 */ /* 0x000fe20000100800 */
[----:B------:R-:W-:Y:S01]  /*1a5f0*/  SEL R55, R3, R10, !P6 ;  /* 0x0000000a03377207 */ /* 0x000fe20007000000 */
[----:B------:R-:W-:-:S02]  /*1a600*/  IMAD R34, R15, 0x20, R12 ;  /* 0x000000200f227824 */ /* 0x000fc400078e020c */
[----:B------:R0:W-:Y:S01]  /*1a610*/  STL [R1+0x841c], R0 ;  /* 0x00841c0001007387 */ /* 0x0001e20000100800 */
[----:B------:R-:W-:-:S03]  /*1a620*/  SEL R56, R3, R11, !P6 ;  /* 0x0000000b03387207 */ /* 0x000fc60007000000 */
[----:B------:R-:W-:Y:S01]  /*1a630*/  STL [R1+0x8420], R50 ;  /* 0x0084203201007387 */ /* 0x000fe20000100800 */
[----:B------:R-:W-:-:S03]  /*1a640*/  SEL R57, R3, R2, !P6 ;  /* 0x0000000203397207 */ /* 0x000fc60007000000 */
[----:B------:R-:W-:Y:S01]  /*1a650*/  STL [R1+0x8424], R51 ;  /* 0x0084243301007387 */ /* 0x000fe20000100800 */
[----:B------:R-:W-:-:S03]  /*1a660*/  IADD3 R30, P0, R14, UR6, RZ ;  /* 0x000000060e1e7c10 */ /* 0x000fc6000ff1e0ff */
[----:B------:R-:W-:Y:S01]  /*1a670*/  STL [R1+0x8428], R52 ;  /* 0x0084283401007387 */ /* 0x000fe20000100800 */
[----:B------:R-:W-:-:S03]  /*1a680*/  IADD3 R29, P1, R13, UR6, RZ ;  /* 0x000000060d1d7c10 */ /* 0x000fc6000ff3e0ff */
[----:B------:R-:W-:Y:S01]  /*1a690*/  STL [R1+0x842c], R53 ;  /* 0x00842c3501007387 */ /* 0x000fe20000100800 */
[----:B------:R-:W-:-:S03]  /*1a6a0*/  IADD3 R27, P2, R12, UR6, RZ ;  /* 0x000000060c1b7c10 */ /* 0x000fc6000ff5e0ff */
[----:B------:R-:W-:Y:S01]  /*1a6b0*/  STL [R1+0x8430], R54 ;  /* 0x0084303601007387 */ /* 0x000fe20000100800 */
[----:B------:R-:W-:Y:S01]  /*1a6c0*/  IADD3 R26, P3, R34, UR6, RZ ;  /* 0x00000006221a7c10 */ /* 0x000fe2000ff7e0ff */
[----:B------:R-:W-:Y:S02]  /*1a6d0*/  UIMAD UR56, UR56, 0x6e, URZ ;  /* 0x0000006e383878a4 */ /* 0x000fe4000f8e023f */
[----:B------:R-:W-:Y:S01]  /*1a6e0*/  STL [R1+0x8434], R55 ;  /* 0x0084343701007387 */ /* 0x000fe20000100800 */
[----:B------:R-:W-:Y:S01]  /*1a6f0*/  LEA.HI.X.SX32 R38, R14, UR7, 0x1, P0 ;  /* 0x000000070e267c11 */ /* 0x000fe200080f0eff */
[----:B------:R-:W-:Y:S02]  /*1a700*/  UIMAD UR57, UR57, 0x6d, URZ ;  /* 0x0000006d393978a4 */ /* 0x000fe4000f8e023f */
[----:B------:R-:W-:Y:S01]  /*1a710*/  STL [R1+0x8438], R56 ;  /* 0x0084383801007387 */ /* 0x000fe20000100800 */
[----:B------:R-:W-:Y:S01]  /*1a720*/  LEA.HI.X.SX32 R36, R13, UR7, 0x1, P1 ;  /* 0x000000070d247c11 */ /* 0x000fe200088f0eff */
[----:B------:R-:W-:-:S02]  /*1a730*/  UIMAD UR58, UR58, 0x6c, URZ ;  /* 0x0000006c3a3a78a4 */ /* 0x000fc4000f8e023f */
[----:B------:R-:W-:Y:S01]  /*1a740*/  STL [R1+0x843c], R57 ;  /* 0x00843c3901007387 */ /* 0x000fe20000100800 */
[----:B------:R-:W-:Y:S01]  /*1a750*/  LEA.HI.X.SX32 R35, R12, UR7, 0x1, P2 ;  /* 0x000000070c237c11 */ /* 0x000fe200090f0eff */
[----:B------:R-:W-:Y:S02]  /*1a760*/  UIMAD UR59, UR59, 0x6b, URZ ;  /* 0x0000006b3b3b78a4 */ /* 0x000fe4000f8e023f */
[----:B------:R-:W-:Y:S01]  /*1a770*/  STL [R1+0x8388], R30 ;  /* 0x0083881e01007387 */ /* 0x000fe20000100800 */
[----:B------:R-:W-:Y:S02]  /*1a780*/  UIMAD UR60, UR60, 0x6a, URZ ;  /* 0x0000006a3c3c78a4 */ /* 0x000fe4000f8e023f */
[----:B------:R-:W-:Y:S01]  /*1a790*/  UIMAD UR5, UR5, 0x69, URZ ;  /* 0x00000069050578a4 */ /* 0x000fe2000f8e023f */
[----:B------:R-:W-:Y:S01]  /*1a7a0*/  STL [R1+0x838c], R29 ;  /* 0x00838c1d01007387 */ /* 0x000fe20000100800 */
[----:B------:R-:W-:-:S03]  /*1a7b0*/  ULDC UR6, c[0x0][0x238] ;  /* 0x00008e0000067ab9 */ /* 0x000fc60000000800 */
[----:B------:R-:W-:Y:S04]  /*1a7c0*/  STL [R1+0x8390], R27 ;  /* 0x0083901b01007387 */ /* 0x000fe80000100800 */
[----:B------:R-:W-:Y:S04]  /*1a7d0*/  STL [R1+0x8394], R26 ;  /* 0x0083941a01007387 */ /* 0x000fe80000100800 */
[----:B------:R-:W-:Y:S04]  /*1a7e0*/  STL [R1+0x8380], R38 ;  /* 0x0083802601007387 */ /* 0x000fe80000100800 */
[----:B------:R-:W-:Y:S04]  /*1a7f0*/  STL [R1+0x8384], R36 ;  /* 0x0083842401007387 */ /* 0x000fe80000100800 */
[----:B------:R-:W2:Y:S04]  /*1a800*/  LDL.LU R19, [R1+0x40c] ;  /* 0x00040c0001137983 */ /* 0x000ea80000300800 */
[----:B------:R-:W3:Y:S04]  /*1a810*/  LDL.LU R18, [R1+0x408] ;  /* 0x0004080001127983 */ /* 0x000ee80000300800 */
[----:B------:R-:W4:Y:S04]  /*1a820*/  LDL.LU R14, [R1+0x404] ;  /* 0x00040400010e7983 */ /* 0x000f280000300800 */
[----:B------:R-:W5:Y:S04]  /*1a830*/  LDL.LU R17, [R1+0x400] ;  /* 0x0004000001117983 */ /* 0x000f680000300800 */
[----:B------:R-:W5:Y:S04]  /*1a840*/  LDL.LU R16, [R1+0x3fc] ;  /* 0x0003fc0001107983 */ /* 0x000f680000300800 */
[----:B------:R-:W2:Y:S04]  /*1a850*/  LDL.LU R13, [R1+0x3f8] ;  /* 0x0003f800010d7983 */ /* 0x000ea80000300800 */
[----:B------:R-:W5:Y:S04]  /*1a860*/  LDL.LU R15, [R1+0x3f4] ;  /* 0x0003f400010f7983 */ /* 0x000f680000300800 */
[----:B------:R-:W5:Y:S01]  /*1a870*/  LDL.LU R12, [R1+0x3f0] ;  /* 0x0003f000010c7983 */ /* 0x000f620000300800 */
[----:B------:R-:W-:Y:S01]  /*1a880*/  LEA.HI.X.SX32 R34, R34, UR7, 0x1, P3 ;  /* 0x0000000722227c11 */ /* 0x000fe200098f0eff */
[----:B------:R-:W-:-:S02]  /*1a890*/  UIMAD UR6, UR6, 0x68, URZ ;  /* 0x00000068060678a4 */ /* 0x000fc4000f8e023f */
[----:B------:R-:W-:Y:S01]  /*1a8a0*/  STL [R1+0x8398], R35 ;  /* 0x0083982301007387 */ /* 0x000fe20000100800 */
[----:B------:R-:W-:-:S03]  /*1a8b0*/  ULDC UR7, c[0x0][0x238] ;  /* 0x00008e0000077ab9 */ /* 0x000fc60000000800 */
[----:B------:R-:W-:Y:S01]  /*1a8c0*/  STL [R1+0x839c], R34 ;  /* 0x00839c2201007387 */ /* 0x000fe20000100800 */
[----:B----4-:R-:W-:-:S03]  /*1a8d0*/  IMAD R4, R14, UR34, RZ ;  /* 0x000000220e047c24 */ /* 0x010fc6000f8e02ff */
[----:B------:R-:W4:Y:S01]  /*1a8e0*/  LDL.LU R14, [R1+0x1b8] ;  /* 0x0001b800010e7983 */ /* 0x000f220000300800 */
[----:B--2---:R-:W-:-:S03]  /*1a8f0*/  IMAD R7, R13, UR34, RZ ;  /* 0x000000220d077c24 */ /* 0x004fc6000f8e02ff */
[----:B------:R-:W2:Y:S01]  /*1a900*/  LDL.LU R13, [R1+0x1a8] ;  /* 0x0001a800010d7983 */ /* 0x000ea20000300800 */
[----:B------:R-:W-:Y:S02]  /*1a910*/  IMAD R2, R19, UR34, RZ ;  /* 0x0000002213027c24 */ /* 0x000fe4000f8e02ff */
[----:B---3--:R-:W-:Y:S02]  /*1a920*/  IMAD R3, R18, UR34, RZ ;  /* 0x0000002212037c24 */ /* 0x008fe4000f8e02ff */
[----:B-----5:R-:W-:Y:S02]  /*1a930*/  IMAD R5, R17, UR34, RZ ;  /* 0x0000002211057c24 */ /* 0x020fe4000f8e02ff */
[----:B------:R-:W-:Y:S02]  /*1a940*/  IMAD R6, R16, UR34, RZ ;  /* 0x0000002210067c24 */ /* 0x000fe4000f8e02ff */
[----:B------:R-:W-:Y:S02]  /*1a950*/  IMAD R8, R15, UR34, RZ ;  /* 0x000000220f087c24 */ /* 0x000fe4000f8e02ff */
[----:B------:R-:W-:Y:S01]  /*1a960*/  IMAD R9, R12, UR34, RZ ;  /* 0x000000220c097c24 */ /* 0x000fe2000f8e02ff */
[----:B------:R-:W-:Y:S01]  /*1a970*/  ULDC.64 UR34, c[0x0][0x210] ;  /* 0x0000840000227ab9 */ /* 0x000fe20000000a00 */
[----:B------:R-:W3:Y:S01]  /*1a980*/  LDL.LU R12, [R1+0x150] ;  /* 0x00015000010c7983 */ /* 0x000ee20000300800 */
[----:B------:R-:W-:-:S02]  /*1a990*/  IADD3 R10, P4, R2, UR34, RZ ;  /* 0x00000022020a7c10 */ /* 0x000fc4000ff9e0ff */
[----:B0-----:R-:W-:Y:S02]  /*1a9a0*/  IADD3 R0, P5, R3, UR34, RZ ;  /* 0x0000002203007c10 */ /* 0x001fe4000ffbe0ff */
[----:B------:R-:W-:Y:S01]  /*1a9b0*/  IADD3 R11, P3, R4, UR34, RZ ;  /* 0x00000022040b7c10 */ /* 0x000fe2000ff7e0ff */
[----:B------:R0:W-:Y:S04]  /*1a9c0*/  STL [R1+0x3920], R10 ;  /* 0x0039200a01007387 */ /* 0x0001e80000100800 */
[----:B------:R1:W-:Y:S01]  /*1a9d0*/  STL [R1+0x3924], R0 ;  /* 0x0039240001007387 */ /* 0x0003e20000100800 */
[----:B0-----:R-:W-:-:S03]  /*1a9e0*/  IADD3 R10, P2, R5, UR34, RZ ;  /* 0x00000022050a7c10 */ /* 0x001fc6000ff5e0ff */
[----:B------:R0:W-:Y:S01]  /*1a9f0*/  STL [R1+0x3928], R11 ;  /* 0x0039280b01007387 */ /* 0x0001e20000100800 */
[----:B-1----:R-:W-:-:S03]  /*1aa00*/  IADD3 R0, P1, R6, UR34, RZ ;  /* 0x0000002206007c10 */ /* 0x002fc6000ff3e0ff */
[----:B------:R1:W-:Y:S04]  /*1aa10*/  STL [R1+0x392c], R10 ;  /* 0x00392c0a01007387 */ /* 0x0003e80000100800 */
[----:B------:R5:W-:Y:S01]  /*1aa20*/  STL [R1+0x3930], R0 ;  /* 0x0039300001007387 */ /* 0x000be20000100800 */
[----:B0-----:R-:W-:Y:S02]  /*1aa30*/  IADD3 R11, P0, R7, UR34, RZ ;  /* 0x00000022070b7c10 */ /* 0x001fe4000ff1e0ff */
[----:B-1----:R-:W-:-:S03]  /*1aa40*/  LEA.HI.X.SX32 R10, R2, UR35, 0x1, P4 ;  /* 0x00000023020a7c11 */ /* 0x002fc6000a0f0eff */
[----:B------:R-:W-:Y:S01]  /*1aa50*/  STL [R1+0x3934], R11 ;  /* 0x0039340b01007387 */ /* 0x000fe20000100800 */
[----:B-----5:R-:W-:-:S03]  /*1aa60*/  IADD3 R0, P4, R8, UR34, RZ ;  /* 0x0000002208007c10 */ /* 0x020fc6000ff9e0ff */
[----:B------:R-:W-:Y:S01]  /*1aa70*/  STL [R1+0x3918], R10 ;  /* 0x0039180a01007387 */ /* 0x000fe20000100800 */
[----:B------:R-:W-:-:S03]  /*1aa80*/  LEA.HI.X.SX32 R2, R3, UR35, 0x1, P5 ;  /* 0x0000002303027c11 */ /* 0x000fc6000a8f0eff */
[----:B------:R-:W5:Y:S01]  /*1aa90*/  LDL.LU R16, [R1+0x14c] ;  /* 0x00014c0001107983 */ /* 0x000f620000300800 */
[----:B------:R-:W-:-:S03]  /*1aaa0*/  LEA.HI.X.SX32 R3, R4, UR35, 0x1, P3 ;  /* 0x0000002304037c11 */ /* 0x000fc600098f0eff */
[----:B------:R0:W-:Y:S04]  /*1aab0*/  STL [R1+0x391c], R0 ;  /* 0x00391c0001007387 */ /* 0x0001e80000100800 */
[----:B------:R1:W-:Y:S01]  /*1aac0*/  STL [R1+0x3910], R2 ;  /* 0x0039100201007387 */ /* 0x0003e20000100800 */
[----:B0-----:R-:W-:Y:S01]  /*1aad0*/  IADD3 R0, P5, R9, UR34, RZ ;  /* 0x0000002209007c10 */ /* 0x001fe2000ffbe0ff */
[----:B------:R-:W-:Y:S02]  /*1aae0*/  UIMAD UR7, UR7, 0x67, URZ ;  /* 0x00000067070778a4 */ /* 0x000fe4000f8e023f */
[----:B------:R-:W-:Y:S01]  /*1aaf0*/  UIMAD UR8, UR8, 0x66, URZ ;  /* 0x00000066080878a4 */ /* 0x000fe2000f8e023f */
[----:B-1----:R-:W-:Y:S01]  /*1ab00*/  LEA.HI.X.SX32 R2, R5, UR35, 0x1, P2 ;  /* 0x0000002305027c11 */ /* 0x002fe200090f0eff */
[----:B------:R0:W-:Y:S01]  /*1ab10*/  STL [R1+0x3914], R0 ;  /* 0x0039140001007387 */ /* 0x0001e20000100800 */
[----:B------:R-:W-:-:S02]  /*1ab20*/  UIMAD UR9, UR9, 0x65, URZ ;  /* 0x00000065090978a4 */ /* 0x000fc4000f8e023f */
[----:B------:R-:W-:Y:S01]  /*1ab30*/  UIMAD UR10, UR10, 0x64, URZ ;  /* 0x000000640a0a78a4 */ /* 0x000fe2000f8e023f */
[----:B------:R1:W-:Y:S01]  /*1ab40*/  STL [R1+0x390c], R3 ;  /* 0x00390c0301007387 */ /* 0x0003e20000100800 */
[----:B------:R-:W-:Y:S02]  /*1ab50*/  UIMAD UR11, UR11, 0x63, URZ ;  /* 0x000000630b0b78a4 */ /* 0x000fe4000f8e023f */
[----:B------:R-:W-:Y:S02]  /*1ab60*/  UIMAD UR12, UR12, 0x62, URZ ;  /* 0x000000620c0c78a4 */ /* 0x000fe4000f8e023f */
[----:B------:R-:W-:Y:S01]  /*1ab70*/  UIMAD UR14, UR14, 0x61, URZ ;  /* 0x000000610e0e78a4 */ /* 0x000fe2000f8e023f */
[----:B0-----:R-:W-:Y:S01]  /*1ab80*/  LEA.HI.X.SX32 R0, R6, UR35, 0x1, P1 ;  /* 0x0000002306007c11 */ /* 0x001fe200088f0eff */
[----:B------:R0:W-:Y:S01]  /*1ab90*/  STL [R1+0x3908], R2 ;  /* 0x0039080201007387 */ /* 0x0001e20000100800 */
[----:B------:R-:W-:Y:S01]  /*1aba0*/  UIMAD UR15, UR15, 0x60, URZ ;  /* 0x000000600f0f78a4 */ /* 0x000fe2000f8e023f */
[----:B-1----:R-:W-:-:S02]  /*1abb0*/  LEA.HI.X.SX32 R3, R7, UR35, 0x1, P0 ;  /* 0x0000002307037c11 */ /* 0x002fc400080f0eff */
[----:B------:R1:W-:Y:S01]  /*1abc0*/  STL [R1+0x3904], R0 ;  /* 0x0039040001007387 */ /* 0x0003e20000100800 */
[----:B------:R-:W-:Y:S02]  /*1abd0*/  UIMAD UR16, UR16, 0x5f, URZ ;  /* 0x0000005f101078a4 */ /* 0x000fe4000f8e023f */
[----:B------:R-:W-:Y:S02]  /*1abe0*/  UIMAD UR17, UR17, 0x5e, URZ ;  /* 0x0000005e111178a4 */ /* 0x000fe4000f8e023f */
[----:B------:R-:W-:Y:S01]  /*1abf0*/  UIMAD UR18, UR18, 0x5d, URZ ;  /* 0x0000005d121278a4 */ /* 0x000fe2000f8e023f */
[----:B0-----:R-:W-:Y:S01]  /*1ac00*/  LEA.HI.X.SX32 R2, R8, UR35, 0x1, P4 ;  /* 0x0000002308027c11 */ /* 0x001fe2000a0f0eff */
[----:B------:R-:W-:Y:S01]  /*1ac10*/  STL [R1+0x3900], R3 ;  /* 0x0039000301007387 */ /* 0x000fe20000100800 */
[----:B------:R-:W-:Y:S01]  /*1ac20*/  UIMAD UR19, UR19, 0x5c, URZ ;  /* 0x0000005c131378a4 */ /* 0x000fe2000f8e023f */
[----:B-1----:R-:W-:Y:S02]  /*1ac30*/  LEA.HI.X.SX32 R0, R9, UR35, 0x1, P5 ;  /* 0x0000002309007c11 */ /* 0x002fe4000a8f0eff */
[----:B------:R-:W5:Y:S01]  /*1ac40*/  LDL.LU R43, [R1+0x148] ;  /* 0x00014800012b7983 */ /* 0x000f620000300800 */
[----:B------:R-:W-:-:S02]  /*1ac50*/  UIMAD UR20, UR20, 0x5b, URZ ;  /* 0x0000005b141478a4 */ /* 0x000fc4000f8e023f */
[----:B------:R-:W-:Y:S01]  /*1ac60*/  UIMAD UR21, UR21, 0x5a, URZ ;  /* 0x0000005a151578a4 */ /* 0x000fe2000f8e023f */
[----:B------:R0:W-:Y:S01]  /*1ac70*/  STL [R1+0x38fc], R2 ;  /* 0x0038fc0201007387 */ /* 0x0001e20000100800 */
[----:B------:R-:W-:Y:S02]  /*1ac80*/  UIMAD UR24, UR24, 0x59, URZ ;  /* 0x00000059181878a4 */ /* 0x000fe4000f8e023f */
[----:B------:R-:W-:Y:S01]  /*1ac90*/  UIMAD UR25, UR25, 0x58, URZ ;  /* 0x00000058191978a4 */ /* 0x000fe2000f8e023f */
[----:B------:R-:W0:Y:S01]  /*1aca0*/  LDL.LU R45, [R1+0x144] ;  /* 0x00014400012d7983 */ /* 0x000e220000300800 */
[----:B------:R-:W-:Y:S02]  /*1acb0*/  UIMAD UR26, UR26, 0x57, URZ ;  /* 0x000000571a1a78a4 */ /* 0x000fe4000f8e023f */
[----:B------:R-:W-:Y:S01]  /*1acc0*/  UIMAD UR27, UR27, 0x56, URZ ;  /* 0x000000561b1b78a4 */ /* 0x000fe2000f8e023f */
[----:B------:R1:W-:Y:S01]  /*1acd0*/  STL [R1+0x38f8], R0 ;  /* 0x0038f80001007387 */ /* 0x0003e20000100800 */
[----:B------:R-:W-:-:S02]  /*1ace0*/  UIMAD UR28, UR28, 0x55, URZ ;  /* 0x000000551c1c78a4 */ /* 0x000fc4000f8e023f */
[----:B------:R-:W-:Y:S01]  /*1acf0*/  UIMAD UR29, UR29, 0x54, URZ ;  /* 0x000000541d1d78a4 */ /* 0x000fe2000f8e023f */
[----:B------:R-:W5:Y:S01]  /*1ad00*/  LDL.LU R44, [R1+0x138] ;  /* 0x00013800012c7983 */ /* 0x000f620000300800 */
[----:B------:R-:W-:Y:S02]  /*1ad10*/  UIMAD UR30, UR30, 0x53, URZ ;  /* 0x000000531e1e78a4 */ /* 0x000fe4000f8e023f */
[----:B------:R-:W-:Y:S01]  /*1ad20*/  UIMAD UR31, UR31, 0x52, URZ ;  /* 0x000000521f1f78a4 */ /* 0x000fe2000f8e023f */
[----:B------:R-:W5:Y:S01]  /*1ad30*/  LDL.LU R42, [R1+0x134] ;  /* 0x00013400012a7983 */ /* 0x000f620000300800 */
[----:B------:R-:W-:Y:S02]  /*1ad40*/  UIMAD UR32, UR32, 0x51, URZ ;  /* 0x00000051202078a4 */ /* 0x000fe4000f8e023f */
[----:B------:R-:W-:Y:S02]  /*1ad50*/  UIMAD UR33, UR33, 0x50, URZ ;  /* 0x00000050212178a4 */ /* 0x000fe4000f8e023f */
[----:B------:R-:W-:-:S02]  /*1ad60*/  UIMAD UR36, UR36, 0x4f, URZ ;  /* 0x0000004f242478a4 */ /* 0x000fc4000f8e023f */
[----:B------:R-:W-:Y:S02]  /*1ad70*/  UIMAD UR37, UR37, 0x4e, URZ ;  /* 0x0000004e252578a4 */ /* 0x000fe4000f8e023f */
[----:B------:R-:W-:Y:S02]  /*1ad80*/  UIMAD UR38, UR38, 0x4d, URZ ;  /* 0x0000004d262678a4 */ /* 0x000fe4000f8e023f */
[----:B------:R-:W-:Y:S02]  /*1ad90*/  UIMAD UR39, UR39, 0x4c, URZ ;  /* 0x0000004c272778a4 */ /* 0x000fe4000f8e023f */
        /* <DEDUP_REMOVED lines=11> */
[----:B------:R-:W-:Y:S02]  /*1ae50*/  USHF.L.U32 UR51, UR51, 0x6, URZ ;  /* 0x0000000633337899 */ /* 0x000fe4000800063f */
[----:B------:R-:W-:Y:S02]  /*1ae60*/  UIMAD UR52, UR52, 0x3f, URZ ;  /* 0x0000003f343478a4 */ /* 0x000fe4000f8e023f */
[----:B------:R-:W-:Y:S02]  /*1ae70*/  UIMAD UR53, UR53, 0x3e, URZ ;  /* 0x0000003e353578a4 */ /* 0x000fe4000f8e023f */
[----:B------:R-:W-:-:S02]  /*1ae80*/  UIMAD UR54, UR54, 0x3d, URZ ;  /* 0x0000003d363678a4 */ /* 0x000fc4000f8e023f */
[----:B------:R-:W-:Y:S01]  /*1ae90*/  UIMAD UR55, UR55, 0x3c, URZ ;  /* 0x0000003c373778a4 */ /* 0x000fe2000f8e023f */
[----:B------:R-:W-:Y:S01]  /*1aea0*/  ULDC UR34, c[0x0][0x238] ;  /* 0x00008e0000227ab9 */ /* 0x000fe20000000800 */
[----:B----4-:R-:W-:-:S05]  /*1aeb0*/  IMAD R24, R14, UR61, RZ ;  /* 0x0000003d0e187c24 */ /* 0x010fca000f8e02ff */
[----:B------:R-:W-:Y:S04]  /*1aec0*/  STL [R1+0x8440], R24 ;  /* 0x0084401801007387 */ /* 0x000fe80000100800 */
[----:B------:R-:W4:Y:S01]  /*1aed0*/  LDL.LU R40, [R1+0x128] ;  /* 0x0001280001287983 */ /* 0x000f220000300800 */
[----:B--2---:R-:W-:-:S03]  /*1aee0*/  IMAD R32, R13, UR61, RZ ;  /* 0x0000003d0d207c24 */ /* 0x004fc6000f8e02ff */
[----:B------:R-:W2:Y:S04]  /*1aef0*/  LDL.LU R37, [R1+0x124] ;  /* 0x0001240001257983 */ /* 0x000ea80000300800 */
[----:B------:R-:W-:Y:S04]  /*1af00*/  STL [R1+0x8444], R32 ;  /* 0x0084442001007387 */ /* 0x000fe80000100800 */
[----:B------:R-:W2:Y:S04]  /*1af10*/  LDL.LU R33, [R1+0x120] ;  /* 0x0001200001217983 */ /* 0x000ea80000300800 */
[----:B------:R-:W2:Y:S04]  /*1af20*/  LDL.LU R31, [R1+0x11c] ;  /* 0x00011c00011f7983 */ /* 0x000ea80000300800 */
[----:B------:R-:W2:Y:S04]  /*1af30*/  LDL.LU R28, [R1+0x118] ;  /* 0x00011800011c7983 */ /* 0x000ea80000300800 */
[----:B------:R-:W2:Y:S04]  /*1af40*/  LDL.LU R25, [R1+0x114] ;  /* 0x0001140001197983 */ /* 0x000ea80000300800 */
[----:B------:R-:W2:Y:S01]  /*1af50*/  LDL.LU R23, [R1+0x110] ;  /* 0x0001100001177983 */ /* 0x000ea20000300800 */
[----:B---3--:R-:W-:-:S03]  /*1af60*/  IMAD R39, R12, UR61, RZ ;  /* 0x0000003d0c277c24 */ /* 0x008fc6000f8e02ff */
[----:B------:R-:W3:Y:S04]  /*1af70*/  LDL.LU R12, [R1+0x10c] ;  /* 0x00010c00010c7983 */ /* 0x000ee80000300800 */
[----:B------:R-:W3:Y:S04]  /*1af80*/  LDL.LU R13, [R1+0x108] ;  /* 0x00010800010d7983 */ /* 0x000ee80000300800 */
[----:B------:R-:W3:Y:S04]  /*1af90*/  LDL.LU R14, [R1+0x104] ;  /* 0x00010400010e7983 */ /* 0x000ee80000300800 */
[----:B------:R-:W3:Y:S04]  /*1afa0*/  LDL.LU R15, [R1+0x100] ;  /* 0x00010000010f7983 */ /* 0x000ee80000300800 */
[----:B------:R-:W-:Y:S01]  /*1afb0*/  STL [R1+0x8448], R39 ;  /* 0x0084482701007387 */ /* 0x000fe20000100800 */
[----:B-----5:R-:W-:-:S03]  /*1afc0*/  IMAD R41, R16, UR61, RZ ;  /* 0x0000003d10297c24 */ /* 0x020fc6000f8e02ff */
[----:B------:R-:W5:Y:S04]  /*1afd0*/  LDL.LU R16, [R1+0xfc] ;  /* 0x0000fc0001107983 */ /* 0x000f680000300800 */
[----:B------:R-:W5:Y:S04]  /*1afe0*/  LDL.LU R17, [R1+0xf8] ;  /* 0x0000f80001117983 */ /* 0x000f680000300800 */
[----:B------:R-:W5:Y:S04]  /*1aff0*/  LDL.LU R18, [R1+0xf4] ;  /* 0x0000f40001127983 */ /* 0x000f680000300800 */
[----:B------:R-:W5:Y:S04]  /*1b000*/  LDL.LU R19, [R1+0xf0] ;  /* 0x0000f00001137983 */ /* 0x000f680000300800 */
[----:B------:R-:W5:Y:S04]  /*1b010*/  LDL.LU R20, [R1+0xec] ;  /* 0x0000ec0001147983 */ /* 0x000f680000300800 */
[----:B------:R-:W5:Y:S04]  /*1b020*/  LDL.LU R21, [R1+0xe8] ;  /* 0x0000e80001157983 */ /* 0x000f680000300800 */
[----:B------:R-:W5:Y:S04]  /*1b030*/  LDL.LU R22, [R1+0xe4] ;  /* 0x0000e40001167983 */ /* 0x000f680000300800 */
[----:B------:R-:W-:Y:S01]  /*1b040*/  STL [R1+0x844c], R41 ;  /* 0x00844c2901007387 */ /* 0x000fe20000100800 */
[----:B------:R-:W-:-:S02]  /*1b050*/  IMAD R43, R43, UR61, RZ ;  /* 0x0000003d2b2b7c24 */ /* 0x000fc4000f8e02ff */
[----:B0-----:R-:W-:-:S03]  /*1b060*/  IMAD R2, R45, UR61, RZ ;  /* 0x0000003d2d027c24 */ /* 0x001fc6000f8e02ff */
[----:B------:R-:W-:Y:S01]  /*1b070*/  STL [R1+0x8450], R43 ;  /* 0x0084502b01007387 */ /* 0x000fe20000100800 */
[----:B------:R-:W-:-:S03]  /*1b080*/  IMAD R3, R44, UR61, RZ ;  /* 0x0000003d2c037c24 */ /* 0x000fc6000f8e02ff */
[----:B------:R0:W-:Y:S01]  /*1b090*/  STL [R1+0x8454], R2 ;  /* 0x0084540201007387 */ /* 0x0001e20000100800 */
[----:B------:R-:W-:-:S03]  /*1b0a0*/  IMAD R4, R42, UR61, RZ ;  /* 0x0000003d2a047c24 */ /* 0x000fc6000f8e02ff */
[----:B------:R-:W-:Y:S04]  /*1b0b0*/  STL [R1+0x8458], R3 ;  /* 0x0084580301007387 */ /* 0x000fe80000100800 */
[----:B------:R0:W-:Y:S01]  /*1b0c0*/  STL [R1+0x845c], R4 ;  /* 0x00845c0401007387 */ /* 0x0001e20000100800 */
[----:B----4-:R-:W-:Y:S02]  /*1b0d0*/  IMAD R5, R40, UR61, RZ ;  /* 0x0000003d28057c24 */ /* 0x010fe4000f8e02ff */
[----:B--2---:R-:W-:-:S03]  /*1b0e0*/  IMAD R6, R37, UR61, RZ ;  /* 0x0000003d25067c24 */ /* 0x004fc6000f8e02ff */
[----:B------:R-:W-:Y:S04]  /*1b0f0*/  STL [R1+0x8460], R5 ;  /* 0x0084600501007387 */ /* 0x000fe80000100800 */
[----:B------:R-:W-:Y:S01]  /*1b100*/  STL [R1+0x8464], R6 ;  /* 0x0084640601007387 */ /* 0x000fe20000100800 */
[----:B------:R-:W-:Y:S02]  /*1b110*/  IMAD R7, R33, UR61, RZ ;  /* 0x0000003d21077c24 */ /* 0x000fe4000f8e02ff */
[----:B------:R-:W-:Y:S02]  /*1b120*/  IMAD R8, R31, UR61, RZ ;  /* 0x0000003d1f087c24 */ /* 0x000fe4000f8e02ff */
[----:B------:R-:W-:Y:S02]  /*1b130*/  IMAD R9, R28, UR61, RZ ;  /* 0x0000003d1c097c24 */ /* 0x000fe4000f8e02ff */
[----:B------:R-:W-:-:S02]  /*1b140*/  IMAD R10, R25, UR61, RZ ;  /* 0x0000003d190a7c24 */ /* 0x000fc4000f8e02ff */
[----:B------:R-:W-:Y:S02]  /*1b150*/  IMAD R11, R23, UR61, RZ ;  /* 0x0000003d170b7c24 */ /* 0x000fe4000f8e02ff */
[----:B------:R-:W2:Y:S04]  /*1b160*/  LDL.LU R23, [R1+0xe0] ;  /* 0x0000e00001177983 */ /* 0x000ea80000300800 */
        /* <DEDUP_REMOVED lines=13> */
[----:B------:R-:W0:Y:S04]  /*1b240*/  LDL.LU R26, [R1+0x3e8] ;  /* 0x0003e800011a7983 */ /* 0x000e280000300800 */
[----:B------:R-:W3:Y:S04]  /*1b250*/  LDL.LU R27, [R1+0x3e4] ;  /* 0x0003e400011b7983 */ /* 0x000ee80000300800 */
[----:B------:R-:W5:Y:S04]  /*1b260*/  LDL.LU R29, [R1+0x3e0] ;  /* 0x0003e000011d7983 */ /* 0x000f680000300800 */
        /* <DEDUP_REMOVED lines=11> */
[----:B-1----:R-:W4:Y:S04]  /*1b320*/  LDL.LU R0, [R1+0x3b0] ;  /* 0x0003b00001007983 */ /* 0x002f280000300800 */
[----:B------:R-:W4:Y:S04]  /*1b330*/  LDL.LU R58, [R1+0x3ac] ;  /* 0x0003ac00013a7983 */ /* 0x000f280000300800 */
[----:B------:R-:W4:Y:S01]  /*1b340*/  LDL.LU R61, [R1+0x3a8] ;  /* 0x0003a800013d7983 */ /* 0x000f220000300800 */
[----:B0-----:R-:W-:-:S02]  /*1b350*/  IMAD R2, R26, UR61, RZ ;  /* 0x0000003d1a027c24 */ /* 0x001fc4000f8e02ff */
[----:B---3--:R-:W-:-:S03]  /*1b360*/  IMAD R4, R27, UR61, RZ ;  /* 0x0000003d1b047c24 */ /* 0x008fc6000f8e02ff */
[----:B------:R2:W-:Y:S01]  /*1b370*/  STL [R1+0xa0], R2 ;  /* 0x0000a00201007387 */ /* 0x0005e20000100800 */
[----:B-----5:R-:W-:-:S03]  /*1b380*/  IMAD R3, R29, UR61, RZ ;  /* 0x0000003d1d037c24 */ /* 0x020fc6000f8e02ff */
[----:B------:R4:W-:Y:S01]  /*1b390*/  STL [R1+0xa4], R4 ;  /* 0x0000a40401007387 */ /* 0x0009e20000100800 */
[----:B--2---:R-:W-:-:S03]  /*1b3a0*/  IMAD R2, R30, UR61, RZ ;  /* 0x0000003d1e027c24 */ /* 0x004fc6000f8e02ff */
[----:B------:R0:W-:Y:S01]  /*1b3b0*/  STL [R1+0xb0], R3 ;  /* 0x0000b00301007387 */ /* 0x0001e20000100800 */
[----:B----4-:R-:W-:-:S03]  /*1b3c0*/  IMAD R4, R57, UR61, RZ ;  /* 0x0000003d39047c24 */ /* 0x010fc6000f8e02ff */
[----:B------:R1:W-:Y:S01]  /*1b3d0*/  STL [R1+0xb4], R2 ;  /* 0x0000b40201007387 */ /* 0x0003e20000100800 */
[----:B0-----:R-:W-:-:S03]  /*1b3e0*/  IMAD R3, R56, UR61, RZ ;  /* 0x0000003d38037c24 */ /* 0x001fc6000f8e02ff */
[----:B------:R0:W-:Y:S01]  /*1b3f0*/  STL [R1+0xd4], R4 ;  /* 0x0000d40401007387 */ /* 0x0001e20000100800 */
[----:B-1----:R-:W-:-:S03]  /*1b400*/  IMAD R2, R55, UR61, RZ ;  /* 0x0000003d37027c24 */ /* 0x002fc6000f8e02ff */
[----:B------:R1:W-:Y:S01]  /*1b410*/  STL [R1+0xd8], R3 ;  /* 0x0000d80301007387 */ /* 0x0003e20000100800 */
[----:B0-----:R-:W-:-:S03]  /*1b420*/  IMAD R4, R54, UR61, RZ ;  /* 0x0000003d36047c24 */ /* 0x001fc6000f8e02ff */
[----:B------:R0:W-:Y:S01]  /*1b430*/  STL [R1+0xdc], R2 ;  /* 0x0000dc0201007387 */ /* 0x0001e20000100800 */
[----:B-1----:R-:W-:-:S03]  /*1b440*/  IMAD R3, R60, UR61, RZ ;  /* 0x0000003d3c037c24 */ /* 0x002fc6000f8e02ff */
[----:B------:R1:W-:Y:S04]  /*1b450*/  STL [R1+0xe0], R4 ;  /* 0x0000e00401007387 */ /* 0x0003e80000100800 */
[----:B------:R-:W2:Y:S01]  /*1b460*/  LDL.LU R60, [R1+0x3a4] ;  /* 0x0003a400013c7983 */ /* 0x000ea20000300800 */
[----:B0-----:R-:W-:-:S03]  /*1b470*/  IMAD R2, R59, UR61, RZ ;  /* 0x0000003d3b027c24 */ /* 0x001fc6000f8e02ff */
[----:B------:R0:W-:Y:S01]  /*1b480*/  STL [R1+0xe4], R3 ;  /* 0x0000e40301007387 */ /* 0x0001e20000100800 */
[----:B-1----:R-:W-:-:S03]  /*1b490*/  IMAD R4, R53, UR61, RZ ;  /* 0x0000003d35047c24 */ /* 0x002fc6000f8e02ff */
[----:B------:R-:W3:Y:S04]  /*1b4a0*/  LDL.LU R59, [R1+0x3a0] ;  /* 0x0003a000013b7983 */ /* 0x000ee80000300800 */
        /* <DEDUP_REMOVED lines=8> */
[----:B------:R1:W-:Y:S01]  /*1b530*/  STL [R1+0xfc], R4 ;  /* 0x0000fc0401007387 */ /* 0x0003e20000100800 */
[----:B------:R-:W-:Y:S02]  /*1b540*/  IMAD R0, R61, UR61, RZ ;  /* 0x0000003d3d007c24 */ /* 0x000fe4000f8e02ff */
[----:B0-----:R-:W-:Y:S01]  /*1b550*/  IMAD R2, R58, UR61, RZ ;  /* 0x0000003d3a027c24 */ /* 0x001fe2000f8e02ff */
[----:B------:R0:W-:Y:S04]  /*1b560*/  STL [R1+0x104], R3 ;  /* 0x0001040301007387 */ /* 0x0001e80000100800 */
[----:B-1----:R-:W4:Y:S04]  /*1b570*/  LDL.LU R4, [R1+0x39c] ;  /* 0x00039c0001047983 */ /* 0x002f280000300800 */
[----:B------:R1:W-:Y:S04]  /*1b580*/  STL [R1+0x10c], R2 ;  /* 0x00010c0201007387 */ /* 0x0003e80000100800 */
[----:B0-----:R-:W5:Y:S04]  /*1b590*/  LDL.LU R3, [R1+0x398] ;  /* 0x0003980001037983 */ /* 0x001f680000300800 */
[----:B------:R3:W-:Y:S04]  /*1b5a0*/  STL [R1+0x110], R0 ;  /* 0x0001100001007387 */ /* 0x0007e80000100800 */
[----:B-1----:R-:W5:Y:S04]  /*1b5b0*/  LDL.LU R2, [R1+0x394] ;  /* 0x0003940001027983 */ /* 0x002f680000300800 */
        /* <DEDUP_REMOVED lines=20> */
[----:B--2---:R-:W-:-:S05]  /*1b700*/  IMAD R5, R60, UR61, RZ ;  /* 0x0000003d3c057c24 */ /* 0x004fca000f8e02ff */
[----:B------:R-:W-:Y:S01]  /*1b710*/  STL [R1+0x118], R5 ;  /* 0x0001180501007387 */ /* 0x000fe20000100800 */
[----:B---3--:R-:W-:-:S03]  /*1b720*/  IMAD R0, R59, UR61, RZ ;  /* 0x0000003d3b007c24 */ /* 0x008fc6000f8e02ff */
[----:B------:R-:W2:Y:S04]  /*1b730*/  LDL.LU R52, [R1+0x340] ;  /* 0x0003400001347983 */ /* 0x000ea80000300800 */
[----:B------:R0:W-:Y:S04]  /*1b740*/  STL [R1+0x120], R0 ;  /* 0x0001200001007387 */ /* 0x0001e80000100800 */
[----:B------:R-:W3:Y:S04]  /*1b750*/  LDL.LU R51, [R1+0x33c] ;  /* 0x00033c0001337983 */ /* 0x000ee80000300800 */
[----:B------:R-:W3:Y:S04]  /*1b760*/  LDL.LU R50, [R1+0x338] ;  /* 0x0003380001327983 */ /* 0x000ee80000300800 */
[----:B0-----:R-:W3:Y:S04]  /*1b770*/  LDL.LU R0, [R1+0x334] ;  /* 0x0003340001007983 */ /* 0x001ee80000300800 */
[----:B------:R-:W3:Y:S04]  /*1b780*/  LDL.LU R60, [R1+0x330] ;  /* 0x00033000013c7983 */ /* 0x000ee80000300800 */
[----:B------:R-:W3:Y:S01]  /*1b790*/  LDL.LU R59, [R1+0x32c] ;  /* 0x00032c00013b7983 */ /* 0x000ee20000300800 */
[----:B----4-:R-:W-:-:S02]  /*1b7a0*/  IMAD R5, R4, UR61, RZ ;  /* 0x0000003d04057c24 */ /* 0x010fc4000f8e02ff */
[----:B-----5:R-:W-:-:S03]  /*1b7b0*/  IMAD R4, R3, UR61, RZ ;  /* 0x0000003d03047c24 */ /* 0x020fc6000f8e02ff */
[----:B------:R-:W-:Y:S04]  /*1b7c0*/  STL [R1+0x128], R5 ;  /* 0x0001280501007387 */ /* 0x000fe80000100800 */
[----:B------:R0:W-:Y:S01]  /*1b7d0*/  STL [R1+0x134], R4 ;  /* 0x0001340401007387 */ /* 0x0001e20000100800 */
[----:B------:R-:W-:Y:S02]  /*1b7e0*/  IMAD R3, R2, UR61, RZ ;  /* 0x0000003d02037c24 */ /* 0x000fe4000f8e02ff */
[----:B------:R-:W-:-:S03]  /*1b7f0*/  IMAD R2, R43, UR61, RZ ;  /* 0x0000003d2b027c24 */ /* 0x000fc6000f8e02ff */
        /* <DEDUP_REMOVED lines=9> */
[----:B0-----:R-:W-:-:S03]  /*1b890*/  IMAD R3, R34, UR61, RZ ;  /* 0x0000003d22037c24 */ /* 0x001fc6000f8e02ff */
[----:B------:R0:W-:Y:S04]  /*1b8a0*/  STL [R1+0x1a8], R4 ;  /* 0x0001a80401007387 */ /* 0x0001e80000100800 */
[----:B------:R4:W-:Y:S01]  /*1b8b0*/  STL [R1+0x1b8], R3 ;  /* 0x0001b80301007387 */ /* 0x0009e20000100800 */
[----:B-1----:R-:W-:Y:S02]  /*1b8c0*/  IMAD R2, R35, UR61, RZ ;  /* 0x0000003d23027c24 */ /* 0x002fe4000f8e02ff */
[----:B0-----:R-:W-:-:S03]  /*1b8d0*/  IMAD R4, R36, UR61, RZ ;  /* 0x0000003d24047c24 */ /* 0x001fc6000f8e02ff */
[----:B------:R0:W-:Y:S01]  /*1b8e0*/  STL [R1+0x1c0], R2 ;  /* 0x0001c00201007387 */ /* 0x0001e20000100800 */
[----:B----4-:R-:W-:-:S03]  /*1b8f0*/  IMAD R3, R38, UR61, RZ ;  /* 0x0000003d26037c24 */ /* 0x010fc6000f8e02ff */
[----:B------:R1:W-:Y:S04]  /*1b900*/  STL [R1+0x20c], R4 ;  /* 0x00020c0401007387 */ /* 0x0003e80000100800 */
[----:B------:R4:W-:Y:S01]  /*1b910*/  STL [R1+0x214], R3 ;  /* 0x0002140301007387 */ /* 0x0009e20000100800 */
[----:B0-----:R-:W-:Y:S02]  /*1b920*/  IMAD R2, R26, UR61, RZ ;  /* 0x0000003d1a027c24 */ /* 0x001fe4000f8e02ff */
[----:B-1----:R-:W-:-:S03]  /*1b930*/  IMAD R4, R27, UR61, RZ ;  /* 0x0000003d1b047c24 */ /* 0x002fc6000f8e02ff */
        /* <DEDUP_REMOVED lines=15> */
[----:B------:R-:W4:Y:S01]  /*1ba30*/  LDL.LU R58, [R1+0x328] ;  /* 0x00032800013a7983 */ /* 0x000f220000300800 */
[----:B0-----:R-:W-:-:S03]  /*1ba40*/  IMAD R2, R61, UR61, RZ ;  /* 0x0000003d3d027c24 */ /* 0x001fc6000f8e02ff */
[----:B------:R2:W-:Y:S04]  /*1ba50*/  STL [R1+0x34c], R3 ;  /* 0x00034c0301007387 */ /* 0x0005e80000100800 */
[----:B------:R-:W5:Y:S01]  /*1ba60*/  LDL.LU R61, [R1+0x324] ;  /* 0x00032400013d7983 */ /* 0x000f620000300800 */
[----:B-1----:R-:W-:-:S03]  /*1ba70*/  IMAD R4, R53, UR61, RZ ;  /* 0x0000003d35047c24 */ /* 0x002fc6000f8e02ff */
[----:B------:R3:W-:Y:S04]  /*1ba80*/  STL [R1+0x348], R2 ;  /* 0x0003480201007387 */ /* 0x0007e80000100800 */
[----:B------:R0:W-:Y:S01]  /*1ba90*/  STL [R1+0x344], R4 ;  /* 0x0003440401007387 */ /* 0x0001e20000100800 */
[----:B--2---:R-:W-:-:S05]  /*1baa0*/  IMAD R3, R52, UR61, RZ ;  /* 0x0000003d34037c24 */ /* 0x004fca000f8e02ff */
[----:B------:R1:W-:Y:S01]  /*1bab0*/  STL [R1+0x340], R3 ;  /* 0x0003400301007387 */ /* 0x0003e20000100800 */
[----:B---3--:R-:W-:Y:S02]  /*1bac0*/  IMAD R2, R51, UR61, RZ ;  /* 0x0000003d33027c24 */ /* 0x008fe4000f8e02ff */
[----:B0-----:R-:W-:-:S03]  /*1bad0*/  IMAD R4, R50, UR61, RZ ;  /* 0x0000003d32047c24 */ /* 0x001fc6000f8e02ff */
[----:B------:R0:W-:Y:S01]  /*1bae0*/  STL [R1+0x33c], R2 ;  /* 0x00033c0201007387 */ /* 0x0001e20000100800 */
[----:B-1----:R-:W-:-:S03]  /*1baf0*/  IMAD R3, R0, UR61, RZ ;  /* 0x0000003d00037c24 */ /* 0x002fc6000f8e02ff */
[----:B------:R1:W-:Y:S01]  /*1bb00*/  STL [R1+0x338], R4 ;  /* 0x0003380401007387 */ /* 0x0003e20000100800 */
[----:B0-----:R-:W-:-:S03]  /*1bb10*/  IMAD R2, R60, UR61, RZ ;  /* 0x0000003d3c027c24 */ /* 0x001fc6000f8e02ff */
[----:B------:R0:W-:Y:S01]  /*1bb20*/  STL [R1+0x334], R3 ;  /* 0x0003340301007387 */ /* 0x0001e20000100800 */
[----:B------:R-:W-:-:S03]  /*1bb30*/  IMAD R0, R59, UR61, RZ ;  /* 0x0000003d3b007c24 */ /* 0x000fc6000f8e02ff */
[----:B-1----:R-:W2:Y:S04]  /*1bb40*/  LDL.LU R4, [R1+0x320] ;  /* 0x0003200001047983 */ /* 0x002ea80000300800 */
[----:B------:R1:W-:Y:S04]  /*1bb50*/  STL [R1+0x330], R2 ;  /* 0x0003300201007387 */ /* 0x0003e80000100800 */
[----:B0-----:R-:W3:Y:S04]  /*1bb60*/  LDL.LU R3, [R1+0x31c] ;  /* 0x00031c0001037983 */ /* 0x001ee80000300800 */
[----:B------:R5:W-:Y:S04]  /*1bb70*/  STL [R1+0x32c], R0 ;  /* 0x00032c0001007387 */ /* 0x000be80000100800 */
[----:B-1----:R-:W3:Y:S04]  /*1bb80*/  LDL.LU R2, [R1+0x318] ;  /* 0x0003180001027983 */ /* 0x002ee80000300800 */
[----:B------:R-:W3:Y:S04]  /*1bb90*/  LDL.LU R43, [R1+0x314] ;  /* 0x00031400012b7983 */ /* 0x000ee80000300800 */
        /* <DEDUP_REMOVED lines=18> */
[----:B------:R-:W3:Y:S01]  /*1bcc0*/  LDL.LU R53, [R1+0x2c8] ;  /* 0x0002c80001357983 */ /* 0x000ee20000300800 */
[----:B----4-:R-:W-:-:S05]  /*1bcd0*/  IMAD R5, R58, UR61, RZ ;  /* 0x0000003d3a057c24 */ /* 0x010fca000f8e02ff */
[----:B------:R-:W-:Y:S01]  /*1bce0*/  STL [R1+0x328], R5 ;  /* 0x0003280501007387 */ /* 0x000fe20000100800 */
[----:B-----5:R-:W-:-:S03]  /*1bcf0*/  IMAD R0, R61, UR61, RZ ;  /* 0x0000003d3d007c24 */ /* 0x020fc6000f8e02ff */
[----:B------:R-:W4:Y:S04]  /*1bd00*/  LDL.LU R52, [R1+0x2c4] ;  /* 0x0002c40001347983 */ /* 0x000f280000300800 */
[----:B------:R0:W-:Y:S04]  /*1bd10*/  STL [R1+0x324], R0 ;  /* 0x0003240001007387 */ /* 0x0001e80000100800 */
[----:B------:R-:W5:Y:S04]  /*1bd20*/  LDL.LU R51, [R1+0x2c0] ;  /* 0x0002c00001337983 */ /* 0x000f680000300800 */
[----:B------:R-:W5:Y:S04]  /*1bd30*/  LDL.LU R50, [R1+0x2bc] ;  /* 0x0002bc0001327983 */ /* 0x000f680000300800 */
[----:B0-----:R-:W5:Y:S04]  /*1bd40*/  LDL.LU R0, [R1+0x2b8] ;  /* 0x0002b80001007983 */ /* 0x001f680000300800 */
[----:B------:R-:W5:Y:S04]  /*1bd50*/  LDL.LU R58, [R1+0x2b4] ;  /* 0x0002b400013a7983 */ /* 0x000f680000300800 */
[----:B------:R-:W5:Y:S01]  /*1bd60*/  LDL.LU R61, [R1+0x2b0] ;  /* 0x0002b000013d7983 */ /* 0x000f620000300800 */
[----:B--2---:R-:W-:-:S02]  /*1bd70*/  IMAD R5, R4, UR61, RZ ;  /* 0x0000003d04057c24 */ /* 0x004fc4000f8e02ff */
[----:B---3--:R-:W-:-:S03]  /*1bd80*/  IMAD R4, R3, UR61, RZ ;  /* 0x0000003d03047c24 */ /* 0x008fc6000f8e02ff */
        /* <DEDUP_REMOVED lines=39> */
[----:B------:R-:W2:Y:S01]  /*1c000*/  LDL.LU R60, [R1+0x2ac] ;  /* 0x0002ac00013c7983 */ /* 0x000ea20000300800 */
[----:B-1----:R-:W-:-:S03]  /*1c010*/  IMAD R2, R59, UR61, RZ ;  /* 0x0000003d3b027c24 */ /* 0x002fc6000f8e02ff */
[----:B------:R4:W-:Y:S01]  /*1c020*/  STL [R1+0x2d0], R3 ;  /* 0x0002d00301007387 */ /* 0x0009e20000100800 */
[----:B0-----:R-:W-:-:S03]  /*1c030*/  IMAD R4, R53, UR61, RZ ;  /* 0x0000003d35047c24 */ /* 0x001fc6000f8e02ff */
[----:B------:R-:W3:Y:S04]  /*1c040*/  LDL.LU R59, [R1+0x2a8] ;  /* 0x0002a800013b7983 */ /* 0x000ee80000300800 */
[----:B------:R5:W-:Y:S01]  /*1c050*/  STL [R1+0x2cc], R2 ;  /* 0x0002cc0201007387 */ /* 0x000be20000100800 */
[----:B----4-:R-:W-:-:S03]  /*1c060*/  IMAD R3, R52, UR61, RZ ;  /* 0x0000003d34037c24 */ /* 0x010fc6000f8e02ff */
[----:B------:R0:W-:Y:S01]  /*1c070*/  STL [R1+0x2c8], R4 ;  /* 0x0002c80401007387 */ /* 0x0001e20000100800 */
[----:B-----5:R-:W-:-:S03]  /*1c080*/  IMAD R2, R51, UR61, RZ ;  /* 0x0000003d33027c24 */ /* 0x020fc6000f8e02ff */
        /* <DEDUP_REMOVED lines=131> */
[----:B0-----:R-:W5:Y:S04]  /*1c8c0*/  LDL.LU R0, [R1+0x19c] ;  /* 0x00019c0001007983 */ /* 0x001f680000300800 */
[----:B------:R-:W5:Y:S04]  /*1c8d0*/  LDL.LU R60, [R1+0x198] ;  /* 0x00019800013c7983 */ /* 0x000f680000300800 */
[----:B------:R-:W5:Y:S04]  /*1c8e0*/  LDL.LU R59, [R1+0x194] ;  /* 0x00019400013b7983 */ /* 0x000f680000300800 */
[----:B------:R-:W5:Y:S04]  /*1c8f0*/  LDL.LU R58, [R1+0x190] ;  /* 0x00019000013a7983 */ /* 0x000f680000300800 */
[----:B------:R-:W5:Y:S01]  /*1c900*/  LDL.LU R61, [R1+0x18c] ;  /* 0x00018c00013d7983 */ /* 0x000f620000300800 */
[----:B--2---:R-:W-:-:S05]  /*1c910*/  IMAD R4, R4, UR61, RZ ;  /* 0x0000003d04047c24 */ /* 0x004fca000f8e02ff */
[----:B------:R0:W-:Y:S01]  /*1c920*/  STL [R1+0x3c8], R4 ;  /* 0x0003c80401007387 */ /* 0x0001e20000100800 */
[----:B---3--:R-:W-:-:S05]  /*1c930*/  IMAD R3, R3, UR61, RZ ;  /* 0x0000003d03037c24 */ /* 0x008fca000f8e02ff */
[----:B------:R1:W-:Y:S01]  /*1c940*/  STL [R1+0x3d0], R3 ;  /* 0x0003d00301007387 */ /* 0x0003e20000100800 */
[----:B------:R-:W-:Y:S02]  /*1c950*/  IMAD R2, R2, UR61, RZ ;  /* 0x0000003d02027c24 */ /* 0x000fe4000f8e02ff */
        /* <DEDUP_REMOVED lines=30> */
[----:B------:R0:W-:Y:S01]  /*1cb40*/  STL [R1+0x440], R3 ;  /* 0x0004400301007387 */ /* 0x0001e20000100800 */
[----:B-1----:R-:W-:-:S03]  /*1cb50*/  IMAD R4, R54, UR61, RZ ;  /* 0x0000003d36047c24 */ /* 0x002fc6000f8e02ff */
[----:B------:R1:W-:Y:S01]  /*1cb60*/  STL [R1+0x448], R2 ;  /* 0x0004480201007387 */ /* 0x0003e20000100800 */
[----:B0-----:R-:W-:-:S03]  /*1cb70*/  IMAD R3, R53, UR61, RZ ;  /* 0x0000003d35037c24 */ /* 0x001fc6000f8e02ff */
[----:B------:R0:W-:Y:S01]  /*1cb80*/  STL [R1+0x450], R4 ;  /* 0x0004500401007387 */ /* 0x0001e20000100800 */
[----:B-1----:R-:W-:-:S03]  /*1cb90*/  IMAD R2, R52, UR61, RZ ;  /* 0x0000003d34027c24 */ /* 0x002fc6000f8e02ff */
[----:B------:R-:W-:Y:S04]  /*1cba0*/  STL [R1+0x6d4], R38 ;  /* 0x0006d42601007387 */ /* 0x000fe80000100800 */
[----:B------:R4:W-:Y:S01]  /*1cbb0*/  STL [R1+0x458], R3 ;  /* 0x0004580301007387 */ /* 0x0009e20000100800 */
[----:B0-----:R-:W-:-:S03]  /*1cbc0*/  IMAD R4, R51, UR61, RZ ;  /* 0x0000003d33047c24 */ /* 0x001fc6000f8e02ff */
[----:B------:R-:W-:Y:S04]  /*1cbd0*/  STL [R1+0x83a0], R38 ;  /* 0x0083a02601007387 */ /* 0x000fe80000100800 */
[----:B------:R5:W-:Y:S01]  /*1cbe0*/  STL [R1+0x460], R2 ;  /* 0x0004600201007387 */ /* 0x000be20000100800 */
[----:B----4-:R-:W-:-:S03]  /*1cbf0*/  IMAD R3, R50, UR61, RZ ;  /* 0x0000003d32037c24 */ /* 0x010fc6000f8e02ff */
[----:B------:R-:W-:Y:S04]  /*1cc00*/  STL [R1+0x468], R4 ;  /* 0x0004680401007387 */ /* 0x000fe80000100800 */
[----:B------:R0:W-:Y:S01]  /*1cc10*/  STL [R1+0x470], R3 ;  /* 0x0004700301007387 */ /* 0x0001e20000100800 */
[----:B-----5:R-:W-:Y:S02]  /*1cc20*/  IMAD R2, R0, UR61, RZ ;  /* 0x0000003d00027c24 */ /* 0x020fe4000f8e02ff */
[----:B------:R-:W-:-:S03]  /*1cc30*/  IMAD R0, R60, UR61, RZ ;  /* 0x0000003d3c007c24 */ /* 0x000fc6000f8e02ff */
[----:B------:R1:W-:Y:S01]  /*1cc40*/  STL [R1+0x474], R2 ;  /* 0x0004740201007387 */ /* 0x0003e20000100800 */
[----:B0-----:R-:W-:-:S03]  /*1cc50*/  IMAD R3, R59, UR61, RZ ;  /* 0x0000003d3b037c24 */ /* 0x001fc6000f8e02ff */
[----:B------:R0:W-:Y:S01]  /*1cc60*/  STL [R1+0x47c], R0 ;  /* 0x00047c0001007387 */ /* 0x0001e20000100800 */
[----:B-1----:R-:W-:-:S03]  /*1cc70*/  IMAD R2, R58, UR61, RZ ;  /* 0x0000003d3a027c24 */ /* 0x002fc6000f8e02ff */
[----:B------:R1:W-:Y:S01]  /*1cc80*/  STL [R1+0x484], R3 ;  /* 0x0004840301007387 */ /* 0x0003e20000100800 */
[----:B0-----:R-:W-:-:S03]  /*1cc90*/  IMAD R0, R61, UR61, RZ ;  /* 0x0000003d3d007c24 */ /* 0x001fc6000f8e02ff */
[----:B------:R-:W2:Y:S04]  /*1cca0*/  LDL.LU R38, [R1+0x188] ;  /* 0x0001880001267983 */ /* 0x000ea80000300800 */
[----:B------:R0:W-:Y:S04]  /*1ccb0*/  STL [R1+0x48c], R2 ;  /* 0x00048c0201007387 */ /* 0x0001e80000100800 */
[----:B------:R-:W3:Y:S04]  /*1ccc0*/  LDL.LU R6, [R1+0x184] ;  /* 0x0001840001067983 */ /* 0x000ee80000300800 */
[----:B------:R4:W-:Y:S04]  /*1ccd0*/  STL [R1+0x494], R0 ;  /* 0x0004940001007387 */ /* 0x0009e80000100800 */
[----:B------:R-:W5:Y:S04]  /*1cce0*/  LDL.LU R5, [R1+0x180] ;  /* 0x0001800001057983 */ /* 0x000f680000300800 */
[----:B------:R-:W5:Y:S04]  /*1ccf0*/  LDL.LU R4, [R1+0x17c] ;  /* 0x00017c0001047983 */ /* 0x000f680000300800 */
[----:B-1----:R-:W5:Y:S04]  /*1cd00*/  LDL.LU R3, [R1+0x174] ;  /* 0x0001740001037983 */ /* 0x002f680000300800 */
[----:B0-----:R-:W5:Y:S04]  /*1cd10*/  LDL.LU R2, [R1+0x170] ;  /* 0x0001700001027983 */ /* 0x001f680000300800 */
        /* <DEDUP_REMOVED lines=20> */
[----:B----4-:R-:W4:Y:S04]  /*1ce60*/  LDL.LU R0, [R1+0x98] ;  /* 0x0000980001007983 */ /* 0x010f280000300800 */
[----:B------:R-:W4:Y:S04]  /*1ce70*/  LDL.LU R60, [R1+0x94] ;  /* 0x00009400013c7983 */ /* 0x000f280000300800 */
[----:B------:R-:W4:Y:S04]  /*1ce80*/  LDL.LU R59, [R1+0x90] ;  /* 0x00009000013b7983 */ /* 0x000f280000300800 */
[----:B------:R-:W4:Y:S04]  /*1ce90*/  LDL.LU R58, [R1+0x8c] ;  /* 0x00008c00013a7983 */ /* 0x000f280000300800 */
[----:B------:R-:W4:Y:S01]  /*1cea0*/  LDL.LU R61, [R1+0x84] ;  /* 0x00008400013d7983 */ /* 0x000f220000300800 */
[----:B--2---:R-:W-:-:S02]  /*1ceb0*/  IMAD R38, R38, UR61, RZ ;  /* 0x0000003d26267c24 */ /* 0x004fc4000f8e02ff */
[----:B---3--:R-:W-:-:S03]  /*1cec0*/  IMAD R6, R6, UR61, RZ ;  /* 0x0000003d06067c24 */ /* 0x008fc6000f8e02ff */
[----:B------:R-:W-:Y:S01]  /*1ced0*/  STL [R1+0x498], R38 ;  /* 0x0004982601007387 */ /* 0x000fe20000100800 */
[----:B-----5:R-:W-:-:S03]  /*1cee0*/  IMAD R5, R5, UR61, RZ ;  /* 0x0000003d05057c24 */ /* 0x020fc6000f8e02ff */
[----:B------:R-:W-:Y:S01]  /*1cef0*/  STL [R1+0x4a0], R6 ;  /* 0x0004a00601007387 */ /* 0x000fe20000100800 */
[----:B------:R-:W-:-:S03]  /*1cf00*/  IMAD R4, R4, UR61, RZ ;  /* 0x0000003d04047c24 */ /* 0x000fc6000f8e02ff */
[----:B------:R-:W-:Y:S01]  /*1cf10*/  STL [R1+0x4a8], R5 ;  /* 0x0004a80501007387 */ /* 0x000fe20000100800 */
[----:B------:R-:W-:-:S03]  /*1cf20*/  IMAD R3, R3, UR61, RZ ;  /* 0x0000003d03037c24 */ /* 0x000fc6000f8e02ff */
[----:B------:R0:W-:Y:S01]  /*1cf30*/  STL [R1+0x4b0], R4 ;  /* 0x0004b00401007387 */ /* 0x0001e20000100800 */
[----:B------:R-:W-:-:S03]  /*1cf40*/  IMAD R2, R2, UR61, RZ ;  /* 0x0000003d02027c24 */ /* 0x000fc6000f8e02ff */
[----:B------:R1:W-:Y:S04]  /*1cf50*/  STL [R1+0x4b8], R3 ;  /* 0x0004b80301007387 */ /* 0x0003e80000100800 */
[----:B------:R2:W-:Y:S01]  /*1cf60*/  STL [R1+0x4c0], R2 ;  /* 0x0004c00201007387 */ /* 0x0005e20000100800 */
[----:B0-----:R-:W-:Y:S02]  /*1cf70*/  IMAD R4, R43, UR61, RZ ;  /* 0x0000003d2b047c24 */ /* 0x001fe4000f8e02ff */
[----:B-1----:R-:W-:-:S03]  /*1cf80*/  IMAD R3, R41, UR61, RZ ;  /* 0x0000003d29037c24 */ /* 0x002fc6000f8e02ff */
[----:B------:R0:W-:Y:S01]  /*1cf90*/  STL [R1+0x4c4], R4 ;  /* 0x0004c40401007387 */ /* 0x0001e20000100800 */
[----:B--2---:R-:W-:-:S03]  /*1cfa0*/  IMAD R2, R39, UR61, RZ ;  /* 0x0000003d27027c24 */ /* 0x004fc6000f8e02ff */
        /* <DEDUP_REMOVED lines=34> */
[----:B------:R-:W-:Y:S01]  /*1d1d0*/  STL [R1+0x548], R4 ;  /* 0x0005480401007387 */ /* 0x000fe20000100800 */
[----:B----4-:R-:W-:-:S03]  /*1d1e0*/  IMAD R2, R0, UR61, RZ ;  /* 0x0000003d00027c24 */ /* 0x010fc6000f8e02ff */
[----:B------:R0:W-:Y:S01]  /*1d1f0*/  STL [R1+0x550], R3 ;  /* 0x0005500301007387 */ /* 0x0001e20000100800 */
[----:B------:R-:W-:-:S03]  /*1d200*/  IMAD R0, R60, UR61, RZ ;  /* 0x0000003d3c007c24 */ /* 0x000fc6000f8e02ff */
[----:B------:R1:W-:Y:S01]  /*1d210*/  STL [R1+0x558], R2 ;  /* 0x0005580201007387 */ /* 0x0003e20000100800 */
[----:B0-----:R-:W-:-:S03]  /*1d220*/  IMAD R3, R59, UR61, RZ ;  /* 0x0000003d3b037c24 */ /* 0x001fc6000f8e02ff */
[----:B------:R0:W-:Y:S01]  /*1d230*/  STL [R1+0x55c], R0 ;  /* 0x00055c0001007387 */ /* 0x0001e20000100800 */
[----:B-1----:R-:W-:-:S03]  /*1d240*/  IMAD R2, R58, UR61, RZ ;  /* 0x0000003d3a027c24 */ /* 0x002fc6000f8e02ff */
[----:B------:R1:W-:Y:S04]  /*1d250*/  STL [R1+0x564], R3 ;  /* 0x0005640301007387 */ /* 0x0003e80000100800 */
[----:B------:R-:W2:Y:S01]  /*1d260*/  LDL.LU R6, [R1+0x80] ;  /* 0x0000800001067983 */ /* 0x000ea20000300800 */
[----:B0-----:R-:W-:-:S03]  /*1d270*/  IMAD R0, R61, UR61, RZ ;  /* 0x0000003d3d007c24 */ /* 0x001fc6000f8e02ff */
[----:B------:R0:W-:Y:S04]  /*1d280*/  STL [R1+0x56c], R2 ;  /* 0x00056c0201007387 */ /* 0x0001e80000100800 */
[----:B------:R-:W3:Y:S04]  /*1d290*/  LDL.LU R5, [R1+0x7c] ;  /* 0x00007c0001057983 */ /* 0x000ee80000300800 */
[----:B------:R4:W-:Y:S04]  /*1d2a0*/  STL [R1+0x574], R0 ;  /* 0x0005740001007387 */ /* 0x0009e80000100800 */
        /* <DEDUP_REMOVED lines=28> */
[----:B------:R-:W4:Y:S01]  /*1d470*/  LDL.LU R30, [R1] ;  /* 0x00000000011e7983 */ /* 0x000f220000300800 */
[----:B--2---:R-:W-:-:S05]  /*1d480*/  IMAD R6, R6, UR61, RZ ;  /* 0x0000003d06067c24 */ /* 0x004fca000f8e02ff */
[----:B------:R0:W-:Y:S01]  /*1d490*/  STL [R1+0x57c], R6 ;  /* 0x00057c0601007387 */ /* 0x0001e20000100800 */
[----:B---3--:R-:W-:-:S03]  /*1d4a0*/  IMAD R5, R5, UR61, RZ ;  /* 0x0000003d05057c24 */ /* 0x008fc6000f8e02ff */
[----:B0-----:R-:W2:Y:S01]  /*1d4b0*/  LDL.LU R6, [R1+0x8464] ;  /* 0x0084640001067983 */ /* 0x001ea20000300800 */
[----:B-----5:R-:W-:-:S03]  /*1d4c0*/  IMAD R4, R4, UR61, RZ ;  /* 0x0000003d04047c24 */ /* 0x020fc6000f8e02ff */
[----:B------:R0:W-:Y:S01]  /*1d4d0*/  STL [R1+0x580], R5 ;  /* 0x0005800501007387 */ /* 0x0001e20000100800 */
[----:B------:R-:W-:Y:S02]  /*1d4e0*/  IMAD R3, R3, UR61, RZ ;  /* 0x0000003d03037c24 */ /* 0x000fe4000f8e02ff */
[----:B------:R-:W-:Y:S01]  /*1d4f0*/  IMAD R2, R2, UR61, RZ ;  /* 0x0000003d02027c24 */ /* 0x000fe2000f8e02ff */
[----:B0-----:R-:W3:Y:S01]  /*1d500*/  LDL.LU R5, [R1+0x8460] ;  /* 0x0084600001057983 */ /* 0x001ee20000300800 */
[----:B------:R-:W-:-:S03]  /*1d510*/  IMAD R43, R43, UR61, RZ ;  /* 0x0000003d2b2b7c24 */ /* 0x000fc6000f8e02ff */
[----:B------:R0:W-:Y:S01]  /*1d520*/  STL [R1+0x588], R4 ;  /* 0x0005880401007387 */ /* 0x0001e20000100800 */
[----:B------:R-:W-:Y:S02]  /*1d530*/  IMAD R41, R41, UR61, RZ ;  /* 0x0000003d29297c24 */ /* 0x000fe4000f8e02ff */
[----:B------:R-:W-:Y:S01]  /*1d540*/  IMAD R39, R39, UR61, RZ ;  /* 0x0000003d27277c24 */ /* 0x000fe2000f8e02ff */
[----:B0-----:R-:W5:Y:S04]  /*1d550*/  LDL.LU R4, [R1+0x845c] ;  /* 0x00845c0001047983 */ /* 0x001f680000300800 */
[----:B------:R0:W-:Y:S01]  /*1d560*/  STL [R1+0x590], R3 ;  /* 0x0005900301007387 */ /* 0x0001e20000100800 */
[----:B------:R-:W-:Y:S02]  /*1d570*/  IMAD R32, R32, UR61, RZ ;  /* 0x0000003d20207c24 */ /* 0x000fe4000f8e02ff */
[----:B------:R-:W-:Y:S01]  /*1d580*/  IMAD R24, R24, UR61, RZ ;  /* 0x0000003d18187c24 */ /* 0x000fe2000f8e02ff */
[----:B0-----:R-:W2:Y:S04]  /*1d590*/  LDL.LU R3, [R1+0x8458] ;  /* 0x0084580001037983 */ /* 0x001ea80000300800 */
[----:B------:R0:W-:Y:S01]  /*1d5a0*/  STL [R1+0x598], R2 ;  /* 0x0005980201007387 */ /* 0x0001e20000100800 */
[----:B------:R-:W-:-:S03]  /*1d5b0*/  IMAD R57, R57, UR61, RZ ;  /* 0x0000003d39397c24 */ /* 0x000fc6000f8e02ff */
[----:B0-----:R-:W3:Y:S04]  /*1d5c0*/  LDL.LU R2, [R1+0x8454] ;  /* 0x0084540001027983 */ /* 0x001ee80000300800 */
[----:B------:R0:W-:Y:S01]  /*1d5d0*/  STL [R1+0x5a0], R43 ;  /* 0x0005a02b01007387 */ /* 0x0001e20000100800 */
[----:B------:R-:W-:-:S03]  /*1d5e0*/  IMAD R56, R56, UR61, RZ ;  /* 0x0000003d38387c24 */ /* 0x000fc6000f8e02ff */
[----:B0-----:R-:W5:Y:S04]  /*1d5f0*/  LDL.LU R43, [R1+0x8450] ;  /* 0x00845000012b7983 */ /* 0x001f680000300800 */
[----:B------:R0:W-:Y:S01]  /*1d600*/  STL [R1+0x5a4], R41 ;  /* 0x0005a42901007387 */ /* 0x0001e20000100800 */
[----:B------:R-:W-:-:S03]  /*1d610*/  IMAD R55, R55, UR61, RZ ;  /* 0x0000003d37377c24 */ /* 0x000fc6000f8e02ff */
        /* <DEDUP_REMOVED lines=17> */
[----:B----4-:R-:W-:-:S03]  /*1d730*/  IMAD R0, R0, UR61, RZ ;  /* 0x0000003d00007c24 */ /* 0x010fc6000f8e02ff */
[----:B0-----:R-:W4:Y:S04]  /*1d740*/  LDL.LU R55, [R1+0x8434] ;  /* 0x0084340001377983 */ /* 0x001f280000300800 */
        /* <DEDUP_REMOVED lines=8> */
[----:B0-----:R-:W2:Y:S04]  /*1d7d0*/  LDL.LU R52, [R1+0x8428] ;  /* 0x0084280001347983 */ /* 0x001ea80000300800 */
[----:B------:R0:W-:Y:S01]  /*1d7e0*/  STL [R1+0x5ec], R51 ;  /* 0x0005ec3301007387 */ /* 0x0001e20000100800 */
[----:B------:R-:W-:-:S03]  /*1d7f0*/  IMAD R61, R61, UR61, RZ ;  /* 0x0000003d3d3d7c24 */ /* 0x000fc6000f8e02ff */
[----:B0-----:R-:W3:Y:S04]  /*1d800*/  LDL.LU R51, [R1+0x8424] ;  /* 0x0084240001337983 */ /* 0x001ee80000300800 */
[----:B------:R0:W-:Y:S04]  /*1d810*/  STL [R1+0x5f4], R50 ;  /* 0x0005f43201007387 */ /* 0x0001e80000100800 */
[----:B0-----:R-:W2:Y:S04]  /*1d820*/  LDL.LU R50, [R1+0x8420] ;  /* 0x0084200001327983 */ /* 0x001ea80000300800 */
[----:B------:R0:W-:Y:S04]  /*1d830*/  STL [R1+0x5fc], R0 ;  /* 0x0005fc0001007387 */ /* 0x0001e80000100800 */
[----:B0-----:R-:W3:Y:S04]  /*1d840*/  LDL.LU R0, [R1+0x841c] ;  /* 0x00841c0001007983 */ /* 0x001ee80000300800 */
[----:B------:R0:W-:Y:S04]  /*1d850*/  STL [R1+0x604], R60 ;  /* 0x0006043c01007387 */ /* 0x0001e80000100800 */
[----:B0-----:R-:W3:Y:S04]  /*1d860*/  LDL.LU R60, [R1+0x8418] ;  /* 0x00841800013c7983 */ /* 0x001ee80000300800 */
[----:B------:R0:W-:Y:S04]  /*1d870*/  STL [R1+0x60c], R59 ;  /* 0x00060c3b01007387 */ /* 0x0001e80000100800 */
[----:B0-----:R-:W3:Y:S04]  /*1d880*/  LDL.LU R59, [R1+0x8414] ;  /* 0x00841400013b7983 */ /* 0x001ee80000300800 */
[----:B------:R0:W-:Y:S04]  /*1d890*/  STL [R1+0x610], R58 ;  /* 0x0006103a01007387 */ /* 0x0001e80000100800 */
[----:B0-----:R-:W3:Y:S04]  /*1d8a0*/  LDL.LU R58, [R1+0x8410] ;  /* 0x00841000013a7983 */ /* 0x001ee80000300800 */
[----:B------:R0:W-:Y:S04]  /*1d8b0*/  STL [R1+0x618], R61 ;  /* 0x0006183d01007387 */ /* 0x0001e80000100800 */
[----:B0-----:R-:W3:Y:S01]  /*1d8c0*/  LDL.LU R61, [R1+0x840c] ;  /* 0x00840c00013d7983 */ /* 0x001ee20000300800 */
[----:B------:R-:W-:-:S05]  /*1d8d0*/  IMAD R38, R38, UR61, RZ ;  /* 0x0000003d26267c24 */ /* 0x000fca000f8e02ff */
[----:B------:R0:W-:Y:S01]  /*1d8e0*/  STL [R1+0x620], R38 ;  /* 0x0006202601007387 */ /* 0x0001e20000100800 */
[----:B------:R-:W-:Y:S02]  /*1d8f0*/  IMAD R26, R26, UR61, RZ ;  /* 0x0000003d1a1a7c24 */ /* 0x000fe4000f8e02ff */
[----:B0-----:R-:W-:Y:S02]  /*1d900*/  IMAD R38, R34, UR61, RZ ;  /* 0x0000003d22267c24 */ /* 0x001fe4000f8e02ff */
[----:B------:R-:W-:Y:S02]  /*1d910*/  IMAD R34, R35, UR61, RZ ;  /* 0x0000003d23227c24 */ /* 0x000fe4000f8e02ff */
[----:B------:R-:W-:Y:S01]  /*1d920*/  IMAD R35, R36, UR61, RZ ;  /* 0x0000003d24237c24 */ /* 0x000fe2000f8e02ff */
[----:B------:R-:W-:Y:S04]  /*1d930*/  STL [R1+0x628], R38 ;  /* 0x0006282601007387 */ /* 0x000fe80000100800 */
[----:B------:R0:W-:Y:S04]  /*1d940*/  STL [R1+0x630], R34 ;  /* 0x0006302201007387 */ /* 0x0001e80000100800 */
[----:B------:R-:W-:Y:S04]  /*1d950*/  STL [R1+0x638], R35 ;  /* 0x0006382301007387 */ /* 0x000fe80000100800 */
[----:B------:R1:W-:Y:S01]  /*1d960*/  STL [R1+0x63c], R26 ;  /* 0x00063c1a01007387 */ /* 0x0003e20000100800 */
[----:B0-----:R-:W-:-:S02]  /*1d970*/  IMAD R34, R27, UR61, RZ ;  /* 0x0000003d1b227c24 */ /* 0x001fc4000f8e02ff */
[----:B------:R-:W-:-:S03]  /*1d980*/  IMAD R27, R29, UR61, RZ ;  /* 0x0000003d1d1b7c24 */ /* 0x000fc6000f8e02ff */
[----:B------:R3:W-:Y:S01]  /*1d990*/  STL [R1+0x644], R34 ;  /* 0x0006442201007387 */ /* 0x0007e20000100800 */
[----:B-1----:R-:W-:-:S03]  /*1d9a0*/  IMAD R26, R30, UR61, RZ ;  /* 0x0000003d1e1a7c24 */ /* 0x002fc6000f8e02ff */
[----:B------:R-:W-:Y:S04]  /*1d9b0*/  STL [R1+0x64c], R27 ;  /* 0x00064c1b01007387 */ /* 0x000fe80000100800 */
[----:B------:R0:W-:Y:S01]  /*1d9c0*/  STL [R1+0x654], R26 ;  /* 0x0006541a01007387 */ /* 0x0001e20000100800 */
[----:B-----5:R-:W-:Y:S02]  /*1d9d0*/  IMAD R36, R56, UR61, RZ ;  /* 0x0000003d38247c24 */ /* 0x020fe4000f8e02ff */
[----:B----4-:R-:W-:Y:S02]  /*1d9e0*/  IMAD R30, R55, UR61, RZ ;  /* 0x0000003d371e7c24 */ /* 0x010fe4000f8e02ff */
[----:B--2---:R-:W-:Y:S02]  /*1d9f0*/  IMAD R35, R50, UR61, RZ ;  /* 0x0000003d32237c24 */ /* 0x004fe4000f8e02ff */
[----:B---3--:R-:W-:-:S02]  /*1da00*/  IMAD R34, R0, UR61, RZ ;  /* 0x0000003d00227c24 */ /* 0x008fc4000f8e02ff */
[----:B------:R-:W-:Y:S02]  /*1da10*/  IMAD R0, R51, UR61, RZ ;  /* 0x0000003d33007c24 */ /* 0x000fe4000f8e02ff */
[----:B------:R-:W-:Y:S02]  /*1da20*/  IMAD R38, R60, UR61, RZ ;  /* 0x0000003d3c267c24 */ /* 0x000fe4000f8e02ff */
[----:B0-----:R-:W-:Y:S02]  /*1da30*/  IMAD R26, R59, UR61, RZ ;  /* 0x0000003d3b1a7c24 */ /* 0x001fe4000f8e02ff */
[----:B------:R-:W-:Y:S02]  /*1da40*/  IMAD R27, R58, UR61, RZ ;  /* 0x0000003d3a1b7c24 */ /* 0x000fe4000f8e02ff */
[----:B------:R-:W-:-:S05]  /*1da50*/  IMAD R29, R61, UR61, RZ ;  /* 0x0000003d3d1d7c24 */ /* 0x000fca000f8e02ff */
[----:B------:R-:W-:Y:S04]  /*1da60*/  STL [R1+0x65c], R29 ;  /* 0x00065c1d01007387 */ /* 0x000fe80000100800 */
[----:B------:R-:W-:Y:S04]  /*1da70*/  STL [R1+0x660], R27 ;  /* 0x0006601b01007387 */ /* 0x000fe80000100800 */
[----:B------:R0:W-:Y:S04]  /*1da80*/  STL [R1+0x668], R26 ;  /* 0x0006681a01007387 */ /* 0x0001e80000100800 */
[----:B------:R-:W2:Y:S04]  /*1da90*/  LDL R60, [R1+0x3908] ;  /* 0x00390800013c7983 */ /* 0x000ea80000100800 */
[----:B------:R-:W3:Y:S04]  /*1daa0*/  LDL R59, [R1+0x390c] ;  /* 0x00390c00013b7983 */ /* 0x000ee80000100800 */
[----:B------:R-:W-:Y:S01]  /*1dab0*/  STL [R1+0x6b0], R0 ;  /* 0x0006b00001007387 */ /* 0x000fe20000100800 */
[----:B0-----:R-:W-:-:S03]  /*1dac0*/  IMAD R26, R52, UR61, RZ ;  /* 0x0000003d341a7c24 */ /* 0x001fc6000f8e02ff */
[----:B------:R-:W4:Y:S04]  /*1dad0*/  LDL R58, [R1+0x3910] ;  /* 0x00391000013a7983 */ /* 0x000f280000100800 */
[----:B------:R-:W5:Y:S04]  /*1dae0*/  LDL R61, [R1+0x3918] ;  /* 0x00391800013d7983 */ /* 0x000f680000100800 */
[----:B------:R-:W-:Y:S01]  /*1daf0*/  STL [R1+0x670], R38 ;  /* 0x0006702601007387 */ /* 0x000fe20000100800 */
[----:B------:R-:W-:-:S03]  /*1db00*/  IMAD R27, R53, UR61, RZ ;  /* 0x0000003d351b7c24 */ /* 0x000fc6000f8e02ff */
[----:B------:R0:W-:Y:S04]  /*1db10*/  STL [R1+0x83a4], R38 ;  /* 0x0083a42601007387 */ /* 0x0001e80000100800 */
[----:B------:R-:W2:Y:S01]  /*1db20*/  LDL R52, [R1+0x3900] ;  /* 0x0039000001347983 */ /* 0x000ea20000100800 */
[----:B------:R-:W-:-:S03]  /*1db30*/  IMAD R29, R54, UR61, RZ ;  /* 0x0000003d361d7c24 */ /* 0x000fc6000f8e02ff */
[----:B0-----:R-:W3:Y:S04]  /*1db40*/  LDL R38, [R1+0x3904] ;  /* 0x0039040001267983 */ /* 0x001ee80000100800 */
[----:B------:R-:W-:Y:S04]  /*1db50*/  STL [R1+0x678], R34 ;  /* 0x0006782201007387 */ /* 0x000fe80000100800 */
[----:B------:R0:W-:Y:S04]  /*1db60*/  STL [R1+0x83a8], R34 ;  /* 0x0083a82201007387 */ /* 0x0001e80000100800 */
[----:B------:R-:W4:Y:S04]  /*1db70*/  LDL R53, [R1+0x3920] ;  /* 0x0039200001357983 */ /* 0x000f280000100800 */
[----:B0-----:R-:W5:Y:S04]  /*1db80*/  LDL R34, [R1+0x38fc] ;  /* 0x0038fc0001227983 */ /* 0x001f680000100800 */
[----:B------:R-:W-:Y:S04]  /*1db90*/  STL [R1+0x680], R35 ;  /* 0x0006802301007387 */ /* 0x000fe80000100800 */
[----:B------:R0:W-:Y:S01]  /*1dba0*/  STL [R1+0x83ac], R35 ;  /* 0x0083ac2301007387 */ /* 0x0001e20000100800 */
[----:B------:R-:W-:-:S03]  /*1dbb0*/  IMAD R0, R57, UR61, RZ ;  /* 0x0000003d39007c24 */ /* 0x000fc6000f8e02ff */
[----:B------:R-:W2:Y:S04]  /*1dbc0*/  LDL R54, [R1+0x3924] ;  /* 0x0039240001367983 */ /* 0x000ea80000100800 */
[----:B------:R-:W3:Y:S04]  /*1dbd0*/  LDL R55, [R1+0x3928] ;  /* 0x0039280001377983 */ /* 0x000ee80000100800 */
[----:B0-----:R-:W4:Y:S04]  /*1dbe0*/  LDL R35, [R1+0x38f8] ;  /* 0x0038f80001237983 */ /* 0x001f280000100800 */
[----:B------:R-:W-:Y:S04]  /*1dbf0*/  STL [R1+0x684], R26 ;  /* 0x0006841a01007387 */ /* 0x000fe80000100800 */
[----:B------:R0:W-:Y:S04]  /*1dc00*/  STL [R1+0x83b0], R26 ;  /* 0x0083b01a01007387 */ /* 0x0001e80000100800 */
[----:B------:R-:W5:Y:S04]  /*1dc10*/  LDL R56, [R1+0x3930] ;  /* 0x0039300001387983 */ /* 0x000f680000100800 */
[----:B0-----:R-:W2:Y:S04]  /*1dc20*/  LDL R26, [R1+0x392c] ;  /* 0x00392c00011a7983 */ /* 0x001ea80000100800 */
[----:B------:R-:W-:Y:S04]  /*1dc30*/  STL [R1+0x68c], R27 ;  /* 0x00068c1b01007387 */ /* 0x000fe80000100800 */
[----:B------:R0:W-:Y:S04]  /*1dc40*/  STL [R1+0x83b4], R27 ;  /* 0x0083b41b01007387 */ /* 0x0001e80000100800 */
[----:B------:R-:W3:Y:S04]  /*1dc50*/  LDL R57, [R1+0x391c] ;  /* 0x00391c0001397983 */ /* 0x000ee80000100800 */
[----:B0-----:R-:W4:Y:S04]  /*1dc60*/  LDL R27, [R1+0x3934] ;  /* 0x00393400011b7983 */ /* 0x001f280000100800 */
[----:B------:R-:W-:Y:S04]  /*1dc70*/  STL [R1+0x694], R29 ;  /* 0x0006941d01007387 */ /* 0x000fe80000100800 */
[----:B------:R-:W-:Y:S04]  /*1dc80*/  STL [R1+0x3f4], R0 ;  /* 0x0003f40001007387 */ /* 0x000fe80000100800 */
[----:B------:R0:W-:Y:S04]  /*1dc90*/  STL [R1+0x83b8], R29 ;  /* 0x0083b81d01007387 */ /* 0x0001e80000100800 */
[----:B0-----:R-:W2:Y:S01]  /*1dca0*/  LDL R29, [R1+0x3914] ;  /* 0x00391400011d7983 */ /* 0x001ea20000100800 */
[----:B------:R-:W-:-:S03]  /*1dcb0*/  UIMAD UR35, UR13, 0x7f, URZ ;  /* 0x0000007f0d2378a4 */ /* 0x000fc6000f8e023f */
[----:B------:R-:W-:Y:S04]  /*1dcc0*/  STL [R1+0x69c], R30 ;  /* 0x00069c1e01007387 */ /* 0x000fe80000100800 */
[----:B------:R-:W-:Y:S04]  /*1dcd0*/  STL [R1+0x83bc], R30 ;  /* 0x0083bc1e01007387 */ /* 0x000fe80000100800 */
[----:B------:R-:W-:Y:S04]  /*1dce0*/  STL [R1+0x6a4], R36 ;  /* 0x0006a42401007387 */ /* 0x000fe80000100800 */
[----:B------:R5:W-:Y:S01]  /*1dcf0*/  STL [R1+0x83c0], R36 ;  /* 0x0083c02401007387 */ /* 0x000be20000100800 */
[----:B------:R-:W-:-:S02]  /*1dd00*/  IMAD R12, R12, UR61, RZ ;  /* 0x0000003d0c0c7c24 */ /* 0x000fc4000f8e02ff */
[----:B------:R-:W-:Y:S02]  /*1dd10*/  IMAD R13, R13, UR61, RZ ;  /* 0x0000003d0d0d7c24 */ /* 0x000fe4000f8e02ff */
[----:B------:R-:W-:Y:S02]  /*1dd20*/  IMAD R14, R14, UR61, RZ ;  /* 0x0000003d0e0e7c24 */ /* 0x000fe4000f8e02ff */
[----:B------:R-:W-:Y:S02]  /*1dd30*/  IMAD R15, R15, UR61, RZ ;  /* 0x0000003d0f0f7c24 */ /* 0x000fe4000f8e02ff */
[----:B------:R-:W-:Y:S02]  /*1dd40*/  IMAD R16, R16, UR61, RZ ;  /* 0x0000003d10107c24 */ /* 0x000fe4000f8e02ff */
[----:B------:R-:W-:Y:S02]  /*1dd50*/  IMAD R17, R17, UR61, RZ ;  /* 0x0000003d11117c24 */ /* 0x000fe4000f8e02ff */
        /* <DEDUP_REMOVED lines=18> */
[----:B------:R-:W-:Y:S01]  /*1de80*/  IMAD R49, R49, UR61, RZ ;  /* 0x0000003d31317c24 */ /* 0x000fe2000f8e02ff */
[----:B------:R-:W-:-:S02]  /*1de90*/  USHF.R.S32.HI UR61, URZ, 0x1f, UR35 ;  /* 0x0000001f3f3d7899 */ /* 0x000fc40008011423 */
[----:B-----5:R-:W-:Y:S02]  /*1dea0*/  IADD3 R36, P3, R56, UR35, RZ ;  /* 0x0000002338247c10 */ /* 0x020fe4000ff7e0ff */
[----:B----4-:R-:W-:Y:S02]  /*1deb0*/  IADD3 R30, P4, R27, UR35, RZ ;  /* 0x000000231b1e7c10 */ /* 0x010fe4000ff9e0ff */
[----:B--2---:R-:W-:-:S05]  /*1dec0*/  IADD3 R0, P6, R29, UR35, RZ ;  /* 0x000000231d007c10 */ /* 0x004fca000ffde0ff */
[----:B------:R3:W-:Y:S02]  /*1ded0*/  STL [R1+0x68e4], R0 ;  /* 0x0068e40001007387 */ /* 0x0007e40000100800 */
[----:B---3--:R-:W-:-:S05]  /*1dee0*/  IADD3 R0, P5, R57, UR35, RZ ;  /* 0x0000002339007c10 */ /* 0x008fca000ffbe0ff */
[----:B------:R0:W-:Y:S04]  /*1def0*/  STL [R1+0x68ec], R0 ;  /* 0x0068ec0001007387 */ /* 0x0001e80000100800 */
[----:B------:R1:W-:Y:S01]  /*1df00*/  STL [R1+0x68f4], R30 ;  /* 0x0068f41e01007387 */ /* 0x0003e20000100800 */
[----:B0-----:R-:W-:-:S03]  /*1df10*/  IADD3 R0, P2, R26, UR35, RZ ;  /* 0x000000231a007c10 */ /* 0x001fc6000ff5e0ff */
[----:B------:R0:W-:Y:S01]  /*1df20*/  STL [R1+0x68fc], R36 ;  /* 0x0068fc2401007387 */ /* 0x0001e20000100800 */
[----:B-1----:R-:W-:-:S03]  /*1df30*/  IADD3 R30, P1, R55, UR35, RZ ;  /* 0x00000023371e7c10 */ /* 0x002fc6000ff3e0ff */
[----:B------:R1:W-:Y:S01]  /*1df40*/  STL [R1+0x6904], R0 ;  /* 0x0069040001007387 */ /* 0x0003e20000100800 */
[----:B0-----:R-:W-:-:S03]  /*1df50*/  IADD3 R36, P0, R54, UR35, RZ ;  /* 0x0000002336247c10 */ /* 0x001fc6000ff1e0ff */
[----:B------:R0:W-:Y:S01]  /*1df60*/  STL [R1+0x690c], R30 ;  /* 0x00690c1e01007387 */ /* 0x0001e20000100800 */
[----:B-1----:R-:W-:-:S03]  /*1df70*/  IADD3.X R0, R35, UR61, RZ, P6, !PT ;  /* 0x0000003d23007c10 */ /* 0x002fc6000b7fe4ff */
[----:B------:R1:W-:Y:S04]  /*1df80*/  STL [R1+0x6914], R36 ;  /* 0x0069142401007387 */ /* 0x0003e80000100800 */
[----:B------:R2:W-:Y:S01]  /*1df90*/  STL [R1+0x68e0], R0 ;  /* 0x0068e00001007387 */ /* 0x0005e20000100800 */
[----:B0-----:R-:W-:Y:S02]  /*1dfa0*/  IADD3 R30, P6, R53, UR35, RZ ;  /* 0x00000023351e7c10 */ /* 0x001fe4000ffde0ff */
[----:B-1----:R-:W-:Y:S02]  /*1dfb0*/  IADD3.X R36, R52, UR61, RZ, P4, !PT ;  /* 0x0000003d34247c10 */ /* 0x002fe4000a7fe4ff */
[----:B--2---:R-:W-:Y:S01]  /*1dfc0*/  IADD3.X R0, R34, UR61, RZ, P5, !PT ;  /* 0x0000003d22007c10 */ /* 0x004fe2000affe4ff */
[----:B------:R0:W-:Y:S04]  /*1dfd0*/  STL [R1+0x691c], R30 ;  /* 0x00691c1e01007387 */ /* 0x0001e80000100800 */
[----:B------:R1:W-:Y:S01]  /*1dfe0*/  STL [R1+0x68e8], R0 ;  /* 0x0068e80001007387 */ /* 0x0003e20000100800 */
[----:B0-----:R-:W-:-:S03]  /*1dff0*/  IADD3.X R30, R38, UR61, RZ, P3, !PT ;  /* 0x0000003d261e7c10 */ /* 0x001fc60009ffe4ff */
[----:B------:R0:W-:Y:S01]  /*1e000*/  STL [R1+0x68f0], R36 ;  /* 0x0068f02401007387 */ /* 0x0001e20000100800 */
[----:B-1----:R-:W-:-:S03]  /*1e010*/  IADD3.X R0, R60, UR61, RZ, P2, !PT ;  /* 0x0000003d3c007c10 */ /* 0x002fc600097fe4ff */
[----:B------:R1:W-:Y:S01]  /*1e020*/  STL [R1+0x68f8], R30 ;  /* 0x0068f81e01007387 */ /* 0x0003e20000100800 */
[----:B------:R-:W-:-:S03]  /*1e030*/  UIMAD UR35, UR13, 0x7e, URZ ;  /* 0x0000007e0d2378a4 */ /* 0x000fc6000f8e023f */
[----:B------:R2:W-:Y:S01]  /*1e040*/  STL [R1+0x6900], R0 ;  /* 0x0069000001007387 */ /* 0x0005e20000100800 */
[----:B0-----:R-:W-:Y:S02]  /*1e050*/  IADD3.X R36, R59, UR61, RZ, P1, !PT ;  /* 0x0000003d3b247c10 */ /* 0x001fe40008ffe4ff */
[----:B-1----:R-:W-:-:S03]  /*1e060*/  IADD3.X R30, R58, UR61, RZ, P0, !PT ;  /* 0x0000003d3a1e7c10 */ /* 0x002fc600087fe4ff */
[----:B------:R0:W-:Y:S01]  /*1e070*/  STL [R1+0x6908], R36 ;  /* 0x0069082401007387 */ /* 0x0001e20000100800 */
[----:B--2---:R-:W-:-:S03]  /*1e080*/  IADD3.X R0, R61, UR61, RZ, P6, !PT ;  /* 0x0000003d3d007c10 */ /* 0x004fc6000b7fe4ff */
[----:B------:R1:W-:Y:S04]  /*1e090*/  STL [R1+0x6910], R30 ;  /* 0x0069101e01007387 */ /* 0x0003e80000100800 */
[----:B------:R2:W-:Y:S01]  /*1e0a0*/  STL [R1+0x6918], R0 ;  /* 0x0069180001007387 */ /* 0x0005e20000100800 */
[----:B0-----:R-:W-:Y:S01]  /*1e0b0*/  IADD3 R36, P6, R29, UR35, RZ ;  /* 0x000000231d247c10 */ /* 0x001fe2000ffde0ff */
[----:B------:R-:W-:Y:S02]  /*1e0c0*/  USHF.R.S32.HI UR61, URZ, 0x1f, UR35 ;  /* 0x0000001f3f3d7899 */ /* 0x000fe40008011423 */
[----:B-1----:R-:W-:Y:S02]  /*1e0d0*/  IADD3 R30, P4, R27, UR35, RZ ;  /* 0x000000231b1e7c10 */ /* 0x002fe4000ff9e0ff */
[----:B--2---:R-:W-:Y:S01]  /*1e0e0*/  IADD3 R0, P5, R57, UR35, RZ ;  /* 0x0000002339007c10 */ /* 0x004fe2000ffbe0ff */
        /* <DEDUP_REMOVED lines=8> */
[----:B-1----:R-:W-:-:S03]  /*1e170*/  IADD3 R36, P0, R54, UR35, RZ ;  /* 0x0000002336247c10 */ /* 0x002fc6000ff1e0ff */
[----:B------:R0:W-:Y:S01]  /*1e180*/  STL [R1+0x694c], R30 ;  /* 0x00694c1e01007387 */ /* 0x0001e20000100800 */
[----:B--2---:R-:W-:-:S03]  /*1e190*/  IADD3.X R0, R35, UR61, RZ, P6, !PT ;  /* 0x0000003d23007c10 */ /* 0x004fc6000b7fe4ff */
        /* <DEDUP_REMOVED lines=483> */
[----:B------:R-:W-:Y:S01]  /*1ffd0*/  UIMAD UR35, UR13, 0x6f, URZ ;  /* 0x0000006f0d2378a4 */ /* 0x000fe2000f8e023f */
[----:B0-----:R-:W-:-:S02]  /*1ffe0*/  IADD3.X R30, R38, UR61, RZ, P3, !PT ;  /* 0x0000003d261e7c10 */ /* 0x001fc40009ffe4ff */
[----:B------:R0:W-:Y:S01]  /*1fff0*/  STL [R1+0x6cb0], R36 ;  /* 0x006cb02401007387 */ /* 0x0001e20000100800 */
[----:B-1----:R-:W-:-:S03]  /*20000*/  IADD3.X R0, R60, UR61, RZ, P2, !PT ;  /* 0x0000003d3c007c10 */ /* 0x002fc600097fe4ff */
[----:B------:R1:W-:Y:S04]  /*20010*/  STL [R1+0x6cb8], R30 ;  /* 0x006cb81e01007387 */ /* 0x0003e80000100800 */
[----:B------:R2:W-:Y:S01]  /*20020*/  STL [R1+0x6cc0], R0 ;  /* 0x006cc00001007387 */ /* 0x0005e20000100800 */
[----:B0-----:R-:W-:Y:S02]  /*20030*/  IADD3.X R36, R59, UR61, RZ, P1, !PT ;  /* 0x0000003d3b247c10 */ /* 0x001fe40008ffe4ff */
[----:B-1----:R-:W-:-:S03]  /*20040*/  IADD3.X R30, R58, UR61, RZ, P0, !PT ;  /* 0x0000003d3a1e7c10 */ /* 0x002fc600087fe4ff */
[----:B------:R0:W-:Y:S01]  /*20050*/  STL [R1+0x6cc8], R36 ;  /* 0x006cc82401007387 */ /* 0x0001e20000100800 */
[----:B--2---:R-:W-:-:S03]  /*20060*/  IADD3.X R0, R61, UR61, RZ, P6, !PT ;  /* 0x0000003d3d007c10 */ /* 0x004fc6000b7fe4ff */
[----:B------:R1:W-:Y:S04]  /*20070*/  STL [R1+0x6cd0], R30 ;  /* 0x006cd01e01007387 */ /* 0x0003e80000100800 */
[----:B------:R2:W-:Y:S01]  /*20080*/  STL [R1+0x6cd8], R0 ;  /* 0x006cd80001007387 */ /* 0x0005e20000100800 */
[----:B0-----:R-:W-:Y:S02]  /*20090*/  IADD3 R36, P6, R29, UR35, RZ ;  /* 0x000000231d247c10 */ /* 0x001fe4000ffde0ff */
[----:B-1----:R-:W-:-:S03]  /*200a0*/  IADD3 R30, P5, R57, UR35, RZ ;  /* 0x00000023391e7c10 */ /* 0x002fc6000ffbe0ff */
[----:B------:R0:W-:Y:S01]  /*200b0*/  STL [R1+0x6ce4], R36 ;  /* 0x006ce42401007387 */ /* 0x0001e20000100800 */
[----:B--2---:R-:W-:-:S03]  /*200c0*/  IADD3 R0, P4, R27, UR35, RZ ;  /* 0x000000231b007c10 */ /* 0x004fc6000ff9e0ff */
[----:B------:R1:W-:Y:S01]  /*200d0*/  STL [R1+0x6cec], R30 ;  /* 0x006cec1e01007387 */ /* 0x0003e20000100800 */
[----:B------:R-:W-:-:S03]  /*200e0*/  USHF.R.S32.HI UR61, URZ, 0x1f, UR35 ;  /* 0x0000001f3f3d7899 */ /* 0x000fc60008011423 */
[----:B------:R2:W-:Y:S01]  /*200f0*/  STL [R1+0x6cf4], R0 ;  /* 0x006cf40001007387 */ /* 0x0005e20000100800 */
[----:B0-----:R-:W-:Y:S02]  /*20100*/  IADD3 R36, P3, R56, UR35, RZ ;  /* 0x0000002338247c10 */ /* 0x001fe4000ff7e0ff */
[----:B-1----:R-:W-:-:S03]  /*20110*/  IADD3 R30, P2, R26, UR35, RZ ;  /* 0x000000231a1e7c10 */ /* 0x002fc6000ff5e0ff */
[----:B------:R0:W-:Y:S01]  /*20120*/  STL [R1+0x6cfc], R36 ;  /* 0x006cfc2401007387 */ /* 0x0001e20000100800 */
[----:B--2---:R-:W-:-:S03]  /*20130*/  IADD3 R0, P1, R55, UR35, RZ ;  /* 0x0000002337007c10 */ /* 0x004fc6000ff3e0ff */
[----:B------:R1:W-:Y:S04]  /*20140*/  STL [R1+0x6d04], R30 ;  /* 0x006d041e01007387 */ /* 0x0003e80000100800 */
[----:B------:R2:W-:Y:S01]  /*20150*/  STL [R1+0x6d0c], R0 ;  /* 0x006d0c0001007387 */ /* 0x0005e20000100800 */
[----:B0-----:R-:W-:Y:S02]  /*20160*/  IADD3 R36, P0, R54, UR35, RZ ;  /* 0x0000002336247c10 */ /* 0x001fe4000ff1e0ff */
[----:B-1----:R-:W-:-:S03]  /*20170*/  IADD3.X R30, R35, UR61, RZ, P6, !PT ;  /* 0x0000003d231e7c10 */ /* 0x002fc6000b7fe4ff */
[----:B------:R0:W-:Y:S01]  /*20180*/  STL [R1+0x6d14], R36 ;  /* 0x006d142401007387 */ /* 0x0001e20000100800 */
[----:B--2---:R-:W-:-:S03]  /*20190*/  IADD3 R0, P6, R53, UR35, RZ ;  /* 0x0000002335007c10 */ /* 0x004fc6000ffde0ff */
[----:B------:R-:W-:Y:S01]  /*201a0*/  STL [R1+0x6ce0], R30 ;  /* 0x006ce01e01007387 */ /* 0x000fe20000100800 */
[----:B------:R-:W-:Y:S01]  /*201b0*/  UIMAD UR34, UR34, 0x3b, URZ ;  /* 0x0000003b222278a4 */ /* 0x000fe2000f8e023f */
[----:B------:R-:W-:Y:S02]  /*201c0*/  ULDC UR35, c[0x0][0x238] ;  /* 0x00008e0000237ab9 */ /* 0x000fe40000000800 */
[----:B------:R1:W-:Y:S01]  /*201d0*/  STL [R1+0x6d1c], R0 ;  /* 0x006d1c0001007387 */ /* 0x0003e20000100800 */
[----:B0-----:R-:W-:Y:S02]  /*201e0*/  IADD3.X R36, R52, UR61, RZ, P4, !PT ;  /* 0x0000003d34247c10 */ /* 0x001fe4000a7fe4ff */
[----:B-1----:R-:W-:Y:S02]  /*201f0*/  IADD3.X R0, R34, UR61, RZ, P5, !PT ;  /* 0x0000003d22007c10 */ /* 0x002fe4000affe4ff */
[----:B------:R-:W-:-:S03]  /*20200*/  IADD3.X R30, R38, UR61, RZ, P3, !PT ;  /* 0x0000003d261e7c10 */ /* 0x000fc60009ffe4ff */
[----:B------:R0:W-:Y:S04]  /*20210*/  STL [R1+0x6ce8], R0 ;  /* 0x006ce80001007387 */ /* 0x0001e80000100800 */
[----:B------:R1:W-:Y:S01]  /*20220*/  STL [R1+0x6cf0], R36 ;  /* 0x006cf02401007387 */ /* 0x0003e20000100800 */
[----:B0-----:R-:W-:-:S03]  /*20230*/  IADD3.X R0, R60, UR61, RZ, P2, !PT ;  /* 0x0000003d3c007c10 */ /* 0x001fc600097fe4ff */
[----:B------:R0:W-:Y:S01]  /*20240*/  STL [R1+0x6cf8], R30 ;  /* 0x006cf81e01007387 */ /* 0x0001e20000100800 */
[----:B-1----:R-:W-:-:S03]  /*20250*/  IADD3.X R36, R59, UR61, RZ, P1, !PT ;  /* 0x0000003d3b247c10 */ /* 0x002fc60008ffe4ff */
[----:B------:R1:W-:Y:S01]  /*20260*/  STL [R1+0x6d00], R0 ;  /* 0x006d000001007387 */ /* 0x0003e20000100800 */
[----:B0-----:R-:W-:-:S03]  /*20270*/  IADD3.X R30, R58, UR61, RZ, P0, !PT ;  /* 0x0000003d3a1e7c10 */ /* 0x001fc600087fe4ff */
[----:B------:R0:W-:Y:S01]  /*20280*/  STL [R1+0x6d08], R36 ;  /* 0x006d082401007387 */ /* 0x0001e20000100800 */
[----:B-1----:R-:W-:-:S03]  /*20290*/  IADD3.X R0, R61, UR61, RZ, P6, !PT ;  /* 0x0000003d3d007c10 */ /* 0x002fc6000b7fe4ff */
        /* <DEDUP_REMOVED lines=475> */
[----:B------:R-:W-:-:S03]  /*22050*/  ULDC UR14, c[0x0][0x238] ;  /* 0x00008e00000e7ab9 */ /* 0x000fc60000000800 */
        /* <DEDUP_REMOVED lines=1488> */
[----:B------:R-:W-:Y:S04]  /*27d60*/  STL [R1+0x7b84], R30 ;  /* 0x007b841e01007387 */ /* 0x000fe80000100800 */
[----:B------:R1:W-:Y:S01]  /*27d70*/  STL [R1+0x7b8c], R0 ;  /* 0x007b8c0001007387 */ /* 0x0003e20000100800 */
[----:B0-----:R-:W-:Y:S02]  /*27d80*/  IADD3 R36, P0, R54, UR60, RZ ;  /* 0x0000003c36247c10 */ /* 0x001fe4000ff1e0ff */
[----:B-1----:R-:W-:-:S03]  /*27d90*/  IADD3.X R0, R35, UR61, RZ, P6, !PT ;  /* 0x0000003d23007c10 */ /* 0x002fc6000b7fe4ff */
[----:B------:R0:W-:Y:S01]  /*27da0*/  STL [R1+0x7b94], R36 ;  /* 0x007b942401007387 */ /* 0x0001e20000100800 */
[----:B------:R-:W-:-:S03]  /*27db0*/  IADD3.X R51, R34, UR61, RZ, P5, !PT ;  /* 0x0000003d22337c10 */ /* 0x000fc6000affe4ff */
[----:B------:R1:W-:Y:S01]  /*27dc0*/  STL [R1+0x7b60], R0 ;  /* 0x007b600001007387 */ /* 0x0003e20000100800 */
[----:B------:R-:W2:Y:S01]  /*27dd0*/  S2R R30, SR_TID.X ;  /* 0x00000000001e7919 */ /* 0x000ea20000002100 */
[----:B0-----:R-:W0:Y:S01]  /*27de0*/  LDC R36, c[0x0][0x230] ;  /* 0x00008c00ff247b82 */ /* 0x001e220000000800 */
[----:B-1----:R-:W-:Y:S01]  /*27df0*/  IADD3 R0, P6, R53, UR60, RZ ;  /* 0x0000003c35007c10 */ /* 0x002fe2000ffde0ff */
[----:B------:R-:W-:-:S04]  /*27e00*/  ULDC UR60, c[0x0][0x238] ;  /* 0x00008e00003c7ab9 */ /* 0x000fc80000000800 */
[----:B------:R-:W-:Y:S04]  /*27e10*/  STL [R1+0x7b9c], R0 ;  /* 0x007b9c0001007387 */ /* 0x000fe80000100800 */
[----:B------:R1:W-:Y:S02]  /*27e20*/  STL [R1+0x7b68], R51 ;  /* 0x007b683301007387 */ /* 0x0003e40000100800 */
[----:B-1----:R-:W-:-:S05]  /*27e30*/  IADD3.X R51, R52, UR61, RZ, P4, !PT ;  /* 0x0000003d34337c10 */ /* 0x002fca000a7fe4ff */
        /* <DEDUP_REMOVED lines=11> */
[----:B-1----:R-:W-:-:S05]  /*27ef0*/  IADD3 R51, P6, R29, UR5, RZ ;  /* 0x000000051d337c10 */ /* 0x002fca000ffde0ff */
        /* <DEDUP_REMOVED lines=8> */
[----:B------:R1:W-:Y:S01]  /*27f80*/  STL [R1+0x7bc4], R51 ;  /* 0x007bc43301007387 */ /* 0x0003e20000100800 */
[----:B------:R-:W-:Y:S02]  /*27f90*/  USHF.R.S32.HI UR61, URZ, 0x1f, UR5 ;  /* 0x0000001f3f3d7899 */ /* 0x000fe40008011405 */
[----:B-1----:R-:W-:-:S05]  /*27fa0*/  IADD3 R51, P1, R55, UR5, RZ ;  /* 0x0000000537337c10 */ /* 0x002fca000ff3e0ff */
[----:B------:R1:W-:Y:S02]  /*27fb0*/  STL [R1+0x7bcc], R51 ;  /* 0x007bcc3301007387 */ /* 0x0003e40000100800 */
[----:B-1----:R-:W-:-:S05]  /*27fc0*/  IADD3 R51, P0, R54, UR5, RZ ;  /* 0x0000000536337c10 */ /* 0x002fca000ff1e0ff */
[----:B------:R1:W-:Y:S01]  /*27fd0*/  STL [R1+0x7bd4], R51 ;  /* 0x007bd43301007387 */ /* 0x0003e20000100800 */
[----:B0-----:R-:W-:Y:S01]  /*27fe0*/  VIADD R36, R36, 0x7f ;  /* 0x0000007f24247836 */ /* 0x001fe20000000000 */
[----:B-1----:R-:W-:-:S05]  /*27ff0*/  IADD3.X R51, R35, UR61, RZ, P6, !PT ;  /* 0x0000003d23337c10 */ /* 0x002fca000b7fe4ff */
[----:B------:R0:W-:Y:S01]  /*28000*/  STL [R1+0x7ba0], R51 ;  /* 0x007ba03301007387 */ /* 0x0001e20000100800 */
[----:B------:R-:W-:Y:S02]  /*28010*/  SHF.R.S32.HI R0, RZ, 0x1f, R36 ;  /* 0x0000001fff007819 */ /* 0x000fe40000011424 */
[----:B0-----:R-:W-:Y:S01]  /*28020*/  IADD3 R51, P6, R53, UR5, RZ ;  /* 0x0000000535337c10 */ /* 0x001fe2000ffde0ff */
[----:B------:R-:W-:-:S04]  /*28030*/  ULDC UR5, c[0x0][0x238] ;  /* 0x00008e0000057ab9 */ /* 0x000fc80000000800 */
[----:B------:R2:W-:Y:S01]  /*28040*/  STL [R1+0x7bdc], R51 ;  /* 0x007bdc3301007387 */ /* 0x0005e20000100800 */
[----:B------:R-:W-:Y:S02]  /*28050*/  LEA.HI R0, R0, R36, RZ, 0x7 ;  /* 0x0000002400007211 */ /* 0x000fe400078f38ff */
[----:B------:R-:W-:Y:S02]  /*28060*/  IADD3.X R36, R52, UR61, RZ, P4, !PT ;  /* 0x0000003d34247c10 */ /* 0x000fe4000a7fe4ff */
[----:B--2---:R-:W-:-:S04]  /*28070*/  SHF.R.U32.HI R51, RZ, 0x2, R30 ;  /* 0x00000002ff337819 */ /* 0x004fc8000001161e */
[----:B------:R-:W-:Y:S02]  /*28080*/  SGXT.U32 R0, R51, 0x3 ;  /* 0x000000033300781a */ /* 0x000fe40000000000 */
[----:B------:R-:W-:-:S05]  /*28090*/  IADD3.X R51, R34, UR61, RZ, P5, !PT ;  /* 0x0000003d22337c10 */ /* 0x000fca000affe4ff */
[----:B------:R0:W-:Y:S04]  /*280a0*/  STL [R1+0x7ba8], R51 ;  /* 0x007ba83301007387 */ /* 0x0001e80000100800 */
[----:B------:R1:W-:Y:S01]  /*280b0*/  STL [R1+0x7bb0], R36 ;  /* 0x007bb02401007387 */ /* 0x0003e20000100800 */
[----:B0-----:R-:W-:Y:S02]  /*280c0*/  IADD3.X R51, R38, UR61, RZ, P3, !PT ;  /* 0x0000003d26337c10 */ /* 0x001fe40009ffe4ff */
[----:B-1----:R-:W-:-:S03]  /*280d0*/  IADD3.X R36, R60, UR61, RZ, P2, !PT ;  /* 0x0000003d3c247c10 */ /* 0x002fc600097fe4ff */
[----:B------:R0:W-:Y:S04]  /*280e0*/  STL [R1+0x7bb8], R51 ;  /* 0x007bb83301007387 */ /* 0x0001e80000100800 */
[----:B------:R1:W-:Y:S01]  /*280f0*/  STL [R1+0x7bc0], R36 ;  /* 0x007bc02401007387 */ /* 0x0003e20000100800 */
[----:B0-----:R-:W-:Y:S02]  /*28100*/  IADD3.X R51, R59, UR61, RZ, P1, !PT ;  /* 0x0000003d3b337c10 */ /* 0x001fe40008ffe4ff */
[----:B-1----:R-:W-:-:S03]  /*28110*/  IADD3.X R36, R58, UR61, RZ, P0, !PT ;  /* 0x0000003d3a247c10 */ /* 0x002fc600087fe4ff */
[----:B------:R0:W-:Y:S04]  /*28120*/  STL [R1+0x7bc8], R51 ;  /* 0x007bc83301007387 */ /* 0x0001e80000100800 */
[----:B------:R1:W-:Y:S01]  /*28130*/  STL [R1+0x7bd0], R36 ;  /* 0x007bd02401007387 */ /* 0x0003e20000100800 */
[----:B0-----:R-:W-:Y:S02]  /*28140*/  IADD3.X R51, R61, UR61, RZ, P6, !PT ;  /* 0x0000003d3d337c10 */ /* 0x001fe4000b7fe4ff */
[----:B-1----:R-:W-:-:S03]  /*28150*/  IADD3 R36, P6, R29, UR6, RZ ;  /* 0x000000061d247c10 */ /* 0x002fc6000ffde0ff */
[----:B------:R0:W-:Y:S04]  /*28160*/  STL [R1+0x7bd8], R51 ;  /* 0x007bd83301007387 */ /* 0x0001e80000100800 */
[----:B------:R1:W-:Y:S01]  /*28170*/  STL [R1+0x7be4], R36 ;  /* 0x007be42401007387 */ /* 0x0003e20000100800 */
[----:B0-----:R-:W-:Y:S02]  /*28180*/  IADD3 R51, P5, R57, UR6, RZ ;  /* 0x0000000639337c10 */ /* 0x001fe4000ffbe0ff */
[----:B-1----:R-:W-:-:S03]  /*28190*/  IADD3 R36, P4, R27, UR6, RZ ;  /* 0x000000061b247c10 */ /* 0x002fc6000ff9e0ff */
[----:B------:R0:W-:Y:S04]  /*281a0*/  STL [R1+0x7bec], R51 ;  /* 0x007bec3301007387 */ /* 0x0001e80000100800 */
[----:B------:R1:W-:Y:S01]  /*281b0*/  STL [R1+0x7bf4], R36 ;  /* 0x007bf42401007387 */ /* 0x0003e20000100800 */
[----:B------:R-:W-:Y:S02]  /*281c0*/  LOP3.LUT R50, R30, 0x3, RZ, 0xc0, !PT ;  /* 0x000000031e327812 */ /* 0x000fe400078ec0ff */
[----:B0-----:R-:W-:Y:S02]  /*281d0*/  IADD3 R51, P3, R56, UR6, RZ ;  /* 0x0000000638337c10 */ /* 0x001fe4000ff7e0ff */
[----:B-1----:R-:W-:-:S03]  /*281e0*/  IADD3 R36, P2, R26, UR6, RZ ;  /* 0x000000061a247c10 */ /* 0x002fc6000ff5e0ff */
[----:B------:R0:W-:Y:S01]  /*281f0*/  STL [R1+0x7bfc], R51 ;  /* 0x007bfc3301007387 */ /* 0x0001e20000100800 */
[----:B------:R-:W-:-:S03]  /*28200*/  USHF.R.S32.HI UR61, URZ, 0x1f, UR6 ;  /* 0x0000001f3f3d7899 */ /* 0x000fc60008011406 */
[----:B------:R1:W-:Y:S01]  /*28210*/  STL [R1+0x7c04], R36 ;  /* 0x007c042401007387 */ /* 0x0003e20000100800 */
[----:B------:R-:W-:Y:S01]  /*28220*/  IMAD R50, R50, 0x420, RZ ;  /* 0x0000042032327824 */ /* 0x000fe200078e02ff */
[----:B0-----:R-:W-:Y:S02]  /*28230*/  IADD3 R51, P1, R55, UR6, RZ ;  /* 0x0000000637337c10 */ /* 0x001fe4000ff3e0ff */
[----:B-1----:R-:W-:-:S03]  /*28240*/  IADD3 R36, P0, R54, UR6, RZ ;  /* 0x0000000636247c10 */ /* 0x002fc6000ff1e0ff */
[----:B------:R0:W-:Y:S01]  /*28250*/  STL [R1+0x7c0c], R51 ;  /* 0x007c0c3301007387 */ /* 0x0001e20000100800 */
[----:B------:R-:W-:-:S03]  /*28260*/  LOP3.LUT R0, R50, R0, RZ, 0xfc, !PT ;  /* 0x0000000032007212 */ /* 0x000fc600078efcff */
[----:B------:R1:W-:Y:S01]  /*28270*/  STL [R1+0x7c14], R36 ;  /* 0x007c142401007387 */ /* 0x0003e20000100800 */
[----:B0-----:R-:W-:Y:S02]  /*28280*/  IADD3.X R51, R35, UR61, RZ, P6, !PT ;  /* 0x0000003d23337c10 */ /* 0x001fe4000b7fe4ff */
[----:B-1----:R-:W-:-:S03]  /*28290*/  IADD3 R36, P6, R53, UR6, RZ ;  /* 0x0000000635247c10 */ /* 0x002fc6000ffde0ff */
[----:B------:R-:W-:Y:S01]  /*282a0*/  STL [R1+0x7be0], R51 ;  /* 0x007be03301007387 */ /* 0x000fe20000100800 */
[----:B------:R-:W-:Y:S01]  /*282b0*/  IADD3.X R50, R52, UR61, RZ, P4, !PT ;  /* 0x0000003d34327c10 */ /* 0x000fe2000a7fe4ff */
[----:B------:R-:W-:Y:S02]  /*282c0*/  ULDC UR6, c[0x0][0x238] ;  /* 0x00008e0000067ab9 */ /* 0x000fe40000000800 */
[----:B------:R-:W-:Y:S04]  /*282d0*/  STL [R1+0x7c1c], R36 ;  /* 0x007c1c2401007387 */ /* 0x000fe80000100800 */
[----:B------:R0:W-:Y:S02]  /*282e0*/  STL [R1+0x8370], R0 ;  /* 0x0083700001007387 */ /* 0x0001e40000100800 */
[----:B0-----:R-:W-:-:S02]  /*282f0*/  IADD3.X R0, R34, UR61, RZ, P5, !PT ;  /* 0x0000003d22007c10 */ /* 0x001fc4000affe4ff */
        /* <DEDUP_REMOVED lines=27> */
[----:B------:R-:W-:Y:S01]  /*284b0*/  STL [R1+0x7c54], R50 ;  /* 0x007c543201007387 */ /* 0x000fe20000100800 */
[----:B--2---:R-:W-:-:S03]  /*284c0*/  IADD3 R0, P6, R53, UR7, RZ ;  /* 0x0000000735007c10 */ /* 0x004fc6000ffde0ff */
[----:B------:R-:W-:Y:S01]  /*284d0*/  STL [R1+0x7c20], R36 ;  /* 0x007c202401007387 */ /* 0x000fe20000100800 */
[----:B------:R-:W-:Y:S01]  /*284e0*/  IADD3.X R51, R52, UR61, RZ, P4, !PT ;  /* 0x0000003d34337c10 */ /* 0x000fe2000a7fe4ff */
[----:B------:R-:W-:Y:S02]  /*284f0*/  ULDC UR7, c[0x0][0x238] ;  /* 0x00008e0000077ab9 */ /* 0x000fe40000000800 */
[----:B------:R0:W-:Y:S02]  /*28500*/  STL [R1+0x7c5c], R0 ;  /* 0x007c5c0001007387 */ /* 0x0001e40000100800 */
[----:B0-----:R-:W-:Y:S02]  /*28510*/  IADD3.X R0, R34, UR61, RZ, P5, !PT ;  /* 0x0000003d22007c10 */ /* 0x001fe4000affe4ff */
        /* <DEDUP_REMOVED lines=29> */
[----:B------:R1:W-:Y:S01]  /*286f0*/  STL [R1+0x7c60], R36 ;  /* 0x007c602401007387 */ /* 0x0003e20000100800 */
[C---:B------:R-:W-:Y:S01]  /*28700*/  LOP3.LUT R50, R30.reuse, 0x7, RZ, 0xc0, !PT ;  /* 0x000000071e327812 */ /* 0x040fe200078ec0ff */
[----:B------:R-:W-:Y:S02]  /*28710*/  ULDC UR8, c[0x0][0x238] ;  /* 0x00008e0000087ab9 */ /* 0x000fe40000000800 */
[----:B------:R2:W-:Y:S01]  /*28720*/  STL [R1+0x7c9c], R0 ;  /* 0x007c9c0001007387 */ /* 0x0005e20000100800 */
[----:B0-----:R-:W-:Y:S01]  /*28730*/  IMAD.SHL.U32 R51, R30, 0x2, RZ ;  /* 0x000000021e337824 */ /* 0x001fe200078e00ff */
[----:B------:R-:W-:Y:S02]  /*28740*/  IADD3.X R30, R38, UR61, RZ, P3, !PT ;  /* 0x0000003d261e7c10 */ /* 0x000fe40009ffe4ff */
[----:B-1----:R-:W-:Y:S02]  /*28750*/  IADD3.X R36, R52, UR61, RZ, P4, !PT ;  /* 0x0000003d34247c10 */ /* 0x002fe4000a7fe4ff */
[----:B--2---:R-:W-:-:S05]  /*28760*/  IADD3.X R0, R34, UR61, RZ, P5, !PT ;  /* 0x0000003d22007c10 */ /* 0x004fca000affe4ff */
[----:B------:R0:W-:Y:S04]  /*28770*/  STL [R1+0x7c68], R0 ;  /* 0x007c680001007387 */ /* 0x0001e80000100800 */
[----:B------:R1:W-:Y:S01]  /*28780*/  STL [R1+0x7c70], R36 ;  /* 0x007c702401007387 */ /* 0x0003e20000100800 */
[----:B0-----:R-:W-:-:S03]  /*28790*/  IADD3.X R0, R60, UR61, RZ, P2, !PT ;  /* 0x0000003d3c007c10 */ /* 0x001fc600097fe4ff */
[----:B------:R0:W-:Y:S01]  /*287a0*/  STL [R1+0x7c78], R30 ;  /* 0x007c781e01007387 */ /* 0x0001e20000100800 */
[----:B-1----:R-:W-:-:S03]  /*287b0*/  IADD3.X R36, R59, UR61, RZ, P1, !PT ;  /* 0x0000003d3b247c10 */ /* 0x002fc60008ffe4ff */
[----:B------:R1:W-:Y:S01]  /*287c0*/  STL [R1+0x7c80], R0 ;  /* 0x007c800001007387 */ /* 0x0003e20000100800 */
[----:B0-----:R-:W-:-:S03]  /*287d0*/  IADD3.X R30, R58, UR61, RZ, P0, !PT ;  /* 0x0000003d3a1e7c10 */ /* 0x001fc600087fe4ff */
[----:B------:R-:W-:Y:S01]  /*287e0*/  STL [R1+0x7c88], R36 ;  /* 0x007c882401007387 */ /* 0x000fe20000100800 */
[----:B-1----:R-:W-:-:S03]  /*287f0*/  IADD3.X R0, R61, UR61, RZ, P6, !PT ;  /* 0x0000003d3d007c10 */ /* 0x002fc6000b7fe4ff */
[----:B------:R0:W-:Y:S04]  /*28800*/  STL [R1+0x7c90], R30 ;  /* 0x007c901e01007387 */ /* 0x0001e80000100800 */
[----:B------:R1:W-:Y:S01]  /*28810*/  STL [R1+0x7c98], R0 ;  /* 0x007c980001007387 */ /* 0x0003e20000100800 */
[----:B------:R-:W-:Y:S02]  /*28820*/  USHF.R.S32.HI UR61, URZ, 0x1f, UR9 ;  /* 0x0000001f3f3d7899 */ /* 0x000fe40008011409 */
[----:B0-----:R-:W-:Y:S02]  /*28830*/  IADD3 R30, P6, R29, UR9, RZ ;  /* 0x000000091d1e7c10 */ /* 0x001fe4000ffde0ff */
[----:B------:R-:W-:Y:S02]  /*28840*/  IADD3 R29, P5, R57, UR9, RZ ;  /* 0x00000009391d7c10 */ /* 0x000fe4000ffbe0ff */
[----:B-1----:R-:W-:Y:S01]  /*28850*/  IADD3 R0, P4, R27, UR9, RZ ;  /* 0x000000091b007c10 */ /* 0x002fe2000ff9e0ff */
[----:B------:R-:W-:Y:S01]  /*28860*/  STL [R1+0x7ca4], R30 ;  /* 0x007ca41e01007387 */ /* 0x000fe20000100800 */
[----:B------:R-:W-:-:S02]  /*28870*/  IADD3 R27, P3, R56, UR9, RZ ;  /* 0x00000009381b7c10 */ /* 0x000fc4000ff7e0ff */
[----:B------:R-:W-:Y:S01]  /*28880*/  IADD3 R26, P2, R26, UR9, RZ ;  /* 0x000000091a1a7c10 */ /* 0x000fe2000ff5e0ff */
[----:B------:R-:W-:Y:S04]  /*28890*/  STL [R1+0x7cac], R29 ;  /* 0x007cac1d01007387 */ /* 0x000fe80000100800 */
[----:B------:R0:W-:Y:S01]  /*288a0*/  STL [R1+0x7cb4], R0 ;  /* 0x007cb40001007387 */ /* 0x0001e20000100800 */
[----:B------:R-:W-:-:S03]  /*288b0*/  IMAD R50, R50, 0x90, RZ ;  /* 0x0000009032327824 */ /* 0x000fc600078e02ff */
[----:B------:R1:W-:Y:S04]  /*288c0*/  STL [R1+0x7cbc], R27 ;  /* 0x007cbc1b01007387 */ /* 0x0003e80000100800 */
[----:B------:R2:W-:Y:S01]  /*288d0*/  STL [R1+0x7cc4], R26 ;  /* 0x007cc41a01007387 */ /* 0x0005e20000100800 */
[----:B0-----:R-:W-:Y:S02]  /*288e0*/  IADD3 R0, P1, R55, UR9, RZ ;  /* 0x0000000937007c10 */ /* 0x001fe4000ff3e0ff */
[----:B-1----:R-:W-:-:S03]  /*288f0*/  IADD3 R27, P0, R54, UR9, RZ ;  /* 0x00000009361b7c10 */ /* 0x002fc6000ff1e0ff */
[----:B------:R0:W-:Y:S01]  /*28900*/  STL [R1+0x7ccc], R0 ;  /* 0x007ccc0001007387 */ /* 0x0001e20000100800 */
[----:B--2---:R-:W-:-:S03]  /*28910*/  IADD3.X R26, R35, UR61, RZ, P6, !PT ;  /* 0x0000003d231a7c10 */ /* 0x004fc6000b7fe4ff */
[----:B------:R-:W-:Y:S04]  /*28920*/  STL [R1+0x7cd4], R27 ;  /* 0x007cd41b01007387 */ /* 0x000fe80000100800 */
[----:B------:R1:W-:Y:S01]  /*28930*/  STL [R1+0x7ca0], R26 ;  /* 0x007ca01a01007387 */ /* 0x0003e20000100800 */
[----:B0-----:R-:W-:Y:S01]  /*28940*/  IADD3 R0, P6, R53, UR9, RZ ;  /* 0x0000000935007c10 */ /* 0x001fe2000ffde0ff */
[----:B------:R-:W-:-:S04]  /*28950*/  ULDC UR9, c[0x0][0x238] ;  /* 0x00008e0000097ab9 */ /* 0x000fc80000000800 */
[----:B------:R0:W-:Y:S01]  /*28960*/  STL [R1+0x7cdc], R0 ;  /* 0x007cdc0001007387 */ /* 0x0001e20000100800 */
[----:B-1----:R-:W-:Y:S02]  /*28970*/  LOP3.LUT R26, R50, 0x30, R51, 0x78, !PT ;  /* 0x00000030321a7812 */ /* 0x002fe400078e7833 */
[----:B------:R-:W-:-:S03]  /*28980*/  IADD3.X R27, R52, UR61, RZ, P4, !PT ;  /* 0x0000003d341b7c10 */ /* 0x000fc6000a7fe4ff */
[----:B------:R1:W-:Y:S01]  /*28990*/  STL [R1+0xbdc], R26 ;  /* 0x000bdc1a01007387 */ /* 0x0003e20000100800 */
[----:B0-----:R-:W-:-:S05]  /*289a0*/  IADD3.X R0, R34, UR61, RZ, P5, !PT ;  /* 0x0000003d22007c10 */ /* 0x001fca000affe4ff */
        /* <DEDUP_REMOVED lines=8> */
[----:B------:R-:W-:Y:S04]  /*28a30*/  STL [R1+0x7cc8], R27 ;  /* 0x007cc81b01007387 */ /* 0x000fe80000100800 */
[----:B------:R-:W-:Y:S01]  /*28a40*/  STL [R1+0x7cd0], R26 ;  /* 0x007cd01a01007387 */ /* 0x000fe20000100800 */
[----:B0-----:R-:W-:-:S03]  /*28a50*/  IADD3.X R0, R61, UR61, RZ, P6, !PT ;  /* 0x0000003d3d007c10 */ /* 0x001fc6000b7fe4ff */
[----:B------:R0:W-:Y:S04]  /*28a60*/  STL [R1+0x83c4], R24 ;  /* 0x0083c41801007387 */ /* 0x0001e80000100800 */
[----:B------:R1:W-:Y:S01]  /*28a70*/  STL [R1+0x7cd8], R0 ;  /* 0x007cd80001007387 */ /* 0x0003e20000100800 */
[----:B0-----:R-:W-:-:S03]  /*28a80*/  SHF.R.S32.HI R24, RZ, 0x1f, R32 ;  /* 0x0000001fff187819 */ /* 0x001fc60000011420 */
[----:B------:R-:W-:Y:S01]  /*28a90*/  STL [R1+0x83c8], R32 ;  /* 0x0083c82001007387 */ /* 0x000fe20000100800 */
[----:B-1----:R-:W-:-:S03]  /*28aa0*/  SHF.R.S32.HI R0, RZ, 0x1f, R39 ;  /* 0x0000001fff007819 */ /* 0x002fc60000011427 */
[----:B------:R0:W-:Y:S04]  /*28ab0*/  STL [R1+0x94], R24 ;  /* 0x0000941801007387 */ /* 0x0001e80000100800 */
[----:B------:R-:W-:Y:S04]  /*28ac0*/  STL [R1+0x83cc], R39 ;  /* 0x0083cc2701007387 */ /* 0x000fe80000100800 */
        /* <DEDUP_REMOVED lines=8> */
[----:B------:R0:W-:Y:S01]  /*28b50*/  STL [R1+0x83d0], R2 ;  /* 0x0083d00201007387 */ /* 0x0001e20000100800 */
[----:B-1----:R-:W-:-:S03]  /*28b60*/  SHF.R.S32.HI R0, RZ, 0x1f, R3 ;  /* 0x0000001fff007819 */ /* 0x002fc60000011403 */
[----:B------:R-:W-:Y:S01]  /*28b70*/  STL [R1+0x84], R24 ;  /* 0x0000841801007387 */ /* 0x000fe20000100800 */
[----:B0-----:R-:W-:-:S03]  /*28b80*/  SHF.R.S32.HI R2, RZ, 0x1f, R4 ;  /* 0x0000001fff027819 */ /* 0x001fc60000011404 */
[----:B------:R-:W-:Y:S04]  /*28b90*/  STL [R1+0x8374], R3 ;  /* 0x0083740301007387 */ /* 0x000fe80000100800 */
[----:B------:R0:W-:Y:S04]  /*28ba0*/  STL [R1+0x80], R0 ;  /* 0x0000800001007387 */ /* 0x0001e80000100800 */
[----:B------:R-:W-:Y:S01]  /*28bb0*/  STL [R1+0x83d4], R4 ;  /* 0x0083d40401007387 */ /* 0x000fe20000100800 */
[----:B0-----:R-:W-:-:S03]  /*28bc0*/  SHF.R.S32.HI R0, RZ, 0x1f, R5 ;  /* 0x0000001fff007819 */ /* 0x001fc60000011405 */
        /* <DEDUP_REMOVED lines=37> */
[----:B------:R-:W-:Y:S01]  /*28e20*/  STL [R1+0x8408], R17 ;  /* 0x0084081101007387 */ /* 0x000fe20000100800 */
[----:B------:R-:W-:-:S03]  /*28e30*/  SHF.R.S32.HI R3, RZ, 0x1f, R20 ;  /* 0x0000001fff037819 */ /* 0x000fc60000011414 */
[----:B------:R1:W-:Y:S01]  /*28e40*/  STL [R1+0x48], R0 ;  /* 0x0000480001007387 */ /* 0x0003e20000100800 */
[----:B0-----:R-:W-:-:S05]  /*28e50*/  SHF.R.S32.HI R2, RZ, 0x1f, R18 ;  /* 0x0000001fff027819 */ /* 0x001fca0000011412 */
[----:B------:R0:W-:Y:S01]  /*28e60*/  STL [R1+0x44], R2 ;  /* 0x0000440201007387 */ /* 0x0001e20000100800 */
[----:B-1----:R-:W-:-:S05]  /*28e70*/  SHF.R.S32.HI R0, RZ, 0x1f, R19 ;  /* 0x0000001fff007819 */ /* 0x002fca0000011413 */
[----:B------:R1:W-:Y:S01]  /*28e80*/  STL [R1+0x40], R0 ;  /* 0x0000400001007387 */ /* 0x0003e20000100800 */
[----:B0-----:R-:W-:-:S03]  /*28e90*/  SHF.R.S32.HI R2, RZ, 0x1f, R21 ;  /* 0x0000001fff027819 */ /* 0x001fc60000011415 */
[----:B------:R0:W-:Y:S01]  /*28ea0*/  STL [R1+0x3c], R3 ;  /* 0x00003c0301007387 */ /* 0x0001e20000100800 */
[----:B-1----:R-:W-:-:S03]  /*28eb0*/  SHF.R.S32.HI R0, RZ, 0x1f, R22 ;  /* 0x0000001fff007819 */ /* 0x002fc60000011416 */
[----:B------:R1:W-:Y:S01]  /*28ec0*/  STL [R1+0x38], R2 ;  /* 0x0000380201007387 */ /* 0x0003e20000100800 */
[----:B0-----:R-:W-:-:S03]  /*28ed0*/  SHF.R.S32.HI R3, RZ, 0x1f, R23 ;  /* 0x0000001fff037819 */ /* 0x001fc60000011417 */
[----:B------:R0:W-:Y:S01]  /*28ee0*/  STL [R1+0x34], R0 ;  /* 0x0000340001007387 */ /* 0x0001e20000100800 */
[----:B-1----:R-:W-:-:S03]  /*28ef0*/  SHF.R.S32.HI R2, RZ, 0x1f, R25 ;  /* 0x0000001fff027819 */ /* 0x002fc60000011419 */
[----:B------:R-:W-:Y:S01]  /*28f00*/  STL [R1+0x30], R3 ;  /* 0x0000300301007387 */ /* 0x000fe20000100800 */
[----:B0-----:R-:W-:-:S03]  /*28f10*/  SHF.R.S32.HI R0, RZ, 0x1f, R28 ;  /* 0x0000001fff007819 */ /* 0x001fc6000001141c */
[----:B------:R-:W2:Y:S04]  /*28f20*/  LDL R50, [R1+0xa0] ;  /* 0x0000a00001327983 */ /* 0x000ea80000100800 */
[----:B------:R-:W-:Y:S04]  /*28f30*/  STL [R1+0x2c], R2 ;  /* 0x00002c0201007387 */ /* 0x000fe80000100800 */
[----:B------:R-:W3:Y:S04]  /*28f40*/  LDL R51, [R1+0xa4] ;  /* 0x0000a40001337983 */ /* 0x000ee80000100800 */
[----:B------:R0:W-:Y:S04]  /*28f50*/  STL [R1+0x28], R0 ;  /* 0x0000280001007387 */ /* 0x0001e80000100800 */
[----:B------:R-:W4:Y:S04]  /*28f60*/  LDL R36, [R1+0xf4] ;  /* 0x0000f40001247983 */ /* 0x000f280000100800 */
[----:B------:R-:W5:Y:S04]  /*28f70*/  LDL R30, [R1+0xfc] ;  /* 0x0000fc00011e7983 */ /* 0x000f680000100800 */
[----:B0-----:R-:W2:Y:S04]  /*28f80*/  LDL R0, [R1+0xf0] ;  /* 0x0000f00001007983 */ /* 0x001ea80000100800 */
[----:B------:R-:W3:Y:S04]  /*28f90*/  LDL R34, [R1+0x10c] ;  /* 0x00010c0001227983 */ /* 0x000ee80000100800 */
[----:B------:R-:W3:Y:S01]  /*28fa0*/  LDL R29, [R1+0x104] ;  /* 0x00010400011d7983 */ /* 0x000ee20000100800 */
[----:B------:R-:W-:-:S03]  /*28fb0*/  SHF.R.S32.HI R2, RZ, 0x1f, R31 ;  /* 0x0000001fff027819 */ /* 0x000fc6000001141f */
[----:B------:R-:W3:Y:S04]  /*28fc0*/  LDL R27, [R1+0x110] ;  /* 0x00011000011b7983 */ /* 0x000ee80000100800 */
        /* <DEDUP_REMOVED lines=10> */
[----:B------:R0:W-:Y:S04]  /*29070*/  STL [R1+0x24], R2 ;  /* 0x0000240201007387 */ /* 0x0001e80000100800 */
[----:B------:R-:W3:Y:S04]  /*29080*/  LDL R35, [R1+0x120] ;  /* 0x0001200001237983 */ /* 0x000ee80000100800 */
[----:B------:R-:W3:Y:S01]  /*29090*/  LDL R38, [R1+0x128] ;  /* 0x0001280001267983 */ /* 0x000ee20000100800 */
[----:B------:R-:W-:-:S02]  /*290a0*/  SHF.R.S32.HI R4, RZ, 0x1f, R33 ;  /* 0x0000001fff047819 */ /* 0x000fc40000011421 */
[----:B------:R-:W-:Y:S02]  /*290b0*/  SHF.R.S32.HI R3, RZ, 0x1f, R37 ;  /* 0x0000001fff037819 */ /* 0x000fe40000011425 */
[----:B0-----:R-:W-:Y:S01]  /*290c0*/  SHF.R.S32.HI R2, RZ, 0x1f, R40 ;  /* 0x0000001fff027819 */ /* 0x001fe20000011428 */
[----:B------:R0:W-:Y:S04]  /*290d0*/  STL [R1+0x20], R4 ;  /* 0x0000200401007387 */ /* 0x0001e80000100800 */
[----:B------:R1:W-:Y:S04]  /*290e0*/  STL [R1+0x1c], R3 ;  /* 0x00001c0301007387 */ /* 0x0003e80000100800 */
[----:B------:R1:W-:Y:S01]  /*290f0*/  STL [R1+0x18], R2 ;  /* 0x0000180201007387 */ /* 0x0003e20000100800 */
[----:B0-----:R-:W-:-:S02]  /*29100*/  SHF.R.S32.HI R4, RZ, 0x1f, R42 ;  /* 0x0000001fff047819 */ /* 0x001fc4000001142a */
[----:B-1----:R-:W-:-:S03]  /*29110*/  SHF.R.S32.HI R3, RZ, 0x1f, R44 ;  /* 0x0000001fff037819 */ /* 0x002fc6000001142c */
[----:B------:R0:W-:Y:S01]  /*29120*/  STL [R1+0x14], R4 ;  /* 0x0000140401007387 */ /* 0x0001e20000100800 */
[----:B------:R-:W-:-:S03]  /*29130*/  SHF.R.S32.HI R2, RZ, 0x1f, R45 ;  /* 0x0000001fff027819 */ /* 0x000fc6000001142d */
[----:B------:R1:W-:Y:S04]  /*29140*/  STL [R1+0x10], R3 ;  /* 0x0000100301007387 */ /* 0x0003e80000100800 */
[----:B------:R1:W-:Y:S01]  /*29150*/  STL [R1+0xc], R2 ;  /* 0x00000c0201007387 */ /* 0x0003e20000100800 */
[----:B0-----:R-:W-:Y:S02]  /*29160*/  SHF.R.S32.HI R4, RZ, 0x1f, R46 ;  /* 0x0000001fff047819 */ /* 0x001fe4000001142e */
[----:B-1----:R-:W-:-:S03]  /*29170*/  SHF.R.S32.HI R3, RZ, 0x1f, R47 ;  /* 0x0000001fff037819 */ /* 0x002fc6000001142f */
[----:B------:R-:W-:Y:S01]  /*29180*/  STL [R1+0x8], R4 ;  /* 0x0000080401007387 */ /* 0x000fe20000100800 */
[----:B------:R-:W-:-:S03]  /*29190*/  SHF.R.S32.HI R2, RZ, 0x1f, R48 ;  /* 0x0000001fff027819 */ /* 0x000fc60000011430 */
[----:B------:R-:W-:Y:S04]  /*291a0*/  STL [R1+0x4], R3 ;  /* 0x0000040301007387 */ /* 0x000fe80000100800 */
[----:B------:R4:W-:Y:S02]  /*291b0*/  STL [R1], R2 ;  /* 0x0000000201007387 */ /* 0x0009e40000100800 */
[----:B----4-:R-:W-:Y:S02]  /*291c0*/  SHF.R.S32.HI R2, RZ, 0x1f, R36 ;  /* 0x0000001fff027819 */ /* 0x010fe40000011424 */
[----:B-----5:R-:W-:Y:S02]  /*291d0*/  SHF.R.S32.HI R3, RZ, 0x1f, R30 ;  /* 0x0000001fff037819 */ /* 0x020fe4000001141e */
[----:B--2---:R-:W-:-:S05]  /*291e0*/  SHF.R.S32.HI R0, RZ, 0x1f, R0 ;  /* 0x0000001fff007819 */ /* 0x004fca0000011400 */
[----:B------:R-:W-:Y:S04]  /*291f0*/  STL [R1+0x9c], R0 ;  /* 0x00009c0001007387 */ /* 0x000fe80000100800 */
[----:B------:R3:W-:Y:S04]  /*29200*/  STL [R1+0xa8], R2 ;  /* 0x0000a80201007387 */ /* 0x0007e80000100800 */
[----:B------:R0:W-:Y:S01]  /*29210*/  STL [R1+0xac], R3 ;  /* 0x0000ac0301007387 */ /* 0x0001e20000100800 */
[----:B---3--:R-:W-:-:S03]  /*29220*/  SHF.R.S32.HI R2, RZ, 0x1f, R34 ;  /* 0x0000001fff027819 */ /* 0x008fc60000011422 */
[----:B------:R-:W2:Y:S01]  /*29230*/  LDL R34, [R1+0x134] ;  /* 0x0001340001227983 */ /* 0x000ea20000100800 */
[----:B------:R-:W-:Y:S02]  /*29240*/  SHF.R.S32.HI R0, RZ, 0x1f, R29 ;  /* 0x0000001fff007819 */ /* 0x000fe4000001141d */
[----:B0-----:R-:W-:-:S03]  /*29250*/  SHF.R.S32.HI R3, RZ, 0x1f, R26 ;  /* 0x0000001fff037819 */ /* 0x001fc6000001141a */
[----:B------:R0:W-:Y:S04]  /*29260*/  STL [R1+0xb8], R0 ;  /* 0x0000b80001007387 */ /* 0x0001e80000100800 */
[----:B------:R1:W-:Y:S01]  /*29270*/  STL [R1+0xbc], R2 ;  /* 0x0000bc0201007387 */ /* 0x0003e20000100800 */
[----:B0-----:R-:W-:-:S05]  /*29280*/  SHF.R.S32.HI R0, RZ, 0x1f, R27 ;  /* 0x0000001fff007819 */ /* 0x001fca000001141b */
[----:B------:R0:W-:Y:S04]  /*29290*/  STL [R1+0xc0], R0 ;  /* 0x0000c00001007387 */ /* 0x0001e80000100800 */
[----:B------:R3:W-:Y:S04]  /*292a0*/  STL [R1+0xc4], R3 ;  /* 0x0000c40301007387 */ /* 0x0007e80000100800 */
[----:B------:R-:W4:Y:S01]  /*292b0*/  LDL R17, [R1+0x138] ;  /* 0x0001380001117983 */ /* 0x000f220000100800 */
[----:B-1----:R-:W-:Y:S02]  /*292c0*/  SHF.R.S32.HI R2, RZ, 0x1f, R35 ;  /* 0x0000001fff027819 */ /* 0x002fe40000011423 */
[----:B0-----:R-:W-:-:S03]  /*292d0*/  SHF.R.S32.HI R0, RZ, 0x1f, R38 ;  /* 0x0000001fff007819 */ /* 0x001fc60000011426 */
[----:B------:R0:W-:Y:S04]  /*292e0*/  STL [R1+0xc8], R2 ;  /* 0x0000c80201007387 */ /* 0x0001e80000100800 */
[----:B------:R-:W5:Y:S04]  /*292f0*/  LDL R16, [R1+0x144] ;  /* 0x0001440001107983 */ /* 0x000f680000100800 */
[----:B------:R1:W-:Y:S04]  /*29300*/  STL [R1+0xcc], R0 ;  /* 0x0000cc0001007387 */ /* 0x0003e80000100800 */
[----:B------:R-:W5:Y:S04]  /*29310*/  LDL R15, [R1+0x148] ;  /* 0x00014800010f7983 */ /* 0x000f680000100800 */
        /* <DEDUP_REMOVED lines=11> */
[----:B---3--:R-:W3:Y:S04]  /*293d0*/  LDL R3, [R1+0x250] ;  /* 0x0002500001037983 */ /* 0x008ee80000100800 */
[----:B0-----:R-:W3:Y:S04]  /*293e0*/  LDL R2, [R1+0x28c] ;  /* 0x00028c0001027983 */ /* 0x001ee80000100800 */
[----:B------:R-:W3:Y:S04]  /*293f0*/  LDL R43, [R1+0x354] ;  /* 0x00035400012b7983 */ /* 0x000ee80000100800 */
[----:B------:R-:W3:Y:S04]  /*29400*/  LDL R41, [R1+0x350] ;  /* 0x0003500001297983 */ /* 0x000ee80000100800 */
[----:B------:R-:W3:Y:S04]  /*29410*/  LDL R39, [R1+0x34c] ;  /* 0x00034c0001277983 */ /* 0x000ee80000100800 */
[----:B------:R-:W3:Y:S04]  /*29420*/  LDL R32, [R1+0x348] ;  /* 0x0003480001207983 */ /* 0x000ee80000100800 */
[----:B------:R-:W3:Y:S04]  /*29430*/  LDL R24, [R1+0x344] ;  /* 0x0003440001187983 */ /* 0x000ee80000100800 */
[----:B-1----:R-:W3:Y:S04]  /*29440*/  LDL R0, [R1+0x340] ;  /* 0x0003400001007983 */ /* 0x002ee80000100800 */
[----:B------:R-:W3:Y:S04]  /*29450*/  LDL R36, [R1+0x33c] ;  /* 0x00033c0001247983 */ /* 0x000ee80000100800 */
[----:B------:R-:W3:Y:S04]  /*29460*/  LDL R30, [R1+0x338] ;  /* 0x00033800011e7983 */ /* 0x000ee80000100800 */
[----:B------:R-:W3:Y:S04]  /*29470*/  LDL R38, [R1+0x330] ;  /* 0x0003300001267983 */ /* 0x000ee80000100800 */
[----:B------:R-:W3:Y:S04]  /*29480*/  LDL R29, [R1+0x334] ;  /* 0x00033400011d7983 */ /* 0x000ee80000100800 */
[----:B------:R-:W3:Y:S04]  /*29490*/  LDL R27, [R1+0x32c] ;  /* 0x00032c00011b7983 */ /* 0x000ee80000100800 */
[----:B------:R-:W3:Y:S01]  /*294a0*/  LDL R26, [R1+0x328] ;  /* 0x00032800011a7983 */ /* 0x000ee20000100800 */
[----:B--2---:R-:W-:-:S05]  /*294b0*/  SHF.R.S32.HI R34, RZ, 0x1f, R34 ;  /* 0x0000001fff227819 */ /* 0x004fca0000011422 */
[----:B------:R0:W-:Y:S04]  /*294c0*/  STL [R1+0xd0], R34 ;  /* 0x0000d02201007387 */ /* 0x0001e80000100800 */
[----:B------:R-:W2:Y:S04]  /*294d0*/  LDL R35, [R1+0x324] ;  /* 0x0003240001237983 */ /* 0x000ea80000100800 */
[----:B0-----:R-:W2:Y:S01]  /*294e0*/  LDL R34, [R1+0x320] ;  /* 0x0003200001227983 */ /* 0x001ea20000100800 */
[----:B----4-:R-:W-:-:S05]  /*294f0*/  SHF.R.S32.HI R17, RZ, 0x1f, R17 ;  /* 0x0000001fff117819 */ /* 0x010fca0000011411 */
[----:B------:R5:W-:Y:S02]  /*29500*/  STL [R1+0xf8], R17 ;  /* 0x0000f81101007387 */ /* 0x000be40000100800 */
[----:B-----5:R-:W-:Y:S02]  /*29510*/  SHF.R.S32.HI R17, RZ, 0x1f, R16 ;  /* 0x0000001fff117819 */ /* 0x020fe40000011410 */
[----:B------:R-:W-:-:S03]  /*29520*/  SHF.R.S32.HI R16, RZ, 0x1f, R15 ;  /* 0x0000001fff107819 */ /* 0x000fc6000001140f */
[----:B------:R-:W-:Y:S01]  /*29530*/  STL [R1+0x100], R17 ;  /* 0x0001001101007387 */ /* 0x000fe20000100800 */
        /* <DEDUP_REMOVED lines=22> */
[----:B---3--:R-:W-:-:S03]  /*296a0*/  SHF.R.S32.HI R3, RZ, 0x1f, R3 ;  /* 0x0000001fff037819 */ /* 0x008fc60000011403 */
[----:B------:R-:W-:Y:S01]  /*296b0*/  STL [R1+0x15c], R5 ;  /* 0x00015c0501007387 */ /* 0x000fe20000100800 */
[----:B------:R-:W-:-:S03]  /*296c0*/  SHF.R.S32.HI R4, RZ, 0x1f, R2 ;  /* 0x0000001fff047819 */ /* 0x000fc60000011402 */
[----:B------:R0:W-:Y:S01]  /*296d0*/  STL [R1+0x160], R3 ;  /* 0x0001600301007387 */ /* 0x0001e20000100800 */
[----:B------:R-:W-:-:S03]  /*296e0*/  SHF.R.S32.HI R2, RZ, 0x1f, R43 ;  /* 0x0000001fff027819 */ /* 0x000fc6000001142b */
[----:B------:R1:W-:Y:S01]  /*296f0*/  STL [R1+0x164], R4 ;  /* 0x0001640401007387 */ /* 0x0003e20000100800 */
[----:B0-----:R-:W-:-:S03]  /*29700*/  SHF.R.S32.HI R3, RZ, 0x1f, R41 ;  /* 0x0000001fff037819 */ /* 0x001fc60000011429 */
[----:B------:R0:W-:Y:S01]  /*29710*/  STL [R1+0x168], R2 ;  /* 0x0001680201007387 */ /* 0x0001e20000100800 */
[----:B-1----:R-:W-:-:S03]  /*29720*/  SHF.R.S32.HI R4, RZ, 0x1f, R39 ;  /* 0x0000001fff047819 */ /* 0x002fc60000011427 */
[----:B------:R1:W-:Y:S01]  /*29730*/  STL [R1+0x16c], R3 ;  /* 0x00016c0301007387 */ /* 0x0003e20000100800 */
[----:B0-----:R-:W-:-:S03]  /*29740*/  SHF.R.S32.HI R2, RZ, 0x1f, R32 ;  /* 0x0000001fff027819 */ /* 0x001fc60000011420 */
[----:B------:R-:W-:Y:S01]  /*29750*/  STL [R1+0x170], R4 ;  /* 0x0001700401007387 */ /* 0x000fe20000100800 */
[----:B-1----:R-:W-:-:S03]  /*29760*/  SHF.R.S32.HI R3, RZ, 0x1f, R24 ;  /* 0x0000001fff037819 */ /* 0x002fc60000011418 */
[----:B------:R0:W-:Y:S01]  /*29770*/  STL [R1+0x174], R2 ;  /* 0x0001740201007387 */ /* 0x0001e20000100800 */
[----:B------:R-:W-:-:S03]  /*29780*/  SHF.R.S32.HI R0, RZ, 0x1f, R0 ;  /* 0x0000001fff007819 */ /* 0x000fc60000011400 */
[----:B------:R1:W-:Y:S01]  /*29790*/  STL [R1+0x17c], R3 ;  /* 0x00017c0301007387 */ /* 0x0003e20000100800 */
[----:B0-----:R-:W-:-:S03]  /*297a0*/  SHF.R.S32.HI R2, RZ, 0x1f, R36 ;  /* 0x0000001fff027819 */ /* 0x001fc60000011424 */
[----:B------:R-:W-:Y:S01]  /*297b0*/  STL [R1+0x180], R0 ;  /* 0x0001800001007387 */ /* 0x000fe20000100800 */
[----:B-1----:R-:W-:-:S03]  /*297c0*/  SHF.R.S32.HI R3, RZ, 0x1f, R30 ;  /* 0x0000001fff037819 */ /* 0x002fc6000001141e */
[----:B------:R0:W-:Y:S04]  /*297d0*/  STL [R1+0x184], R2 ;  /* 0x0001840201007387 */ /* 0x0001e80000100800 */
[----:B------:R1:W-:Y:S01]  /*297e0*/  STL [R1+0x188], R3 ;  /* 0x0001880301007387 */ /* 0x0003e20000100800 */
[----:B0-----:R-:W-:-:S03]  /*297f0*/  SHF.R.S32.HI R2, RZ, 0x1f, R38 ;  /* 0x0000001fff027819 */ /* 0x001fc60000011426 */
[----:B------:R-:W3:Y:S01]  /*29800*/  LDL R38, [R1+0x31c] ;  /* 0x00031c0001267983 */ /* 0x000ee20000100800 */
[----:B------:R-:W-:Y:S02]  /*29810*/  SHF.R.S32.HI R0, RZ, 0x1f, R29 ;  /* 0x0000001fff007819 */ /* 0x000fe4000001141d */
[----:B-1----:R-:W-:-:S03]  /*29820*/  SHF.R.S32.HI R3, RZ, 0x1f, R26 ;  /* 0x0000001fff037819 */ /* 0x002fc6000001141a */
[----:B------:R0:W-:Y:S04]  /*29830*/  STL [R1+0x18c], R0 ;  /* 0x00018c0001007387 */ /* 0x0001e80000100800 */
[----:B------:R2:W-:Y:S01]  /*29840*/  STL [R1+0x190], R2 ;  /* 0x0001900201007387 */ /* 0x0005e20000100800 */
[----:B0-----:R-:W-:-:S05]  /*29850*/  SHF.R.S32.HI R0, RZ, 0x1f, R27 ;  /* 0x0000001fff007819 */ /* 0x001fca000001141b */
[----:B------:R0:W-:Y:S04]  /*29860*/  STL [R1+0x194], R0 ;  /* 0x0001940001007387 */ /* 0x0001e80000100800 */
[----:B------:R1:W-:Y:S04]  /*29870*/  STL [R1+0x198], R3 ;  /* 0x0001980301007387 */ /* 0x0003e80000100800 */
[----:B------:R-:W4:Y:S01]  /*29880*/  LDL R17, [R1+0x318] ;  /* 0x0003180001117983 */ /* 0x000f220000100800 */
[----:B--2---:R-:W-:Y:S02]  /*29890*/  SHF.R.S32.HI R2, RZ, 0x1f, R35 ;  /* 0x0000001fff027819 */ /* 0x004fe40000011423 */
[----:B0-----:R-:W-:-:S03]  /*298a0*/  SHF.R.S32.HI R0, RZ, 0x1f, R34 ;  /* 0x0000001fff007819 */ /* 0x001fc60000011422 */
[----:B------:R0:W-:Y:S04]  /*298b0*/  STL [R1+0x19c], R2 ;  /* 0x00019c0201007387 */ /* 0x0001e80000100800 */
[----:B------:R-:W2:Y:S04]  /*298c0*/  LDL R16, [R1+0x314] ;  /* 0x0003140001107983 */ /* 0x000ea80000100800 */
[----:B------:R5:W-:Y:S04]  /*298d0*/  STL [R1+0x1a0], R0 ;  /* 0x0001a00001007387 */ /* 0x000be80000100800 */
[----:B------:R-:W2:Y:S04]  /*298e0*/  LDL R15, [R1+0x310] ;  /* 0x00031000010f7983 */ /* 0x000ea80000100800 */
        /* <DEDUP_REMOVED lines=11> */
[----:B-1----:R-:W2:Y:S04]  /*299a0*/  LDL R3, [R1+0x2e0] ;  /* 0x0002e00001037983 */ /* 0x002ea80000100800 */
[----:B0-----:R-:W2:Y:S04]  /*299b0*/  LDL R2, [R1+0x2dc] ;  /* 0x0002dc0001027983 */ /* 0x001ea80000100800 */
[----:B------:R-:W2:Y:S04]  /*299c0*/  LDL R43, [R1+0x2d8] ;  /* 0x0002d800012b7983 */ /* 0x000ea80000100800 */
[----:B------:R-:W2:Y:S04]  /*299d0*/  LDL R41, [R1+0x2d4] ;  /* 0x0002d40001297983 */ /* 0x000ea80000100800 */
[----:B------:R-:W2:Y:S04]  /*299e0*/  LDL R39, [R1+0x2d0] ;  /* 0x0002d00001277983 */ /* 0x000ea80000100800 */
[----:B------:R-:W2:Y:S04]  /*299f0*/  LDL R32, [R1+0x2cc] ;  /* 0x0002cc0001207983 */ /* 0x000ea80000100800 */
[----:B------:R-:W2:Y:S04]  /*29a00*/  LDL R24, [R1+0x2c8] ;  /* 0x0002c80001187983 */ /* 0x000ea80000100800 */
[----:B-----5:R-:W5:Y:S04]  /*29a10*/  LDL R0, [R1+0x2c4] ;  /* 0x0002c40001007983 */ /* 0x020f680000100800 */
[----:B------:R-:W5:Y:S04]  /*29a20*/  LDL R36, [R1+0x2c0] ;  /* 0x0002c00001247983 */ /* 0x000f680000100800 */
[----:B------:R-:W5:Y:S04]  /*29a30*/  LDL R30, [R1+0x2bc] ;  /* 0x0002bc00011e7983 */ /* 0x000f680000100800 */
[----:B------:R-:W5:Y:S04]  /*29a40*/  LDL R34, [R1+0x2b4] ;  /* 0x0002b40001227983 */ /* 0x000f680000100800 */
[----:B------:R-:W5:Y:S04]  /*29a50*/  LDL R29, [R1+0x2b8] ;  /* 0x0002b800011d7983 */ /* 0x000f680000100800 */
[----:B------:R-:W5:Y:S04]  /*29a60*/  LDL R27, [R1+0x2b0] ;  /* 0x0002b000011b7983 */ /* 0x000f680000100800 */
[----:B------:R-:W5:Y:S01]  /*29a70*/  LDL R26, [R1+0x2ac] ;  /* 0x0002ac00011a7983 */ /* 0x000f620000100800 */
[----:B---3--:R-:W-:-:S05]  /*29a80*/  SHF.R.S32.HI R35, RZ, 0x1f, R38 ;  /* 0x0000001fff237819 */ /* 0x008fca0000011426 */
[----:B------:R0:W-:Y:S04]  /*29a90*/  STL [R1+0x1a4], R35 ;  /* 0x0001a42301007387 */ /* 0x0001e80000100800 */
[----:B------:R-:W3:Y:S04]  /*29aa0*/  LDL R38, [R1+0x2a4] ;  /* 0x0002a40001267983 */ /* 0x000ee80000100800 */
[----:B0-----:R-:W3:Y:S01]  /*29ab0*/  LDL R35, [R1+0x2a8] ;  /* 0x0002a80001237983 */ /* 0x001ee20000100800 */
[----:B----4-:R-:W-:-:S05]  /*29ac0*/  SHF.R.S32.HI R17, RZ, 0x1f, R17 ;  /* 0x0000001fff117819 */ /* 0x010fca0000011411 */
[----:B------:R2:W-:Y:S02]  /*29ad0*/  STL [R1+0x1ac], R17 ;  /* 0x0001ac1101007387 */ /* 0x0005e40000100800 */
[----:B--2---:R-:W-:Y:S02]  /*29ae0*/  SHF.R.S32.HI R17, RZ, 0x1f, R16 ;  /* 0x0000001fff117819 */ /* 0x004fe40000011410 */
        /* <DEDUP_REMOVED lines=38> */
[----:B-----5:R-:W-:-:S03]  /*29d50*/  SHF.R.S32.HI R0, RZ, 0x1f, R0 ;  /* 0x0000001fff007819 */ /* 0x020fc60000011400 */
[----:B------:R1:W-:Y:S01]  /*29d60*/  STL [R1+0x204], R3 ;  /* 0x0002040301007387 */ /* 0x0003e20000100800 */
[----:B0-----:R-:W-:-:S03]  /*29d70*/  SHF.R.S32.HI R2, RZ, 0x1f, R36 ;  /* 0x0000001fff027819 */ /* 0x001fc60000011424 */
[----:B------:R-:W-:Y:S01]  /*29d80*/  STL [R1+0x208], R0 ;  /* 0x0002080001007387 */ /* 0x000fe20000100800 */
[----:B-1----:R-:W-:-:S03]  /*29d90*/  SHF.R.S32.HI R3, RZ, 0x1f, R30 ;  /* 0x0000001fff037819 */ /* 0x002fc6000001141e */
[----:B------:R0:W-:Y:S04]  /*29da0*/  STL [R1+0x210], R2 ;  /* 0x0002100201007387 */ /* 0x0001e80000100800 */
[----:B------:R1:W-:Y:S01]  /*29db0*/  STL [R1+0x218], R3 ;  /* 0x0002180301007387 */ /* 0x0003e20000100800 */
[----:B0-----:R-:W-:-:S03]  /*29dc0*/  SHF.R.S32.HI R2, RZ, 0x1f, R34 ;  /* 0x0000001fff027819 */ /* 0x001fc60000011422 */
[----:B------:R-:W2:Y:S01]  /*29dd0*/  LDL R34, [R1+0x2a0] ;  /* 0x0002a00001227983 */ /* 0x000ea20000100800 */
[----:B------:R-:W-:Y:S02]  /*29de0*/  SHF.R.S32.HI R0, RZ, 0x1f, R29 ;  /* 0x0000001fff007819 */ /* 0x000fe4000001141d */
[----:B-1----:R-:W-:-:S03]  /*29df0*/  SHF.R.S32.HI R3, RZ, 0x1f, R26 ;  /* 0x0000001fff037819 */ /* 0x002fc6000001141a */
[----:B------:R0:W-:Y:S04]  /*29e00*/  STL [R1+0x21c], R0 ;  /* 0x00021c0001007387 */ /* 0x0001e80000100800 */
[----:B------:R-:W-:Y:S01]  /*29e10*/  STL [R1+0x220], R2 ;  /* 0x0002200201007387 */ /* 0x000fe20000100800 */
[----:B0-----:R-:W-:-:S05]  /*29e20*/  SHF.R.S32.HI R0, RZ, 0x1f, R27 ;  /* 0x0000001fff007819 */ /* 0x001fca000001141b */
[----:B------:R3:W-:Y:S04]  /*29e30*/  STL [R1+0x224], R0 ;  /* 0x0002240001007387 */ /* 0x0007e80000100800 */
[----:B------:R0:W-:Y:S04]  /*29e40*/  STL [R1+0x228], R3 ;  /* 0x0002280301007387 */ /* 0x0001e80000100800 */
[----:B------:R-:W4:Y:S01]  /*29e50*/  LDL R17, [R1+0x29c] ;  /* 0x00029c0001117983 */ /* 0x000f220000100800 */
[----:B---3--:R-:W-:Y:S02]  /*29e60*/  SHF.R.S32.HI R0, RZ, 0x1f, R38 ;  /* 0x0000001fff007819 */ /* 0x008fe40000011426 */
[----:B------:R-:W-:-:S05]  /*29e70*/  SHF.R.S32.HI R2, RZ, 0x1f, R35 ;  /* 0x0000001fff027819 */ /* 0x000fca0000011423 */
[----:B------:R1:W-:Y:S04]  /*29e80*/  STL [R1+0x22c], R2 ;  /* 0x00022c0201007387 */ /* 0x0003e80000100800 */
[----:B------:R-:W3:Y:S04]  /*29e90*/  LDL R16, [R1+0x298] ;  /* 0x0002980001107983 */ /* 0x000ee80000100800 */
[----:B------:R5:W-:Y:S04]  /*29ea0*/  STL [R1+0x234], R0 ;  /* 0x0002340001007387 */ /* 0x000be80000100800 */
        /* <DEDUP_REMOVED lines=12> */
[----:B0-----:R-:W3:Y:S04]  /*29f70*/  LDL R3, [R1+0x35c] ;  /* 0x00035c0001037983 */ /* 0x001ee80000100800 */
[----:B-1----:R-:W3:Y:S04]  /*29f80*/  LDL R2, [R1+0x364] ;  /* 0x0003640001027983 */ /* 0x002ee80000100800 */
[----:B------:R-:W3:Y:S04]  /*29f90*/  LDL R43, [R1+0x368] ;  /* 0x00036800012b7983 */ /* 0x000ee80000100800 */
[----:B------:R-:W3:Y:S04]  /*29fa0*/  LDL R41, [R1+0x370] ;  /* 0x0003700001297983 */ /* 0x000ee80000100800 */
[----:B------:R-:W3:Y:S04]  /*29fb0*/  LDL R39, [R1+0x378] ;  /* 0x0003780001277983 */ /* 0x000ee80000100800 */
[----:B------:R-:W3:Y:S04]  /*29fc0*/  LDL R32, [R1+0x380] ;  /* 0x0003800001207983 */ /* 0x000ee80000100800 */
[----:B------:R-:W3:Y:S04]  /*29fd0*/  LDL R24, [R1+0x388] ;  /* 0x0003880001187983 */ /* 0x000ee80000100800 */
[----:B-----5:R-:W5:Y:S04]  /*29fe0*/  LDL R0, [R1+0x390] ;  /* 0x0003900001007983 */ /* 0x020f680000100800 */
[----:B------:R-:W5:Y:S04]  /*29ff0*/  LDL R36, [R1+0x394] ;  /* 0x0003940001247983 */ /* 0x000f680000100800 */
[----:B------:R-:W5:Y:S04]  /*2a000*/  LDL R30, [R1+0x39c] ;  /* 0x00039c00011e7983 */ /* 0x000f680000100800 */
[----:B------:R-:W5:Y:S04]  /*2a010*/  LDL R38, [R1+0x3ac] ;  /* 0x0003ac0001267983 */ /* 0x000f680000100800 */
[----:B------:R-:W5:Y:S04]  /*2a020*/  LDL R29, [R1+0x3a4] ;  /* 0x0003a400011d7983 */ /* 0x000f680000100800 */
[----:B------:R-:W5:Y:S04]  /*2a030*/  LDL R27, [R1+0x3b4] ;  /* 0x0003b400011b7983 */ /* 0x000f680000100800 */
[----:B------:R-:W5:Y:S01]  /*2a040*/  LDL R26, [R1+0x3b8] ;  /* 0x0003b800011a7983 */ /* 0x000f620000100800 */
[----:B--2---:R-:W-:-:S05]  /*2a050*/  SHF.R.S32.HI R34, RZ, 0x1f, R34 ;  /* 0x0000001fff227819 */ /* 0x004fca0000011422 */
[----:B------:R0:W-:Y:S04]  /*2a060*/  STL [R1+0x23c], R34 ;  /* 0x00023c2201007387 */ /* 0x0001e80000100800 */
[----:B------:R-:W2:Y:S04]  /*2a070*/  LDL R35, [R1+0x3c0] ;  /* 0x0003c00001237983 */ /* 0x000ea80000100800 */
[----:B0-----:R-:W2:Y:S01]  /*2a080*/  LDL R34, [R1+0x3c8] ;  /* 0x0003c80001227983 */ /* 0x001ea20000100800 */
[----:B----4-:R-:W-:-:S05]  /*2a090*/  SHF.R.S32.HI R17, RZ, 0x1f, R17 ;  /* 0x0000001fff117819 */ /* 0x010fca0000011411 */
[----:B------:R3:W-:Y:S02]  /*2a0a0*/  STL [R1+0x244], R17 ;  /* 0x0002441101007387 */ /* 0x0007e40000100800 */
[----:B---3--:R-:W-:Y:S02]  /*2a0b0*/  SHF.R.S32.HI R17, RZ, 0x1f, R16 ;  /* 0x0000001fff117819 */ /* 0x008fe40000011410 */
        /* <DEDUP_REMOVED lines=239> */
[----:B------:R-:W-:Y:S04]  /*2afb0*/  STL [R1+0x640], R3 ;  /* 0x0006400301007387 */ /* 0x000fe80000100800 */
[----:B------:R-:W4:Y:S01]  /*2afc0*/  LDL R17, [R1+0x598] ;  /* 0x0005980001117983 */ /* 0x000f220000100800 */
[----:B--2---:R-:W-:Y:S02]  /*2afd0*/  SHF.R.S32.HI R2, RZ, 0x1f, R35 ;  /* 0x0000001fff027819 */ /* 0x004fe40000011423 */
[----:B0-----:R-:W-:-:S03]  /*2afe0*/  SHF.R.S32.HI R0, RZ, 0x1f, R34 ;  /* 0x0000001fff007819 */ /* 0x001fc60000011422 */
[----:B------:R0:W-:Y:S04]  /*2aff0*/  STL [R1+0x648], R2 ;  /* 0x0006480201007387 */ /* 0x0001e80000100800 */
[----:B------:R-:W2:Y:S04]  /*2b000*/  LDL R16, [R1+0x5a0] ;  /* 0x0005a00001107983 */ /* 0x000ea80000100800 */
        /* <DEDUP_REMOVED lines=13> */
[----:B0-----:R-:W5:Y:S04]  /*2b0e0*/  LDL R2, [R1+0x5fc] ;  /* 0x0005fc0001027983 */ /* 0x001f680000100800 */
        /* <DEDUP_REMOVED lines=11> */
[----:B------:R-:W5:Y:S01]  /*2b1a0*/  LDL R3, [R1+0x65c] ;  /* 0x00065c0001037983 */ /* 0x000f620000100800 */
[----:B---3--:R-:W-:-:S03]  /*2b1b0*/  SHF.R.S32.HI R0, RZ, 0x1f, R38 ;  /* 0x0000001fff007819 */ /* 0x008fc60000011426 */
[----:B------:R-:W3:Y:S04]  /*2b1c0*/  LDL R38, [R1+0x654] ;  /* 0x0006540001267983 */ /* 0x000ee80000100800 */
[----:B------:R0:W-:Y:S04]  /*2b1d0*/  STL [R1+0x658], R0 ;  /* 0x0006580001007387 */ /* 0x0001e80000100800 */
[----:B------:R-:W3:Y:S04]  /*2b1e0*/  LDL R41, [R1+0x660] ;  /* 0x0006600001297983 */ /* 0x000ee80000100800 */
[----:B0-----:R-:W3:Y:S01]  /*2b1f0*/  LDL R0, [R1+0x668] ;  /* 0x0006680001007983 */ /* 0x001ee20000100800 */
[----:B----4-:R-:W-:-:S05]  /*2b200*/  SHF.R.S32.HI R17, RZ, 0x1f, R17 ;  /* 0x0000001fff117819 */ /* 0x010fca0000011411 */
[----:B------:R0:W-:Y:S04]  /*2b210*/  STL [R1+0x664], R17 ;  /* 0x0006641101007387 */ /* 0x0001e80000100800 */
[----:B0-----:R-:W4:Y:S01]  /*2b220*/  LDL.LU R17, [R1+0x8408] ;  /* 0x0084080001117983 */ /* 0x001f220000300800 */
[----:B--2---:R-:W-:-:S05]  /*2b230*/  SHF.R.S32.HI R16, RZ, 0x1f, R16 ;  /* 0x0000001fff107819 */ /* 0x004fca0000011410 */
[----:B------:R0:W-:Y:S01]  /*2b240*/  STL [R1+0x66c], R16 ;  /* 0x00066c1001007387 */ /* 0x0001e20000100800 */
[----:B-----5:R-:W-:Y:S02]  /*2b250*/  SHF.R.S32.HI R15, RZ, 0x1f, R15 ;  /* 0x0000001fff0f7819 */ /* 0x020fe4000001140f */
[----:B------:R-:W-:Y:S01]  /*2b260*/  SHF.R.S32.HI R14, RZ, 0x1f, R14 ;  /* 0x0000001fff0e7819 */ /* 0x000fe2000001140e */
[----:B0-----:R-:W2:Y:S01]  /*2b270*/  LDL.LU R16, [R1+0x8404] ;  /* 0x0084040001107983 */ /* 0x001ea20000300800 */
[----:B------:R-:W-:-:S03]  /*2b280*/  SHF.R.S32.HI R13, RZ, 0x1f, R13 ;  /* 0x0000001fff0d7819 */ /* 0x000fc6000001140d */
[----:B------:R0:W-:Y:S01]  /*2b290*/  STL [R1+0x674], R15 ;  /* 0x0006740f01007387 */ /* 0x0001e20000100800 */
[----:B------:R-:W-:Y:S02]  /*2b2a0*/  SHF.R.S32.HI R12, RZ, 0x1f, R12 ;  /* 0x0000001fff0c7819 */ /* 0x000fe4000001140c */
[----:B------:R-:W-:Y:S01]  /*2b2b0*/  SHF.R.S32.HI R11, RZ, 0x1f, R11 ;  /* 0x0000001fff0b7819 */ /* 0x000fe2000001140b */
[----:B0-----:R-:W5:Y:S01]  /*2b2c0*/  LDL.LU R15, [R1+0x8400] ;  /* 0x00840000010f7983 */ /* 0x001f620000300800 */
[----:B------:R-:W-:-:S03]  /*2b2d0*/  SHF.R.S32.HI R10, RZ, 0x1f, R10 ;  /* 0x0000001fff0a7819 */ /* 0x000fc6000001140a */
[----:B------:R0:W-:Y:S01]  /*2b2e0*/  STL [R1+0x67c], R14 ;  /* 0x00067c0e01007387 */ /* 0x0001e20000100800 */
[----:B------:R-:W-:Y:S02]  /*2b2f0*/  SHF.R.S32.HI R9, RZ, 0x1f, R9 ;  /* 0x0000001fff097819 */ /* 0x000fe40000011409 */
[----:B------:R-:W-:Y:S01]  /*2b300*/  SHF.R.S32.HI R8, RZ, 0x1f, R8 ;  /* 0x0000001fff087819 */ /* 0x000fe20000011408 */
[----:B0-----:R-:W4:Y:S04]  /*2b310*/  LDL.LU R14, [R1+0x83fc] ;  /* 0x0083fc00010e7983 */ /* 0x001f280000300800 */
[----:B------:R0:W-:Y:S01]  /*2b320*/  STL [R1+0x688], R13 ;  /* 0x0006880d01007387 */ /* 0x0001e20000100800 */
[----:B------:R-:W-:-:S03]  /*2b330*/  SHF.R.S32.HI R7, RZ, 0x1f, R7 ;  /* 0x0000001fff077819 */ /* 0x000fc60000011407 */
[----:B0-----:R-:W2:Y:S04]  /*2b340*/  LDL.LU R13, [R1+0x83f8] ;  /* 0x0083f800010d7983 */ /* 0x001ea80000300800 */
[----:B------:R0:W-:Y:S01]  /*2b350*/  STL [R1+0x690], R12 ;  /* 0x0006900c01007387 */ /* 0x0001e20000100800 */
[----:B------:R-:W-:-:S03]  /*2b360*/  SHF.R.S32.HI R6, RZ, 0x1f, R6 ;  /* 0x0000001fff067819 */ /* 0x000fc60000011406 */
[----:B0-----:R-:W5:Y:S04]  /*2b370*/  LDL.LU R12, [R1+0x83f4] ;  /* 0x0083f400010c7983 */ /* 0x001f680000300800 */
[----:B------:R0:W-:Y:S01]  /*2b380*/  STL [R1+0x698], R11 ;  /* 0x0006980b01007387 */ /* 0x0001e20000100800 */
[----:B------:R-:W-:-:S03]  /*2b390*/  SHF.R.S32.HI R5, RZ, 0x1f, R5 ;  /* 0x0000001fff057819 */ /* 0x000fc60000011405 */
        /* <DEDUP_REMOVED lines=41> */
[----:B---3--:R-:W-:-:S03]  /*2b630*/  SHF.R.S32.HI R38, RZ, 0x1f, R38 ;  /* 0x0000001fff267819 */ /* 0x008fc60000011426 */
[----:B0-----:R-:W3:Y:S04]  /*2b640*/  LDL.LU R29, [R1+0x83b8] ;  /* 0x0083b800011d7983 */ /* 0x001ee80000300800 */
[----:B------:R0:W-:Y:S04]  /*2b650*/  STL [R1+0x6e4], R27 ;  /* 0x0006e41b01007387 */ /* 0x0001e80000100800 */
[----:B0-----:R-:W5:Y:S04]  /*2b660*/  LDL.LU R27, [R1+0x83b4] ;  /* 0x0083b400011b7983 */ /* 0x001f680000300800 */
[----:B------:R0:W-:Y:S04]  /*2b670*/  STL [R1+0x6e8], R26 ;  /* 0x0006e81a01007387 */ /* 0x0001e80000100800 */
[----:B0-----:R-:W4:Y:S04]  /*2b680*/  LDL.LU R26, [R1+0x83b0] ;  /* 0x0083b000011a7983 */ /* 0x001f280000300800 */
[----:B------:R0:W-:Y:S04]  /*2b690*/  STL [R1+0x6ec], R35 ;  /* 0x0006ec2301007387 */ /* 0x0001e80000100800 */
[----:B0-----:R-:W2:Y:S04]  /*2b6a0*/  LDL.LU R35, [R1+0x83ac] ;  /* 0x0083ac0001237983 */ /* 0x001ea80000300800 */
[----:B------:R0:W-:Y:S04]  /*2b6b0*/  STL [R1+0x6f0], R34 ;  /* 0x0006f02201007387 */ /* 0x0001e80000100800 */
[----:B0-----:R-:W3:Y:S04]  /*2b6c0*/  LDL.LU R34, [R1+0x83a8] ;  /* 0x0083a80001227983 */ /* 0x001ee80000300800 */
[----:B------:R0:W-:Y:S04]  /*2b6d0*/  STL [R1+0x6f4], R43 ;  /* 0x0006f42b01007387 */ /* 0x0001e80000100800 */
[----:B0-----:R-:W5:Y:S04]  /*2b6e0*/  LDL.LU R43, [R1+0x94] ;  /* 0x00009400012b7983 */ /* 0x001f680000300800 */
[----:B------:R0:W-:Y:S04]  /*2b6f0*/  STL [R1+0x6f8], R38 ;  /* 0x0006f82601007387 */ /* 0x0001e80000100800 */
[----:B0-----:R-:W2:Y:S01]  /*2b700*/  LDL.LU R38, [R1+0x83a4] ;  /* 0x0083a40001267983 */ /* 0x001ea20000300800 */
[----:B------:R-:W-:-:S02]  /*2b710*/  SHF.R.S32.HI R3, RZ, 0x1f, R3 ;  /* 0x0000001fff037819 */ /* 0x000fc40000011403 */
[----:B------:R-:W-:-:S03]  /*2b720*/  SHF.R.S32.HI R41, RZ, 0x1f, R41 ;  /* 0x0000001fff297819 */ /* 0x000fc60000011429 */
[----:B------:R0:W-:Y:S04]  /*2b730*/  STL [R1+0x6fc], R3 ;  /* 0x0006fc0301007387 */ /* 0x0001e80000100800 */
[----:B------:R4:W-:Y:S01]  /*2b740*/  STL [R1+0x700], R41 ;  /* 0x0007002901007387 */ /* 0x0009e20000100800 */
[----:B0-----:R-:W-:Y:S02]  /*2b750*/  SHF.R.S32.HI R3, RZ, 0x1f, R0 ;  /* 0x0000001fff037819 */ /* 0x001fe40000011400 */
[----:B----4-:R-:W-:Y:S02]  /*2b760*/  SHF.R.S32.HI R41, RZ, 0x1f, R26 ;  /* 0x0000001fff297819 */ /* 0x010fe4000001141a */
[----:B--2---:R-:W-:Y:S02]  /*2b770*/  SHF.R.S32.HI R0, RZ, 0x1f, R38 ;  /* 0x0000001fff007819 */ /* 0x004fe40000011426 */
[----:B------:R-:W2:Y:S04]  /*2b780*/  LDL.LU R38, [R1+0x83a0] ;  /* 0x0083a00001267983 */ /* 0x000ea80000300800 */
[----:B------:R3:W-:Y:S02]  /*2b790*/  STL [R1+0x704], R3 ;  /* 0x0007040301007387 */ /* 0x0007e40000100800 */
[----:B---3--:R-:W-:-:S02]  /*2b7a0*/  SHF.R.S32.HI R3, RZ, 0x1f, R34 ;  /* 0x0000001fff037819 */ /* 0x008fc40000011422 */
[----:B------:R-:W3:Y:S04]  /*2b7b0*/  LDL.LU R34, [R1+0x839c] ;  /* 0x00839c0001227983 */ /* 0x000ee80000300800 */
[----:B------:R0:W-:Y:S02]  /*2b7c0*/  STL [R1+0x708], R0 ;  /* 0x0007080001007387 */ /* 0x0001e40000100800 */
[----:B0-----:R-:W-:Y:S02]  /*2b7d0*/  SHF.R.S32.HI R0, RZ, 0x1f, R35 ;  /* 0x0000001fff007819 */ /* 0x001fe40000011423 */
[----:B------:R-:W4:Y:S04]  /*2b7e0*/  LDL.LU R35, [R1+0x8398] ;  /* 0x0083980001237983 */ /* 0x000f280000300800 */
[----:B------:R0:W-:Y:S04]  /*2b7f0*/  STL [R1+0x70c], R3 ;  /* 0x00070c0301007387 */ /* 0x0001e80000100800 */
[----:B0-----:R-:W4:Y:S04]  /*2b800*/  LDL.LU R3, [R1+0x90] ;  /* 0x0000900001037983 */ /* 0x001f280000300800 */
[----:B------:R5:W-:Y:S04]  /*2b810*/  STL [R1+0x710], R0 ;  /* 0x0007100001007387 */ /* 0x000be80000100800 */
[----:B------:R-:W3:Y:S01]  /*2b820*/  LDL.LU R26, [R1+0x8394] ;  /* 0x00839400011a7983 */ /* 0x000ee20000300800 */
[----:B-----5:R-:W-:-:S03]  /*2b830*/  SHF.R.S32.HI R0, RZ, 0x1f, R27 ;  /* 0x0000001fff007819 */ /* 0x020fc6000001141b */
[----:B------:R-:W5:Y:S04]  /*2b840*/  LDL.LU R27, [R1+0x8390] ;  /* 0x00839000011b7983 */ /* 0x000f680000300800 */
[----:B------:R0:W-:Y:S02]  /*2b850*/  STL [R1+0x714], R41 ;  /* 0x0007142901007387 */ /* 0x0001e40000100800 */
[----:B0-----:R-:W-:Y:S02]  /*2b860*/  SHF.R.S32.HI R41, RZ, 0x1f, R29 ;  /* 0x0000001fff297819 */ /* 0x001fe4000001141d */
[----:B------:R-:W4:Y:S04]  /*2b870*/  LDL.LU R29, [R1+0x838c] ;  /* 0x00838c00011d7983 */ /* 0x000f280000300800 */
[----:B------:R0:W-:Y:S02]  /*2b880*/  STL [R1+0x718], R0 ;  /* 0x0007180001007387 */ /* 0x0001e40000100800 */
[----:B0-----:R-:W-:-:S02]  /*2b890*/  SHF.R.S32.HI R0, RZ, 0x1f, R30 ;  /* 0x0000001fff007819 */ /* 0x001fc4000001141e */
[----:B------:R-:W4:Y:S04]  /*2b8a0*/  LDL.LU R30, [R1+0x8388] ;  /* 0x00838800011e7983 */ /* 0x000f280000300800 */
[----:B------:R0:W-:Y:S02]  /*2b8b0*/  STL [R1+0x71c], R41 ;  /* 0x00071c2901007387 */ /* 0x0001e40000100800 */
[----:B0-----:R-:W-:Y:S02]  /*2b8c0*/  SHF.R.S32.HI R41, RZ, 0x1f, R36 ;  /* 0x0000001fff297819 */ /* 0x001fe40000011424 */
[----:B------:R-:W4:Y:S04]  /*2b8d0*/  LDL.LU R36, [R1+0x8384] ;  /* 0x0083840001247983 */ /* 0x000f280000300800 */
[----:B------:R2:W-:Y:S04]  /*2b8e0*/  STL [R1+0x720], R0 ;  /* 0x0007200001007387 */ /* 0x0005e80000100800 */
[----:B------:R5:W-:Y:S01]  /*2b8f0*/  STL [R1+0x724], R41 ;  /* 0x0007242901007387 */ /* 0x000be20000100800 */
[----:B--2---:R-:W-:-:S02]  /*2b900*/  SHF.R.S32.HI R0, RZ, 0x1f, R38 ;  /* 0x0000001fff007819 */ /* 0x004fc40000011426 */
[----:B---3--:R-:W-:-:S05]  /*2b910*/  IADD3 R38, P1, R24, R26, RZ ;  /* 0x0000001a18267210 */ /* 0x008fca0007f3e0ff */
[----:B------:R4:W-:Y:S01]  /*2b920*/  STL [R1+0x68d4], R38 ;  /* 0x0068d42601007387 */ /* 0x0009e20000100800 */
[----:B-----5:R-:W-:-:S05]  /*2b930*/  IADD3 R41, P6, R24, R27, RZ ;  /* 0x0000001b18297210 */ /* 0x020fca0007fde0ff */
[----:B------:R0:W-:Y:S01]  /*2b940*/  STL [R1+0x68d8], R41 ;  /* 0x0068d82901007387 */ /* 0x0001e20000100800 */
[----:B----4-:R-:W-:Y:S02]  /*2b950*/  IADD3 R38, P0, R24, R29, RZ ;  /* 0x0000001d18267210 */ /* 0x010fe40007f1e0ff */
[----:B0-----:R-:W-:-:S03]  /*2b960*/  SHF.R.S32.HI R41, RZ, 0x1f, R24 ;  /* 0x0000001fff297819 */ /* 0x001fc60000011418 */
[----:B------:R0:W-:Y:S01]  /*2b970*/  STL [R1+0x68dc], R38 ;  /* 0x0068dc2601007387 */ /* 0x0001e20000100800 */
[----:B------:R-:W-:Y:S02]  /*2b980*/  IADD3 R24, P2, R24, R30, RZ ;  /* 0x0000001e18187210 */ /* 0x000fe40007f5e0ff */
[----:B0-----:R-:W-:-:S03]  /*2b990*/  IADD3 R38, P4, R32, R26, RZ ;  /* 0x0000001a20267210 */ /* 0x001fc60007f9e0ff */
[----:B------:R0:W-:Y:S04]  /*2b9a0*/  STL [R1+0x68c4], R24 ;  /* 0x0068c41801007387 */ /* 0x0001e80000100800 */
[----:B------:R1:W-:Y:S01]  /*2b9b0*/  STL [R1+0x68c8], R38 ;  /* 0x0068c82601007387 */ /* 0x0003e20000100800 */
[----:B0-----:R-:W-:Y:S01]  /*2b9c0*/  IADD3 R24, P5, R32, R27, RZ ;  /* 0x0000001b20187210 */ /* 0x001fe20007fbe0ff */
[----:B-1----:R-:W-:-:S04]  /*2b9d0*/  IMAD.X R38, R41, 0x1, R34, P1 ;  /* 0x0000000129267824 */ /* 0x002fc800008e0622 */
[----:B------:R0:W-:Y:S04]  /*2b9e0*/  STL [R1+0x68cc], R24 ;  /* 0x0068cc1801007387 */ /* 0x0001e80000100800 */
[----:B------:R1:W-:Y:S01]  /*2b9f0*/  STL [R1+0x68bc], R38 ;  /* 0x0068bc2601007387 */ /* 0x0003e20000100800 */
[----:B0-----:R-:W-:Y:S01]  /*2ba00*/  IADD3 R24, P3, R32, R29, RZ ;  /* 0x0000001d20187210 */ /* 0x001fe20007f7e0ff */
[----:B-1----:R-:W-:-:S04]  /*2ba10*/  IMAD.X R38, R41, 0x1, R35, P6 ;  /* 0x0000000129267824 */ /* 0x002fc800030e0623 */
[----:B------:R0:W-:Y:S02]  /*2ba20*/  STL [R1+0x68d0], R24 ;  /* 0x0068d01801007387 */ /* 0x0001e40000100800 */
[----:B0-----:R-:W-:Y:S02]  /*2ba30*/  IADD3 R24, P1, R32, R30, RZ ;  /* 0x0000001e20187210 */ /* 0x001fe40007f3e0ff */
[----:B------:R-:W2:Y:S04]  /*2ba40*/  LDL.LU R32, [R1+0x8c] ;  /* 0x00008c0001207983 */ /* 0x000ea80000300800 */
[----:B------:R0:W-:Y:S04]  /*2ba50*/  STL [R1+0x68c0], R38 ;  /* 0x0068c02601007387 */ /* 0x0001e80000100800 */
[----:B------:R1:W-:Y:S01]  /*2ba60*/  STL [R1+0x68b4], R24 ;  /* 0x0068b41801007387 */ /* 0x0003e20000100800 */
[----:B0-----:R-:W-:-:S03]  /*2ba70*/  IMAD.X R38, R41, 0x1, R36, P0 ;  /* 0x0000000129267824 */ /* 0x001fc600000e0624 */
[----:B-1----:R-:W3:Y:S04]  /*2ba80*/  LDL.LU R24, [R1+0x88] ;  /* 0x0000880001187983 */ /* 0x002ee80000300800 */
[----:B------:R0:W-:Y:S02]  /*2ba90*/  STL [R1+0x68b0], R38 ;  /* 0x0068b02601007387 */ /* 0x0001e40000100800 */
[----:B0-----:R-:W-:-:S05]  /*2baa0*/  IADD3 R38, P0, R39, R26, RZ ;  /* 0x0000001a27267210 */ /* 0x001fca0007f1e0ff */
[----:B------:R0:W-:Y:S04]  /*2bab0*/  STL [R1+0x68b8], R38 ;  /* 0x0068b82601007387 */ /* 0x0001e80000100800 */
[----:B0-----:R-:W4:Y:S02]  /*2bac0*/  LDL.LU R38, [R1+0x8380] ;  /* 0x0083800001267983 */ /* 0x001f240000300800 */
[----:B----4-:R-:W-:-:S05]  /*2bad0*/  IMAD.X R41, R41, 0x1, R38, P2 ;  /* 0x0000000129297824 */ /* 0x010fca00010e0626 */
[----:B------:R0:W-:Y:S02]  /*2bae0*/  STL [R1+0x689c], R41 ;  /* 0x00689c2901007387 */ /* 0x0001e40000100800 */
[----:B0-----:R-:W-:-:S05]  /*2baf0*/  IADD3 R41, P2, R39, R27, RZ ;  /* 0x0000001b27297210 */ /* 0x001fca0007f5e0ff */
[----:B------:R0:W-:Y:S02]  /*2bb00*/  STL [R1+0x68a8], R41 ;  /* 0x0068a82901007387 */ /* 0x0001e40000100800 */
[----:B0-----:R-:W-:-:S05]  /*2bb10*/  IMAD.X R41, R43, 0x1, R34, P4 ;  /* 0x000000012b297824 */ /* 0x001fca00020e0622 */
[----:B------:R0:W-:Y:S02]  /*2bb20*/  STL [R1+0x68a0], R41 ;  /* 0x0068a02901007387 */ /* 0x0001e40000100800 */
[----:B0-----:R-:W-:-:S05]  /*2bb30*/  IADD3 R41, P4, R39, R29, RZ ;  /* 0x0000001d27297210 */ /* 0x001fca0007f9e0ff */
[----:B------:R0:W-:Y:S02]  /*2bb40*/  STL [R1+0x68ac], R41 ;  /* 0x0068ac2901007387 */ /* 0x0001e40000100800 */
[----:B0-----:R-:W-:-:S05]  /*2bb50*/  IMAD.X R41, R43, 0x1, R35, P5 ;  /* 0x000000012b297824 */ /* 0x001fca00028e0623 */
[----:B------:R0:W-:Y:S04]  /*2bb60*/  STL [R1+0x68a4], R41 ;  /* 0x0068a42901007387 */ /* 0x0001e80000100800 */
[----:B0-----:R-:W4:Y:S01]  /*2bb70*/  LDL.LU R41, [R1+0x837c] ;  /* 0x00837c0001297983 */ /* 0x001f220000300800 */
[----:B------:R-:W-:-:S05]  /*2bb80*/  IADD3 R39, P5, R39, R30, RZ ;  /* 0x0000001e27277210 */ /* 0x000fca0007fbe0ff */
[----:B------:R0:W-:Y:S02]  /*2bb90*/  STL [R1+0x6894], R39 ;  /* 0x0068942701007387 */ /* 0x0001e40000100800 */
[----:B0-----:R-:W-:-:S05]  /*2bba0*/  IMAD.X R39, R43, 0x1, R36, P3 ;  /* 0x000000012b277824 */ /* 0x001fca00018e0624 */
[----:B------:R4:W-:Y:S02]  /*2bbb0*/  STL [R1+0x6890], R39 ;  /* 0x0068902701007387 */ /* 0x0009e40000100800 */
[----:B----4-:R-:W-:-:S05]  /*2bbc0*/  IADD3 R39, P3, R41, R26, RZ ;  /* 0x0000001a29277210 */ /* 0x010fca0007f7e0ff */
[----:B------:R0:W-:Y:S02]  /*2bbd0*/  STL [R1+0x6898], R39 ;  /* 0x0068982701007387 */ /* 0x0001e40000100800 */
[----:B0-----:R-:W-:Y:S02]  /*2bbe0*/  IMAD.X R39, R43, 0x1, R38, P1 ;  /* 0x000000012b277824 */ /* 0x001fe400008e0626 */
[----:B------:R-:W4:Y:S04]  /*2bbf0*/  LDL.LU R43, [R1+0x8378] ;  /* 0x00837800012b7983 */ /* 0x000f280000300800 */
[----:B------:R0:W-:Y:S02]  /*2bc00*/  STL [R1+0x687c], R39 ;  /* 0x00687c2701007387 */ /* 0x0001e40000100800 */
[----:B0-----:R-:W-:-:S05]  /*2bc10*/  IADD3 R39, P1, R41, R27, RZ ;  /* 0x0000001b29277210 */ /* 0x001fca0007f3e0ff */
[----:B------:R0:W-:Y:S02]  /*2bc20*/  STL [R1+0x6888], R39 ;  /* 0x0068882701007387 */ /* 0x0001e40000100800 */
[----:B0-----:R-:W-:-:S05]  /*2bc30*/  IMAD.X R39, R3, 0x1, R34, P0 ;  /* 0x0000000103277824 */ /* 0x001fca00000e0622 */
[----:B------:R0:W-:Y:S02]  /*2bc40*/  STL [R1+0x6880], R39 ;  /* 0x0068802701007387 */ /* 0x0001e40000100800 */
[----:B0-----:R-:W-:-:S05]  /*2bc50*/  IADD3 R39, P0, R41, R29, RZ ;  /* 0x0000001d29277210 */ /* 0x001fca0007f1e0ff */
[----:B------:R0:W-:Y:S02]  /*2bc60*/  STL [R1+0x688c], R39 ;  /* 0x00688c2701007387 */ /* 0x0001e40000100800 */
[----:B0-----:R-:W-:Y:S01]  /*2bc70*/  IMAD.X R39, R3, 0x1, R35, P2 ;  /* 0x0000000103277824 */ /* 0x001fe200010e0623 */
[----:B------:R-:W-:-:S04]  /*2bc80*/  IADD3 R41, P2, R41, R30, RZ ;  /* 0x0000001e29297210 */ /* 0x000fc80007f5e0ff */
[----:B------:R0:W-:Y:S04]  /*2bc90*/  STL [R1+0x6884], R39 ;  /* 0x0068842701007387 */ /* 0x0001e80000100800 */
[----:B------:R1:W-:Y:S01]  /*2bca0*/  STL [R1+0x6874], R41 ;  /* 0x0068742901007387 */ /* 0x0003e20000100800 */
[----:B0-----:R-:W-:-:S03]  /*2bcb0*/  IMAD.X R39, R3, 0x1, R36, P4 ;  /* 0x0000000103277824 */ /* 0x001fc600020e0624 */
[----:B-1----:R-:W5:Y:S04]  /*2bcc0*/  LDL.LU R41, [R1+0x80] ;  /* 0x0000800001297983 */ /* 0x002f680000300800 */
[----:B------:R4:W-:Y:S01]  /*2bcd0*/  STL [R1+0x6870], R39 ;  /* 0x0068702701007387 */ /* 0x0009e20000100800 */
[----:B------:R-:W-:Y:S01]  /*2bce0*/  IMAD.X R3, R3, 0x1, R38, P5 ;  /* 0x0000000103037824 */ /* 0x000fe200028e0626 */
[----:B----4-:R-:W-:-:S05]  /*2bcf0*/  IADD3 R39, P4, R43, R26, RZ ;  /* 0x0000001a2b277210 */ /* 0x010fca0007f9e0ff */
[----:B------:R0:W-:Y:S04]  /*2bd00*/  STL [R1+0x6878], R39 ;  /* 0x0068782701007387 */ /* 0x0001e80000100800 */
[----:B------:R2:W-:Y:S01]  /*2bd10*/  STL [R1+0x685c], R3 ;  /* 0x00685c0301007387 */ /* 0x0005e20000100800 */
[----:B0-----:R-:W-:Y:S01]  /*2bd20*/  IADD3 R39, P5, R43, R27, RZ ;  /* 0x0000001b2b277210 */ /* 0x001fe20007fbe0ff */
[----:B--2---:R-:W-:-:S04]  /*2bd30*/  IMAD.X R3, R32, 0x1, R34, P3 ;  /* 0x0000000120037824 */ /* 0x004fc800018e0622 */
        /* <DEDUP_REMOVED lines=10> */
[----:B-1----:R-:W4:Y:S04]  /*2bde0*/  LDL.LU R39, [R1+0x7c] ;  /* 0x00007c0001277983 */ /* 0x002f280000300800 */
[----:B------:R0:W-:Y:S02]  /*2bdf0*/  STL [R1+0x6850], R3 ;  /* 0x0068500301007387 */ /* 0x0001e40000100800 */
[----:B0-----:R-:W-:-:S05]  /*2be00*/  IADD3 R3, P0, R2, R26, RZ ;  /* 0x0000001a02037210 */ /* 0x001fca0007f1e0ff */
[----:B------:R0:W-:Y:S04]  /*2be10*/  STL [R1+0x6858], R3 ;  /* 0x0068580301007387 */ /* 0x0001e80000100800 */
[----:B0-----:R-:W5:Y:S01]  /*2be20*/  LDL.LU R3, [R1+0x8374] ;  /* 0x0083740001037983 */ /* 0x001f620000300800 */
[----:B------:R-:W-:-:S05]  /*2be30*/  IMAD.X R32, R32, 0x1, R38, P2 ;  /* 0x0000000120207824 */ /* 0x000fca00010e0626 */
[----:B------:R0:W-:Y:S02]  /*2be40*/  STL [R1+0x683c], R32 ;  /* 0x00683c2001007387 */ /* 0x0001e40000100800 */
[----:B0-----:R-:W-:-:S05]  /*2be50*/  IADD3 R32, P2, R2, R27, RZ ;  /* 0x0000001b02207210 */ /* 0x001fca0007f5e0ff */
[----:B------:R3:W-:Y:S02]  /*2be60*/  STL [R1+0x6848], R32 ;  /* 0x0068482001007387 */ /* 0x0007e40000100800 */
[----:B---3--:R-:W-:-:S05]  /*2be70*/  IMAD.X R32, R24, 0x1, R34, P4 ;  /* 0x0000000118207824 */ /* 0x008fca00020e0622 */
[----:B------:R0:W-:Y:S02]  /*2be80*/  STL [R1+0x6840], R32 ;  /* 0x0068402001007387 */ /* 0x0001e40000100800 */
[----:B0-----:R-:W-:-:S05]  /*2be90*/  IADD3 R32, P4, R2, R29, RZ ;  /* 0x0000001d02207210 */ /* 0x001fca0007f9e0ff */
[----:B------:R0:W-:Y:S02]  /*2bea0*/  STL [R1+0x684c], R32 ;  /* 0x00684c2001007387 */ /* 0x0001e40000100800 */
[----:B0-----:R-:W-:-:S05]  /*2beb0*/  IMAD.X R32, R24, 0x1, R35, P5 ;  /* 0x0000000118207824 */ /* 0x001fca00028e0623 */
[----:B------:R0:W-:Y:S02]  /*2bec0*/  STL [R1+0x6844], R32 ;  /* 0x0068442001007387 */ /* 0x0001e40000100800 */
[----:B0-----:R-:W-:Y:S01]  /*2bed0*/  IADD3 R32, P5, R2, R30, RZ ;  /* 0x0000001e02207210 */ /* 0x001fe20007fbe0ff */
[----:B------:R-:W-:-:S04]  /*2bee0*/  IMAD.X R2, R24, 0x1, R36, P3 ;  /* 0x0000000118027824 */ /* 0x000fc800018e0624 */
[----:B------:R0:W-:Y:S01]  /*2bef0*/  STL [R1+0x6834], R32 ;  /* 0x0068342001007387 */ /* 0x0001e20000100800 */
[----:B------:R-:W-:-:S03]  /*2bf00*/  IMAD.X R24, R24, 0x1, R38, P1 ;  /* 0x0000000118187824 */ /* 0x000fc600008e0626 */
[----:B0-----:R-:W3:Y:S04]  /*2bf10*/  LDL.LU R32, [R1+0x78] ;  /* 0x0000780001207983 */ /* 0x001ee80000300800 */
[----:B------:R5:W-:Y:S02]  /*2bf20*/  STL [R1+0x6830], R2 ;  /* 0x0068300201007387 */ /* 0x000be40000100800 */
[----:B-----5:R-:W-:-:S05]  /*2bf30*/  IADD3 R2, P3, R3, R26, RZ ;  /* 0x0000001a03027210 */ /* 0x020fca0007f7e0ff */
[----:B------:R0:W-:Y:S04]  /*2bf40*/  STL [R1+0x6838], R2 ;  /* 0x0068380201007387 */ /* 0x0001e80000100800 */
[----:B------:R2:W-:Y:S01]  /*2bf50*/  STL [R1+0x681c], R24 ;  /* 0x00681c1801007387 */ /* 0x0005e20000100800 */
[----:B0-----:R-:W-:Y:S01]  /*2bf60*/  IADD3 R2, P1, R3, R27, RZ ;  /* 0x0000001b03027210 */ /* 0x001fe20007f3e0ff */
[----:B--2---:R-:W-:-:S04]  /*2bf70*/  IMAD.X R24, R43, 0x1, R34, P0 ;  /* 0x000000012b187824 */ /* 0x004fc800000e0622 */
[----:B------:R0:W-:Y:S04]  /*2bf80*/  STL [R1+0x6828], R2 ;  /* 0x0068280201007387 */ /* 0x0001e80000100800 */
[----:B------:R1:W-:Y:S01]  /*2bf90*/  STL [R1+0x6820], R24 ;  /* 0x0068201801007387 */ /* 0x0003e20000100800 */
[----:B0-----:R-:W-:Y:S01]  /*2bfa0*/  IADD3 R2, P0, R3, R29, RZ ;  /* 0x0000001d03027210 */ /* 0x001fe20007f1e0ff */
[----:B-1----:R-:W-:Y:S01]  /*2bfb0*/  IMAD.X R24, R43, 0x1, R35, P2 ;  /* 0x000000012b187824 */ /* 0x002fe200010e0623 */
[----:B------:R-:W-:-:S03]  /*2bfc0*/  IADD3 R3, P2, R3, R30, RZ ;  /* 0x0000001e03037210 */ /* 0x000fc60007f5e0ff */
[----:B------:R0:W-:Y:S04]  /*2bfd0*/  STL [R1+0x682c], R2 ;  /* 0x00682c0201007387 */ /* 0x0001e80000100800 */
[----:B------:R1:W-:Y:S01]  /*2bfe0*/  STL [R1+0x6824], R24 ;  /* 0x0068241801007387 */ /* 0x0003e20000100800 */
[----:B0-----:R-:W-:-:S03]  /*2bff0*/  IMAD.X R2, R43, 0x1, R36, P4 ;  /* 0x000000012b027824 */ /* 0x001fc600020e0624 */
[----:B-1----:R-:W2:Y:S04]  /*2c000*/  LDL.LU R24, [R1+0x74] ;  /* 0x0000740001187983 */ /* 0x002ea80000300800 */
[----:B------:R0:W-:Y:S04]  /*2c010*/  STL [R1+0x6814], R3 ;  /* 0x0068140301007387 */ /* 0x0001e80000100800 */
[----:B------:R1:W-:Y:S01]  /*2c020*/  STL [R1+0x6810], R2 ;  /* 0x0068100201007387 */ /* 0x0003e20000100800 */
[C---:B0-----:R-:W-:Y:S01]  /*2c030*/  IADD3 R3, P4, R4.reuse, R26, RZ ;  /* 0x0000001a04037210 */ /* 0x041fe20007f9e0ff */
[----:B-1----:R-:W-:Y:S01]  /*2c040*/  IMAD.X R2, R43, 0x1, R38, P5 ;  /* 0x000000012b027824 */ /* 0x002fe200028e0626 */
[----:B------:R-:W-:-:S03]  /*2c050*/  IADD3 R43, P5, R4, R27, RZ ;  /* 0x0000001b042b7210 */ /* 0x000fc60007fbe0ff */
[----:B------:R0:W-:Y:S04]  /*2c060*/  STL [R1+0x6818], R3 ;  /* 0x0068180301007387 */ /* 0x0001e80000100800 */
[----:B------:R1:W-:Y:S04]  /*2c070*/  STL [R1+0x67fc], R2 ;  /* 0x0067fc0201007387 */ /* 0x0003e80000100800 */
[----:B------:R5:W-:Y:S01]  /*2c080*/  STL [R1+0x6808], R43 ;  /* 0x0068082b01007387 */ /* 0x000be20000100800 */
[----:B0-----:R-:W-:Y:S01]  /*2c090*/  IMAD.X R3, R41, 0x1, R34, P3 ;  /* 0x0000000129037824 */ /* 0x001fe200018e0622 */
[----:B-1----:R-:W-:-:S04]  /*2c0a0*/  IADD3 R2, P3, R4, R29, RZ ;  /* 0x0000001d04027210 */ /* 0x002fc80007f7e0ff */
[----:B------:R0:W-:Y:S01]  /*2c0b0*/  STL [R1+0x6800], R3 ;  /* 0x0068000301007387 */ /* 0x0001e20000100800 */
[----:B-----5:R-:W-:-:S03]  /*2c0c0*/  IMAD.X R43, R41, 0x1, R35, P1 ;  /* 0x00000001292b7824 */ /* 0x020fc600008e0623 */
[----:B------:R1:W-:Y:S04]  /*2c0d0*/  STL [R1+0x680c], R2 ;  /* 0x00680c0201007387 */ /* 0x0003e80000100800 */
[----:B------:R5:W-:Y:S01]  /*2c0e0*/  STL [R1+0x6804], R43 ;  /* 0x0068042b01007387 */ /* 0x000be20000100800 */
[----:B0-----:R-:W-:Y:S01]  /*2c0f0*/  IADD3 R3, P1, R4, R30, RZ ;  /* 0x0000001e04037210 */ /* 0x001fe20007f3e0ff */
[----:B-1----:R-:W-:Y:S02]  /*2c100*/  IMAD.X R2, R41, 0x1, R36, P0 ;  /* 0x0000000129027824 */ /* 0x002fe400000e0624 */
[----:B-----5:R-:W5:Y:S04]  /*2c110*/  LDL.LU R43, [R1+0x70] ;  /* 0x00007000012b7983 */ /* 0x020f680000300800 */
[----:B------:R0:W-:Y:S04]  /*2c120*/  STL [R1+0x67f4], R3 ;  /* 0x0067f40301007387 */ /* 0x0001e80000100800 */
[----:B------:R1:W-:Y:S01]  /*2c130*/  STL [R1+0x67f0], R2 ;  /* 0x0067f00201007387 */ /* 0x0003e20000100800 */
[----:B0-----:R-:W-:Y:S01]  /*2c140*/  IADD3 R3, P0, R5, R26, RZ ;  /* 0x0000001a05037210 */ /* 0x001fe20007f1e0ff */
[----:B-1----:R-:W-:Y:S01]  /*2c150*/  IMAD.X R2, R41, 0x1, R38, P2 ;  /* 0x0000000129027824 */ /* 0x002fe200010e0626 */
[----:B------:R-:W-:-:S03]  /*2c160*/  IADD3 R4, P2, R5, R27, RZ ;  /* 0x0000001b05047210 */ /* 0x000fc60007f5e0ff */
[----:B------:R4:W-:Y:S04]  /*2c170*/  STL [R1+0x67f8], R3 ;  /* 0x0067f80301007387 */ /* 0x0009e80000100800 */
[----:B------:R0:W-:Y:S04]  /*2c180*/  STL [R1+0x67dc], R2 ;  /* 0x0067dc0201007387 */ /* 0x0001e80000100800 */
[----:B------:R1:W-:Y:S01]  /*2c190*/  STL [R1+0x67e8], R4 ;  /* 0x0067e80401007387 */ /* 0x0003e20000100800 */
[----:B----4-:R-:W-:Y:S01]  /*2c1a0*/  IMAD.X R3, R39, 0x1, R34, P4 ;  /* 0x0000000127037824 */ /* 0x010fe200020e0622 */
[----:B0-----:R-:W-:-:S04]  /*2c1b0*/  IADD3 R2, P4, R5, R29, RZ ;  /* 0x0000001d05027210 */ /* 0x001fc80007f9e0ff */
[----:B------:R0:W-:Y:S01]  /*2c1c0*/  STL [R1+0x67e0], R3 ;  /* 0x0067e00301007387 */ /* 0x0001e20000100800 */
[----:B-1----:R-:W-:-:S03]  /*2c1d0*/  IMAD.X R4, R39, 0x1, R35, P5 ;  /* 0x0000000127047824 */ /* 0x002fc600028e0623 */
[----:B------:R1:W-:Y:S04]  /*2c1e0*/  STL [R1+0x67ec], R2 ;  /* 0x0067ec0201007387 */ /* 0x0003e80000100800 */
[----:B------:R-:W-:Y:S04]  /*2c1f0*/  STL [R1+0x67e4], R4 ;  /* 0x0067e40401007387 */ /* 0x000fe80000100800 */
[----:B------:R-:W4:Y:S01]  /*2c200*/  LDL.LU R41, [R1+0x6c] ;  /* 0x00006c0001297983 */ /* 0x000f220000300800 */
[----:B0-----:R-:W-:Y:S01]  /*2c210*/  IADD3 R3, P5, R5, R30, RZ ;  /* 0x0000001e05037210 */ /* 0x001fe20007fbe0ff */
[----:B-1----:R-:W-:-:S04]  /*2c220*/  IMAD.X R2, R39, 0x1, R36, P3 ;  /* 0x0000000127027824 */ /* 0x002fc800018e0624 */
        /* <DEDUP_REMOVED lines=8> */
[----:B---3--:R-:W-:Y:S01]  /*2c2b0*/  IMAD.X R3, R32, 0x1, R34, P0 ;  /* 0x0000000120037824 */ /* 0x008fe200000e0622 */
[----:B0-----:R-:W-:-:S04]  /*2c2c0*/  IADD3 R2, P0, R6, R29, RZ ;  /* 0x0000001d06027210 */ /* 0x001fc80007f1e0ff */
[----:B------:R0:W-:Y:S01]  /*2c2d0*/  STL [R1+0x67c0], R3 ;  /* 0x0067c00301007387 */ /* 0x0001e20000100800 */
[----:B-1----:R-:W-:-:S03]  /*2c2e0*/  IMAD.X R4, R32, 0x1, R35, P2 ;  /* 0x0000000120047824 */ /* 0x002fc600010e0623 */
[----:B------:R1:W-:Y:S04]  /*2c2f0*/  STL [R1+0x67cc], R2 ;  /* 0x0067cc0201007387 */ /* 0x0003e80000100800 */
[----:B------:R-:W-:Y:S01]  /*2c300*/  STL [R1+0x67c4], R4 ;  /* 0x0067c40401007387 */ /* 0x000fe20000100800 */
[----:B0-----:R-:W-:-:S03]  /*2c310*/  IADD3 R3, P2, R6, R30, RZ ;  /* 0x0000001e06037210 */ /* 0x001fc60007f5e0ff */
[----:B------:R-:W3:Y:S01]  /*2c320*/  LDL.LU R39, [R1+0x68] ;  /* 0x0000680001277983 */ /* 0x000ee20000300800 */
[----:B-1----:R-:W-:-:S03]  /*2c330*/  IMAD.X R2, R32, 0x1, R36, P4 ;  /* 0x0000000120027824 */ /* 0x002fc600020e0624 */
        /* <DEDUP_REMOVED lines=8> */
[C---:B--2---:R-:W-:Y:S01]  /*2c3c0*/  IMAD.X R3, R24.reuse, 0x1, R34, P3 ;  /* 0x0000000118037824 */ /* 0x044fe200018e0622 */
[----:B0-----:R-:W-:Y:S01]  /*2c3d0*/  IADD3 R2, P3, R7, R29, RZ ;  /* 0x0000001d07027210 */ /* 0x001fe20007f7e0ff */
[----:B-1----:R-:W-:-:S03]  /*2c3e0*/  IMAD.X R4, R24, 0x1, R35, P1 ;  /* 0x0000000118047824 */ /* 0x002fc600008e0623 */
[----:B------:R0:W-:Y:S04]  /*2c3f0*/  STL [R1+0x67a0], R3 ;  /* 0x0067a00301007387 */ /* 0x0001e80000100800 */
[----:B------:R1:W-:Y:S04]  /*2c400*/  STL [R1+0x67ac], R2 ;  /* 0x0067ac0201007387 */ /* 0x0003e80000100800 */
[----:B------:R-:W-:Y:S01]  /*2c410*/  STL [R1+0x67a4], R4 ;  /* 0x0067a40401007387 */ /* 0x000fe20000100800 */
[----:B0-----:R-:W-:-:S03]  /*2c420*/  IADD3 R3, P1, R7, R30, RZ ;  /* 0x0000001e07037210 */ /* 0x001fc60007f3e0ff */
[----:B------:R-:W2:Y:S01]  /*2c430*/  LDL.LU R32, [R1+0x64] ;  /* 0x0000640001207983 */ /* 0x000ea20000300800 */
[----:B-1----:R-:W-:-:S03]  /*2c440*/  IMAD.X R2, R24, 0x1, R36, P0 ;  /* 0x0000000118027824 */ /* 0x002fc600000e0624 */
        /* <DEDUP_REMOVED lines=8> */
[C---:B-----5:R-:W-:Y:S01]  /*2c4d0*/  IMAD.X R3, R43.reuse, 0x1, R34, P4 ;  /* 0x000000012b037824 */ /* 0x060fe200020e0622 */
[----:B0-----:R-:W-:Y:S01]  /*2c4e0*/  IADD3 R2, P4, R8, R29, RZ ;  /* 0x0000001d08027210 */ /* 0x001fe20007f9e0ff */
[----:B-1----:R-:W-:-:S03]  /*2c4f0*/  IMAD.X R4, R43, 0x1, R35, P5 ;  /* 0x000000012b047824 */ /* 0x002fc600028e0623 */
[----:B------:R0:W-:Y:S04]  /*2c500*/  STL [R1+0x6780], R3 ;  /* 0x0067800301007387 */ /* 0x0001e80000100800 */
[----:B------:R1:W-:Y:S04]  /*2c510*/  STL [R1+0x678c], R2 ;  /* 0x00678c0201007387 */ /* 0x0003e80000100800 */
[----:B------:R-:W-:Y:S01]  /*2c520*/  STL [R1+0x6784], R4 ;  /* 0x0067840401007387 */ /* 0x000fe20000100800 */
[----:B0-----:R-:W-:-:S03]  /*2c530*/  IADD3 R3, P5, R8, R30, RZ ;  /* 0x0000001e08037210 */ /* 0x001fc60007fbe0ff */
[----:B------:R-:W5:Y:S01]  /*2c540*/  LDL.LU R24, [R1+0x60] ;  /* 0x0000600001187983 */ /* 0x000f620000300800 */
        /* <DEDUP_REMOVED lines=60> */
[----:B-----5:R-:W-:Y:S01]  /*2c910*/  IMAD.X R3, R24, 0x1, R34, P0 ;  /* 0x0000000118037824 */ /* 0x020fe200000e0622 */
        /* <DEDUP_REMOVED lines=50> */
[----:B--2---:R-:W-:Y:S01]  /*2cc40*/  IMAD.X R3, R39, 0x1, R34, P0 ;  /* 0x0000000127037824 */ /* 0x004fe200000e0622 */
        /* <DEDUP_REMOVED lines=295> */
[----:B------:R-:W5:Y:S01]  /*2dec0*/  LDL.LU R32, [R1] ;  /* 0x0000000001207983 */ /* 0x000f620000300800 */
        /* <DEDUP_REMOVED lines=9> */
[----:B----4-:R-:W-:-:S03]  /*2df60*/  IMAD.X R3, R43, 0x1, R34, P0 ;  /* 0x000000012b037824 */ /* 0x010fc600000e0622 */
[----:B------:R-:W4:Y:S01]  /*2df70*/  LDL.LU R24, [R1+0xa0] ;  /* 0x0000a00001187983 */ /* 0x000f220000300800 */
[----:B0-----:R-:W-:-:S03]  /*2df80*/  IADD3 R2, P0, R46, R29, RZ ;  /* 0x0000001d2e027210 */ /* 0x001fc60007f1e0ff */
[----:B------:R0:W-:Y:S01]  /*2df90*/  STL [R1+0x6460], R3 ;  /* 0x0064600301007387 */ /* 0x0001e20000100800 */
[----:B-1----:R-:W-:-:S03]  /*2dfa0*/  IMAD.X R4, R43, 0x1, R36, P4 ;  /* 0x000000012b047824 */ /* 0x002fc600020e0624 */
[----:B------:R1:W-:Y:S01]  /*2dfb0*/  STL [R1+0x646c], R2 ;  /* 0x00646c0201007387 */ /* 0x0003e20000100800 */
[----:B0-----:R-:W-:Y:S01]  /*2dfc0*/  IMAD.X R3, R43, 0x1, R35, P2 ;  /* 0x000000012b037824 */ /* 0x001fe200010e0623 */
[----:B-1----:R-:W-:-:S04]  /*2dfd0*/  IADD3 R2, P2, R46, R30, RZ ;  /* 0x0000001e2e027210 */ /* 0x002fc80007f5e0ff */
[----:B------:R0:W-:Y:S04]  /*2dfe0*/  STL [R1+0x6464], R3 ;  /* 0x0064640301007387 */ /* 0x0001e80000100800 */
[----:B------:R1:W-:Y:S04]  /*2dff0*/  STL [R1+0x6454], R2 ;  /* 0x0064540201007387 */ /* 0x0003e80000100800 */
[----:B------:R1:W-:Y:S01]  /*2e000*/  STL [R1+0x6450], R4 ;  /* 0x0064500401007387 */ /* 0x0003e20000100800 */
[----:B0-----:R-:W-:Y:S01]  /*2e010*/  IADD3 R3, P4, R47, R26, RZ ;  /* 0x0000001a2f037210 */ /* 0x001fe20007f9e0ff */
[----:B-1----:R-:W-:-:S04]  /*2e020*/  IMAD.X R2, R43, 0x1, R38, P5 ;  /* 0x000000012b027824 */ /* 0x002fc800028e0626 */
[----:B------:R3:W-:Y:S01]  /*2e030*/  STL [R1+0x6458], R3 ;  /* 0x0064580301007387 */ /* 0x0007e20000100800 */
[----:B------:R-:W-:-:S03]  /*2e040*/  IADD3 R4, P5, R47, R27, RZ ;  /* 0x0000001b2f047210 */ /* 0x000fc60007fbe0ff */
[----:B------:R0:W-:Y:S04]  /*2e050*/  STL [R1+0x643c], R2 ;  /* 0x00643c0201007387 */ /* 0x0001e80000100800 */
[----:B------:R1:W-:Y:S04]  /*2e060*/  STL [R1+0x6448], R4 ;  /* 0x0064480401007387 */ /* 0x0003e80000100800 */
[----:B------:R-:W4:Y:S01]  /*2e070*/  LDL.LU R43, [R1+0xa4] ;  /* 0x0000a400012b7983 */ /* 0x000f220000300800 */
[----:B---3--:R-:W-:Y:S01]  /*2e080*/  IMAD.X R3, R41, 0x1, R34, P3 ;  /* 0x0000000129037824 */ /* 0x008fe200018e0622 */
[----:B0-----:R-:W-:-:S04]  /*2e090*/  IADD3 R2, P3, R47, R29, RZ ;  /* 0x0000001d2f027210 */ /* 0x001fc80007f7e0ff */
        /* <DEDUP_REMOVED lines=11> */
[----:B---3--:R-:W-:-:S03]  /*2e150*/  IADD3 R4, P2, R48, R27, RZ ;  /* 0x0000001b30047210 */ /* 0x008fc60007f5e0ff */
[----:B------:R0:W-:Y:S04]  /*2e160*/  STL [R1+0x641c], R2 ;  /* 0x00641c0201007387 */ /* 0x0001e80000100800 */
[----:B------:R1:W-:Y:S04]  /*2e170*/  STL [R1+0x6428], R4 ;  /* 0x0064280401007387 */ /* 0x0003e80000100800 */
[----:B------:R-:W3:Y:S01]  /*2e180*/  LDL.LU R41, [R1+0xb0] ;  /* 0x0000b00001297983 */ /* 0x000ee20000300800 */
[----:B------:R-:W-:Y:S01]  /*2e190*/  SHF.R.S32.HI R61, RZ, 0x1f, R49 ;  /* 0x0000001fff3d7819 */ /* 0x000fe20000011431 */
[C---:B--2---:R-:W-:Y:S01]  /*2e1a0*/  IMAD.X R3, R39.reuse, 0x1, R34, P4 ;  /* 0x0000000127037824 */ /* 0x044fe200020e0622 */
[----:B0-----:R-:W-:Y:S01]  /*2e1b0*/  IADD3 R2, P4, R48, R29, RZ ;  /* 0x0000001d30027210 */ /* 0x001fe20007f9e0ff */
[----:B-1----:R-:W-:-:S03]  /*2e1c0*/  IMAD.X R4, R39, 0x1, R36, P3 ;  /* 0x0000000127047824 */ /* 0x002fc600018e0624 */
[----:B------:R0:W-:Y:S04]  /*2e1d0*/  STL [R1+0x6420], R3 ;  /* 0x0064200301007387 */ /* 0x0001e80000100800 */
        /* <DEDUP_REMOVED lines=9> */
[----:B--2---:R-:W-:-:S03]  /*2e270*/  IADD3 R4, P1, R49, R27, RZ ;  /* 0x0000001b31047210 */ /* 0x004fc60007f3e0ff */
[----:B------:R0:W-:Y:S04]  /*2e280*/  STL [R1+0x63fc], R2 ;  /* 0x0063fc0201007387 */ /* 0x0001e80000100800 */
[----:B------:R1:W-:Y:S04]  /*2e290*/  STL [R1+0x6408], R4 ;  /* 0x0064080401007387 */ /* 0x0003e80000100800 */
[----:B------:R-:W2:Y:S01]  /*2e2a0*/  LDL.LU R39, [R1+0xb4] ;  /* 0x0000b40001277983 */ /* 0x000ea20000300800 */
[C---:B-----5:R-:W-:Y:S01]  /*2e2b0*/  IMAD.X R3, R32.reuse, 0x1, R34, P0 ;  /* 0x0000000120037824 */ /* 0x060fe200000e0622 */
        /* <DEDUP_REMOVED lines=9> */
[----:B----4-:R-:W-:Y:S01]  /*2e350*/  IADD3 R3, P4, R24, R26, RZ ;  /* 0x0000001a18037210 */ /* 0x010fe20007f9e0ff */
[----:B0-----:R-:W-:Y:S01]  /*2e360*/  IMAD.X R2, R32, 0x1, R38, P5 ;  /* 0x0000000120027824 */ /* 0x001fe200028e0626 */
[----:B-1----:R-:W-:-:S03]  /*2e370*/  IADD3 R4, P5, R24, R27, RZ ;  /* 0x0000001b18047210 */ /* 0x002fc60007fbe0ff */
[----:B------:R0:W-:Y:S04]  /*2e380*/  STL [R1+0x63f8], R3 ;  /* 0x0063f80301007387 */ /* 0x0001e80000100800 */
[----:B------:R1:W-:Y:S04]  /*2e390*/  STL [R1+0x63d0], R2 ;  /* 0x0063d00201007387 */ /* 0x0003e80000100800 */
[----:B------:R4:W-:Y:S01]  /*2e3a0*/  STL [R1+0x63e0], R4 ;  /* 0x0063e00401007387 */ /* 0x0009e20000100800 */
[----:B0-----:R-:W-:-:S03]  /*2e3b0*/  IMAD.X R3, R61, 0x1, R34, P3 ;  /* 0x000000013d037824 */ /* 0x001fc600018e0622 */
[----:B------:R-:W5:Y:S01]  /*2e3c0*/  LDL.LU R32, [R1+0xd4] ;  /* 0x0000d40001207983 */ /* 0x000f620000300800 */
[----:B-1----:R-:W-:-:S03]  /*2e3d0*/  IADD3 R2, P3, R24, R29, RZ ;  /* 0x0000001d18027210 */ /* 0x002fc60007f7e0ff */
[----:B------:R0:W-:Y:S01]  /*2e3e0*/  STL [R1+0x63d4], R3 ;  /* 0x0063d40301007387 */ /* 0x0001e20000100800 */
[----:B----4-:R-:W-:-:S03]  /*2e3f0*/  IMAD.X R4, R61, 0x1, R36, P0 ;  /* 0x000000013d047824 */ /* 0x010fc600000e0624 */
        /* <DEDUP_REMOVED lines=9> */
[----:B----4-:R-:W-:-:S03]  /*2e490*/  IADD3 R4, P2, R43, R27, RZ ;  /* 0x0000001b2b047210 */ /* 0x010fc60007f5e0ff */
[----:B------:R1:W-:Y:S04]  /*2e4a0*/  STL [R1+0x63b0], R2 ;  /* 0x0063b00201007387 */ /* 0x0003e80000100800 */
[----:B------:R4:W-:Y:S04]  /*2e4b0*/  STL [R1+0x63c0], R4 ;  /* 0x0063c00401007387 */ /* 0x0009e80000100800 */
[----:B------:R-:W5:Y:S01]  /*2e4c0*/  LDL.LU R24, [R1+0xd8] ;  /* 0x0000d80001187983 */ /* 0x000f620000300800 */
[----:B------:R-:W-:-:S05]  /*2e4d0*/  SHF.R.S32.HI R50, RZ, 0x1f, R50 ;  /* 0x0000001fff327819 */ /* 0x000fca0000011432 */
[----:B0-----:R-:W-:Y:S01]  /*2e4e0*/  IMAD.X R3, R50, 0x1, R34, P4 ;  /* 0x0000000132037824 */ /* 0x001fe200020e0622 */
[----:B-1----:R-:W-:-:S04]  /*2e4f0*/  IADD3 R2, P4, R43, R29, RZ ;  /* 0x0000001d2b027210 */ /* 0x002fc80007f9e0ff */
[----:B------:R0:W-:Y:S01]  /*2e500*/  STL [R1+0x63b4], R3 ;  /* 0x0063b40301007387 */ /* 0x0001e20000100800 */
[----:B----4-:R-:W-:-:S03]  /*2e510*/  IMAD.X R4, R50, 0x1, R36, P3 ;  /* 0x0000000132047824 */ /* 0x010fc600018e0624 */
[----:B------:R1:W-:Y:S01]  /*2e520*/  STL [R1+0x63c4], R2 ;  /* 0x0063c40201007387 */ /* 0x0003e20000100800 */
[----:B0-----:R-:W-:Y:S01]  /*2e530*/  IMAD.X R3, R50, 0x1, R35, P5 ;  /* 0x0000000132037824 */ /* 0x001fe200028e0623 */
[----:B-1----:R-:W-:-:S04]  /*2e540*/  IADD3 R2, P5, R43, R30, RZ ;  /* 0x0000001e2b027210 */ /* 0x002fc80007fbe0ff */
[----:B------:R3:W-:Y:S01]  /*2e550*/  STL [R1+0x63b8], R3 ;  /* 0x0063b80301007387 */ /* 0x0007e20000100800 */
[----:B------:R-:W-:-:S03]  /*2e560*/  SHF.R.S32.HI R51, RZ, 0x1f, R51 ;  /* 0x0000001fff337819 */ /* 0x000fc60000011433 */
[----:B------:R0:W-:Y:S04]  /*2e570*/  STL [R1+0x63c8], R2 ;  /* 0x0063c80201007387 */ /* 0x0001e80000100800 */
[----:B------:R1:W-:Y:S01]  /*2e580*/  STL [R1+0x63bc], R4 ;  /* 0x0063bc0401007387 */ /* 0x0003e20000100800 */
[----:B---3--:R-:W-:Y:S01]  /*2e590*/  IADD3 R3, P3, R41, R26, RZ ;  /* 0x0000001a29037210 */ /* 0x008fe20007f7e0ff */
[----:B0-----:R-:W-:-:S04]  /*2e5a0*/  IMAD.X R2, R50, 0x1, R38, P1 ;  /* 0x0000000132027824 */ /* 0x001fc800008e0626 */
[----:B------:R0:W-:Y:S01]  /*2e5b0*/  STL [R1+0x63cc], R3 ;  /* 0x0063cc0301007387 */ /* 0x0001e20000100800 */
[----:B-1----:R-:W-:-:S03]  /*2e5c0*/  IADD3 R4, P1, R41, R27, RZ ;  /* 0x0000001b29047210 */ /* 0x002fc60007f3e0ff */
[----:B------:R1:W-:Y:S04]  /*2e5d0*/  STL [R1+0x6390], R2 ;  /* 0x0063900201007387 */ /* 0x0003e80000100800 */
[----:B------:R3:W-:Y:S01]  /*2e5e0*/  STL [R1+0x63a0], R4 ;  /* 0x0063a00401007387 */ /* 0x0007e20000100800 */
[----:B0-----:R-:W-:-:S03]  /*2e5f0*/  IMAD.X R3, R51, 0x1, R34, P0 ;  /* 0x0000000133037824 */ /* 0x001fc600000e0622 */
[----:B------:R-:W4:Y:S01]  /*2e600*/  LDL.LU R43, [R1+0xdc] ;  /* 0x0000dc00012b7983 */ /* 0x000f220000300800 */
[----:B-1----:R-:W-:-:S03]  /*2e610*/  IADD3 R2, P0, R41, R29, RZ ;  /* 0x0000001d29027210 */ /* 0x002fc60007f1e0ff */
[----:B------:R0:W-:Y:S04]  /*2e620*/  STL [R1+0x6394], R3 ;  /* 0x0063940301007387 */ /* 0x0001e80000100800 */
[----:B------:R1:W-:Y:S01]  /*2e630*/  STL [R1+0x63a4], R2 ;  /* 0x0063a40201007387 */ /* 0x0003e20000100800 */
[C---:B---3--:R-:W-:Y:S02]  /*2e640*/  IMAD.X R4, R51.reuse, 0x1, R36, P4 ;  /* 0x0000000133047824 */ /* 0x048fe400020e0624 */
[----:B0-----:R-:W-:Y:S01]  /*2e650*/  IMAD.X R3, R51, 0x1, R35, P2 ;  /* 0x0000000133037824 */ /* 0x001fe200010e0623 */
[----:B-1----:R-:W-:-:S04]  /*2e660*/  IADD3 R2, P2, R41, R30, RZ ;  /* 0x0000001e29027210 */ /* 0x002fc80007f5e0ff */
[----:B------:R-:W-:Y:S01]  /*2e670*/  STL [R1+0x6398], R3 ;  /* 0x0063980301007387 */ /* 0x000fe20000100800 */
[----:B------:R-:W-:-:S03]  /*2e680*/  SHF.R.S32.HI R52, RZ, 0x1f, R52 ;  /* 0x0000001fff347819 */ /* 0x000fc60000011434 */
[----:B------:R0:W-:Y:S04]  /*2e690*/  STL [R1+0x63a8], R2 ;  /* 0x0063a80201007387 */ /* 0x0001e80000100800 */
[----:B------:R1:W-:Y:S01]  /*2e6a0*/  STL [R1+0x639c], R4 ;  /* 0x00639c0401007387 */ /* 0x0003e20000100800 */
[----:B0-----:R-:W-:Y:S01]  /*2e6b0*/  IMAD.X R2, R51, 0x1, R38, P5 ;  /* 0x0000000133027824 */ /* 0x001fe200028e0626 */
[----:B------:R-:W-:Y:S02]  /*2e6c0*/  SHF.R.S32.HI R53, RZ, 0x1f, R53 ;  /* 0x0000001fff357819 */ /* 0x000fe40000011435 */
[C---:B--2---:R-:W-:Y:S02]  /*2e6d0*/  IADD3 R3, P4, R39.reuse, R26, RZ ;  /* 0x0000001a27037210 */ /* 0x044fe40007f9e0ff */
[----:B-1----:R-:W-:-:S03]  /*2e6e0*/  IADD3 R4, P5, R39, R27, RZ ;  /* 0x0000001b27047210 */ /* 0x002fc60007fbe0ff */
[----:B------:R0:W-:Y:S04]  /*2e6f0*/  STL [R1+0x63ac], R3 ;  /* 0x0063ac0301007387 */ /* 0x0001e80000100800 */
[----:B------:R1:W-:Y:S01]  /*2e700*/  STL [R1+0x6370], R2 ;  /* 0x0063700201007387 */ /* 0x0003e20000100800 */
[----:B0-----:R-:W-:-:S03]  /*2e710*/  IMAD.X R3, R52, 0x1, R34, P3 ;  /* 0x0000000134037824 */ /* 0x001fc600018e0622 */
[----:B------:R0:W-:Y:S01]  /*2e720*/  STL [R1+0x6380], R4 ;  /* 0x0063800401007387 */ /* 0x0001e20000100800 */
[----:B-1----:R-:W-:-:S03]  /*2e730*/  IADD3 R2, P3, R39, R29, RZ ;  /* 0x0000001d27027210 */ /* 0x002fc60007f7e0ff */
[----:B------:R-:W2:Y:S04]  /*2e740*/  LDL.LU R41, [R1+0xe0] ;  /* 0x0000e00001297983 */ /* 0x000ea80000300800 */
[----:B------:R1:W-:Y:S04]  /*2e750*/  STL [R1+0x6374], R3 ;  /* 0x0063740301007387 */ /* 0x0003e80000100800 */
[----:B------:R3:W-:Y:S01]  /*2e760*/  STL [R1+0x6384], R2 ;  /* 0x0063840201007387 */ /* 0x0007e20000100800 */
[C---:B0-----:R-:W-:Y:S02]  /*2e770*/  IMAD.X R4, R52.reuse, 0x1, R36, P0 ;  /* 0x0000000134047824 */ /* 0x041fe400000e0624 */
[----:B-1----:R-:W-:Y:S01]  /*2e780*/  IMAD.X R3, R52, 0x1, R35, P1 ;  /* 0x0000000134037824 */ /* 0x002fe200008e0623 */
[----:B---3--:R-:W-:-:S04]  /*2e790*/  IADD3 R2, P1, R39, R30, RZ ;  /* 0x0000001e27027210 */ /* 0x008fc80007f3e0ff */
[----:B------:R-:W-:Y:S04]  /*2e7a0*/  STL [R1+0x6378], R3 ;  /* 0x0063780301007387 */ /* 0x000fe80000100800 */
[----:B------:R0:W-:Y:S04]  /*2e7b0*/  STL [R1+0x6388], R2 ;  /* 0x0063880201007387 */ /* 0x0001e80000100800 */
[----:B------:R1:W-:Y:S01]  /*2e7c0*/  STL [R1+0x637c], R4 ;  /* 0x00637c0401007387 */ /* 0x0003e20000100800 */
[----:B0-----:R-:W-:Y:S01]  /*2e7d0*/  IMAD.X R2, R52, 0x1, R38, P2 ;  /* 0x0000000134027824 */ /* 0x001fe200010e0626 */
[----:B-----5:R-:W-:-:S02]  /*2e7e0*/  IADD3 R3, P0, R32, R26, RZ ;  /* 0x0000001a20037210 */ /* 0x020fc40007f1e0ff */
[----:B-1----:R-:W-:-:S03]  /*2e7f0*/  IADD3 R4, P2, R32, R27, RZ ;  /* 0x0000001b20047210 */ /* 0x002fc60007f5e0ff */
[----:B------:R0:W-:Y:S04]  /*2e800*/  STL [R1+0x638c], R3 ;  /* 0x00638c0301007387 */ /* 0x0001e80000100800 */
[----:B------:R1:W-:Y:S01]  /*2e810*/  STL [R1+0x6350], R2 ;  /* 0x0063500201007387 */ /* 0x0003e20000100800 */
[----:B0-----:R-:W-:-:S03]  /*2e820*/  IMAD.X R3, R53, 0x1, R34, P4 ;  /* 0x0000000135037824 */ /* 0x001fc600020e0622 */
[----:B------:R0:W-:Y:S01]  /*2e830*/  STL [R1+0x6360], R4 ;  /* 0x0063600401007387 */ /* 0x0001e20000100800 */
[----:B-1----:R-:W-:-:S03]  /*2e840*/  IADD3 R2, P4, R32, R29, RZ ;  /* 0x0000001d20027210 */ /* 0x002fc60007f9e0ff */
[----:B------:R-:W3:Y:S04]  /*2e850*/  LDL.LU R39, [R1+0xe4] ;  /* 0x0000e40001277983 */ /* 0x000ee80000300800 */
[----:B------:R1:W-:Y:S01]  /*2e860*/  STL [R1+0x6354], R3 ;  /* 0x0063540301007387 */ /* 0x0003e20000100800 */
[----:B0-----:R-:W-:-:S03]  /*2e870*/  IMAD.X R4, R53, 0x1, R36, P3 ;  /* 0x0000000135047824 */ /* 0x001fc600018e0624 */
[----:B------:R0:W-:Y:S01]  /*2e880*/  STL [R1+0x6364], R2 ;  /* 0x0063640201007387 */ /* 0x0001e20000100800 */
[----:B-1----:R-:W-:Y:S01]  /*2e890*/  IMAD.X R3, R53, 0x1, R35, P5 ;  /* 0x0000000135037824 */ /* 0x002fe200028e0623 */
[----:B0-----:R-:W-:-:S04]  /*2e8a0*/  IADD3 R2, P5, R32, R30, RZ ;  /* 0x0000001e20027210 */ /* 0x001fc80007fbe0ff */
[----:B------:R0:W-:Y:S04]  /*2e8b0*/  STL [R1+0x6358], R3 ;  /* 0x0063580301007387 */ /* 0x0001e80000100800 */
[----:B------:R1:W-:Y:S04]  /*2e8c0*/  STL [R1+0x6368], R2 ;  /* 0x0063680201007387 */ /* 0x0003e80000100800 */
[----:B------:R5:W-:Y:S01]  /*2e8d0*/  STL [R1+0x635c], R4 ;  /* 0x00635c0401007387 */ /* 0x000be20000100800 */
[----:B0-----:R-:W-:Y:S01]  /*2e8e0*/  IADD3 R3, P3, R24, R26, RZ ;  /* 0x0000001a18037210 */ /* 0x001fe20007f7e0ff */
[----:B-1----:R-:W-:-:S04]  /*2e8f0*/  IMAD.X R2, R53, 0x1, R38, P1 ;  /* 0x0000000135027824 */ /* 0x002fc800008e0626 */
[----:B------:R0:W-:Y:S01]  /*2e900*/  STL [R1+0x636c], R3 ;  /* 0x00636c0301007387 */ /* 0x0001e20000100800 */
[----:B-----5:R-:W-:-:S03]  /*2e910*/  IADD3 R4, P1, R24, R27, RZ ;  /* 0x0000001b18047210 */ /* 0x020fc60007f3e0ff */
[----:B------:R1:W-:Y:S04]  /*2e920*/  STL [R1+0x6330], R2 ;  /* 0x0063300201007387 */ /* 0x0003e80000100800 */
[----:B------:R5:W-:Y:S04]  /*2e930*/  STL [R1+0x6340], R4 ;  /* 0x0063400401007387 */ /* 0x000be80000100800 */
[----:B------:R-:W3:Y:S01]  /*2e940*/  LDL.LU R32, [R1+0xe8] ;  /* 0x0000e80001207983 */ /* 0x000ee20000300800 */
[----:B------:R-:W-:-:S05]  /*2e950*/  SHF.R.S32.HI R54, RZ, 0x1f, R54 ;  /* 0x0000001fff367819 */ /* 0x000fca0000011436 */
[----:B0-----:R-:W-:Y:S01]  /*2e960*/  IMAD.X R3, R54, 0x1, R34, P0 ;  /* 0x0000000136037824 */ /* 0x001fe200000e0622 */
[----:B-1----:R-:W-:Y:S01]  /*2e970*/  IADD3 R2, P0, R24, R29, RZ ;  /* 0x0000001d18027210 */ /* 0x002fe20007f1e0ff */
[----:B-----5:R-:W-:-:S03]  /*2e980*/  IMAD.X R4, R54, 0x1, R35, P2 ;  /* 0x0000000136047824 */ /* 0x020fc600010e0623 */
[----:B------:R0:W-:Y:S01]  /*2e990*/  STL [R1+0x6334], R3 ;  /* 0x0063340301007387 */ /* 0x0001e20000100800 */
[----:B------:R-:W-:-:S03]  /*2e9a0*/  SHF.R.S32.HI R55, RZ, 0x1f, R55 ;  /* 0x0000001fff377819 */ /* 0x000fc60000011437 */
[----:B------:R1:W-:Y:S04]  /*2e9b0*/  STL [R1+0x6344], R2 ;  /* 0x0063440201007387 */ /* 0x0003e80000100800 */
[----:B------:R4:W-:Y:S01]  /*2e9c0*/  STL [R1+0x6338], R4 ;  /* 0x0063380401007387 */ /* 0x0009e20000100800 */
[----:B0-----:R-:W-:Y:S01]  /*2e9d0*/  IADD3 R3, P2, R24, R30, RZ ;  /* 0x0000001e18037210 */ /* 0x001fe20007f5e0ff */
[----:B-1----:R-:W-:-:S04]  /*2e9e0*/  IMAD.X R2, R54, 0x1, R36, P4 ;  /* 0x0000000136027824 */ /* 0x002fc800020e0624 */
[----:B------:R0:W-:Y:S01]  /*2e9f0*/  STL [R1+0x6348], R3 ;  /* 0x0063480301007387 */ /* 0x0001e20000100800 */
[----:B----4-:R-:W-:-:S03]  /*2ea00*/  IADD3 R4, P4, R43, R26, RZ ;  /* 0x0000001a2b047210 */ /* 0x010fc60007f9e0ff */
[----:B------:R1:W-:Y:S01]  /*2ea10*/  STL [R1+0x633c], R2 ;  /* 0x00633c0201007387 */ /* 0x0003e20000100800 */
[----:B0-----:R-:W-:-:S03]  /*2ea20*/  IMAD.X R3, R54, 0x1, R38, P5 ;  /* 0x0000000136037824 */ /* 0x001fc600028e0626 */
[----:B------:R0:W-:Y:S01]  /*2ea30*/  STL [R1+0x634c], R4 ;  /* 0x00634c0401007387 */ /* 0x0001e20000100800 */
[----:B-1----:R-:W-:-:S03]  /*2ea40*/  IADD3 R2, P5, R43, R27, RZ ;  /* 0x0000001b2b027210 */ /* 0x002fc60007fbe0ff */
[----:B------:R1:W-:Y:S01]  /*2ea50*/  STL [R1+0x6310], R3 ;  /* 0x0063100301007387 */ /* 0x0003e20000100800 */
[----:B0-----:R-:W-:-:S03]  /*2ea60*/  IMAD.X R4, R55, 0x1, R34, P3 ;  /* 0x0000000137047824 */ /* 0x001fc600018e0622 */
[----:B------:R0:W-:Y:S04]  /*2ea70*/  STL [R1+0x6320], R2 ;  /* 0x0063200201007387 */ /* 0x0001e80000100800 */
[----:B------:R4:W-:Y:S01]  /*2ea80*/  STL [R1+0x6314], R4 ;  /* 0x0063140401007387 */ /* 0x0009e20000100800 */
[----:B-1----:R-:W-:-:S03]  /*2ea90*/  IADD3 R3, P3, R43, R29, RZ ;  /* 0x0000001d2b037210 */ /* 0x002fc60007f7e0ff */
[----:B------:R-:W5:Y:S01]  /*2eaa0*/  LDL.LU R24, [R1+0xec] ;  /* 0x0000ec0001187983 */ /* 0x000f620000300800 */
[----:B0-----:R-:W-:Y:S01]  /*2eab0*/  IMAD.X R2, R55, 0x1, R35, P1 ;  /* 0x0000000137027824 */ /* 0x001fe200008e0623 */
[----:B----4-:R-:W-:Y:S02]  /*2eac0*/  IADD3 R4, P1, R43, R30, RZ ;  /* 0x0000001e2b047210 */ /* 0x010fe40007f3e0ff */
[----:B------:R0:W-:Y:S01]  /*2ead0*/  STL [R1+0x6324], R3 ;  /* 0x0063240301007387 */ /* 0x0001e20000100800 */
[----:B------:R-:W-:-:S03]  /*2eae0*/  SHF.R.S32.HI R56, RZ, 0x1f, R56 ;  /* 0x0000001fff387819 */ /* 0x000fc60000011438 */
[----:B------:R-:W-:Y:S04]  /*2eaf0*/  STL [R1+0x6318], R2 ;  /* 0x0063180201007387 */ /* 0x000fe80000100800 */
[----:B------:R1:W-:Y:S01]  /*2eb00*/  STL [R1+0x6328], R4 ;  /* 0x0063280401007387 */ /* 0x0003e20000100800 */
[----:B0-----:R-:W-:-:S05]  /*2eb10*/  IMAD.X R3, R55, 0x1, R36, P0 ;  /* 0x0000000137037824 */ /* 0x001fca00000e0624 */
[----:B------:R0:W-:Y:S01]  /*2eb20*/  STL [R1+0x631c], R3 ;  /* 0x00631c0301007387 */ /* 0x0001e20000100800 */
[----:B-1----:R-:W-:Y:S01]  /*2eb30*/  IMAD.X R4, R55, 0x1, R38, P2 ;  /* 0x0000000137047824 */ /* 0x002fe200010e0626 */
[----:B------:R-:W-:Y:S02]  /*2eb40*/  SHF.R.S32.HI R57, RZ, 0x1f, R57 ;  /* 0x0000001fff397819 */ /* 0x000fe40000011439 */
[C---:B--2---:R-:W-:Y:S02]  /*2eb50*/  IADD3 R2, P0, R41.reuse, R26, RZ ;  /* 0x0000001a29027210 */ /* 0x044fe40007f1e0ff */
[----:B0-----:R-:W-:-:S03]  /*2eb60*/  IADD3 R3, P2, R41, R27, RZ ;  /* 0x0000001b29037210 */ /* 0x001fc60007f5e0ff */
[----:B------:R0:W-:Y:S04]  /*2eb70*/  STL [R1+0x632c], R2 ;  /* 0x00632c0201007387 */ /* 0x0001e80000100800 */
[----:B------:R1:W-:Y:S01]  /*2eb80*/  STL [R1+0x62f0], R4 ;  /* 0x0062f00401007387 */ /* 0x0003e20000100800 */
[----:B0-----:R-:W-:-:S03]  /*2eb90*/  IMAD.X R2, R56, 0x1, R34, P4 ;  /* 0x0000000138027824 */ /* 0x001fc600020e0622 */
[----:B------:R0:W-:Y:S01]  /*2eba0*/  STL [R1+0x6300], R3 ;  /* 0x0063000301007387 */ /* 0x0001e20000100800 */
[----:B-1----:R-:W-:-:S03]  /*2ebb0*/  IADD3 R4, P4, R41, R29, RZ ;  /* 0x0000001d29047210 */ /* 0x002fc60007f9e0ff */
[----:B------:R1:W-:Y:S04]  /*2ebc0*/  STL [R1+0x62f4], R2 ;  /* 0x0062f40201007387 */ /* 0x0003e80000100800 */
[----:B------:R2:W-:Y:S01]  /*2ebd0*/  STL [R1+0x6304], R4 ;  /* 0x0063040401007387 */ /* 0x0005e20000100800 */
[----:B0-----:R-:W-:-:S03]  /*2ebe0*/  IMAD.X R3, R56, 0x1, R35, P5 ;  /* 0x0000000138037824 */ /* 0x001fc600028e0623 */
[----:B------:R-:W4:Y:S01]  /*2ebf0*/  LDL.LU R43, [R1+0xf0] ;  /* 0x0000f000012b7983 */ /* 0x000f220000300800 */
[----:B-1----:R-:W-:Y:S01]  /*2ec00*/  IADD3 R2, P5, R41, R30, RZ ;  /* 0x0000001e29027210 */ /* 0x002fe20007fbe0ff */
[C---:B--2---:R-:W-:Y:S02]  /*2ec10*/  IMAD.X R4, R56.reuse, 0x1, R36, P3 ;  /* 0x0000000138047824 */ /* 0x044fe400018e0624 */
[----:B------:R-:W-:Y:S04]  /*2ec20*/  STL [R1+0x62f8], R3 ;  /* 0x0062f80301007387 */ /* 0x000fe80000100800 */
[----:B------:R0:W-:Y:S04]  /*2ec30*/  STL [R1+0x6308], R2 ;  /* 0x0063080201007387 */ /* 0x0001e80000100800 */
[----:B------:R1:W-:Y:S01]  /*2ec40*/  STL [R1+0x62fc], R4 ;  /* 0x0062fc0401007387 */ /* 0x0003e20000100800 */
[----:B0-----:R-:W-:Y:S01]  /*2ec50*/  IMAD.X R2, R56, 0x1, R38, P1 ;  /* 0x0000000138027824 */ /* 0x001fe200008e0626 */
[----:B---3--:R-:W-:-:S02]  /*2ec60*/  IADD3 R3, P3, R39, R26, RZ ;  /* 0x0000001a27037210 */ /* 0x008fc40007f7e0ff */
[----:B-1----:R-:W-:-:S03]  /*2ec70*/  IADD3 R4, P1, R39, R27, RZ ;  /* 0x0000001b27047210 */ /* 0x002fc60007f3e0ff */
[----:B------:R0:W-:Y:S04]  /*2ec80*/  STL [R1+0x630c], R3 ;  /* 0x00630c0301007387 */ /* 0x0001e80000100800 */
[----:B------:R1:W-:Y:S04]  /*2ec90*/  STL [R1+0x62d0], R2 ;  /* 0x0062d00201007387 */ /* 0x0003e80000100800 */
[----:B------:R2:W-:Y:S01]  /*2eca0*/  STL [R1+0x62e0], R4 ;  /* 0x0062e00401007387 */ /* 0x0005e20000100800 */
[----:B0-----:R-:W-:Y:S01]  /*2ecb0*/  IMAD.X R3, R57, 0x1, R34, P0 ;  /* 0x0000000139037824 */ /* 0x001fe200000e0622 */
[----:B-1----:R-:W-:-:S04]  /*2ecc0*/  IADD3 R2, P0, R39, R29, RZ ;  /* 0x0000001d27027210 */ /* 0x002fc80007f1e0ff */
[----:B------:R0:W-:Y:S01]  /*2ecd0*/  STL [R1+0x62d4], R3 ;  /* 0x0062d40301007387 */ /* 0x0001e20000100800 */
[----:B--2---:R-:W-:-:S03]  /*2ece0*/  IMAD.X R4, R57, 0x1, R35, P2 ;  /* 0x0000000139047824 */ /* 0x004fc600010e0623 */
[----:B------:R1:W-:Y:S04]  /*2ecf0*/  STL [R1+0x62e4], R2 ;  /* 0x0062e40201007387 */ /* 0x0003e80000100800 */
[----:B------:R2:W-:Y:S01]  /*2ed00*/  STL [R1+0x62d8], R4 ;  /* 0x0062d80401007387 */ /* 0x0005e20000100800 */
[----:B0-----:R-:W-:-:S03]  /*2ed10*/  IADD3 R3, P2, R39, R30, RZ ;  /* 0x0000001e27037210 */ /* 0x001fc60007f5e0ff */
[----:B------:R-:W3:Y:S01]  /*2ed20*/  LDL.LU R41, [R1+0xf4] ;  /* 0x0000f40001297983 */ /* 0x000ee20000300800 */
[----:B-1----:R-:W-:-:S03]  /*2ed30*/  IMAD.X R2, R57, 0x1, R36, P4 ;  /* 0x0000000139027824 */ /* 0x002fc600020e0624 */
[----:B------:R0:W-:Y:S04]  /*2ed40*/  STL [R1+0x62e8], R3 ;  /* 0x0062e80301007387 */ /* 0x0001e80000100800 */
[----:B------:R1:W-:Y:S01]  /*2ed50*/  STL [R1+0x62dc], R2 ;  /* 0x0062dc0201007387 */ /* 0x0003e20000100800 */
[----:B--2---:R-:W-:-:S05]  /*2ed60*/  IADD3 R4, P4, R32, R26, RZ ;  /* 0x0000001a20047210 */ /* 0x004fca0007f9e0ff */
[----:B------:R2:W-:Y:S04]  /*2ed70*/  STL [R1+0x62ec], R4 ;  /* 0x0062ec0401007387 */ /* 0x0005e80000100800 */
[----:B------:R-:W3:Y:S01]  /*2ed80*/  LDL.LU R39, [R1+0x9c] ;  /* 0x00009c0001277983 */ /* 0x000ee20000300800 */
[----:B0-----:R-:W-:Y:S01]  /*2ed90*/  IMAD.X R3, R57, 0x1, R38, P5 ;  /* 0x0000000139037824 */ /* 0x001fe200028e0626 */
[----:B------:R-:W-:Y:S02]  /*2eda0*/  SHF.R.S32.HI R58, RZ, 0x1f, R58 ;  /* 0x0000001fff3a7819 */ /* 0x000fe4000001143a */
[----:B-1----:R-:W-:Y:S02]  /*2edb0*/  IADD3 R2, P5, R32, R27, RZ ;  /* 0x0000001b20027210 */ /* 0x002fe40007fbe0ff */
[----:B------:R0:W-:Y:S01]  /*2edc0*/  STL [R1+0x62b0], R3 ;  /* 0x0062b00301007387 */ /* 0x0001e20000100800 */
[----:B--2---:R-:W-:-:S03]  /*2edd0*/  IMAD.X R4, R58, 0x1, R35, P1 ;  /* 0x000000013a047824 */ /* 0x004fc600008e0623 */
[----:B------:R1:W-:Y:S01]  /*2ede0*/  STL [R1+0x62c0], R2 ;  /* 0x0062c00201007387 */ /* 0x0003e20000100800 */
[----:B0-----:R-:W-:Y:S01]  /*2edf0*/  IMAD.X R3, R58, 0x1, R34, P3 ;  /* 0x000000013a037824 */ /* 0x001fe200018e0622 */
[----:B-1----:R-:W-:-:S04]  /*2ee00*/  IADD3 R2, P3, R32, R29, RZ ;  /* 0x0000001d20027210 */ /* 0x002fc80007f7e0ff */
[----:B------:R0:W-:Y:S04]  /*2ee10*/  STL [R1+0x62b4], R3 ;  /* 0x0062b40301007387 */ /* 0x0001e80000100800 */
[----:B------:R1:W-:Y:S04]  /*2ee20*/  STL [R1+0x62c4], R2 ;  /* 0x0062c40201007387 */ /* 0x0003e80000100800 */
[----:B------:R5:W-:Y:S01]  /*2ee30*/  STL [R1+0x62b8], R4 ;  /* 0x0062b80401007387 */ /* 0x000be20000100800 */
[----:B0-----:R-:W-:-:S03]  /*2ee40*/  IADD3 R3, P1, R32, R30, RZ ;  /* 0x0000001e20037210 */ /* 0x001fc60007f3e0ff */
[----:B------:R-:W2:Y:S01]  /*2ee50*/  LDL.LU R32, [R1+0xfc] ;  /* 0x0000fc0001207983 */ /* 0x000ea20000300800 */
[----:B-1----:R-:W-:-:S03]  /*2ee60*/  IMAD.X R2, R58, 0x1, R36, P0 ;  /* 0x000000013a027824 */ /* 0x002fc600000e0624 */
[----:B------:R0:W-:Y:S01]  /*2ee70*/  STL [R1+0x62c8], R3 ;  /* 0x0062c80301007387 */ /* 0x0001e20000100800 */
[----:B------:R-:W-:-:S03]  /*2ee80*/  SHF.R.S32.HI R59, RZ, 0x1f, R59 ;  /* 0x0000001fff3b7819 */ /* 0x000fc6000001143b */
[----:B------:R1:W-:Y:S01]  /*2ee90*/  STL [R1+0x62bc], R2 ;  /* 0x0062bc0201007387 */ /* 0x0003e20000100800 */
[----:B-----5:R-:W-:Y:S01]  /*2eea0*/  IADD3 R4, P0, R24, R26, RZ ;  /* 0x0000001a18047210 */ /* 0x020fe20007f1e0ff */
[----:B0-----:R-:W-:Y:S01]  /*2eeb0*/  IMAD.X R3, R58, 0x1, R38, P2 ;  /* 0x000000013a037824 */ /* 0x001fe200010e0626 */
[----:B-1----:R-:W-:-:S03]  /*2eec0*/  IADD3 R2, P2, R24, R27, RZ ;  /* 0x0000001b18027210 */ /* 0x002fc60007f5e0ff */
[----:B------:R0:W-:Y:S01]  /*2eed0*/  STL [R1+0x62cc], R4 ;  /* 0x0062cc0401007387 */ /* 0x0001e20000100800 */
[----:B------:R-:W-:-:S03]  /*2eee0*/  IMAD.X R5, R59, 0x1, R35, P5 ;  /* 0x000000013b057824 */ /* 0x000fc600028e0623 */
[----:B0-----:R-:W5:Y:S04]  /*2eef0*/  LDL.LU R4, [R1+0xa8] ;  /* 0x0000a80001047983 */ /* 0x001f680000300800 */
[----:B------:R0:W-:Y:S04]  /*2ef00*/  STL [R1+0x6290], R3 ;  /* 0x0062900301007387 */ /* 0x0001e80000100800 */
[----:B------:R1:W-:Y:S01]  /*2ef10*/  STL [R1+0x62a0], R2 ;  /* 0x0062a00201007387 */ /* 0x0003e20000100800 */
[----:B0-----:R-:W-:Y:S01]  /*2ef20*/  IMAD.X R3, R59, 0x1, R34, P4 ;  /* 0x000000013b037824 */ /* 0x001fe200020e0622 */
[----:B-1----:R-:W-:-:S04]  /*2ef30*/  IADD3 R2, P4, R24, R29, RZ ;  /* 0x0000001d18027210 */ /* 0x002fc80007f9e0ff */
[----:B------:R0:W-:Y:S04]  /*2ef40*/  STL [R1+0x6294], R3 ;  /* 0x0062940301007387 */ /* 0x0001e80000100800 */
[----:B------:R1:W-:Y:S04]  /*2ef50*/  STL [R1+0x62a4], R2 ;  /* 0x0062a40201007387 */ /* 0x0003e80000100800 */
[----:B------:R1:W-:Y:S01]  /*2ef60*/  STL [R1+0x6298], R5 ;  /* 0x0062980501007387 */ /* 0x0003e20000100800 */
[----:B0-----:R-:W-:-:S03]  /*2ef70*/  IADD3 R3, P5, R24, R30, RZ ;  /* 0x0000001e18037210 */ /* 0x001fc60007fbe0ff */
[----:B------:R-:W5:Y:S01]  /*2ef80*/  LDL.LU R24, [R1+0x104] ;  /* 0x0001040001187983 */ /* 0x000f620000300800 */
[----:B-1----:R-:W-:-:S03]  /*2ef90*/  IMAD.X R2, R59, 0x1, R36, P3 ;  /* 0x000000013b027824 */ /* 0x002fc600018e0624 */
[----:B------:R4:W-:Y:S01]  /*2efa0*/  STL [R1+0x62a8], R3 ;  /* 0x0062a80301007387 */ /* 0x0009e20000100800 */
[----:B------:R-:W-:Y:S01]  /*2efb0*/  SHF.R.S32.HI R60, RZ, 0x1f, R60 ;  /* 0x0000001fff3c7819 */ /* 0x000fe2000001143c */
[----:B------:R-:W-:Y:S02]  /*2efc0*/  IMAD.X R5, R59, 0x1, R38, P1 ;  /* 0x000000013b057824 */ /* 0x000fe400008e0626 */
[----:B------:R0:W-:Y:S02]  /*2efd0*/  STL [R1+0x629c], R2 ;  /* 0x00629c0201007387 */ /* 0x0001e40000100800 */
[----:B------:R-:W-:Y:S01]  /*2efe0*/  IMAD.X R6, R60, 0x1, R34, P0 ;  /* 0x000000013c067824 */ /* 0x000fe200000e0622 */
[C---:B----4-:R-:W-:Y:S02]  /*2eff0*/  IADD3 R3, P3, R43.reuse, R26, RZ ;  /* 0x0000001a2b037210 */ /* 0x050fe40007f7e0ff */
[----:B0-----:R-:W-:-:S03]  /*2f000*/  IADD3 R2, P1, R43, R27, RZ ;  /* 0x0000001b2b027210 */ /* 0x001fc60007f3e0ff */
[----:B------:R0:W-:Y:S04]  /*2f010*/  STL [R1+0x62ac], R3 ;  /* 0x0062ac0301007387 */ /* 0x0001e80000100800 */
[----:B0-----:R-:W4:Y:S04]  /*2f020*/  LDL.LU R3, [R1+0xac] ;  /* 0x0000ac0001037983 */ /* 0x001f280000300800 */
[----:B------:R0:W-:Y:S04]  /*2f030*/  STL [R1+0x6270], R5 ;  /* 0x0062700501007387 */ /* 0x0001e80000100800 */
[----:B------:R1:W-:Y:S01]  /*2f040*/  STL [R1+0x6280], R2 ;  /* 0x0062800201007387 */ /* 0x0003e20000100800 */
[----:B0-----:R-:W-:-:S03]  /*2f050*/  IADD3 R5, P0, R43, R29, RZ ;  /* 0x0000001d2b057210 */ /* 0x001fc60007f1e0ff */
[----:B------:R0:W-:Y:S01]  /*2f060*/  STL [R1+0x6274], R6 ;  /* 0x0062740601007387 */ /* 0x0001e20000100800 */
[----:B-1----:R-:W-:-:S03]  /*2f070*/  IMAD.X R2, R60, 0x1, R35, P2 ;  /* 0x000000013c027824 */ /* 0x002fc600010e0623 */
[----:B------:R1:W-:Y:S04]  /*2f080*/  STL [R1+0x6284], R5 ;  /* 0x0062840501007387 */ /* 0x0003e80000100800 */
[----:B------:R1:W-:Y:S01]  /*2f090*/  STL [R1+0x6278], R2 ;  /* 0x0062780201007387 */ /* 0x0003e20000100800 */
[----:B0-----:R-:W-:Y:S01]  /*2f0a0*/  IADD3 R6, P2, R43, R30, RZ ;  /* 0x0000001e2b067210 */ /* 0x001fe20007f5e0ff */
[C---:B-1----:R-:W-:Y:S02]  /*2f0b0*/  IMAD.X R5, R60.reuse, 0x1, R36, P4 ;  /* 0x000000013c057824 */ /* 0x042fe400020e0624 */
[----:B------:R-:W4:Y:S04]  /*2f0c0*/  LDL.LU R2, [R1+0x10c] ;  /* 0x00010c0001027983 */ /* 0x000f280000300800 */
[----:B------:R0:W-:Y:S04]  /*2f0d0*/  STL [R1+0x6288], R6 ;  /* 0x0062880601007387 */ /* 0x0001e80000100800 */
[----:B------:R1:W-:Y:S01]  /*2f0e0*/  STL [R1+0x627c], R5 ;  /* 0x00627c0501007387 */ /* 0x0003e20000100800 */
[C---:B---3--:R-:W-:Y:S01]  /*2f0f0*/  IADD3 R7, P4, R41.reuse, R26, RZ ;  /* 0x0000001a29077210 */ /* 0x048fe20007f9e0ff */
[----:B0-----:R-:W-:Y:S01]  /*2f100*/  IMAD.X R6, R60, 0x1, R38, P5 ;  /* 0x000000013c067824 */ /* 0x001fe200028e0626 */
[----:B-1----:R-:W-:-:S03]  /*2f110*/  IADD3 R5, P5, R41, R27, RZ ;  /* 0x0000001b29057210 */ /* 0x002fc60007fbe0ff */
[----:B------:R-:W-:Y:S04]  /*2f120*/  STL [R1+0x628c], R7 ;  /* 0x00628c0701007387 */ /* 0x000fe80000100800 */
[----:B------:R-:W3:Y:S04]  /*2f130*/  LDL.LU R43, [R1+0xb8] ;  /* 0x0000b800012b7983 */ /* 0x000ee80000300800 */
[----:B------:R0:W-:Y:S04]  /*2f140*/  STL [R1+0x4918], R6 ;  /* 0x0049180601007387 */ /* 0x0001e80000100800 */
[----:B------:R1:W-:Y:S01]  /*2f150*/  STL [R1+0x4934], R5 ;  /* 0x0049340501007387 */ /* 0x0003e20000100800 */
[----:B0-----:R-:W-:-:S02]  /*2f160*/  IMAD.X R6, R39, 0x1, R34, P3 ;  /* 0x0000000127067824 */ /* 0x001fc400018e0622 */
[----:B------:R-:W-:Y:S01]  /*2f170*/  IMAD.X R7, R39, 0x1, R35, P1 ;  /* 0x0000000127077824 */ /* 0x000fe200008e0623 */
[C---:B-1----:R-:W-:Y:S02]  /*2f180*/  IADD3 R5, P3, R41.reuse, R29, RZ ;  /* 0x0000001d29057210 */ /* 0x042fe40007f7e0ff */
[----:B------:R0:W-:Y:S04]  /*2f190*/  STL [R1+0x491c], R6 ;  /* 0x00491c0601007387 */ /* 0x0001e80000100800 */
[----:B------:R1:W-:Y:S04]  /*2f1a0*/  STL [R1+0x493c], R5 ;  /* 0x00493c0501007387 */ /* 0x0003e80000100800 */
[----:B------:R2:W-:Y:S01]  /*2f1b0*/  STL [R1+0x4920], R7 ;  /* 0x0049200701007387 */ /* 0x0005e20000100800 */
[----:B0-----:R-:W-:-:S03]  /*2f1c0*/  IADD3 R6, P1, R41, R30, RZ ;  /* 0x0000001e29067210 */ /* 0x001fc60007f3e0ff */
[----:B------:R-:W3:Y:S01]  /*2f1d0*/  LDL.LU R41, [R1+0x110] ;  /* 0x0001100001297983 */ /* 0x000ee20000300800 */
[----:B-1----:R-:W-:-:S03]  /*2f1e0*/  IMAD.X R5, R39, 0x1, R36, P0 ;  /* 0x0000000127057824 */ /* 0x002fc600000e0624 */
[----:B------:R0:W-:Y:S04]  /*2f1f0*/  STL [R1+0x4944], R6 ;  /* 0x0049440601007387 */ /* 0x0001e80000100800 */
[----:B------:R1:W-:Y:S01]  /*2f200*/  STL [R1+0x4924], R5 ;  /* 0x0049240501007387 */ /* 0x0003e20000100800 */
[C---:B--2---:R-:W-:Y:S01]  /*2f210*/  IADD3 R7, P0, R32.reuse, R26, RZ ;  /* 0x0000001a20077210 */ /* 0x044fe20007f1e0ff */
[----:B0-----:R-:W-:Y:S01]  /*2f220*/  IMAD.X R6, R39, 0x1, R38, P2 ;  /* 0x0000000127067824 */ /* 0x001fe200010e0626 */
[----:B-1----:R-:W-:-:S03]  /*2f230*/  IADD3 R5, P2, R32, R27, RZ ;  /* 0x0000001b20057210 */ /* 0x002fc60007f5e0ff */
[----:B------:R-:W-:Y:S04]  /*2f240*/  STL [R1+0x494c], R7 ;  /* 0x00494c0701007387 */ /* 0x000fe80000100800 */
[----:B------:R-:W2:Y:S04]  /*2f250*/  LDL.LU R39, [R1+0xbc] ;  /* 0x0000bc0001277983 */ /* 0x000ea80000300800 */
[----:B------:R5:W-:Y:S04]  /*2f260*/  STL [R1+0x4928], R6 ;  /* 0x0049280601007387 */ /* 0x000be80000100800 */
[----:B------:R0:W-:Y:S01]  /*2f270*/  STL [R1+0x4954], R5 ;  /* 0x0049540501007387 */ /* 0x0001e20000100800 */
[----:B-----5:R-:W-:Y:S01]  /*2f280*/  IMAD.X R6, R4, 0x1, R34, P4 ;  /* 0x0000000104067824 */ /* 0x020fe200020e0622 */
[----:B0-----:R-:W-:Y:S01]  /*2f290*/  IADD3 R5, P4, R32, R29, RZ ;  /* 0x0000001d20057210 */ /* 0x001fe20007f9e0ff */
[----:B------:R-:W-:-:S03]  /*2f2a0*/  IMAD.X R7, R4, 0x1, R35, P5 ;  /* 0x0000000104077824 */ /* 0x000fc600028e0623 */
[----:B------:R0:W-:Y:S04]  /*2f2b0*/  STL [R1+0x492c], R6 ;  /* 0x00492c0601007387 */ /* 0x0001e80000100800 */
[----:B------:R1:W-:Y:S04]  /*2f2c0*/  STL [R1+0x495c], R5 ;  /* 0x00495c0501007387 */ /* 0x0003e80000100800 */
[----:B------:R5:W-:Y:S01]  /*2f2d0*/  STL [R1+0x4930], R7 ;  /* 0x0049300701007387 */ /* 0x000be20000100800 */
[----:B0-----:R-:W-:-:S03]  /*2f2e0*/  IADD3 R6, P5, R32, R30, RZ ;  /* 0x0000001e20067210 */ /* 0x001fc60007fbe0ff */
[----:B------:R-:W2:Y:S01]  /*2f2f0*/  LDL.LU R32, [R1+0x118] ;  /* 0x0001180001207983 */ /* 0x000ea20000300800 */
[----:B-1----:R-:W-:-:S03]  /*2f300*/  IMAD.X R5, R4, 0x1, R36, P3 ;  /* 0x0000000104057824 */ /* 0x002fc600018e0624 */
[----:B------:R0:W-:Y:S04]  /*2f310*/  STL [R1+0x4964], R6 ;  /* 0x0049640601007387 */ /* 0x0001e80000100800 */
[----:B------:R1:W-:Y:S01]  /*2f320*/  STL [R1+0x4938], R5 ;  /* 0x0049380501007387 */ /* 0x0003e20000100800 */
[----:B-----5:R-:W-:Y:S01]  /*2f330*/  IADD3 R7, P3, R24, R26, RZ ;  /* 0x0000001a18077210 */ /* 0x020fe20007f7e0ff */
[----:B0-----:R-:W-:Y:S01]  /*2f340*/  IMAD.X R6, R4, 0x1, R38, P1 ;  /* 0x0000000104067824 */ /* 0x001fe200008e0626 */
[----:B-1----:R-:W-:-:S03]  /*2f350*/  IADD3 R5, P1, R24, R27, RZ ;  /* 0x0000001b18057210 */ /* 0x002fc60007f3e0ff */
[----:B------:R-:W-:Y:S04]  /*2f360*/  STL [R1+0x496c], R7 ;  /* 0x00496c0701007387 */ /* 0x000fe80000100800 */
[----:B------:R-:W5:Y:S04]  /*2f370*/  LDL.LU R4, [R1+0xc0] ;  /* 0x0000c00001047983 */ /* 0x000f680000300800 */
[----:B------:R4:W-:Y:S04]  /*2f380*/  STL [R1+0x4940], R6 ;  /* 0x0049400601007387 */ /* 0x0009e80000100800 */
[----:B------:R0:W-:Y:S01]  /*2f390*/  STL [R1+0x4974], R5 ;  /* 0x0049740501007387 */ /* 0x0001e20000100800 */
[C---:B----4-:R-:W-:Y:S01]  /*2f3a0*/  IMAD.X R6, R3.reuse, 0x1, R34, P0 ;  /* 0x0000000103067824 */ /* 0x050fe200000e0622 */
[----:B0-----:R-:W-:Y:S01]  /*2f3b0*/  IADD3 R5, P0, R24, R29, RZ ;  /* 0x0000001d18057210 */ /* 0x001fe20007f1e0ff */
[----:B------:R-:W-:-:S03]  /*2f3c0*/  IMAD.X R7, R3, 0x1, R35, P2 ;  /* 0x0000000103077824 */ /* 0x000fc600010e0623 */
[----:B------:R0:W-:Y:S04]  /*2f3d0*/  STL [R1+0x4948], R6 ;  /* 0x0049480601007387 */ /* 0x0001e80000100800 */
[----:B------:R1:W-:Y:S04]  /*2f3e0*/  STL [R1+0x497c], R5 ;  /* 0x00497c0501007387 */ /* 0x0003e80000100800 */
[----:B------:R-:W-:Y:S01]  /*2f3f0*/  STL [R1+0x4950], R7 ;  /* 0x0049500701007387 */ /* 0x000fe20000100800 */
[----:B0-----:R-:W-:-:S03]  /*2f400*/  IADD3 R6, P2, R24, R30, RZ ;  /* 0x0000001e18067210 */ /* 0x001fc60007f5e0ff */
[----:B------:R-:W4:Y:S01]  /*2f410*/  LDL.LU R24, [R1+0x120] ;  /* 0x0001200001187983 */ /* 0x000f220000300800 */
[----:B-1----:R-:W-:-:S03]  /*2f420*/  IMAD.X R5, R3, 0x1, R36, P4 ;  /* 0x0000000103057824 */ /* 0x002fc600020e0624 */
[----:B------:R0:W-:Y:S04]  /*2f430*/  STL [R1+0x4984], R6 ;  /* 0x0049840601007387 */ /* 0x0001e80000100800 */
[----:B------:R1:W-:Y:S01]  /*2f440*/  STL [R1+0x4958], R5 ;  /* 0x0049580501007387 */ /* 0x0003e20000100800 */
[----:B0-----:R-:W-:Y:S01]  /*2f450*/  IMAD.X R6, R3, 0x1, R38, P5 ;  /* 0x0000000103067824 */ /* 0x001fe200028e0626 */
[C---:B------:R-:W-:Y:S02]  /*2f460*/  IADD3 R7, P4, R2.reuse, R26, RZ ;  /* 0x0000001a02077210 */ /* 0x040fe40007f9e0ff */
[----:B-1----:R-:W-:-:S03]  /*2f470*/  IADD3 R5, P5, R2, R27, RZ ;  /* 0x0000001b02057210 */ /* 0x002fc60007fbe0ff */
[----:B------:R-:W-:Y:S04]  /*2f480*/  STL [R1+0x498c], R7 ;  /* 0x00498c0701007387 */ /* 0x000fe80000100800 */
[----:B------:R-:W4:Y:S04]  /*2f490*/  LDL.LU R3, [R1+0xc4] ;  /* 0x0000c40001037983 */ /* 0x000f280000300800 */
[----:B------:R3:W-:Y:S04]  /*2f4a0*/  STL [R1+0x4960], R6 ;  /* 0x0049600601007387 */ /* 0x0007e80000100800 */
[----:B------:R0:W-:Y:S01]  /*2f4b0*/  STL [R1+0x4994], R5 ;  /* 0x0049940501007387 */ /* 0x0001e20000100800 */
[----:B---3--:R-:W-:-:S02]  /*2f4c0*/  IMAD.X R6, R43, 0x1, R34, P3 ;  /* 0x000000012b067824 */ /* 0x008fc400018e0622 */
[----:B------:R-:W-:Y:S01]  /*2f4d0*/  IMAD.X R7, R43, 0x1, R35, P1 ;  /* 0x000000012b077824 */ /* 0x000fe200008e0623 */
[C---:B0-----:R-:W-:Y:S02]  /*2f4e0*/  IADD3 R5, P3, R2.reuse, R29, RZ ;  /* 0x0000001d02057210 */ /* 0x041fe40007f7e0ff */
[----:B------:R0:W-:Y:S04]  /*2f4f0*/  STL [R1+0x4968], R6 ;  /* 0x0049680601007387 */ /* 0x0001e80000100800 */
[----:B------:R1:W-:Y:S04]  /*2f500*/  STL [R1+0x499c], R5 ;  /* 0x00499c0501007387 */ /* 0x0003e80000100800 */
[----:B------:R3:W-:Y:S01]  /*2f510*/  STL [R1+0x4970], R7 ;  /* 0x0049700701007387 */ /* 0x0007e20000100800 */
[----:B0-----:R-:W-:-:S03]  /*2f520*/  IADD3 R6, P1, R2, R30, RZ ;  /* 0x0000001e02067210 */ /* 0x001fc60007f3e0ff */
[----:B------:R-:W4:Y:S01]  /*2f530*/  LDL.LU R2, [R1+0x128] ;  /* 0x0001280001027983 */ /* 0x000f220000300800 */
[----:B-1----:R-:W-:-:S03]  /*2f540*/  IMAD.X R5, R43, 0x1, R36, P0 ;  /* 0x000000012b057824 */ /* 0x002fc600000e0624 */
[----:B------:R0:W-:Y:S04]  /*2f550*/  STL [R1+0x49a4], R6 ;  /* 0x0049a40601007387 */ /* 0x0001e80000100800 */
[----:B------:R1:W-:Y:S01]  /*2f560*/  STL [R1+0x4978], R5 ;  /* 0x0049780501007387 */ /* 0x0003e20000100800 */
[----:B---3--:R-:W-:Y:S01]  /*2f570*/  IADD3 R7, P0, R41, R26, RZ ;  /* 0x0000001a29077210 */ /* 0x008fe20007f1e0ff */
[----:B0-----:R-:W-:-:S04]  /*2f580*/  IMAD.X R6, R43, 0x1, R38, P2 ;  /* 0x000000012b067824 */ /* 0x001fc800010e0626 */
[----:B------:R-:W-:Y:S04]  /*2f590*/  STL [R1+0x49ac], R7 ;  /* 0x0049ac0701007387 */ /* 0x000fe80000100800 */
[----:B------:R-:W3:Y:S01]  /*2f5a0*/  LDL.LU R43, [R1+0xc8] ;  /* 0x0000c800012b7983 */ /* 0x000ee20000300800 */
[----:B-1----:R-:W-:-:S03]  /*2f5b0*/  IADD3 R5, P2, R41, R27, RZ ;  /* 0x0000001b29057210 */ /* 0x002fc60007f5e0ff */
[----:B------:R2:W-:Y:S04]  /*2f5c0*/  STL [R1+0x4980], R6 ;  /* 0x0049800601007387 */ /* 0x0005e80000100800 */
[----:B------:R0:W-:Y:S01]  /*2f5d0*/  STL [R1+0x49b4], R5 ;  /* 0x0049b40501007387 */ /* 0x0001e20000100800 */
[C---:B--2---:R-:W-:Y:S02]  /*2f5e0*/  IMAD.X R6, R39.reuse, 0x1, R34, P4 ;  /* 0x0000000127067824 */ /* 0x044fe400020e0622 */
[----:B------:R-:W-:Y:S01]  /*2f5f0*/  IMAD.X R7, R39, 0x1, R35, P5 ;  /* 0x0000000127077824 */ /* 0x000fe200028e0623 */
[C---:B0-----:R-:W-:Y:S02]  /*2f600*/  IADD3 R5, P4, R41.reuse, R29, RZ ;  /* 0x0000001d29057210 */ /* 0x041fe40007f9e0ff */
        /* <DEDUP_REMOVED lines=8> */
[----:B0-----:R-:W-:Y:S01]  /*2f690*/  IMAD.X R6, R39, 0x1, R38, P1 ;  /* 0x0000000127067824 */ /* 0x001fe200008e0626 */
[C---:B------:R-:W-:Y:S02]  /*2f6a0*/  IADD3 R7, P3, R32.reuse, R26, RZ ;  /* 0x0000001a20077210 */ /* 0x040fe40007f7e0ff */
[----:B-1----:R-:W-:-:S03]  /*2f6b0*/  IADD3 R5, P1, R32, R27, RZ ;  /* 0x0000001b20057210 */ /* 0x002fc60007f3e0ff */
[----:B------:R-:W-:Y:S04]  /*2f6c0*/  STL [R1+0x49cc], R7 ;  /* 0x0049cc0701007387 */ /* 0x000fe80000100800 */
[----:B------:R-:W2:Y:S04]  /*2f6d0*/  LDL.LU R39, [R1+0xcc] ;  /* 0x0000cc0001277983 */ /* 0x000ea80000300800 */
[----:B------:R5:W-:Y:S04]  /*2f6e0*/  STL [R1+0x49a0], R6 ;  /* 0x0049a00601007387 */ /* 0x000be80000100800 */
[----:B------:R0:W-:Y:S01]  /*2f6f0*/  STL [R1+0x49d4], R5 ;  /* 0x0049d40501007387 */ /* 0x0001e20000100800 */
[----:B-----5:R-:W-:-:S02]  /*2f700*/  IMAD.X R6, R4, 0x1, R34, P0 ;  /* 0x0000000104067824 */ /* 0x020fc400000e0622 */
[----:B------:R-:W-:Y:S01]  /*2f710*/  IMAD.X R7, R4, 0x1, R35, P2 ;  /* 0x0000000104077824 */ /* 0x000fe200010e0623 */
[C---:B0-----:R-:W-:Y:S02]  /*2f720*/  IADD3 R5, P0, R32.reuse, R29, RZ ;  /* 0x0000001d20057210 */ /* 0x041fe40007f1e0ff */
        /* <DEDUP_REMOVED lines=8> */
[----:B0-----:R-:W-:Y:S01]  /*2f7b0*/  IMAD.X R6, R4, 0x1, R38, P5 ;  /* 0x0000000104067824 */ /* 0x001fe200028e0626 */
[C---:B----4-:R-:W-:Y:S02]  /*2f7c0*/  IADD3 R7, P4, R24.reuse, R26, RZ ;  /* 0x0000001a18077210 */ /* 0x050fe40007f9e0ff */
[----:B-1----:R-:W-:-:S03]  /*2f7d0*/  IADD3 R5, P5, R24, R27, RZ ;  /* 0x0000001b18057210 */ /* 0x002fc60007fbe0ff */
[----:B------:R-:W-:Y:S04]  /*2f7e0*/  STL [R1+0x49ec], R7 ;  /* 0x0049ec0701007387 */ /* 0x000fe80000100800 */
[----:B------:R-:W4:Y:S04]  /*2f7f0*/  LDL.LU R4, [R1+0xd0] ;  /* 0x0000d00001047983 */ /* 0x000f280000300800 */
[----:B------:R0:W-:Y:S04]  /*2f800*/  STL [R1+0x49c0], R6 ;  /* 0x0049c00601007387 */ /* 0x0001e80000100800 */
[----:B------:R1:W-:Y:S01]  /*2f810*/  STL [R1+0x49f4], R5 ;  /* 0x0049f40501007387 */ /* 0x0003e20000100800 */
[C---:B0-----:R-:W-:Y:S01]  /*2f820*/  IMAD.X R6, R3.reuse, 0x1, R34, P3 ;  /* 0x0000000103067824 */ /* 0x041fe200018e0622 */
[----:B-1----:R-:W-:Y:S01]  /*2f830*/  IADD3 R5, P3, R24, R29, RZ ;  /* 0x0000001d18057210 */ /* 0x002fe20007f7e0ff */
[----:B------:R-:W-:-:S03]  /*2f840*/  IMAD.X R7, R3, 0x1, R35, P1 ;  /* 0x0000000103077824 */ /* 0x000fc600008e0623 */
        /* <DEDUP_REMOVED lines=8> */
[C---:B------:R-:W-:Y:S01]  /*2f8d0*/  IADD3 R7, P0, R2.reuse, R26, RZ ;  /* 0x0000001a02077210 */ /* 0x040fe20007f1e0ff */
[----:B0-----:R-:W-:Y:S01]  /*2f8e0*/  IMAD.X R6, R3, 0x1, R38, P2 ;  /* 0x0000000103067824 */ /* 0x001fe200010e0626 */
        /* <DEDUP_REMOVED lines=16> */
[----:B--2---:R-:W-:Y:S01]  /*2f9f0*/  IADD3 R7, P3, R41, R26, RZ ;  /* 0x0000001a29077210 */ /* 0x004fe20007f7e0ff */
[----:B0-----:R-:W-:Y:S01]  /*2fa00*/  IMAD.X R6, R43, 0x1, R38, P1 ;  /* 0x000000012b067824 */ /* 0x001fe200008e0626 */
[----:B-1----:R-:W-:-:S03]  /*2fa10*/  IADD3 R5, P1, R41, R27, RZ ;  /* 0x0000001b29057210 */ /* 0x002fc60007f3e0ff */
[----:B------:R-:W-:Y:S04]  /*2fa20*/  STL [R1+0x4a2c], R7 ;  /* 0x004a2c0701007387 */ /* 0x000fe80000100800 */
[----:B------:R-:W2:Y:S04]  /*2fa30*/  LDL.LU R43, [R1+0x100] ;  /* 0x00010000012b7983 */ /* 0x000ea80000300800 */
[----:B------:R0:W-:Y:S04]  /*2fa40*/  STL [R1+0x4a00], R6 ;  /* 0x004a000601007387 */ /* 0x0001e80000100800 */
[----:B------:R1:W-:Y:S01]  /*2fa50*/  STL [R1+0x4a34], R5 ;  /* 0x004a340501007387 */ /* 0x0003e20000100800 */
[----:B0-----:R-:W-:Y:S01]  /*2fa60*/  IMAD.X R6, R39, 0x1, R34, P0 ;  /* 0x0000000127067824 */ /* 0x001fe200000e0622 */
[----:B-1----:R-:W-:Y:S01]  /*2fa70*/  IADD3 R5, P0, R41, R29, RZ ;  /* 0x0000001d29057210 */ /* 0x002fe20007f1e0ff */
        /* <DEDUP_REMOVED lines=9> */
[C---:B-----5:R-:W-:Y:S01]  /*2fb10*/  IADD3 R7, P4, R32.reuse, R26, RZ ;  /* 0x0000001a20077210 */ /* 0x060fe20007f9e0ff */
[----:B0-----:R-:W-:Y:S01]  /*2fb20*/  IMAD.X R6, R39, 0x1, R38, P5 ;  /* 0x0000000127067824 */ /* 0x001fe200028e0626 */
[----:B-1----:R-:W-:-:S03]  /*2fb30*/  IADD3 R5, P5, R32, R27, RZ ;  /* 0x0000001b20057210 */ /* 0x002fc60007fbe0ff */
[----:B------:R-:W-:Y:S04]  /*2fb40*/  STL [R1+0x4a4c], R7 ;  /* 0x004a4c0701007387 */ /* 0x000fe80000100800 */
[----:B------:R-:W5:Y:S04]  /*2fb50*/  LDL.LU R39, [R1+0x108] ;  /* 0x0001080001277983 */ /* 0x000f680000300800 */
[----:B------:R4:W-:Y:S04]  /*2fb60*/  STL [R1+0x4a20], R6 ;  /* 0x004a200601007387 */ /* 0x0009e80000100800 */
[----:B------:R0:W-:Y:S01]  /*2fb70*/  STL [R1+0x4a54], R5 ;  /* 0x004a540501007387 */ /* 0x0001e20000100800 */
[----:B----4-:R-:W-:Y:S01]  /*2fb80*/  IMAD.X R6, R4, 0x1, R34, P3 ;  /* 0x0000000104067824 */ /* 0x010fe200018e0622 */
        /* <DEDUP_REMOVED lines=82> */
[----:B------:R-:W-:Y:S01]  /*300b0*/  IADD3 R7, P3, R24, R26, RZ ;  /* 0x0000001a18077210 */ /* 0x000fe20007f7e0ff */
        /* <DEDUP_REMOVED lines=3186> */
[----:B0-----:R-:W-:-:S04]  /*3c7e0*/  IMAD.X R6, R3, 0x1, R38, P1 ;  /* 0x0000000103067824 */ /* 0x001fc800008e0626 */
[----:B------:R-:W-:Y:S01]  /*3c7f0*/  STL [R1+0x610c], R7 ;  /* 0x00610c0701007387 */ /* 0x000fe20000100800 */
[----:B-1----:R-:W-:-:S03]  /*3c800*/  IADD3 R5, P1, R2, R27, RZ ;  /* 0x0000001b02057210 */ /* 0x002fc60007f3e0ff */
[----:B------:R-:W5:Y:S04]  /*3c810*/  LDL.LU R3, [R1+0x704] ;  /* 0x0007040001037983 */ /* 0x000f680000300800 */
[----:B------:R4:W-:Y:S04]  /*3c820*/  STL [R1+0x60e0], R6 ;  /* 0x0060e00601007387 */ /* 0x0009e80000100800 */
[----:B------:R0:W-:Y:S01]  /*3c830*/  STL [R1+0x6114], R5 ;  /* 0x0061140501007387 */ /* 0x0001e20000100800 */
[C---:B----4-:R-:W-:Y:S01]  /*3c840*/  IMAD.X R6, R43.reuse, 0x1, R34, P0 ;  /* 0x000000012b067824 */ /* 0x050fe200000e0622 */
[----:B------:R-:W-:Y:S01]  /*3c850*/  IADD3 R7, P0, R2, R29, RZ ;  /* 0x0000001d02077210 */ /* 0x000fe20007f1e0ff */
[----:B0-----:R-:W-:-:S03]  /*3c860*/  IMAD.X R5, R43, 0x1, R35, P2 ;  /* 0x000000012b057824 */ /* 0x001fc600010e0623 */
[----:B------:R0:W-:Y:S04]  /*3c870*/  STL [R1+0x60e8], R6 ;  /* 0x0060e80601007387 */ /* 0x0001e80000100800 */
[----:B------:R-:W-:Y:S01]  /*3c880*/  STL [R1+0x611c], R7 ;  /* 0x00611c0701007387 */ /* 0x000fe20000100800 */
[----:B0-----:R-:W-:-:S03]  /*3c890*/  IADD3 R6, P2, R2, R30, RZ ;  /* 0x0000001e02067210 */ /* 0x001fc60007f5e0ff */
[----:B------:R-:W4:Y:S04]  /*3c8a0*/  LDL.LU R2, [R1+0x678] ;  /* 0x0006780001027983 */ /* 0x000f280000300800 */
[----:B------:R0:W-:Y:S04]  /*3c8b0*/  STL [R1+0x60f0], R5 ;  /* 0x0060f00501007387 */ /* 0x0001e80000100800 */
[----:B------:R1:W-:Y:S01]  /*3c8c0*/  STL [R1+0x6124], R6 ;  /* 0x0061240601007387 */ /* 0x0003e20000100800 */
[----:B0-----:R-:W-:Y:S01]  /*3c8d0*/  IMAD.X R5, R43, 0x1, R36, P4 ;  /* 0x000000012b057824 */ /* 0x001fe200020e0624 */
[----:B------:R-:W-:Y:S01]  /*3c8e0*/  IADD3 R7, P4, R41, R26, RZ ;  /* 0x0000001a29077210 */ /* 0x000fe20007f9e0ff */
[----:B-1----:R-:W-:-:S03]  /*3c8f0*/  IMAD.X R6, R43, 0x1, R38, P5 ;  /* 0x000000012b067824 */ /* 0x002fc600028e0626 */
[----:B------:R0:W-:Y:S04]  /*3c900*/  STL [R1+0x60f8], R5 ;  /* 0x0060f80501007387 */ /* 0x0001e80000100800 */
[----:B------:R1:W-:Y:S04]  /*3c910*/  STL [R1+0x612c], R7 ;  /* 0x00612c0701007387 */ /* 0x0003e80000100800 */
[----:B------:R-:W4:Y:S01]  /*3c920*/  LDL.LU R43, [R1+0x708] ;  /* 0x00070800012b7983 */ /* 0x000f220000300800 */
[----:B0-----:R-:W-:-:S03]  /*3c930*/  IADD3 R5, P5, R41, R27, RZ ;  /* 0x0000001b29057210 */ /* 0x001fc60007fbe0ff */
[----:B------:R0:W-:Y:S04]  /*3c940*/  STL [R1+0x6100], R6 ;  /* 0x0061000601007387 */ /* 0x0001e80000100800 */
[----:B------:R0:W-:Y:S01]  /*3c950*/  STL [R1+0x6134], R5 ;  /* 0x0061340501007387 */ /* 0x0001e20000100800 */
[C---:B-1----:R-:W-:Y:S02]  /*3c960*/  IMAD.X R7, R39.reuse, 0x1, R35, P1 ;  /* 0x0000000127077824 */ /* 0x042fe400008e0623 */
[----:B0-----:R-:W-:Y:S01]  /*3c970*/  IMAD.X R6, R39, 0x1, R34, P3 ;  /* 0x0000000127067824 */ /* 0x001fe200018e0622 */
[----:B------:R-:W-:-:S04]  /*3c980*/  IADD3 R5, P3, R41, R29, RZ ;  /* 0x0000001d29057210 */ /* 0x000fc80007f7e0ff */
[----:B------:R0:W-:Y:S04]  /*3c990*/  STL [R1+0x6108], R6 ;  /* 0x0061080601007387 */ /* 0x0001e80000100800 */
[----:B------:R1:W-:Y:S04]  /*3c9a0*/  STL [R1+0x613c], R5 ;  /* 0x00613c0501007387 */ /* 0x0003e80000100800 */
[----:B------:R3:W-:Y:S01]  /*3c9b0*/  STL [R1+0x6110], R7 ;  /* 0x0061100701007387 */ /* 0x0007e20000100800 */
[----:B0-----:R-:W-:-:S03]  /*3c9c0*/  IADD3 R6, P1, R41, R30, RZ ;  /* 0x0000001e29067210 */ /* 0x001fc60007f3e0ff */
[----:B------:R-:W4:Y:S01]  /*3c9d0*/  LDL.LU R41, [R1+0x680] ;  /* 0x0006800001297983 */ /* 0x000f220000300800 */
[----:B-1----:R-:W-:-:S03]  /*3c9e0*/  IMAD.X R5, R39, 0x1, R36, P0 ;  /* 0x0000000127057824 */ /* 0x002fc600000e0624 */
[----:B------:R-:W-:Y:S04]  /*3c9f0*/  STL [R1+0x6144], R6 ;  /* 0x0061440601007387 */ /* 0x000fe80000100800 */
[----:B------:R0:W-:Y:S01]  /*3ca00*/  STL [R1+0x6118], R5 ;  /* 0x0061180501007387 */ /* 0x0001e20000100800 */
[----:B---3--:R-:W-:-:S05]  /*3ca10*/  IADD3 R7, P0, R32, R26, RZ ;  /* 0x0000001a20077210 */ /* 0x008fca0007f1e0ff */
[----:B------:R-:W-:Y:S01]  /*3ca20*/  STL [R1+0x614c], R7 ;  /* 0x00614c0701007387 */ /* 0x000fe20000100800 */
[----:B0-----:R-:W-:-:S03]  /*3ca30*/  IMAD.X R5, R39, 0x1, R38, P2 ;  /* 0x0000000127057824 */ /* 0x001fc600010e0626 */
[----:B------:R-:W3:Y:S01]  /*3ca40*/  LDL.LU R39, [R1+0x70c] ;  /* 0x00070c0001277983 */ /* 0x000ee20000300800 */
[----:B------:R-:W-:-:S03]  /*3ca50*/  IADD3 R6, P2, R32, R27, RZ ;  /* 0x0000001b20067210 */ /* 0x000fc60007f5e0ff */
[----:B------:R2:W-:Y:S04]  /*3ca60*/  STL [R1+0x6120], R5 ;  /* 0x0061200501007387 */ /* 0x0005e80000100800 */
[----:B------:R0:W-:Y:S01]  /*3ca70*/  STL [R1+0x6154], R6 ;  /* 0x0061540601007387 */ /* 0x0001e20000100800 */
[C---:B--2---:R-:W-:Y:S02]  /*3ca80*/  IMAD.X R5, R4.reuse, 0x1, R34, P4 ;  /* 0x0000000104057824 */ /* 0x044fe400020e0622 */
[----:B------:R-:W-:Y:S01]  /*3ca90*/  IMAD.X R7, R4, 0x1, R35, P5 ;  /* 0x0000000104077824 */ /* 0x000fe200028e0623 */
[C---:B0-----:R-:W-:Y:S02]  /*3caa0*/  IADD3 R6, P4, R32.reuse, R29, RZ ;  /* 0x0000001d20067210 */ /* 0x041fe40007f9e0ff */
[----:B------:R0:W-:Y:S04]  /*3cab0*/  STL [R1+0x6128], R5 ;  /* 0x0061280501007387 */ /* 0x0001e80000100800 */
[----:B------:R1:W-:Y:S01]  /*3cac0*/  STL [R1+0x615c], R6 ;  /* 0x00615c0601007387 */ /* 0x0003e20000100800 */
[----:B0-----:R-:W-:-:S03]  /*3cad0*/  IADD3 R5, P5, R32, R30, RZ ;  /* 0x0000001e20057210 */ /* 0x001fc60007fbe0ff */
[----:B------:R-:W-:Y:S01]  /*3cae0*/  STL [R1+0x6130], R7 ;  /* 0x0061300701007387 */ /* 0x000fe20000100800 */
[----:B-1----:R-:W-:-:S03]  /*3caf0*/  IMAD.X R6, R4, 0x1, R36, P3 ;  /* 0x0000000104067824 */ /* 0x002fc600018e0624 */
[----:B------:R-:W2:Y:S04]  /*3cb00*/  LDL.LU R32, [R1+0x684] ;  /* 0x0006840001207983 */ /* 0x000ea80000300800 */
[----:B------:R0:W-:Y:S04]  /*3cb10*/  STL [R1+0x6164], R5 ;  /* 0x0061640501007387 */ /* 0x0001e80000100800 */
[----:B------:R1:W-:Y:S01]  /*3cb20*/  STL [R1+0x6138], R6 ;  /* 0x0061380601007387 */ /* 0x0003e20000100800 */
[----:B0-----:R-:W-:Y:S01]  /*3cb30*/  IADD3 R5, P3, R24, R26, RZ ;  /* 0x0000001a18057210 */ /* 0x001fe20007f7e0ff */
[----:B-1----:R-:W-:Y:S01]  /*3cb40*/  IMAD.X R6, R4, 0x1, R38, P1 ;  /* 0x0000000104067824 */ /* 0x002fe200008e0626 */
[----:B------:R-:W-:-:S03]  /*3cb50*/  IADD3 R4, P1, R24, R27, RZ ;  /* 0x0000001b18047210 */ /* 0x000fc60007f3e0ff */
[----:B------:R0:W-:Y:S04]  /*3cb60*/  STL [R1+0x616c], R5 ;  /* 0x00616c0501007387 */ /* 0x0001e80000100800 */
[----:B0-----:R-:W2:Y:S04]  /*3cb70*/  LDL.LU R5, [R1+0x710] ;  /* 0x0007100001057983 */ /* 0x001ea80000300800 */
[----:B------:R0:W-:Y:S01]  /*3cb80*/  STL [R1+0x6140], R6 ;  /* 0x0061400601007387 */ /* 0x0001e20000100800 */
[----:B-----5:R-:W-:-:S03]  /*3cb90*/  IMAD.X R7, R3, 0x1, R34, P0 ;  /* 0x0000000103077824 */ /* 0x020fc600000e0622 */
[----:B------:R1:W-:Y:S01]  /*3cba0*/  STL [R1+0x6174], R4 ;  /* 0x0061740401007387 */ /* 0x0003e20000100800 */
[----:B0-----:R-:W-:-:S03]  /*3cbb0*/  IADD3 R6, P0, R24, R29, RZ ;  /* 0x0000001d18067210 */ /* 0x001fc60007f1e0ff */
[----:B------:R0:W-:Y:S01]  /*3cbc0*/  STL [R1+0x6148], R7 ;  /* 0x0061480701007387 */ /* 0x0001e20000100800 */
[----:B-1----:R-:W-:-:S03]  /*3cbd0*/  IMAD.X R4, R3, 0x1, R35, P2 ;  /* 0x0000000103047824 */ /* 0x002fc600010e0623 */
[----:B------:R1:W-:Y:S01]  /*3cbe0*/  STL [R1+0x617c], R6 ;  /* 0x00617c0601007387 */ /* 0x0003e20000100800 */
[----:B0-----:R-:W-:-:S03]  /*3cbf0*/  IADD3 R7, P2, R24, R30, RZ ;  /* 0x0000001e18077210 */ /* 0x001fc60007f5e0ff */
[----:B------:R-:W-:Y:S01]  /*3cc00*/  STL [R1+0x6150], R4 ;  /* 0x0061500401007387 */ /* 0x000fe20000100800 */
[----:B-1----:R-:W-:-:S03]  /*3cc10*/  IMAD.X R6, R3, 0x1, R36, P4 ;  /* 0x0000000103067824 */ /* 0x002fc600020e0624 */
[----:B------:R-:W-:Y:S04]  /*3cc20*/  STL [R1+0x6184], R7 ;  /* 0x0061840701007387 */ /* 0x000fe80000100800 */
[----:B------:R-:W5:Y:S04]  /*3cc30*/  LDL.LU R24, [R1+0x68c] ;  /* 0x00068c0001187983 */ /* 0x000f680000300800 */
[----:B------:R0:W-:Y:S02]  /*3cc40*/  STL [R1+0x6158], R6 ;  /* 0x0061580601007387 */ /* 0x0001e40000100800 */
[----:B0-----:R-:W-:Y:S01]  /*3cc50*/  IMAD.X R6, R3, 0x1, R38, P5 ;  /* 0x0000000103067824 */ /* 0x001fe200028e0626 */
[----:B----4-:R-:W-:-:S02]  /*3cc60*/  IADD3 R4, P4, R2, R26, RZ ;  /* 0x0000001a02047210 */ /* 0x010fc40007f9e0ff */
[----:B------:R-:W-:-:S03]  /*3cc70*/  IADD3 R3, P5, R2, R27, RZ ;  /* 0x0000001b02037210 */ /* 0x000fc60007fbe0ff */
[----:B------:R0:W-:Y:S04]  /*3cc80*/  STL [R1+0x618c], R4 ;  /* 0x00618c0401007387 */ /* 0x0001e80000100800 */
[----:B0-----:R-:W4:Y:S04]  /*3cc90*/  LDL.LU R4, [R1+0x714] ;  /* 0x0007140001047983 */ /* 0x001f280000300800 */
[----:B------:R0:W-:Y:S04]  /*3cca0*/  STL [R1+0x6160], R6 ;  /* 0x0061600601007387 */ /* 0x0001e80000100800 */
[----:B------:R1:W-:Y:S01]  /*3ccb0*/  STL [R1+0x6194], R3 ;  /* 0x0061940301007387 */ /* 0x0003e20000100800 */
[C---:B0-----:R-:W-:Y:S01]  /*3ccc0*/  IMAD.X R6, R43.reuse, 0x1, R34, P3 ;  /* 0x000000012b067824 */ /* 0x041fe200018e0622 */
[----:B------:R-:W-:Y:S01]  /*3ccd0*/  IADD3 R7, P3, R2, R29, RZ ;  /* 0x0000001d02077210 */ /* 0x000fe20007f7e0ff */
[----:B-1----:R-:W-:-:S03]  /*3cce0*/  IMAD.X R3, R43, 0x1, R35, P1 ;  /* 0x000000012b037824 */ /* 0x002fc600008e0623 */
[----:B------:R0:W-:Y:S04]  /*3ccf0*/  STL [R1+0x6168], R6 ;  /* 0x0061680601007387 */ /* 0x0001e80000100800 */
[----:B------:R-:W-:Y:S01]  /*3cd00*/  STL [R1+0x619c], R7 ;  /* 0x00619c0701007387 */ /* 0x000fe20000100800 */
[----:B0-----:R-:W-:Y:S01]  /*3cd10*/  IADD3 R6, P1, R2, R30, RZ ;  /* 0x0000001e02067210 */ /* 0x001fe20007f3e0ff */
[----:B------:R-:W-:Y:S02]  /*3cd20*/  IMAD.X R2, R43, 0x1, R36, P0 ;  /* 0x000000012b027824 */ /* 0x000fe400000e0624 */
[----:B------:R0:W-:Y:S04]  /*3cd30*/  STL [R1+0x6170], R3 ;  /* 0x0061700301007387 */ /* 0x0001e80000100800 */
[----:B0-----:R-:W4:Y:S01]  /*3cd40*/  LDL.LU R3, [R1+0x694] ;  /* 0x0006940001037983 */ /* 0x001f220000300800 */
[----:B------:R-:W-:-:S03]  /*3cd50*/  IADD3 R7, P0, R41, R26, RZ ;  /* 0x0000001a29077210 */ /* 0x000fc60007f1e0ff */
[----:B------:R0:W-:Y:S04]  /*3cd60*/  STL [R1+0x61a4], R6 ;  /* 0x0061a40601007387 */ /* 0x0001e80000100800 */
[----:B------:R1:W-:Y:S01]  /*3cd70*/  STL [R1+0x6178], R2 ;  /* 0x0061780201007387 */ /* 0x0003e20000100800 */
[----:B0-----:R-:W-:-:S03]  /*3cd80*/  IMAD.X R6, R43, 0x1, R38, P2 ;  /* 0x000000012b067824 */ /* 0x001fc600010e0626 */
[----:B-1----:R-:W4:Y:S04]  /*3cd90*/  LDL.LU R2, [R1+0x718] ;  /* 0x0007180001027983 */ /* 0x002f280000300800 */
[----:B------:R0:W-:Y:S04]  /*3cda0*/  STL [R1+0x61ac], R7 ;  /* 0x0061ac0701007387 */ /* 0x0001e80000100800 */
[----:B------:R3:W-:Y:S01]  /*3cdb0*/  STL [R1+0x6180], R6 ;  /* 0x0061800601007387 */ /* 0x0007e20000100800 */
[----:B0-----:R-:W-:Y:S01]  /*3cdc0*/  IADD3 R7, P2, R41, R27, RZ ;  /* 0x0000001b29077210 */ /* 0x001fe20007f5e0ff */
[----:B---3--:R-:W-:Y:S01]  /*3cdd0*/  IMAD.X R6, R39, 0x1, R34, P4 ;  /* 0x0000000127067824 */ /* 0x008fe200020e0622 */
[----:B------:R-:W-:-:S03]  /*3cde0*/  IADD3 R8, P4, R41, R29, RZ ;  /* 0x0000001d29087210 */ /* 0x000fc60007f9e0ff */
[----:B------:R0:W-:Y:S04]  /*3cdf0*/  STL [R1+0x61b4], R7 ;  /* 0x0061b40701007387 */ /* 0x0001e80000100800 */
[----:B------:R1:W-:Y:S04]  /*3ce00*/  STL [R1+0x6188], R6 ;  /* 0x0061880601007387 */ /* 0x0003e80000100800 */
[----:B------:R-:W-:Y:S04]  /*3ce10*/  STL [R1+0x61bc], R8 ;  /* 0x0061bc0801007387 */ /* 0x000fe80000100800 */
[----:B------:R-:W3:Y:S01]  /*3ce20*/  LDL.LU R43, [R1+0x69c] ;  /* 0x00069c00012b7983 */ /* 0x000ee20000300800 */
[----:B0-----:R-:W-:Y:S01]  /*3ce30*/  IMAD.X R7, R39, 0x1, R35, P5 ;  /* 0x0000000127077824 */ /* 0x001fe200028e0623 */
[----:B-1----:R-:W-:-:S04]  /*3ce40*/  IADD3 R6, P5, R41, R30, RZ ;  /* 0x0000001e29067210 */ /* 0x002fc80007fbe0ff */
[----:B------:R0:W-:Y:S04]  /*3ce50*/  STL [R1+0x6190], R7 ;  /* 0x0061900701007387 */ /* 0x0001e80000100800 */
[----:B------:R2:W-:Y:S04]  /*3ce60*/  STL [R1+0x61c4], R6 ;  /* 0x0061c40601007387 */ /* 0x0005e80000100800 */
[----:B------:R-:W3:Y:S01]  /*3ce70*/  LDL.LU R41, [R1+0x71c] ;  /* 0x00071c0001297983 */ /* 0x000ee20000300800 */
[----:B0-----:R-:W-:Y:S01]  /*3ce80*/  IMAD.X R7, R39, 0x1, R36, P3 ;  /* 0x0000000127077824 */ /* 0x001fe200018e0624 */
[----:B--2---:R-:W-:-:S04]  /*3ce90*/  IADD3 R6, P3, R32, R26, RZ ;  /* 0x0000001a20067210 */ /* 0x004fc80007f7e0ff */
[----:B------:R0:W-:Y:S04]  /*3cea0*/  STL [R1+0x6198], R7 ;  /* 0x0061980701007387 */ /* 0x0001e80000100800 */
[----:B------:R1:W-:Y:S01]  /*3ceb0*/  STL [R1+0x61cc], R6 ;  /* 0x0061cc0601007387 */ /* 0x0003e20000100800 */
[----:B0-----:R-:W-:Y:S01]  /*3cec0*/  IMAD.X R7, R39, 0x1, R38, P1 ;  /* 0x0000000127077824 */ /* 0x001fe200008e0626 */
[----:B-1----:R-:W-:-:S04]  /*3ced0*/  IADD3 R6, P1, R32, R27, RZ ;  /* 0x0000001b20067210 */ /* 0x002fc80007f3e0ff */
[----:B------:R0:W-:Y:S01]  /*3cee0*/  STL [R1+0x61a0], R7 ;  /* 0x0061a00701007387 */ /* 0x0001e20000100800 */
[----:B------:R-:W-:-:S03]  /*3cef0*/  IMAD.X R8, R5, 0x1, R34, P0 ;  /* 0x0000000105087824 */ /* 0x000fc600000e0622 */
[----:B------:R1:W-:Y:S01]  /*3cf00*/  STL [R1+0x61d4], R6 ;  /* 0x0061d40601007387 */ /* 0x0003e20000100800 */
[----:B0-----:R-:W-:-:S03]  /*3cf10*/  IADD3 R7, P0, R32, R29, RZ ;  /* 0x0000001d20077210 */ /* 0x001fc60007f1e0ff */
[----:B------:R-:W-:Y:S04]  /*3cf20*/  STL [R1+0x61a8], R8 ;  /* 0x0061a80801007387 */ /* 0x000fe80000100800 */
[----:B------:R-:W2:Y:S01]  /*3cf30*/  LDL.LU R39, [R1+0x6a4] ;  /* 0x0006a40001277983 */ /* 0x000ea20000300800 */
[----:B-1----:R-:W-:-:S03]  /*3cf40*/  IMAD.X R6, R5, 0x1, R35, P2 ;  /* 0x0000000105067824 */ /* 0x002fc600010e0623 */
[----:B------:R0:W-:Y:S04]  /*3cf50*/  STL [R1+0x61dc], R7 ;  /* 0x0061dc0701007387 */ /* 0x0001e80000100800 */
[----:B------:R1:W-:Y:S01]  /*3cf60*/  STL [R1+0x61b0], R6 ;  /* 0x0061b00601007387 */ /* 0x0003e20000100800 */
[----:B0-----:R-:W-:-:S03]  /*3cf70*/  IADD3 R7, P2, R32, R30, RZ ;  /* 0x0000001e20077210 */ /* 0x001fc60007f5e0ff */
[----:B------:R-:W2:Y:S01]  /*3cf80*/  LDL.LU R32, [R1+0x720] ;  /* 0x0007200001207983 */ /* 0x000ea20000300800 */
[----:B-1----:R-:W-:-:S03]  /*3cf90*/  IMAD.X R6, R5, 0x1, R36, P4 ;  /* 0x0000000105067824 */ /* 0x002fc600020e0624 */
[----:B------:R0:W-:Y:S01]  /*3cfa0*/  STL [R1+0x61e4], R7 ;  /* 0x0061e40701007387 */ /* 0x0001e20000100800 */
[----:B-----5:R-:W-:-:S03]  /*3cfb0*/  IADD3 R8, P4, R24, R26, RZ ;  /* 0x0000001a18087210 */ /* 0x020fc60007f9e0ff */
[----:B------:R1:W-:Y:S01]  /*3cfc0*/  STL [R1+0x61b8], R6 ;  /* 0x0061b80601007387 */ /* 0x0003e20000100800 */
[----:B0-----:R-:W-:-:S03]  /*3cfd0*/  IMAD.X R7, R5, 0x1, R38, P5 ;  /* 0x0000000105077824 */ /* 0x001fc600028e0626 */
[----:B------:R-:W-:Y:S01]  /*3cfe0*/  STL [R1+0x61ec], R8 ;  /* 0x0061ec0801007387 */ /* 0x000fe20000100800 */
[----:B-1----:R-:W-:-:S03]  /*3cff0*/  IADD3 R6, P5, R24, R27, RZ ;  /* 0x0000001b18067210 */ /* 0x002fc60007fbe0ff */
[----:B------:R0:W-:Y:S04]  /*3d000*/  STL [R1+0x61c0], R7 ;  /* 0x0061c00701007387 */ /* 0x0001e80000100800 */
[----:B------:R1:W-:Y:S01]  /*3d010*/  STL [R1+0x61f4], R6 ;  /* 0x0061f40601007387 */ /* 0x0003e20000100800 */
[----:B----4-:R-:W-:Y:S01]  /*3d020*/  IMAD.X R5, R4, 0x1, R34, P3 ;  /* 0x0000000104057824 */ /* 0x010fe200018e0622 */
[----:B0-----:R-:W-:Y:S01]  /*3d030*/  IADD3 R7, P3, R24, R29, RZ ;  /* 0x0000001d18077210 */ /* 0x001fe20007f7e0ff */
[----:B-1----:R-:W-:-:S03]  /*3d040*/  IMAD.X R6, R4, 0x1, R35, P1 ;  /* 0x0000000104067824 */ /* 0x002fc600008e0623 */
[----:B------:R0:W-:Y:S04]  /*3d050*/  STL [R1+0x61c8], R5 ;  /* 0x0061c80501007387 */ /* 0x0001e80000100800 */
[----:B------:R-:W-:Y:S01]  /*3d060*/  STL [R1+0x61fc], R7 ;  /* 0x0061fc0701007387 */ /* 0x000fe20000100800 */
[----:B0-----:R-:W-:-:S03]  /*3d070*/  IADD3 R5, P1, R24, R30, RZ ;  /* 0x0000001e18057210 */ /* 0x001fc60007f3e0ff */
[----:B------:R-:W4:Y:S04]  /*3d080*/  LDL.LU R24, [R1+0x6d4] ;  /* 0x0006d40001187983 */ /* 0x000f280000300800 */
[----:B------:R0:W-:Y:S04]  /*3d090*/  STL [R1+0x61d0], R6 ;  /* 0x0061d00601007387 */ /* 0x0001e80000100800 */
[----:B------:R1:W-:Y:S01]  /*3d0a0*/  STL [R1+0x6204], R5 ;  /* 0x0062040501007387 */ /* 0x0003e20000100800 */
[C---:B0-----:R-:W-:Y:S02]  /*3d0b0*/  IMAD.X R6, R4.reuse, 0x1, R36, P0 ;  /* 0x0000000104067824 */ /* 0x041fe400000e0624 */
[----:B------:R-:W-:-:S03]  /*3d0c0*/  IMAD.X R4, R4, 0x1, R38, P2 ;  /* 0x0000000104047824 */ /* 0x000fc600010e0626 */
[----:B------:R0:W-:Y:S01]  /*3d0d0*/  STL [R1+0x61d8], R6 ;  /* 0x0061d80601007387 */ /* 0x0001e20000100800 */
[C---:B-1----:R-:W-:Y:S02]  /*3d0e0*/  IADD3 R5, P0, R3.reuse, R26, RZ ;  /* 0x0000001a03057210 */ /* 0x042fe40007f1e0ff */
[----:B0-----:R-:W-:-:S03]  /*3d0f0*/  IADD3 R6, P2, R3, R27, RZ ;  /* 0x0000001b03067210 */ /* 0x001fc60007f5e0ff */
[----:B------:R0:W-:Y:S04]  /*3d100*/  STL [R1+0x620c], R5 ;  /* 0x00620c0501007387 */ /* 0x0001e80000100800 */
[----:B------:R1:W-:Y:S04]  /*3d110*/  STL [R1+0x61e0], R4 ;  /* 0x0061e00401007387 */ /* 0x0003e80000100800 */
[----:B------:R5:W-:Y:S01]  /*3d120*/  STL [R1+0x6214], R6 ;  /* 0x0062140601007387 */ /* 0x000be20000100800 */
[----:B0-----:R-:W-:-:S03]  /*3d130*/  IMAD.X R5, R2, 0x1, R34, P4 ;  /* 0x0000000102057824 */ /* 0x001fc600020e0622 */
[----:B------:R-:W4:Y:S01]  /*3d140*/  LDL.LU R14, [R1+0x724] ;  /* 0x00072400010e7983 */ /* 0x000f220000300800 */
[----:B-1----:R-:W-:-:S03]  /*3d150*/  IADD3 R4, P4, R3, R29, RZ ;  /* 0x0000001d03047210 */ /* 0x002fc60007f9e0ff */
[----:B------:R0:W-:Y:S01]  /*3d160*/  STL [R1+0x61e8], R5 ;  /* 0x0061e80501007387 */ /* 0x0001e20000100800 */
[----:B-----5:R-:W-:-:S03]  /*3d170*/  IMAD.X R6, R2, 0x1, R35, P5 ;  /* 0x0000000102067824 */ /* 0x020fc600028e0623 */
[----:B------:R1:W-:Y:S01]  /*3d180*/  STL [R1+0x621c], R4 ;  /* 0x00621c0401007387 */ /* 0x0003e20000100800 */
[----:B0-----:R-:W-:-:S03]  /*3d190*/  IADD3 R5, P5, R3, R30, RZ ;  /* 0x0000001e03057210 */ /* 0x001fc60007fbe0ff */
[----:B------:R-:W-:Y:S01]  /*3d1a0*/  STL [R1+0x61f0], R6 ;  /* 0x0061f00601007387 */ /* 0x000fe20000100800 */
[C---:B-1----:R-:W-:Y:S02]  /*3d1b0*/  IMAD.X R4, R2.reuse, 0x1, R36, P3 ;  /* 0x0000000102047824 */ /* 0x042fe400018e0624 */
[----:B------:R-:W-:Y:S01]  /*3d1c0*/  IMAD.X R2, R2, 0x1, R38, P1 ;  /* 0x0000000102027824 */ /* 0x000fe200008e0626 */
[----:B------:R-:W-:Y:S04]  /*3d1d0*/  STL [R1+0x6224], R5 ;  /* 0x0062240501007387 */ /* 0x000fe80000100800 */
[----:B------:R-:W-:Y:S01]  /*3d1e0*/  STL [R1+0x61f8], R4 ;  /* 0x0061f80401007387 */ /* 0x000fe20000100800 */
[----:B---3--:R-:W-:-:S05]  /*3d1f0*/  IADD3 R3, P3, R43, R26, RZ ;  /* 0x0000001a2b037210 */ /* 0x008fca0007f7e0ff */
[----:B------:R-:W-:Y:S04]  /*3d200*/  STL [R1+0x622c], R3 ;  /* 0x00622c0301007387 */ /* 0x000fe80000100800 */
[----:B------:R0:W-:Y:S04]  /*3d210*/  STL [R1+0x6200], R2 ;  /* 0x0062000201007387 */ /* 0x0001e80000100800 */
[----:B0-----:R-:W3:Y:S01]  /*3d220*/  LDL.LU R2, [R1+0x6b0] ;  /* 0x0006b00001027983 */ /* 0x001ee20000300800 */
[----:B------:R-:W-:Y:S01]  /*3d230*/  IADD3 R4, P1, R43, R27, RZ ;  /* 0x0000001b2b047210 */ /* 0x000fe20007f3e0ff */
[----:B------:R-:W-:-:S04]  /*3d240*/  IMAD.X R3, R41, 0x1, R34, P0 ;  /* 0x0000000129037824 */ /* 0x000fc800000e0622 */
        /* <DEDUP_REMOVED lines=8> */
[----:B------:R0:W-:Y:S01]  /*3d2d0*/  STL [R1+0x6244], R5 ;  /* 0x0062440501007387 */ /* 0x0001e20000100800 */
[----:B--2---:R-:W-:-:S03]  /*3d2e0*/  IADD3 R3, P4, R39, R26, RZ ;  /* 0x0000001a27037210 */ /* 0x004fc60007f9e0ff */
[----:B------:R1:W-:Y:S01]  /*3d2f0*/  STL [R1+0x6218], R4 ;  /* 0x0062180401007387 */ /* 0x0003e20000100800 */
[----:B0-----:R-:W-:-:S03]  /*3d300*/  IMAD.X R5, R41, 0x1, R38, P5 ;  /* 0x0000000129057824 */ /* 0x001fc600028e0626 */
[----:B------:R0:W-:Y:S01]  /*3d310*/  STL [R1+0x624c], R3 ;  /* 0x00624c0301007387 */ /* 0x0001e20000100800 */
[----:B-1----:R-:W-:-:S03]  /*3d320*/  IADD3 R4, P5, R39, R27, RZ ;  /* 0x0000001b27047210 */ /* 0x002fc60007fbe0ff */
        /* <DEDUP_REMOVED lines=8> */
[----:B------:R-:W2:Y:S04]  /*3d3b0*/  LDL R6, [R1+0x38f8] ;  /* 0x0038f80001067983 */ /* 0x000ea80000100800 */
[----:B------:R1:W-:Y:S01]  /*3d3c0*/  STL [R1+0x6230], R4 ;  /* 0x0062300401007387 */ /* 0x0003e20000100800 */
[----:B0-----:R-:W-:-:S03]  /*3d3d0*/  IMAD.X R5, R32, 0x1, R36, P0 ;  /* 0x0000000120057824 */ /* 0x001fc600000e0624 */
[----:B-1----:R-:W5:Y:S04]  /*3d3e0*/  LDL R4, [R1+0x38fc] ;  /* 0x0038fc0001047983 */ /* 0x002f680000100800 */
[----:B------:R-:W-:Y:S04]  /*3d3f0*/  STL [R1+0x6260], R3 ;  /* 0x0062600301007387 */ /* 0x000fe80000100800 */
[----:B------:R-:W2:Y:S04]  /*3d400*/  LDL R13, [R1+0x3914] ;  /* 0x00391400010d7983 */ /* 0x000ea80000100800 */
[----:B------:R0:W-:Y:S04]  /*3d410*/  STL [R1+0x6238], R5 ;  /* 0x0062380501007387 */ /* 0x0001e80000100800 */
[----:B------:R-:W5:Y:S04]  /*3d420*/  LDL R12, [R1+0x391c] ;  /* 0x00391c00010c7983 */ /* 0x000f680000100800 */
[----:B------:R-:W5:Y:S01]  /*3d430*/  LDL R11, [R1+0x3934] ;  /* 0x00393400010b7983 */ /* 0x000f620000100800 */
[----:B0-----:R-:W-:Y:S01]  /*3d440*/  IMAD.X R5, R32, 0x1, R38, P2 ;  /* 0x0000000120057824 */ /* 0x001fe200010e0626 */
[----:B----4-:R-:W-:-:S05]  /*3d450*/  IADD3 R3, P0, R24, R26, RZ ;  /* 0x0000001a18037210 */ /* 0x010fca0007f1e0ff */
[----:B------:R0:W-:Y:S04]  /*3d460*/  STL [R1+0x7d34], R3 ;  /* 0x007d340301007387 */ /* 0x0001e80000100800 */
[----:B------:R-:W4:Y:S04]  /*3d470*/  LDL R10, [R1+0x3930] ;  /* 0x00393000010a7983 */ /* 0x000f280000100800 */
[----:B------:R1:W-:Y:S01]  /*3d480*/  STL [R1+0x6240], R5 ;  /* 0x0062400501007387 */ /* 0x0003e20000100800 */
[----:B0-----:R-:W-:-:S03]  /*3d490*/  IADD3 R3, P2, R24, R27, RZ ;  /* 0x0000001b18037210 */ /* 0x001fc60007f5e0ff */
[----:B------:R-:W4:Y:S04]  /*3d4a0*/  LDL R9, [R1+0x392c] ;  /* 0x00392c0001097983 */ /* 0x000f280000100800 */
[----:B------:R0:W-:Y:S04]  /*3d4b0*/  STL [R1+0x6264], R3 ;  /* 0x0062640301007387 */ /* 0x0001e80000100800 */
[----:B------:R-:W4:Y:S01]  /*3d4c0*/  LDL R8, [R1+0x3928] ;  /* 0x0039280001087983 */ /* 0x000f220000100800 */
[----:B-1----:R-:W-:Y:S01]  /*3d4d0*/  IMAD.X R5, R14, 0x1, R34, P4 ;  /* 0x000000010e057824 */ /* 0x002fe200020e0622 */
[----:B0-----:R-:W-:Y:S01]  /*3d4e0*/  IADD3 R3, P4, R24, R29, RZ ;  /* 0x0000001d18037210 */ /* 0x001fe20007f9e0ff */
[----:B------:R-:W-:-:S03]  /*3d4f0*/  IMAD.X R15, R14, 0x1, R35, P5 ;  /* 0x000000010e0f7824 */ /* 0x000fc600028e0623 */
[----:B------:R0:W-:Y:S04]  /*3d500*/  STL [R1+0x6248], R5 ;  /* 0x0062480501007387 */ /* 0x0001e80000100800 */
[----:B------:R-:W4:Y:S01]  /*3d510*/  LDL R7, [R1+0x3924] ;  /* 0x0039240001077983 */ /* 0x000f220000100800 */
[----:B------:R-:W-:-:S03]  /*3d520*/  IMAD.X R16, R14, 0x1, R36, P3 ;  /* 0x000000010e107824 */ /* 0x000fc600018e0624 */
[----:B------:R1:W-:Y:S04]  /*3d530*/  STL [R1+0x6268], R3 ;  /* 0x0062680301007387 */ /* 0x0003e80000100800 */
[----:B0-----:R-:W4:Y:S01]  /*3d540*/  LDL R5, [R1+0x3920] ;  /* 0x0039200001057983 */ /* 0x001f220000100800 */
[----:B-1----:R-:W-:-:S03]  /*3d550*/  IADD3 R3, P5, R24, R30, RZ ;  /* 0x0000001e18037210 */ /* 0x002fc60007fbe0ff */
[----:B------:R-:W-:Y:S04]  /*3d560*/  STL [R1+0x6250], R15 ;  /* 0x0062500f01007387 */ /* 0x000fe80000100800 */
[----:B------:R0:W-:Y:S04]  /*3d570*/  STL [R1+0x626c], R3 ;  /* 0x00626c0301007387 */ /* 0x0001e80000100800 */
[----:B0-----:R-:W4:Y:S04]  /*3d580*/  LDL R3, [R1+0x3900] ;  /* 0x0039000001037983 */ /* 0x001f280000100800 */
[----:B------:R0:W-:Y:S04]  /*3d590*/  STL [R1+0x6258], R16 ;  /* 0x0062581001007387 */ /* 0x0001e80000100800 */
[----:B------:R-:W4:Y:S01]  /*3d5a0*/  LDL R43, [R1+0x3904] ;  /* 0x00390400012b7983 */ /* 0x000f220000100800 */
[----:B---3--:R-:W-:-:S05]  /*3d5b0*/  IADD3 R15, P3, R2, R26, RZ ;  /* 0x0000001a020f7210 */ /* 0x008fca0007f7e0ff */
[----:B------:R1:W-:Y:S04]  /*3d5c0*/  STL [R1+0x4910], R15 ;  /* 0x0049100f01007387 */ /* 0x0003e80000100800 */
[----:B------:R-:W3:Y:S04]  /*3d5d0*/  LDL R41, [R1+0x3908] ;  /* 0x0039080001297983 */ /* 0x000ee80000100800 */
[----:B------:R-:W3:Y:S04]  /*3d5e0*/  LDL R39, [R1+0x390c] ;  /* 0x00390c0001277983 */ /* 0x000ee80000100800 */
[----:B------:R-:W3:Y:S04]  /*3d5f0*/  LDL R32, [R1+0x3910] ;  /* 0x0039100001207983 */ /* 0x000ee80000100800 */
[----:B------:R-:W3:Y:S01]  /*3d600*/  LDL R24, [R1+0x3918] ;  /* 0x0039180001187983 */ /* 0x000ee20000100800 */
[----:B0-----:R-:W-:Y:S01]  /*3d610*/  IMAD.X R16, R14, 0x1, R38, P1 ;  /* 0x000000010e107824 */ /* 0x001fe200008e0626 */
[----:B-1----:R-:W-:Y:S01]  /*3d620*/  IADD3 R15, P1, R2, R27, RZ ;  /* 0x0000001b020f7210 */ /* 0x002fe20007f3e0ff */
[----:B------:R-:W-:-:S03]  /*3d630*/  IMAD.X R14, R0, 0x1, R34, P0 ;  /* 0x00000001000e7824 */ /* 0x000fc600000e0622 */
[----:B------:R0:W-:Y:S04]  /*3d640*/  STL [R1+0x4914], R16 ;  /* 0x0049141001007387 */ /* 0x0001e80000100800 */
[----:B------:R1:W-:Y:S04]  /*3d650*/  STL [R1+0x490c], R15 ;  /* 0x00490c0f01007387 */ /* 0x0003e80000100800 */
[----:B------:R1:W-:Y:S01]  /*3d660*/  STL [R1+0x7d28], R14 ;  /* 0x007d280e01007387 */ /* 0x0003e20000100800 */
[----:B0-----:R-:W-:Y:S01]  /*3d670*/  IADD3 R16, P0, R2, R29, RZ ;  /* 0x0000001d02107210 */ /* 0x001fe20007f1e0ff */
[----:B-1----:R-:W-:-:S04]  /*3d680*/  IMAD.X R15, R0, 0x1, R35, P2 ;  /* 0x00000001000f7824 */ /* 0x002fc800010e0623 */
[----:B------:R0:W-:Y:S01]  /*3d690*/  STL [R1+0x4908], R16 ;  /* 0x0049081001007387 */ /* 0x0001e20000100800 */
[----:B------:R-:W-:-:S03]  /*3d6a0*/  IADD3 R14, P2, R2, R30, RZ ;  /* 0x0000001e020e7210 */ /* 0x000fc60007f5e0ff */
[----:B------:R-:W-:Y:S01]  /*3d6b0*/  STL [R1+0x4904], R15 ;  /* 0x0049040f01007387 */ /* 0x000fe20000100800 */
[----:B------:R-:W-:-:S03]  /*3d6c0*/  USHF.R.S32.HI UR61, URZ, 0x1f, UR10 ;  /* 0x0000001f3f3d7899 */ /* 0x000fc6000801140a */
[----:B------:R1:W-:Y:S01]  /*3d6d0*/  STL [R1+0x4900], R14 ;  /* 0x0049000e01007387 */ /* 0x0003e20000100800 */
[----:B0-----:R-:W-:-:S05]  /*3d6e0*/  IMAD.X R16, R0, 0x1, R36, P4 ;  /* 0x0000000100107824 */ /* 0x001fca00020e0624 */
[----:B------:R5:W-:Y:S01]  /*3d6f0*/  STL [R1+0x48dc], R16 ;  /* 0x0048dc1001007387 */ /* 0x000be20000100800 */
[----:B-1----:R-:W-:-:S03]  /*3d700*/  IMAD.X R14, R0, 0x1, R38, P5 ;  /* 0x00000001000e7824 */ /* 0x002fc600028e0626 */
[----:B------:R-:W3:Y:S01]  /*3d710*/  LDL.LU R0, [R1+0x8370] ;  /* 0x0083700001007983 */ /* 0x000ee20000300800 */
[----:B------:R-:W-:Y:S02]  /*3d720*/  SHF.R.S32.HI R2, RZ, 0x1f, R2 ;  /* 0x0000001fff027819 */ /* 0x000fe40000011402 */
[----:B--2---:R-:W-:-:S05]  /*3d730*/  IADD3 R15, P4, R13, UR10, RZ ;  /* 0x0000000a0d0f7c10 */ /* 0x004fca000ff9e0ff */
[----:B------:R0:W-:Y:S01]  /*3d740*/  STL [R1+0x48e8], R15 ;  /* 0x0048e80f01007387 */ /* 0x0001e20000100800 */
[----:B-----5:R-:W-:-:S03]  /*3d750*/  IADD3 R16, P6, R12, UR10, RZ ;  /* 0x0000000a0c107c10 */ /* 0x020fc6000ffde0ff */
[----:B------:R1:W-:Y:S01]  /*3d760*/  STL [R1+0x48e0], R14 ;  /* 0x0048e00e01007387 */ /* 0x0003e20000100800 */
[----:B0-----:R-:W-:-:S03]  /*3d770*/  IADD3 R15, P5, R11, UR10, RZ ;  /* 0x0000000a0b0f7c10 */ /* 0x001fc6000ffbe0ff */
[----:B------:R-:W-:Y:S01]  /*3d780*/  STL [R1+0x48f0], R16 ;  /* 0x0048f01001007387 */ /* 0x000fe20000100800 */
[----:B-1----:R-:W-:-:S03]  /*3d790*/  IADD3.X R14, R6, UR61, RZ, P4, !PT ;  /* 0x0000003d060e7c10 */ /* 0x002fc6000a7fe4ff */
[----:B------:R0:W-:Y:S04]  /*3d7a0*/  STL [R1+0x48f4], R15 ;  /* 0x0048f40f01007387 */ /* 0x0001e80000100800 */
[----:B------:R1:W-:Y:S01]  /*3d7b0*/  STL [R1+0x48e4], R14 ;  /* 0x0048e40e01007387 */ /* 0x0003e20000100800 */
[----:B0-----:R-:W-:Y:S02]  /*3d7c0*/  IADD3.X R15, R4, UR61, RZ, P6, !PT ;  /* 0x0000003d040f7c10 */ /* 0x001fe4000b7fe4ff */
[----:B----4-:R-:W-:-:S05]  /*3d7d0*/  IADD3 R16, P4, R10, UR10, RZ ;  /* 0x0000000a0a107c10 */ /* 0x010fca000ff9e0ff */
[----:B------:R0:W-:Y:S01]  /*3d7e0*/  STL [R1+0x48f8], R16 ;  /* 0x0048f81001007387 */ /* 0x0001e20000100800 */
[----:B-1----:R-:W-:-:S03]  /*3d7f0*/  IADD3 R14, P6, R9, UR10, RZ ;  /* 0x0000000a090e7c10 */ /* 0x002fc6000ffde0ff */
[----:B------:R1:W-:Y:S04]  /*3d800*/  STL [R1+0x48ec], R15 ;  /* 0x0048ec0f01007387 */ /* 0x0003e80000100800 */
[----:B------:R2:W-:Y:S01]  /*3d810*/  STL [R1+0x48fc], R14 ;  /* 0x0048fc0e01007387 */ /* 0x0005e20000100800 */
[----:B0-----:R-:W-:Y:S01]  /*3d820*/  IMAD.X R16, R2, 0x1, R34, P3 ;  /* 0x0000000102107824 */ /* 0x001fe200018e0622 */
[----:B-1----:R-:W-:-:S04]  /*3d830*/  IADD3 R15, P3, R8, UR10, RZ ;  /* 0x0000000a080f7c10 */ /* 0x002fc8000ff7e0ff */
[----:B------:R-:W-:Y:S01]  /*3d840*/  STL [R1+0x48d4], R16 ;  /* 0x0048d41001007387 */ /* 0x000fe20000100800 */
[----:B--2---:R-:W-:-:S03]  /*3d850*/  IMAD.X R14, R2, 0x1, R35, P1 ;  /* 0x00000001020e7824 */ /* 0x004fc600008e0623 */
[----:B------:R0:W-:Y:S04]  /*3d860*/  STL [R1+0x48d8], R15 ;  /* 0x0048d80f01007387 */ /* 0x0001e80000100800 */
[----:B------:R1:W-:Y:S01]  /*3d870*/  STL [R1+0x48d0], R14 ;  /* 0x0048d00e01007387 */ /* 0x0003e20000100800 */
[C---:B0-----:R-:W-:Y:S02]  /*3d880*/  IMAD.X R15, R2.reuse, 0x1, R36, P0 ;  /* 0x00000001020f7824 */ /* 0x041fe400000e0624 */
[----:B------:R-:W-:Y:S01]  /*3d890*/  IMAD.X R2, R2, 0x1, R38, P2 ;  /* 0x0000000102027824 */ /* 0x000fe200010e0626 */
[----:B------:R-:W-:-:S05]  /*3d8a0*/  IADD3 R16, P1, R7, UR10, RZ ;  /* 0x0000000a07107c10 */ /* 0x000fca000ff3e0ff */
[----:B------:R-:W-:Y:S01]  /*3d8b0*/  STL [R1+0x48cc], R16 ;  /* 0x0048cc1001007387 */ /* 0x000fe20000100800 */
[----:B-1----:R-:W-:-:S03]  /*3d8c0*/  IADD3 R14, P0, R5, UR10, RZ ;  /* 0x0000000a050e7c10 */ /* 0x002fc6000ff1e0ff */
[----:B------:R0:W-:Y:S01]  /*3d8d0*/  STL [R1+0x48c8], R15 ;  /* 0x0048c80f01007387 */ /* 0x0001e20000100800 */
[----:B------:R-:W-:-:S03]  /*3d8e0*/  ULDC UR10, c[0x0][0x238] ;  /* 0x00008e00000a7ab9 */ /* 0x000fc60000000800 */
[----:B------:R-:W-:Y:S04]  /*3d8f0*/  STL [R1+0x48c4], R14 ;  /* 0x0048c40e01007387 */ /* 0x000fe80000100800 */
[----:B------:R1:W-:Y:S01]  /*3d900*/  STL [R1+0x48c0], R2 ;  /* 0x0048c00201007387 */ /* 0x0003e20000100800 */
[----:B0-----:R-:W-:Y:S02]  /*3d910*/  IADD3.X R15, R3, UR61, RZ, P5, !PT ;  /* 0x0000003d030f7c10 */ /* 0x001fe4000affe4ff */
[----:B-1----:R-:W-:-:S03]  /*3d920*/  IADD3.X R2, R43, UR61, RZ, P4, !PT ;  /* 0x0000003d2b027c10 */ /* 0x002fc6000a7fe4ff */
[----:B------:R0:W-:Y:S04]  /*3d930*/  STL [R1+0x3d28], R15 ;  /* 0x003d280f01007387 */ /* 0x0001e80000100800 */
[----:B------:R1:W-:Y:S01]  /*3d940*/  STL [R1+0x3d2c], R2 ;  /* 0x003d2c0201007387 */ /* 0x0003e20000100800 */
[----:B---3--:R-:W-:Y:S02]  /*3d950*/  IADD3.X R14, R41, UR61, RZ, P6, !PT ;  /* 0x0000003d290e7c10 */ /* 0x008fe4000b7fe4ff */
[----:B0-----:R-:W-:-:S03]  /*3d960*/  IADD3.X R15, R39, UR61, RZ, P3, !PT ;  /* 0x0000003d270f7c10 */ /* 0x001fc60009ffe4ff */
[----:B------:R0:W-:Y:S01]  /*3d970*/  STL [R1+0x3d30], R14 ;  /* 0x003d300e01007387 */ /* 0x0001e20000100800 */
[----:B-1----:R-:W-:-:S03]  /*3d980*/  IADD3.X R2, R32, UR61, RZ, P1, !PT ;  /* 0x0000003d20027c10 */ /* 0x002fc60008ffe4ff */
[----:B------:R1:W-:Y:S04]  /*3d990*/  STL [R1+0x3d34], R15 ;  /* 0x003d340f01007387 */ /* 0x0003e80000100800 */
[----:B------:R2:W-:Y:S01]  /*3d9a0*/  STL [R1+0x3d38], R2 ;  /* 0x003d380201007387 */ /* 0x0005e20000100800 */
[----:B0-----:R-:W-:Y:S01]  /*3d9b0*/  IADD3.X R14, R24, UR61, RZ, P0, !PT ;  /* 0x0000003d180e7c10 */ /* 0x001fe200087fe4ff */
        /* <DEDUP_REMOVED lines=22> */
[----:B------:R1:W-:Y:S04]  /*3db20*/  STL [R1+0x3d7c], R2 ;  /* 0x003d7c0201007387 */ /* 0x0003e80000100800 */
        /* <DEDUP_REMOVED lines=2041> */
[----:B------:R-:W-:Y:S01]  /*45ac0*/  STL [R1+0x2c90], RZ ;  /* 0x002c90ff01007387 */ /* 0x000fe20000100800 */
[----:B------:R-:W-:-:S02]  /*45ad0*/  USHF.L.U32 UR13, UR13, 0x7, URZ ;  /* 0x000000070d0d7899 */ /* 0x000fc4000800063f */
        /* <DEDUP_REMOVED lines=13> */
[----:B------:R-:W-:Y:S02]  /*45bb0*/  USHF.L.U32 UR28, UR28, 0x5, URZ ;  /* 0x000000051c1c7899 */ /* 0x000fe4000800063f */
        /* <DEDUP_REMOVED lines=27> */
[----:B------:R-:W-:-:S02]  /*45d70*/  USHF.L.U32 UR56, UR56, 0x2, URZ ;  /* 0x0000000238387899 */ /* 0x000fc4000800063f */
[----:B------:R-:W-:Y:S02]  /*45d80*/  UIMAD UR57, UR57, 0x3, URZ ;  /* 0x00000003393978a4 */ /* 0x000fe4000f8e023f */
[----:B------:R-:W-:Y:S01]  /*45d90*/  USHF.L.U32 UR58, UR58, 0x1, URZ ;  /* 0x000000013a3a7899 */ /* 0x000fe2000800063f */
[----:B0-----:R-:W-:Y:S01]  /*45da0*/  IADD3.X R15, R3, UR61, RZ, P3, !PT ;  /* 0x0000003d030f7c10 */ /* 0x001fe20009ffe4ff */
[----:B------:R-:W-:Y:S01]  /*45db0*/  USHF.R.S32.HI UR59, URZ, 0x1f, UR59 ;  /* 0x0000001f3f3b7899 */ /* 0x000fe2000801143b */
[----:B-1----:R-:W-:Y:S02]  /*45dc0*/  IADD3.X R2, R43, UR61, RZ, P2, !PT ;  /* 0x0000003d2b027c10 */ /* 0x002fe400097fe4ff */
[----:B------:R-:W-:Y:S01]  /*45dd0*/  IADD3.X R14, R41, UR61, RZ, P1, !PT ;  /* 0x0000003d290e7c10 */ /* 0x000fe20008ffe4ff */
[----:B------:R0:W-:Y:S04]  /*45de0*/  STL [R1+0x3d50], R15 ;  /* 0x003d500f01007387 */ /* 0x0001e80000100800 */
[----:B------:R1:W-:Y:S04]  /*45df0*/  STL [R1+0x3d58], R2 ;  /* 0x003d580201007387 */ /* 0x0003e80000100800 */
[----:B------:R2:W-:Y:S01]  /*45e00*/  STL [R1+0x3d60], R14 ;  /* 0x003d600e01007387 */ /* 0x0005e20000100800 */
[----:B0-----:R-:W-:-:S02]  /*45e10*/  IADD3.X R15, R39, UR61, RZ, P0, !PT ;  /* 0x0000003d270f7c10 */ /* 0x001fc400087fe4ff */
[----:B-1----:R-:W-:-:S03]  /*45e20*/  IADD3.X R2, R32, UR61, RZ, P4, !PT ;  /* 0x0000003d20027c10 */ /* 0x002fc6000a7fe4ff */
[----:B------:R0:W-:Y:S01]  /*45e30*/  STL [R1+0x3d68], R15 ;  /* 0x003d680f01007387 */ /* 0x0001e20000100800 */
[----:B--2---:R-:W-:-:S03]  /*45e40*/  IADD3.X R14, R24, UR61, RZ, P5, !PT ;  /* 0x0000003d180e7c10 */ /* 0x004fc6000affe4ff */
[----:B------:R1:W-:Y:S01]  /*45e50*/  STL [R1+0x3d70], R2 ;  /* 0x003d700201007387 */ /* 0x0003e20000100800 */
[----:B------:R-:W-:-:S03]  /*45e60*/  USHF.R.S32.HI UR61, URZ, 0x1f, UR12 ;  /* 0x0000001f3f3d7899 */ /* 0x000fc6000801140c */
[----:B------:R2:W-:Y:S01]  /*45e70*/  STL [R1+0x3d78], R14 ;  /* 0x003d780e01007387 */ /* 0x0005e20000100800 */
[----:B0-----:R-:W-:Y:S02]  /*45e80*/  IADD3 R15, P5, R12, UR12, RZ ;  /* 0x0000000c0c0f7c10 */ /* 0x001fe4000ffbe0ff */
[----:B-1----:R-:W-:Y:S02]  /*45e90*/  IADD3 R2, P4, R13, UR12, RZ ;  /* 0x0000000c0d027c10 */ /* 0x002fe4000ff9e0ff */
[----:B--2---:R-:W-:-:S03]  /*45ea0*/  IADD3 R14, P3, R11, UR12, RZ ;  /* 0x0000000c0b0e7c10 */ /* 0x004fc6000ff7e0ff */
[----:B------:R0:W-:Y:S04]  /*45eb0*/  STL [R1+0x3d84], R2 ;  /* 0x003d840201007387 */ /* 0x0001e80000100800 */
[----:B------:R1:W-:Y:S04]  /*45ec0*/  STL [R1+0x3d8c], R15 ;  /* 0x003d8c0f01007387 */ /* 0x0003e80000100800 */
[----:B------:R2:W-:Y:S01]  /*45ed0*/  STL [R1+0x3d94], R14 ;  /* 0x003d940e01007387 */ /* 0x0005e20000100800 */
[----:B0-----:R-:W-:Y:S02]  /*45ee0*/  IADD3 R2, P2, R10, UR12, RZ ;  /* 0x0000000c0a027c10 */ /* 0x001fe4000ff5e0ff */
[----:B-1----:R-:W-:-:S03]  /*45ef0*/  IADD3 R15, P1, R9, UR12, RZ ;  /* 0x0000000c090f7c10 */ /* 0x002fc6000ff3e0ff */
[----:B------:R0:W-:Y:S01]  /*45f00*/  STL [R1+0x3d9c], R2 ;  /* 0x003d9c0201007387 */ /* 0x0001e20000100800 */
[----:B--2---:R-:W-:-:S03]  /*45f10*/  IADD3 R14, P0, R8, UR12, RZ ;  /* 0x0000000c080e7c10 */ /* 0x004fc6000ff1e0ff */
[----:B------:R1:W-:Y:S04]  /*45f20*/  STL [R1+0x3da4], R15 ;  /* 0x003da40f01007387 */ /* 0x0003e80000100800 */
[----:B------:R2:W-:Y:S01]  /*45f30*/  STL [R1+0x3dac], R14 ;  /* 0x003dac0e01007387 */ /* 0x0005e20000100800 */
[----:B0-----:R-:W-:Y:S02]  /*45f40*/  IADD3.X R2, R6, UR61, RZ, P4, !PT ;  /* 0x0000003d06027c10 */ /* 0x001fe4000a7fe4ff */
[----:B-1----:R-:W-:-:S03]  /*45f50*/  IADD3 R15, P4, R7, UR12, RZ ;  /* 0x0000000c070f7c10 */ /* 0x002fc6000ff9e0ff */
[----:B------:R0:W-:Y:S01]  /*45f60*/  STL [R1+0x3d80], R2 ;  /* 0x003d800201007387 */ /* 0x0001e20000100800 */
[----:B--2---:R-:W-:-:S03]  /*45f70*/  IADD3.X R14, R4, UR61, RZ, P5, !PT ;  /* 0x0000003d040e7c10 */ /* 0x004fc6000affe4ff */
[----:B------:R1:W-:Y:S04]  /*45f80*/  STL [R1+0x3db4], R15 ;  /* 0x003db40f01007387 */ /* 0x0003e80000100800 */
[----:B------:R2:W-:Y:S01]  /*45f90*/  STL [R1+0x3d88], R14 ;  /* 0x003d880e01007387 */ /* 0x0005e20000100800 */
[----:B0-----:R-:W-:Y:S01]  /*45fa0*/  IADD3 R2, P5, R5, UR12, RZ ;  /* 0x0000000c05027c10 */ /* 0x001fe2000ffbe0ff */
[----:B------:R-:W-:Y:S01]  /*45fb0*/  USHF.R.S32.HI UR12, URZ, 0x1f, UR14 ;  /* 0x0000001f3f0c7899 */ /* 0x000fe2000801140e */
[----:B-1----:R-:W-:-:S03]  /*45fc0*/  IADD3.X R15, R3, UR61, RZ, P3, !PT ;  /* 0x0000003d030f7c10 */ /* 0x002fc60009ffe4ff */
[----:B------:R0:W-:Y:S01]  /*45fd0*/  STL [R1+0x3dbc], R2 ;  /* 0x003dbc0201007387 */ /* 0x0001e20000100800 */
[----:B--2---:R-:W-:-:S03]  /*45fe0*/  IADD3.X R14, R41, UR61, RZ, P1, !PT ;  /* 0x0000003d290e7c10 */ /* 0x004fc60008ffe4ff */
[----:B------:R1:W-:Y:S01]  /*45ff0*/  STL [R1+0x3d90], R15 ;  /* 0x003d900f01007387 */ /* 0x0003e20000100800 */
[----:B0-----:R-:W-:Y:S02]  /*46000*/  IADD3.X R2, R43, UR61, RZ, P2, !PT ;  /* 0x0000003d2b027c10 */ /* 0x001fe400097fe4ff */
[----:B-1----:R-:W-:-:S03]  /*46010*/  IADD3.X R15, R39, UR61, RZ, P0, !PT ;  /* 0x0000003d270f7c10 */ /* 0x002fc600087fe4ff */
[----:B------:R0:W-:Y:S04]  /*46020*/  STL [R1+0x3d98], R2 ;  /* 0x003d980201007387 */ /* 0x0001e80000100800 */
[----:B------:R1:W-:Y:S04]  /*46030*/  STL [R1+0x3da0], R14 ;  /* 0x003da00e01007387 */ /* 0x0003e80000100800 */
[----:B------:R2:W-:Y:S01]  /*46040*/  STL [R1+0x3da8], R15 ;  /* 0x003da80f01007387 */ /* 0x0005e20000100800 */
[----:B0-----:R-:W-:Y:S02]  /*46050*/  IADD3.X R2, R32, UR61, RZ, P4, !PT ;  /* 0x0000003d20027c10 */ /* 0x001fe4000a7fe4ff */
[----:B-1----:R-:W-:-:S03]  /*46060*/  IADD3.X R14, R24, UR61, RZ, P5, !PT ;  /* 0x0000003d180e7c10 */ /* 0x002fc6000affe4ff */
[----:B------:R0:W-:Y:S01]  /*46070*/  STL [R1+0x3db0], R2 ;  /* 0x003db00201007387 */ /* 0x0001e20000100800 */
[----:B------:R-:W-:Y:S01]  /*46080*/  USHF.R.S32.HI UR61, URZ, 0x1f, UR15 ;  /* 0x0000001f3f3d7899 */ /* 0x000fe2000801140f */
[----:B--2---:R-:W-:Y:S02]  /*46090*/  IADD3 R15, P5, R12, UR14, RZ ;  /* 0x0000000e0c0f7c10 */ /* 0x004fe4000ffbe0ff */
[----:B------:R1:W-:Y:S01]  /*460a0*/  STL [R1+0x3db8], R14 ;  /* 0x003db80e01007387 */ /* 0x0003e20000100800 */
[----:B0-----:R-:W-:Y:S02]  /*460b0*/  IADD3 R2, P4, R13, UR14, RZ ;  /* 0x0000000e0d027c10 */ /* 0x001fe4000ff9e0ff */
[----:B-1----:R-:W-:-:S03]  /*460c0*/  IADD3 R14, P3, R11, UR14, RZ ;  /* 0x0000000e0b0e7c10 */ /* 0x002fc6000ff7e0ff */
        /* <DEDUP_REMOVED lines=674> */
[----:B0-----:R-:W-:Y:S01]  /*48af0*/  IADD3.X R2, R24, UR17, RZ, P5, !PT ;  /* 0x0000001118027c10 */ /* 0x001fe2000affe4ff */
[----:B------:R-:W-:Y:S01]  /*48b00*/  USHF.R.S32.HI UR17, URZ, 0x1f, UR57 ;  /* 0x0000001f3f117899 */ /* 0x000fe20008011439 */
[----:B-1----:R-:W-:-:S03]  /*48b10*/  IADD3 R15, P5, R12, UR38, RZ ;  /* 0x000000260c0f7c10 */ /* 0x002fc6000ffbe0ff */
[----:B------:R0:W-:Y:S01]  /*48b20*/  STL [R1+0x42b8], R2 ;  /* 0x0042b80201007387 */ /* 0x0001e20000100800 */
[----:B--2---:R-:W-:-:S05]  /*48b30*/  IADD3 R14, P4, R13, UR38, RZ ;  /* 0x000000260d0e7c10 */ /* 0x004fca000ff9e0ff */
[----:B------:R1:W-:Y:S01]  /*48b40*/  STL [R1+0x42c4], R14 ;  /* 0x0042c40e01007387 */ /* 0x0003e20000100800 */
[----:B0-----:R-:W-:-:S03]  /*48b50*/  IADD3 R2, P3, R11, UR38, RZ ;  /* 0x000000260b027c10 */ /* 0x001fc6000ff7e0ff */
[----:B------:R0:W-:Y:S04]  /*48b60*/  STL [R1+0x42cc], R15 ;  /* 0x0042cc0f01007387 */ /* 0x0001e80000100800 */
[----:B------:R2:W-:Y:S01]  /*48b70*/  STL [R1+0x42d4], R2 ;  /* 0x0042d40201007387 */ /* 0x0005e20000100800 */
[----:B-1----:R-:W-:Y:S02]  /*48b80*/  IADD3 R14, P2, R10, UR38, RZ ;  /* 0x000000260a0e7c10 */ /* 0x002fe4000ff5e0ff */
[----:B0-----:R-:W-:-:S03]  /*48b90*/  IADD3 R15, P1, R9, UR38, RZ ;  /* 0x00000026090f7c10 */ /* 0x001fc6000ff3e0ff */
[----:B------:R0:W-:Y:S01]  /*48ba0*/  STL [R1+0x42dc], R14 ;  /* 0x0042dc0e01007387 */ /* 0x0001e20000100800 */
[----:B--2---:R-:W-:-:S03]  /*48bb0*/  IADD3 R2, P0, R8, UR38, RZ ;  /* 0x0000002608027c10 */ /* 0x004fc6000ff1e0ff */
[----:B------:R1:W-:Y:S01]  /*48bc0*/  STL [R1+0x42e4], R15 ;  /* 0x0042e40f01007387 */ /* 0x0003e20000100800 */
[----:B------:R-:W-:-:S03]  /*48bd0*/  IADD3.X R16, R41, UR25, RZ, P1, !PT ;  /* 0x0000001929107c10 */ /* 0x000fc60008ffe4ff */
        /* <DEDUP_REMOVED lines=9> */
[----:B-1----:R-:W0:Y:S03]  /*48c70*/  LDC R15, c[0x0][0x230] ;  /* 0x00008c00ff0f7b82 */ /* 0x002e260000000800 */
[----:B------:R1:W-:Y:S01]  /*48c80*/  STL [R1+0x42fc], R14 ;  /* 0x0042fc0e01007387 */ /* 0x0003e20000100800 */
[----:B--2---:R-:W-:-:S05]  /*48c90*/  IADD3.X R2, R3, UR25, RZ, P3, !PT ;  /* 0x0000001903027c10 */ /* 0x004fca0009ffe4ff */
[----:B------:R2:W-:Y:S01]  /*48ca0*/  STL [R1+0x42d0], R2 ;  /* 0x0042d00201007387 */ /* 0x0005e20000100800 */
[----:B-1----:R-:W-:-:S05]  /*48cb0*/  IADD3.X R14, R43, UR25, RZ, P2, !PT ;  /* 0x000000192b0e7c10 */ /* 0x002fca00097fe4ff */
[----:B------:R1:W-:Y:S01]  /*48cc0*/  STL [R1+0x42d8], R14 ;  /* 0x0042d80e01007387 */ /* 0x0003e20000100800 */
[----:B--2---:R-:W-:-:S03]  /*48cd0*/  IADD3.X R2, R39, UR25, RZ, P0, !PT ;  /* 0x0000001927027c10 */ /* 0x004fc600087fe4ff */
[----:B------:R-:W-:Y:S01]  /*48ce0*/  STL [R1+0x42e0], R16 ;  /* 0x0042e01001007387 */ /* 0x000fe20000100800 */
[----:B0-----:R-:W-:-:S03]  /*48cf0*/  VIADD R15, R15, 0x7f ;  /* 0x0000007f0f0f7836 */ /* 0x001fc60000000000 */
[----:B------:R0:W-:Y:S02]  /*48d00*/  STL [R1+0x42e8], R2 ;  /* 0x0042e80201007387 */ /* 0x0001e40000100800 */
[----:B-1----:R-:W-:-:S04]  /*48d10*/  SHF.R.S32.HI R14, RZ, 0x1f, R15 ;  /* 0x0000001fff0e7819 */ /* 0x002fc8000001140f */
[----:B------:R-:W-:Y:S02]  /*48d20*/  LEA.HI R14, R14, R15, RZ, 0x7 ;  /* 0x0000000f0e0e7211 */ /* 0x000fe400078f38ff */
[----:B0-----:R-:W-:Y:S02]  /*48d30*/  IADD3.X R2, R32, UR25, RZ, P4, !PT ;  /* 0x0000001920027c10 */ /* 0x001fe4000a7fe4ff */
[----:B------:R-:W-:Y:S01]  /*48d40*/  IADD3.X R15, R24, UR25, RZ, P5, !PT ;  /* 0x00000019180f7c10 */ /* 0x000fe2000affe4ff */
[----:B------:R-:W-:Y:S02]  /*48d50*/  USHF.R.S32.HI UR25, URZ, 0x1f, UR13 ;  /* 0x0000001f3f197899 */ /* 0x000fe4000801140d */
[----:B------:R0:W-:Y:S04]  /*48d60*/  STL [R1+0x42f0], R2 ;  /* 0x0042f00201007387 */ /* 0x0001e80000100800 */
[----:B------:R1:W-:Y:S01]  /*48d70*/  STL [R1+0x42f8], R15 ;  /* 0x0042f80f01007387 */ /* 0x0003e20000100800 */
[----:B0-----:R-:W-:-:S03]  /*48d80*/  SHF.R.S32.HI R2, RZ, 0x7, R14 ;  /* 0x00000007ff027819 */ /* 0x001fc6000001140e */
[----:B------:R-:W2:Y:S01]  /*48d90*/  LDL R14, [R1+0xbdc] ;  /* 0x000bdc00010e7983 */ /* 0x000ea20000100800 */
[C---:B-1----:R-:W-:Y:S02]  /*48da0*/  LOP3.LUT R15, R0.reuse, 0x20, RZ, 0x3c, !PT ;  /* 0x00000020000f7812 */ /* 0x042fe400078e3cff */
[----:B------:R-:W-:Y:S01]  /*48db0*/  LOP3.LUT R2, R0, 0x60, RZ, 0x3c, !PT ;  /* 0x0000006000027812 */ /* 0x000fe200078e3cff */
[----:B------:R-:W-:Y:S01]  /*48dc0*/  STL [R1+0x2c94], RZ ;  /* 0x002c94ff01007387 */ /* 0x000fe20000100800 */
[----:B------:R-:W-:Y:S02]  /*48dd0*/  IADD3 R2, P2, R12, UR39, RZ ;  /* 0x000000270c027c10 */ /* 0x000fe4000ff5e0ff */
[----:B------:R-:W-:Y:S01]  /*48de0*/  LOP3.LUT R16, R0, 0x40, RZ, 0x3c, !PT ;  /* 0x0000004000107812 */ /* 0x000fe200078e3cff */
[----:B------:R-:W-:Y:S04]  /*48df0*/  STL [R1+0x2c98], RZ ;  /* 0x002c98ff01007387 */ /* 0x000fe80000100800 */
[----:B------:R-:W-:Y:S04]  /*48e00*/  STL [R1+0x2c9c], RZ ;  /* 0x002c9cff01007387 */ /* 0x000fe80000100800 */
[----:B------:R-:W-:Y:S04]  /*48e10*/  STL [R1+0x2c80], RZ ;  /* 0x002c80ff01007387 */ /* 0x000fe80000100800 */
[----:B------:R-:W-:Y:S04]  /*48e20*/  STL [R1+0x2c84], RZ ;  /* 0x002c84ff01007387 */ /* 0x000fe80000100800 */
[----:B------:R-:W-:Y:S04]  /*48e30*/  STL [R1+0x2c88], RZ ;  /* 0x002c88ff01007387 */ /* 0x000fe80000100800 */
[----:B------:R-:W-:Y:S01]  /*48e40*/  STL [R1+0x2c8c], RZ ;  /* 0x002c8cff01007387 */ /* 0x000fe20000100800 */
[----:B--2---:R-:W-:-:S02]  /*48e50*/  LOP3.LUT R15, R14, 0x40, RZ, 0x3c, !PT ;  /* 0x000000400e0f7812 */ /* 0x004fc400078e3cff */
[----:B------:R-:W-:Y:S02]  /*48e60*/  IADD3 R14, P1, R13, UR39, RZ ;  /* 0x000000270d0e7c10 */ /* 0x000fe4000ff3e0ff */
[----:B------:R-:W-:-:S03]  /*48e70*/  IADD3 R15, P3, R11, UR39, RZ ;  /* 0x000000270b0f7c10 */ /* 0x000fc6000ff7e0ff */
        /* <DEDUP_REMOVED lines=686> */
[----:B------:R-:W-:Y:S01]  /*4b960*/  STL [R1+0x487c], R15 ;  /* 0x00487c0f01007387 */ /* 0x000fe20000100800 */
[----:B0-----:R-:W-:Y:S02]  /*4b970*/  IADD3.X R14, R4, UR38, RZ, P0, !PT ;  /* 0x00000026040e7c10 */ /* 0x001fe400087fe4ff */
[----:B-1----:R-:W-:-:S03]  /*4b980*/  IADD3 R2, P0, R13, UR60, RZ ;  /* 0x0000003c0d027c10 */ /* 0x002fc6000ff1e0ff */
[----:B------:R-:W-:Y:S01]  /*4b990*/  STL [R1+0x4848], R14 ;  /* 0x0048480e01007387 */ /* 0x000fe20000100800 */
[----:B------:R-:W-:Y:S02]  /*4b9a0*/  IADD3.X R13, R3, UR38, RZ, P1, !PT ;  /* 0x00000026030d7c10 */ /* 0x000fe40008ffe4ff */
[----:B------:R-:W-:Y:S01]  /*4b9b0*/  IADD3 R12, P1, R12, UR5, RZ ;  /* 0x000000050c0c7c10 */ /* 0x000fe2000ff3e0ff */
[----:B------:R0:W-:Y:S01]  /*4b9c0*/  STL [R1+0x4884], R2 ;  /* 0x0048840201007387 */ /* 0x0001e20000100800 */
[----:B------:R-:W-:Y:S02]  /*4b9d0*/  IADD3.X R6, R6, UR59, RZ, P0, !PT ;  /* 0x0000003b06067c10 */ /* 0x000fe400087fe4ff */
[----:B------:R-:W-:Y:S01]  /*4b9e0*/  IADD3 R5, P0, R5, UR11, RZ ;  /* 0x0000000b05057c10 */ /* 0x000fe2000ff1e0ff */
[----:B------:R-:W-:Y:S04]  /*4b9f0*/  STL [R1+0x4850], R13 ;  /* 0x0048500d01007387 */ /* 0x000fe80000100800 */
[----:B------:R1:W-:Y:S01]  /*4ba00*/  STL [R1+0x488c], R12 ;  /* 0x00488c0c01007387 */ /* 0x0003e20000100800 */
[----:B0-----:R-:W-:-:S02]  /*4ba10*/  IADD3.X R2, R43, UR38, RZ, P2, !PT ;  /* 0x000000262b027c10 */ /* 0x001fc400097fe4ff */
[----:B------:R-:W-:-:S03]  /*4ba20*/  IADD3 R11, P2, R11, UR6, RZ ;  /* 0x000000060b0b7c10 */ /* 0x000fc6000ff5e0ff */
[----:B------:R0:W-:Y:S01]  /*4ba30*/  STL [R1+0x4858], R2 ;  /* 0x0048580201007387 */ /* 0x0001e20000100800 */
[----:B-1----:R-:W-:-:S03]  /*4ba40*/  IADD3.X R12, R41, UR38, RZ, P3, !PT ;  /* 0x00000026290c7c10 */ /* 0x002fc60009ffe4ff */
[----:B------:R1:W-:Y:S04]  /*4ba50*/  STL [R1+0x4894], R11 ;  /* 0x0048940b01007387 */ /* 0x0003e80000100800 */
[----:B------:R-:W-:Y:S01]  /*4ba60*/  STL [R1+0x4860], R12 ;  /* 0x0048600c01007387 */ /* 0x000fe20000100800 */
[----:B0-----:R-:W-:Y:S02]  /*4ba70*/  IADD3 R2, P3, R10, UR7, RZ ;  /* 0x000000070a027c10 */ /* 0x001fe4000ff7e0ff */
[----:B-1----:R-:W-:-:S03]  /*4ba80*/  IADD3.X R11, R39, UR38, RZ, P4, !PT ;  /* 0x00000026270b7c10 */ /* 0x002fc6000a7fe4ff */
[----:B------:R0:W-:Y:S01]  /*4ba90*/  STL [R1+0x489c], R2 ;  /* 0x00489c0201007387 */ /* 0x0001e20000100800 */
[----:B------:R-:W-:-:S03]  /*4baa0*/  IADD3 R10, P4, R9, UR8, RZ ;  /* 0x00000008090a7c10 */ /* 0x000fc6000ff9e0ff */
[----:B------:R-:W-:Y:S04]  /*4bab0*/  STL [R1+0x4868], R11 ;  /* 0x0048680b01007387 */ /* 0x000fe80000100800 */
[----:B------:R-:W-:Y:S01]  /*4bac0*/  STL [R1+0x48a4], R10 ;  /* 0x0048a40a01007387 */ /* 0x000fe20000100800 */
[----:B0-----:R-:W-:Y:S02]  /*4bad0*/  IADD3.X R2, R32, UR38, RZ, P5, !PT ;  /* 0x0000002620027c10 */ /* 0x001fe4000affe4ff */
[----:B------:R-:W-:Y:S02]  /*4bae0*/  IADD3 R9, P5, R8, UR9, RZ ;  /* 0x0000000908097c10 */ /* 0x000fe4000ffbe0ff */
[----:B------:R-:W-:Y:S01]  /*4baf0*/  IADD3.X R8, R24, UR38, RZ, P6, !PT ;  /* 0x0000002618087c10 */ /* 0x000fe2000b7fe4ff */
[----:B------:R0:W-:Y:S04]  /*4bb00*/  STL [R1+0x4870], R2 ;  /* 0x0048700201007387 */ /* 0x0001e80000100800 */
[----:B------:R-:W-:Y:S04]  /*4bb10*/  STL [R1+0x48ac], R9 ;  /* 0x0048ac0901007387 */ /* 0x000fe80000100800 */
[----:B------:R-:W-:Y:S01]  /*4bb20*/  STL [R1+0x4878], R8 ;  /* 0x0048780801007387 */ /* 0x000fe20000100800 */
[----:B0-----:R-:W-:-:S05]  /*4bb30*/  IADD3 R2, P6, R7, UR10, RZ ;  /* 0x0000000a07027c10 */ /* 0x001fca000ffde0ff */
[----:B------:R0:W-:Y:S04]  /*4bb40*/  STL [R1+0x48b4], R2 ;  /* 0x0048b40201007387 */ /* 0x0001e80000100800 */
[----:B------:R-:W-:Y:S04]  /*4bb50*/  STL [R1+0x4880], R6 ;  /* 0x0048800601007387 */ /* 0x000fe80000100800 */
[----:B------:R-:W-:Y:S01]  /*4bb60*/  STL [R1+0x48bc], R5 ;  /* 0x0048bc0501007387 */ /* 0x000fe20000100800 */
[----:B0-----:R-:W-:Y:S02]  /*4bb70*/  IADD3.X R2, R4, UR59, RZ, P1, !PT ;  /* 0x0000003b04027c10 */ /* 0x001fe40008ffe4ff */
[----:B------:R-:W-:-:S02]  /*4bb80*/  IADD3.X R4, R3, UR59, RZ, P2, !PT ;  /* 0x0000003b03047c10 */ /* 0x000fc400097fe4ff */
        /* <DEDUP_REMOVED lines=9> */
[----:B0-----:R-:W-:-:S05]  /*4bc20*/  IADD3.X R2, R24, UR59, RZ, P0, !PT ;  /* 0x0000003b18027c10 */ /* 0x001fca00087fe4ff */
[----:B------:R1:W-:Y:S04]  /*4bc30*/  STL [R1+0x48b8], R2 ;  /* 0x0048b80201007387 */ /* 0x0003e80000100800 */
[----:B------:R1:W-:Y:S02]  /*4bc40*/  STL [R1+0x48b0], R3 ;  /* 0x0048b00301007387 */ /* 0x0003e40000100800 */
.L_x_1:
[----:B------:R-:W2:Y:S01]  /*4bc50*/  LDL R5, [R1+0x3918] ;  /* 0x0039180001057983 */ /* 0x000ea20000100800 */
[----:B-1----:R-:W0:Y:S03]  /*4bc60*/  LDC R2, c[0x0][0x230] ;  /* 0x00008c00ff027b82 */ /* 0x002e260000000800 */
[----:B--2---:R1:W-:Y:S04]  /*4bc70*/  STL [R1+0x92ec], R5 ;  /* 0x0092ec0501007387 */ /* 0x0043e80000100800 */
[----:B------:R-:W2:Y:S04]  /*4bc80*/  LDL R4, [R1+0x3920] ;  /* 0x0039200001047983 */ /* 0x000ea80000100800 */
[----:B-1----:R-:W0:Y:S04]  /*4bc90*/  LDL R5, [R1+0x3b04] ;  /* 0x003b040001057983 */ /* 0x002e280000100800 */
[----:B------:R-:W-:Y:S04]  /*4bca0*/  STL [R1+0x8514], R31 ;  /* 0x0085141f01007387 */ /* 0x000fe80000100800 */
        /* <DEDUP_REMOVED lines=886> */
[----:B------:R1:W-:Y:S04]  /*4f410*/  STL [R1+0x92e8], R27 ;  /* 0x0092e81b01007387 */ /* 0x0003e80000100800 */
        /* <DEDUP_REMOVED lines=50> */
[----:B------:R-:W-:Y:S01]  /*4f740*/  STL [R1+0x8440], R52 ;  /* 0x0084403401007387 */ /* 0x000fe20000100800 */
[----:B0-----:R-:W-:-:S03]  /*4f750*/  IMAD R2, R5, -0x80, R2 ;  /* 0xffffff8005027824 */ /* 0x001fc600078e0202 */
[----:B------:R-:W-:Y:S04]  /*4f760*/  STL [R1+0x843c], R54 ;  /* 0x00843c3601007387 */ /* 0x000fe80000100800 */
[----:B------:R-:W-:Y:S04]  /*4f770*/  STL [R1+0x8438], R55 ;  /* 0x0084383701007387 */ /* 0x000fe80000100800 */
[----:B------:R-:W-:Y:S04]  /*4f780*/  STL [R1+0x8434], R56 ;  /* 0x0084343801007387 */ /* 0x000fe80000100800 */
[----:B-----5:R-:W-:Y:S04]  /*4f790*/  STL [R1+0x8370], R0 ;  /* 0x0083700001007387 */ /* 0x020fe80000100800 */
[----:B------:R-:W2:Y:S01]  /*4f7a0*/  LDL.LU R5, [R1+0x92ec] ;  /* 0x0092ec0001057983 */ /* 0x000ea20000300800 */
[----:B------:R-:W-:-:S02]  /*4f7b0*/  ISETP.GT.AND P0, PT, R2, RZ, PT ;  /* 0x000000ff0200720c */ /* 0x000fc40003f04270 */
[----:B-1----:R-:W-:-:S11]  /*4f7c0*/  PRMT R27, RZ, 0x7610, R27 ;  /* 0x00007610ff1b7816 */ /* 0x002fd6000000001b */
[----:B--2---:R-:W2:Y:S04]  /*4f7d0*/  @P0 LDG.E.U8 R27, desc[UR22][R4.64] ;  /* 0x00000016041b0981 */ /* 0x004ea8000c1e1100 */
[----:B--2---:R0:W-:Y:S04]  /*4f7e0*/  STL [R1+0x193c], R27 ;  /* 0x00193c1b01007387 */ /* 0x0041e80000100800 */
[----:B0-----:R-:W2:Y:S04]  /*4f7f0*/  LDL.LU R27, [R1+0x92e8] ;  /* 0x0092e800011b7983 */ /* 0x001ea80000300800 */
[----:B------:R-:W3:Y:S04]  /*4f800*/  LDL R4, [R1+0x3910] ;  /* 0x0039100001047983 */ /* 0x000ee80000100800 */
[----:B------:R-:W3:Y:S01]  /*4f810*/  LDL R5, [R1+0x3924] ;  /* 0x0039240001057983 */ /* 0x000ee20000100800 */
[----:B------:R-:W-:-:S02]  /*4f820*/  PRMT R31, RZ, 0x7610, R31 ;  /* 0x00007610ff1f7816 */ /* 0x000fc4000000001f */
[----:B---3--:R-:W-:-:S04]  /*4f830*/  @P0 LOP3.LUT R5, R5, R4, RZ, 0x3c, !PT ;  /* 0x0000000405050212 */ /* 0x008fc800078e3cff */
[----:B------:R-:W-:-:S04]  /*4f840*/  @P0 LOP3.LUT R4, R5, R4, RZ, 0x3c, !PT ;  /* 0x0000000405040212 */ /* 0x000fc800078e3cff */
[----:B------:R-:W-:-:S05]  /*4f850*/  @P0 LOP3.LUT R5, R5, R4, RZ, 0x3c, !PT ;  /* 0x0000000405050212 */ /* 0x000fca00078e3cff */
[----:B------:R-:W3:Y:S04]  /*4f860*/  @P0 LDG.E.U8 R31, desc[UR22][R4.64] ;  /* 0x00000016041f0981 */ /* 0x000ee8000c1e1100 */
[----:B---3--:R0:W-:Y:S04]  /*4f870*/  STL [R1+0x1938], R31 ;  /* 0x0019381f01007387 */ /* 0x0081e80000100800 */
[----:B0-----:R-:W3:Y:S04]  /*4f880*/  LDL.LU R31, [R1+0x92e4] ;  /* 0x0092e400011f7983 */ /* 0x001ee80000300800 */
[----:B------:R-:W4:Y:S04]  /*4f890*/  LDL R4, [R1+0x390c] ;  /* 0x00390c0001047983 */ /* 0x000f280000100800 */
[----:B------:R-:W4:Y:S01]  /*4f8a0*/  LDL R5, [R1+0x3928] ;  /* 0x0039280001057983 */ /* 0x000f220000100800 */
[----:B------:R-:W-:-:S02]  /*4f8b0*/  PRMT R30, RZ, 0x7610, R30 ;  /* 0x00007610ff1e7816 */ /* 0x000fc4000000001e */
[----:B----4-:R-:W-:-:S04]  /*4f8c0*/  @P0 LOP3.LUT R5, R5, R4, RZ, 0x3c, !PT ;  /* 0x0000000405050212 */ /* 0x010fc800078e3cff */
[----:B------:R-:W-:-:S04]  /*4f8d0*/  @P0 LOP3.LUT R4, R5, R4, RZ, 0x3c, !PT ;  /* 0x0000000405040212 */ /* 0x000fc800078e3cff */
[----:B------:R-:W-:-:S05]  /*4f8e0*/  @P0 LOP3.LUT R5, R5, R4, RZ, 0x3c, !PT ;  /* 0x0000000405050212 */ /* 0x000fca00078e3cff */
[----:B------:R-:W4:Y:S04]  /*4f8f0*/  @P0 LDG.E.U8 R30, desc[UR22][R4.64] ;  /* 0x00000016041e0981 */ /* 0x000f28000c1e1100 */
[----:B----4-:R0:W-:Y:S04]  /*4f900*/  STL [R1+0x1934], R30 ;  /* 0x0019341e01007387 */ /* 0x0101e80000100800 */
[----:B0-----:R-:W4:Y:S04]  /*4f910*/  LDL.LU R30, [R1+0x92e0] ;  /* 0x0092e000011e7983 */ /* 0x001f280000300800 */
[----:B------:R-:W2:Y:S04]  /*4f920*/  LDL R4, [R1+0x3908] ;  /* 0x0039080001047983 */ /* 0x000ea80000100800 */
[----:B------:R-:W2:Y:S01]  /*4f930*/  LDL R5, [R1+0x392c] ;  /* 0x00392c0001057983 */ /* 0x000ea20000100800 */
[----:B---3--:R-:W-:-:S02]  /*4f940*/  PRMT R31, RZ, 0x7610, R31 ;  /* 0x00007610ff1f7816 */ /* 0x008fc4000000001f */
[----:B--2---:R-:W-:-:S04]  /*4f950*/  @P0 LOP3.LUT R5, R5, R4, RZ, 0x3c, !PT ;  /* 0x0000000405050212 */ /* 0x004fc800078e3cff */
[----:B------:R-:W-:-:S04]  /*4f960*/  @P0 LOP3.LUT R4, R5, R4, RZ, 0x3c, !PT ;  /* 0x0000000405040212 */ /* 0x000fc800078e3cff */
[----:B------:R-:W-:-:S05]  /*4f970*/  @P0 LOP3.LUT R5, R5, R4, RZ, 0x3c, !PT ;  /* 0x0000000405050212 */ /* 0x000fca00078e3cff */
[----:B------:R-:W2:Y:S04]  /*4f980*/  @P0 LDG.E.U8 R31, desc[UR22][R4.64] ;  /* 0x00000016041f0981 */ /* 0x000ea8000c1e1100 */
[----:B--2---:R0:W-:Y:S04]  /*4f990*/  STL [R1+0x1930], R31 ;  /* 0x0019301f01007387 */ /* 0x0041e80000100800 */
[----:B0-----:R-:W2:Y:S04]  /*4f9a0*/  LDL.LU R31, [R1+0x92dc] ;  /* 0x0092dc00011f7983 */ /* 0x001ea80000300800 */
[----:B------:R-:W3:Y:S04]  /*4f9b0*/  LDL R4, [R1+0x3904] ;  /* 0x0039040001047983 */ /* 0x000ee80000100800 */
[----:B------:R-:W3:Y:S01]  /*4f9c0*/  LDL R5, [R1+0x3930] ;  /* 0x0039300001057983 */ /* 0x000ee20000100800 */
[----:B----4-:R-:W-:-:S02]  /*4f9d0*/  PRMT R30, RZ, 0x7610, R30 ;  /* 0x00007610ff1e7816 */ /* 0x010fc4000000001e */
        /* <DEDUP_REMOVED lines=8> */
[----:B--2---:R-:W-:-:S02]  /*4fa60*/  PRMT R31, RZ, 0x7610, R31 ;  /* 0x00007610ff1f7816 */ /* 0x004fc4000000001f */
[----:B----4-:R-:W-:-:S04]  /*4fa70*/  @P0 LOP3.LUT R5, R5, R4, RZ, 0x3c, !PT ;  /* 0x0000000405050212 */ /* 0x010fc800078e3cff */
[----:B------:R-:W-:-:S04]  /*4fa80*/  @P0 LOP3.LUT R4, R5, R4, RZ, 0x3c, !PT ;  /* 0x0000000405040212 */ /* 0x000fc800078e3cff */
[----:B------:R-:W-:-:S05]  /*4fa90*/  @P0 LOP3.LUT R5, R5, R4, RZ, 0x3c, !PT ;  /* 0x0000000405050212 */ /* 0x000fca00078e3cff */
[----:B------:R-:W2:Y:S04]  /*4faa0*/  @P0 LDG.E.U8 R31, desc[UR22][R4.64] ;  /* 0x00000016041f0981 */ /* 0x000ea8000c1e1100 */
[----:B--2---:R0:W-:Y:S04]  /*4fab0*/  STL [R1+0x1928], R31 ;  /* 0x0019281f01007387 */ /* 0x0041e80000100800 */
[----:B0-----:R-:W2:Y:S04]  /*4fac0*/  LDL.LU R31, [R1+0x92d4] ;  /* 0x0092d400011f7983 */ /* 0x001ea80000300800 */
[----:B------:R-:W4:Y:S04]  /*4fad0*/  LDL R4, [R1+0x38fc] ;  /* 0x0038fc0001047983 */ /* 0x000f280000100800 */
[----:B------:R-:W4:Y:S01]  /*4fae0*/  LDL R5, [R1+0x391c] ;  /* 0x00391c0001057983 */ /* 0x000f220000100800 */
[----:B---3--:R-:W-:-:S02]  /*4faf0*/  PRMT R30, RZ, 0x7610, R30 ;  /* 0x00007610ff1e7816 */ /* 0x008fc4000000001e */
[----:B----4-:R-:W-:-:S04]  /*4fb00*/  @P0 LOP3.LUT R5, R5, R4, RZ, 0x3c, !PT ;  /* 0x0000000405050212 */ /* 0x010fc800078e3cff */
        /* <DEDUP_REMOVED lines=11> */
[----:B------:R-:W2:Y:S01]  /*4fbc0*/  @P0 LDG.E.U8 R31, desc[UR22][R4.64] ;  /* 0x00000016041f0981 */ /* 0x000ea2000c1e1100 */
[----:B------:R-:W-:-:S03]  /*4fbd0*/  ISETP.GT.AND P1, PT, R2, 0x1, PT ;  /* 0x000000010200780c */ /* 0x000fc60003f24270 */
        /* <DEDUP_REMOVED lines=8028> */
[----:B------:R-:W4:Y:S01]  /*6f1a0*/  @P0 LDG.E.U8 R27, desc[UR22][R4.64] ;  /* 0x00000016041b0981 */ /* 0x000f22000c1e1100 */
[----:B------:R-:W-:-:S03]  /*6f1b0*/  ISETP.GT.AND P1, PT, R2, 0x6f, PT ;  /* 0x0000006f0200780c */ /* 0x000fc60003f24270 */
[----:B----4-:R0:W-:Y:S04]  /*6f1c0*/  STL [R1+0x140], R27 ;  /* 0x0001401b01007387 */ /* 0x0101e80000100800 */
[----:B0-----:R-:W4:Y:S04]  /*6f1d0*/  LDL.LU R27, [R1+0x850c] ;  /* 0x00850c00011b7983 */ /* 0x001f280000300800 */
[----:B------:R-:W2:Y:S04]  /*6f1e0*/  LDL R4, [R1+0x6d18] ;  /* 0x006d180001047983 */ /* 0x000ea80000100800 */
[----:B------:R-:W2:Y:S01]  /*6f1f0*/  LDL R5, [R1+0x6d1c] ;  /* 0x006d1c0001057983 */ /* 0x000ea20000100800 */
[----:B------:R-:W-:-:S02]  /*6f200*/  PRMT R26, RZ, 0x7610, R26 ;  /* 0x00007610ff1a7816 */ /* 0x000fc4000000001a */
        /* <DEDUP_REMOVED lines=66> */
[----:B------:R-:W3:Y:S01]  /*6f630*/  @P1 LDG.E.U8 R12, desc[UR22][R4.64] ;  /* 0x00000016040c1981 */ /* 0x000ee2000c1e1100 */
[----:B------:R-:W-:-:S03]  /*6f640*/  ISETP.GT.AND P0, PT, R2, 0x70, PT ;  /* 0x000000700200780c */ /* 0x000fc60003f04270 */
        /* <DEDUP_REMOVED lines=71> */
[----:B------:R-:W2:Y:S01]  /*6fac0*/  @P0 LDG.E.U8 R18, desc[UR22][R4.64] ;  /* 0x0000001604120981 */ /* 0x000ea2000c1e1100 */
[----:B------:R-:W-:-:S03]  /*6fad0*/  ISETP.GT.AND P1, PT, R2, 0x71, PT ;  /* 0x000000710200780c */ /* 0x000fc60003f24270 */
        /* <DEDUP_REMOVED lines=345> */
[----:B------:R0:W4:Y:S04]  /*71070*/  @P1 LDG.E.U8 R31, desc[UR22][R4.64] ;  /* 0x00000016041f1981 */ /* 0x000128000c1e1100 */
[----:B------:R-:W0:Y:S04]  /*71080*/  LDL R4, [R1+0x6b68] ;  /* 0x006b680001047983 */ /* 0x000e280000100800 */
[----:B------:R-:W0:Y:S01]  /*71090*/  LDL R5, [R1+0x6b6c] ;  /* 0x006b6c0001057983 */ /* 0x000e220000100800 */
[----:B------:R-:W-:Y:S02]  /*710a0*/  PRMT R30, RZ, 0x7610, R30 ;  /* 0x00007610ff1e7816 */ /* 0x000fe4000000001e */
[----:B0-----:R-:W-:-:S04]  /*710b0*/  @P1 LOP3.LUT R5, R5, R4, RZ, 0x3c, !PT ;  /* 0x0000000405051212 */ /* 0x001fc800078e3cff */
[----:B------:R-:W-:-:S04]  /*710c0*/  @P1 LOP3.LUT R4, R5, R4, RZ, 0x3c, !PT ;  /* 0x0000000405041212 */ /* 0x000fc800078e3cff */
[----:B------:R-:W-:Y:S01]  /*710d0*/  @P1 LOP3.LUT R5, R5, R4, RZ, 0x3c, !PT ;  /* 0x0000000405051212 */ /* 0x000fe200078e3cff */
[----:B----4-:R0:W-:Y:S04]  /*710e0*/  STL [R1+0x68], R31 ;  /* 0x0000681f01007387 */ /* 0x0101e80000100800 */
[----:B------:R1:W4:Y:S01]  /*710f0*/  @P1 LDG.E.U8 R30, desc[UR22][R4.64] ;  /* 0x00000016041e1981 */ /* 0x000322000c1e1100 */
[----:B------:R-:W-:-:S03]  /*71100*/  PRMT R56, RZ, 0x7610, R56 ;  /* 0x00007610ff387816 */ /* 0x000fc60000000038 */
[----:B0-----:R-:W2:Y:S04]  /*71110*/  LDL R31, [R1+0x6b4c] ;  /* 0x006b4c00011f7983 */ /* 0x001ea80000100800 */
[----:B------:R-:W1:Y:S04]  /*71120*/  LDL R4, [R1+0x6b60] ;  /* 0x006b600001047983 */ /* 0x000e680000100800 */
[----:B------:R-:W1:Y:S02]  /*71130*/  LDL R5, [R1+0x6b64] ;  /* 0x006b640001057983 */ /* 0x000e640000100800 */
[----:B-1----:R-:W-:-:S04]  /*71140*/  @P1 LOP3.LUT R5, R5, R4, RZ, 0x3c, !PT ;  /* 0x0000000405051212 */ /* 0x002fc800078e3cff */
[----:B------:R-:W-:-:S04]  /*71150*/  @P1 LOP3.LUT R4, R5, R4, RZ, 0x3c, !PT ;  /* 0x0000000405041212 */ /* 0x000fc800078e3cff */
[----:B------:R-:W-:-:S05]  /*71160*/  @P1 LOP3.LUT R5, R5, R4, RZ, 0x3c, !PT ;  /* 0x0000000405051212 */ /* 0x000fca00078e3cff */
[----:B------:R-:W3:Y:S04]  /*71170*/  @P1 LDG.E.U8 R56, desc[UR22][R4.64] ;  /* 0x0000001604381981 */ /* 0x000ee8000c1e1100 */
[----:B----4-:R0:W-:Y:S04]  /*71180*/  STL [R1+0x64], R30 ;  /* 0x0000641e01007387 */ /* 0x0101e80000100800 */
[----:B0-----:R-:W4:Y:S04]  /*71190*/  LDL R30, [R1+0x6b44] ;  /* 0x006b4400011e7983 */ /* 0x001f280000100800 */
[----:B---3--:R0:W-:Y:S04]  /*711a0*/  STL [R1+0x60], R56 ;  /* 0x0000603801007387 */ /* 0x0081e80000100800 */
[----:B0-----:R-:W3:Y:S04]  /*711b0*/  LDL.LU R56, [R1+0x8434] ;  /* 0x0084340001387983 */ /* 0x001ee80000300800 */
[----:B------:R-:W2:Y:S04]  /*711c0*/  LDL R4, [R1+0x6b58] ;  /* 0x006b580001047983 */ /* 0x000ea80000100800 */
[----:B------:R-:W2:Y:S01]  /*711d0*/  LDL R5, [R1+0x6b5c] ;  /* 0x006b5c0001057983 */ /* 0x000ea20000100800 */
[----:B------:R-:W-:-:S02]  /*711e0*/  ISETP.GT.AND P0, PT, R2, 0x76, PT ;  /* 0x000000760200780c */ /* 0x000fc40003f04270 */
[----:B------:R-:W-:-:S11]  /*711f0*/  PRMT R27, RZ, 0x7610, R27 ;  /* 0x00007610ff1b7816 */ /* 0x000fd6000000001b */
[----:B--2---:R-:W-:-:S04]  /*71200*/  @P0 LOP3.LUT R5, R5, R4, RZ, 0x3c, !PT ;  /* 0x0000000405050212 */ /* 0x004fc800078e3cff */
[----:B------:R-:W-:-:S04]  /*71210*/  @P0 LOP3.LUT R4, R5, R4, RZ, 0x3c, !PT ;  /* 0x0000000405040212 */ /* 0x000fc800078e3cff */
[----:B------:R-:W-:-:S05]  /*71220*/  @P0 LOP3.LUT R5, R5, R4, RZ, 0x3c, !PT ;  /* 0x0000000405050212 */ /* 0x000fca00078e3cff */
[----:B------:R0:W2:Y:S04]  /*71230*/  @P0 LDG.E.U8 R27, desc[UR22][R4.64] ;  /* 0x00000016041b0981 */ /* 0x0000a8000c1e1100 */
[----:B------:R-:W0:Y:S04]  /*71240*/  LDL R4, [R1+0x6b50] ;  /* 0x006b500001047983 */ /* 0x000e280000100800 */
[----:B------:R-:W0:Y:S01]  /*71250*/  LDL R5, [R1+0x6b54] ;  /* 0x006b540001057983 */ /* 0x000e220000100800 */
[----:B------:R-:W-:Y:S02]  /*71260*/  PRMT R26, RZ, 0x7610, R26 ;  /* 0x00007610ff1a7816 */ /* 0x000fe4000000001a */
[----:B0-----:R-:W-:-:S04]  /*71270*/  @P0 LOP3.LUT R5, R5, R4, RZ, 0x3c, !PT ;  /* 0x0000000405050212 */ /* 0x001fc800078e3cff */
[----:B------:R-:W-:-:S04]  /*71280*/  @P0 LOP3.LUT R4, R5, R4, RZ, 0x3c, !PT ;  /* 0x0000000405040212 */ /* 0x000fc800078e3cff */
[----:B------:R-:W-:Y:S01]  /*71290*/  @P0 LOP3.LUT R5, R5, R4, RZ, 0x3c, !PT ;  /* 0x0000000405050212 */ /* 0x000fe200078e3cff */
[----:B--2---:R0:W-:Y:S04]  /*712a0*/  STL [R1+0x5c], R27 ;  /* 0x00005c1b01007387 */ /* 0x0041e80000100800 */
[----:B------:R1:W2:Y:S01]  /*712b0*/  @P0 LDG.E.U8 R26, desc[UR22][R4.64] ;  /* 0x00000016041a0981 */ /* 0x0002a2000c1e1100 */
[----:B------:R-:W-:-:S03]  /*712c0*/  PRMT R25, RZ, 0x7610, R25 ;  /* 0x00007610ff197816 */ /* 0x000fc60000000019 */
[----:B0-----:R-:W3:Y:S04]  /*712d0*/  LDL R27, [R1+0x6b3c] ;  /* 0x006b3c00011b7983 */ /* 0x001ee80000100800 */
[----:B------:R-:W4:Y:S01]  /*712e0*/  LDL R5, [R1+0x6b48] ;  /* 0x006b480001057983 */ /* 0x000f220000100800 */
[----:B-1----:R-:W-:-:S03]  /*712f0*/  @P0 IMAD.MOV.U32 R4, RZ, RZ, R31 ;  /* 0x000000ffff040224 */ /* 0x002fc600078e001f */
[----:B--2---:R0:W-:Y:S01]  /*71300*/  STL [R1+0x58], R26 ;  /* 0x0000581a01007387 */ /* 0x0041e20000100800 */
[----:B------:R-:W-:-:S03]  /*71310*/  PRMT R24, RZ, 0x7610, R24 ;  /* 0x00007610ff187816 */ /* 0x000fc60000000018 */
[----:B------:R-:W2:Y:S04]  /*71320*/  LDL R31, [R1+0x6b28] ;  /* 0x006b2800011f7983 */ /* 0x000ea80000100800 */
[----:B----4-:R1:W4:Y:S04]  /*71330*/  @P0 LDG.E.U8 R25, desc[UR22][R4.64] ;  /* 0x0000001604190981 */ /* 0x010328000c1e1100 */
[----:B0-----:R-:W2:Y:S04]  /*71340*/  LDL R26, [R1+0x6b34] ;  /* 0x006b3400011a7983 */ /* 0x001ea80000100800 */
[----:B------:R-:W3:Y:S01]  /*71350*/  LDL R5, [R1+0x6b40] ;  /* 0x006b400001057983 */ /* 0x000ee20000100800 */
[----:B-1----:R-:W-:-:S03]  /*71360*/  @P0 IMAD.MOV.U32 R4, RZ, RZ, R30 ;  /* 0x000000ffff040224 */ /* 0x002fc600078e001e */
[----:B----4-:R0:W-:Y:S01]  /*71370*/  STL [R1+0x54], R25 ;  /* 0x0000541901007387 */ /* 0x0101e20000100800 */
[----:B------:R-:W-:-:S03]  /*71380*/  PRMT R15, RZ, 0x7610, R15 ;  /* 0x00007610ff0f7816 */ /* 0x000fc6000000000f */
[----:B------:R-:W4:Y:S04]  /*71390*/  LDL R30, [R1+0x6b20] ;  /* 0x006b2000011e7983 */ /* 0x000f280000100800 */
[----:B---3--:R1:W3:Y:S04]  /*713a0*/  @P0 LDG.E.U8 R24, desc[UR22][R4.64] ;  /* 0x0000001604180981 */ /* 0x0082e8000c1e1100 */
[----:B0-----:R-:W4:Y:S04]  /*713b0*/  LDL R25, [R1+0x6b2c] ;  /* 0x006b2c0001197983 */ /* 0x001f280000100800 */
[----:B------:R-:W2:Y:S01]  /*713c0*/  LDL R5, [R1+0x6b38] ;  /* 0x006b380001057983 */ /* 0x000ea20000100800 */
[----:B-1----:R-:W-:-:S03]  /*713d0*/  @P0 IMAD.MOV.U32 R4, RZ, RZ, R27 ;  /* 0x000000ffff040224 */ /* 0x002fc600078e001b */
[----:B---3--:R0:W-:Y:S01]  /*713e0*/  STL [R1+0x50], R24 ;  /* 0x0000501801007387 */ /* 0x0081e20000100800 */
[----:B------:R-:W-:Y:S02]  /*713f0*/  PRMT R9, RZ, 0x7610, R9 ;  /* 0x00007610ff097816 */ /* 0x000fe40000000009 */
[----:B------:R-:W-:Y:S02]  /*71400*/  PRMT R10, RZ, 0x7610, R10 ;  /* 0x00007610ff0a7816 */ /* 0x000fe4000000000a */
[----:B------:R-:W-:Y:S01]  /*71410*/  PRMT R6, RZ, 0x7610, R6 ;  /* 0x00007610ff067816 */ /* 0x000fe20000000006 */
[----:B------:R-:W3:Y:S04]  /*71420*/  LDL R27, [R1+0x6b18] ;  /* 0x006b1800011b7983 */ /* 0x000ee80000100800 */
[----:B--2---:R1:W2:Y:S04]  /*71430*/  @P0 LDG.E.U8 R15, desc[UR22][R4.64] ;  /* 0x00000016040f0981 */ /* 0x0042a8000c1e1100 */
[----:B0-----:R-:W3:Y:S04]  /*71440*/  LDL R24, [R1+0x6b24] ;  /* 0x006b240001187983 */ /* 0x001ee80000100800 */
[----:B------:R-:W4:Y:S01]  /*71450*/  LDL R5, [R1+0x6b30] ;  /* 0x006b300001057983 */ /* 0x000f220000100800 */
[----:B-1----:R-:W-:-:S05]  /*71460*/  @P0 IMAD.MOV.U32 R4, RZ, RZ, R26 ;  /* 0x000000ffff040224 */ /* 0x002fca00078e001a */
[----:B----4-:R0:W4:Y:S02]  /*71470*/  @P0 LDG.E.U8 R9, desc[UR22][R4.64] ;  /* 0x0000001604090981 */ /* 0x010124000c1e1100 */
[----:B0-----:R-:W-:Y:S02]  /*71480*/  @P0 IMAD.MOV.U32 R4, RZ, RZ, R25 ;  /* 0x000000ffff040224 */ /* 0x001fe400078e0019 */
[----:B------:R-:W-:-:S05]  /*71490*/  @P0 IMAD.MOV.U32 R5, RZ, RZ, R31 ;  /* 0x000000ffff050224 */ /* 0x000fca00078e001f */
[----:B------:R3:W4:Y:S02]  /*714a0*/  @P0 LDG.E.U8 R10, desc[UR22][R4.64] ;  /* 0x00000016040a0981 */ /* 0x000724000c1e1100 */
[----:B---3--:R-:W-:Y:S02]  /*714b0*/  @P0 IMAD.MOV.U32 R4, RZ, RZ, R24 ;  /* 0x000000ffff040224 */ /* 0x008fe400078e0018 */
[----:B------:R-:W-:-:S05]  /*714c0*/  @P0 IMAD.MOV.U32 R5, RZ, RZ, R30 ;  /* 0x000000ffff050224 */ /* 0x000fca00078e001e */
[----:B------:R-:W3:Y:S04]  /*714d0*/  @P0 LDG.E.U8 R6, desc[UR22][R4.64] ;  /* 0x0000001604060981 */ /* 0x000ee8000c1e1100 */
[----:B--2---:R0:W-:Y:S04]  /*714e0*/  STL [R1+0x4c], R15 ;  /* 0x00004c0f01007387 */ /* 0x0041e80000100800 */
[----:B------:R-:W2:Y:S04]  /*714f0*/  LDL R26, [R1+0x6b10] ;  /* 0x006b1000011a7983 */ /* 0x000ea80000100800 */
[----:B0-----:R-:W2:Y:S04]  /*71500*/  LDL R15, [R1+0x6b1c] ;  /* 0x006b1c00010f7983 */ /* 0x001ea80000100800 */
[----:B----4-:R0:W-:Y:S04]  /*71510*/  STL [R1+0x48], R9 ;  /* 0x0000480901007387 */ /* 0x0101e80000100800 */
[----:B------:R-:W4:Y:S04]  /*71520*/  LDL R25, [R1+0x6b08] ;  /* 0x006b080001197983 */ /* 0x000f280000100800 */
[----:B0-----:R-:W4:Y:S04]  /*71530*/  LDL R9, [R1+0x6b14] ;  /* 0x006b140001097983 */ /* 0x001f280000100800 */
[----:B------:R0:W-:Y:S01]  /*71540*/  STL [R1+0x44], R10 ;  /* 0x0000440a01007387 */ /* 0x0001e20000100800 */
[----:B------:R-:W-:-:S03]  /*71550*/  ISETP.GT.AND P1, PT, R2, 0x77, PT ;  /* 0x000000770200780c */ /* 0x000fc60003f24270 */
[----:B------:R-:W4:Y:S04]  /*71560*/  LDL R24, [R1+0x6b00] ;  /* 0x006b000001187983 */ /* 0x000f280000100800 */
[----:B0-----:R-:W4:Y:S01]  /*71570*/  LDL R10, [R1+0x6b0c] ;  /* 0x006b0c00010a7983 */ /* 0x001f220000100800 */
[----:B------:R-:W-:-:S03]  /*71580*/  PRMT R12, RZ, 0x7610, R12 ;  /* 0x00007610ff0c7816 */ /* 0x000fc6000000000c */
[----:B---3--:R0:W-:Y:S02]  /*71590*/  STL [R1+0x40], R6 ;  /* 0x0000400601007387 */ /* 0x0081e40000100800 */
[----:B------:R-:W-:Y:S02]  /*715a0*/  @P1 IMAD.MOV.U32 R5, RZ, RZ, R27 ;  /* 0x000000ffff051224 */ /* 0x000fe400078e001b */
[----:B0-----:R-:W3:Y:S01]  /*715b0*/  LDL R6, [R1+0x6b04] ;  /* 0x006b040001067983 */ /* 0x001ee20000100800 */
[----:B--2---:R-:W-:Y:S01]  /*715c0*/  @P1 IMAD.MOV.U32 R4, RZ, RZ, R15 ;  /* 0x000000ffff041224 */ /* 0x004fe200078e000f */
[----:B------:R-:W-:Y:S02]  /*715d0*/  PRMT R8, RZ, 0x7610, R8 ;  /* 0x00007610ff087816 */ /* 0x000fe40000000008 */
[----:B------:R-:W-:Y:S02]  /*715e0*/  PRMT R0, RZ, 0x7610, R0 ;  /* 0x00007610ff007816 */ /* 0x000fe40000000000 */
[----:B------:R-:W-:Y:S01]  /*715f0*/  PRMT R7, RZ, 0x7610, R7 ;  /* 0x00007610ff077816 */ /* 0x000fe20000000007 */
[----:B------:R-:W2:Y:S04]  /*71600*/  LDL R15, [R1+0x6af8] ;  /* 0x006af800010f7983 */ /* 0x000ea80000100800 */
[----:B------:R0:W2:Y:S02]  /*71610*/  @P1 LDG.E.U8 R12, desc[UR22][R4.64] ;  /* 0x00000016040c1981 */ /* 0x0000a4000c1e1100 */
[----:B0-----:R-:W-:-:S02]  /*71620*/  @P1 IMAD.MOV.U32 R5, RZ, RZ, R26 ;  /* 0x000000ffff051224 */ /* 0x001fc400078e001a */
[----:B----4-:R-:W-:-:S05]  /*71630*/  @P1 IMAD.MOV.U32 R4, RZ, RZ, R9 ;  /* 0x000000ffff041224 */ /* 0x010fca00078e0009 */
[----:B------:R0:W4:Y:S02]  /*71640*/  @P1 LDG.E.U8 R8, desc[UR22][R4.64] ;  /* 0x0000001604081981 */ /* 0x000124000c1e1100 */
[----:B0-----:R-:W-:Y:S02]  /*71650*/  @P1 IMAD.MOV.U32 R5, RZ, RZ, R25 ;  /* 0x000000ffff051224 */ /* 0x001fe400078e0019 */
[----:B------:R-:W-:-:S05]  /*71660*/  @P1 IMAD.MOV.U32 R4, RZ, RZ, R10 ;  /* 0x000000ffff041224 */ /* 0x000fca00078e000a */
[----:B------:R0:W4:Y:S02]  /*71670*/  @P1 LDG.E.U8 R0, desc[UR22][R4.64] ;  /* 0x0000001604001981 */ /* 0x000124000c1e1100 */
[----:B0-----:R-:W-:Y:S02]  /*71680*/  @P1 IMAD.MOV.U32 R5, RZ, RZ, R24 ;  /* 0x000000ffff051224 */ /* 0x001fe400078e0018 */
[----:B---3--:R-:W-:-:S05]  /*71690*/  @P1 IMAD.MOV.U32 R4, RZ, RZ, R6 ;  /* 0x000000ffff041224 */ /* 0x008fca00078e0006 */
[----:B------:R-:W3:Y:S04]  /*716a0*/  @P1 LDG.E.U8 R7, desc[UR22][R4.64] ;  /* 0x0000001604071981 */ /* 0x000ee8000c1e1100 */
[----:B--2---:R0:W-:Y:S04]  /*716b0*/  STL [R1+0x3c], R12 ;  /* 0x00003c0c01007387 */ /* 0x0041e80000100800 */
[----:B------:R-:W2:Y:S04]  /*716c0*/  LDL R9, [R1+0x6af0] ;  /* 0x006af00001097983 */ /* 0x000ea80000100800 */
[----:B0-----:R-:W2:Y:S04]  /*716d0*/  LDL R12, [R1+0x6afc] ;  /* 0x006afc00010c7983 */ /* 0x001ea80000100800 */
[----:B----4-:R0:W-:Y:S04]  /*716e0*/  STL [R1+0x34], R8 ;  /* 0x0000340801007387 */ /* 0x0101e80000100800 */
[----:B------:R-:W4:Y:S04]  /*716f0*/  LDL R10, [R1+0x6ae8] ;  /* 0x006ae800010a7983 */ /* 0x000f280000100800 */
[----:B0-----:R-:W4:Y:S04]  /*71700*/  LDL R8, [R1+0x6af4] ;  /* 0x006af40001087983 */ /* 0x001f280000100800 */
[----:B------:R0:W-:Y:S04]  /*71710*/  STL [R1+0x30], R0 ;  /* 0x0000300001007387 */ /* 0x0001e80000100800 */
[----:B------:R-:W4:Y:S04]  /*71720*/  LDL R6, [R1+0x6ae4] ;  /* 0x006ae40001067983 */ /* 0x000f280000100800 */
[----:B0-----:R-:W4:Y:S04]  /*71730*/  LDL R0, [R1+0x6aec] ;  /* 0x006aec0001007983 */ /* 0x001f280000100800 */
[----:B---3--:R0:W-:Y:S01]  /*71740*/  STL [R1+0x2c], R7 ;  /* 0x00002c0701007387 */ /* 0x0081e20000100800 */
[----:B------:R-:W-:-:S03]  /*71750*/  @P1 IMAD.MOV.U32 R5, RZ, RZ, R15 ;  /* 0x000000ffff051224 */ /* 0x000fc600078e000f */
[----:B------:R-:W3:Y:S04]  /*71760*/  LDL R15, [R1+0x6ad8] ;  /* 0x006ad800010f7983 */ /* 0x000ee80000100800 */
[----:B0-----:R-:W3:Y:S01]  /*71770*/  LDL R7, [R1+0x6ae0] ;  /* 0x006ae00001077983 */ /* 0x001ee20000100800 */
[----:B--2---:R-:W-:-:S03]  /*71780*/  @P1 IMAD.MOV.U32 R4, RZ, RZ, R12 ;  /* 0x000000ffff041224 */ /* 0x004fc600078e000c */
[----:B------:R-:W2:Y:S01]  /*71790*/  LDL R12, [R1+0x6adc] ;  /* 0x006adc00010c7983 */ /* 0x000ea20000100800 */
[----:B------:R-:W-:Y:S02]  /*717a0*/  PRMT R23, RZ, 0x7610, R23 ;  /* 0x00007610ff177816 */ /* 0x000fe40000000017 */
[----:B------:R-:W-:-:S04]  /*717b0*/  PRMT R22, RZ, 0x7610, R22 ;  /* 0x00007610ff167816 */ /* 0x000fc80000000016 */
[----:B------:R0:W2:Y:S02]  /*717c0*/  @P1 LDG.E.U8 R23, desc[UR22][R4.64] ;  /* 0x0000001604171981 */ /* 0x0000a4000c1e1100 */
[----:B0-----:R-:W-:Y:S02]  /*717d0*/  @P1 IMAD.MOV.U32 R5, RZ, RZ, R9 ;  /* 0x000000ffff051224 */ /* 0x001fe400078e0009 */
[----:B------:R-:W2:Y:S01]  /*717e0*/  LDL R9, [R1+0x6ad0] ;  /* 0x006ad00001097983 */ /* 0x000ea20000100800 */
[----:B----4-:R-:W-:-:S03]  /*717f0*/  @P1 IMAD.MOV.U32 R4, RZ, RZ, R8 ;  /* 0x000000ffff041224 */ /* 0x010fc600078e0008 */
[----:B------:R-:W4:Y:S04]  /*71800*/  LDL R8, [R1+0x6ad4] ;  /* 0x006ad40001087983 */ /* 0x000f280000100800 */
[----:B------:R0:W4:Y:S02]  /*71810*/  @P1 LDG.E.U8 R22, desc[UR22][R4.64] ;  /* 0x0000001604161981 */ /* 0x000124000c1e1100 */
[----:B0-----:R-:W-:Y:S02]  /*71820*/  @P1 IMAD.MOV.U32 R5, RZ, RZ, R10 ;  /* 0x000000ffff051224 */ /* 0x001fe400078e000a */
[----:B------:R-:W4:Y:S01]  /*71830*/  LDL R10, [R1+0x6ac8] ;  /* 0x006ac800010a7983 */ /* 0x000f220000100800 */
[----:B------:R-:W-:-:S03]  /*71840*/  @P1 IMAD.MOV.U32 R4, RZ, RZ, R0 ;  /* 0x000000ffff041224 */ /* 0x000fc600078e0000 */
[----:B------:R-:W4:Y:S01]  /*71850*/  LDL R0, [R1+0x6acc] ;  /* 0x006acc0001007983 */ /* 0x000f220000100800 */
[----:B------:R-:W-:Y:S02]  /*71860*/  ISETP.GT.AND P0, PT, R2, 0x78, PT ;  /* 0x000000780200780c */ /* 0x000fe40003f04270 */
[----:B------:R-:W-:Y:S02]  /*71870*/  PRMT R21, RZ, 0x7610, R21 ;  /* 0x00007610ff157816 */ /* 0x000fe40000000015 */
[----:B------:R-:W-:-:S04]  /*71880*/  PRMT R20, RZ, 0x7610, R20 ;  /* 0x00007610ff147816 */ /* 0x000fc80000000014 */
[----:B------:R0:W4:Y:S02]  /*71890*/  @P1 LDG.E.U8 R21, desc[UR22][R4.64] ;  /* 0x0000001604151981 */ /* 0x000124000c1e1100 */
[----:B0-----:R-:W-:Y:S02]  /*718a0*/  @P1 IMAD.MOV.U32 R4, RZ, RZ, R6 ;  /* 0x000000ffff041224 */ /* 0x001fe400078e0006 */
[----:B---3--:R-:W-:Y:S01]  /*718b0*/  @P1 IMAD.MOV.U32 R5, RZ, RZ, R7 ;  /* 0x000000ffff051224 */ /* 0x008fe200078e0007 */
[----:B------:R-:W3:Y:S04]  /*718c0*/  LDL R6, [R1+0x6ac4] ;  /* 0x006ac40001067983 */ /* 0x000ee80000100800 */
[----:B------:R-:W3:Y:S04]  /*718d0*/  LDL R7, [R1+0x6ac0] ;  /* 0x006ac00001077983 */ /* 0x000ee80000100800 */
[----:B------:R2:W3:Y:S02]  /*718e0*/  @P1 LDG.E.U8 R20, desc[UR22][R4.64] ;  /* 0x0000001604141981 */ /* 0x0004e4000c1e1100 */
[----:B--2---:R-:W-:-:S02]  /*718f0*/  @P0 IMAD.MOV.U32 R4, RZ, RZ, R12 ;  /* 0x000000ffff040224 */ /* 0x004fc400078e000c */
[----:B------:R-:W-:Y:S01]  /*71900*/  @P0 IMAD.MOV.U32 R5, RZ, RZ, R15 ;  /* 0x000000ffff050224 */ /* 0x000fe200078e000f */
[----:B------:R-:W2:Y:S04]  /*71910*/  LDL R12, [R1+0x6abc] ;  /* 0x006abc00010c7983 */ /* 0x000ea80000100800 */
        /* <DEDUP_REMOVED lines=10> */
[----:B------:R-:W-:Y:S01]  /*719c0*/  @P0 IMAD.MOV.U32 R4, RZ, RZ, R0 ;  /* 0x000000ffff040224 */ /* 0x000fe200078e0000 */
[----:B------:R-:W4:Y:S04]  /*719d0*/  LDL R10, [R1+0x6aa8] ;  /* 0x006aa800010a7983 */ /* 0x000f280000100800 */
[----:B------:R-:W4:Y:S01]  /*719e0*/  LDL R0, [R1+0x6aac] ;  /* 0x006aac0001007983 */ /* 0x000f220000100800 */
[----:B------:R-:W-:-:S02]  /*719f0*/  PRMT R17, RZ, 0x7610, R17 ;  /* 0x00007610ff117816 */ /* 0x000fc40000000011 */
[----:B------:R-:W-:-:S04]  /*71a00*/  PRMT R16, RZ, 0x7610, R16 ;  /* 0x00007610ff107816 */ /* 0x000fc80000000010 */
[----:B------:R3:W4:Y:S01]  /*71a10*/  @P0 LDG.E.U8 R17, desc[UR22][R4.64] ;  /* 0x0000001604110981 */ /* 0x000722000c1e1100 */
[----:B------:R-:W-:Y:S01]  /*71a20*/  PRMT R13, RZ, 0x7610, R13 ;  /* 0x00007610ff0d7816 */ /* 0x000fe2000000000d */
[----:B---3--:R-:W-:Y:S02]  /*71a30*/  @P0 IMAD.MOV.U32 R4, RZ, RZ, R6 ;  /* 0x000000ffff040224 */ /* 0x008fe400078e0006 */
[----:B------:R-:W-:-:S05]  /*71a40*/  @P0 IMAD.MOV.U32 R5, RZ, RZ, R7 ;  /* 0x000000ffff050224 */ /* 0x000fca00078e0007 */
[----:B------:R2:W3:Y:S02]  /*71a50*/  @P0 LDG.E.U8 R16, desc[UR22][R4.64] ;  /* 0x0000001604100981 */ /* 0x0004e4000c1e1100 */
[----:B--2---:R-:W-:Y:S02]  /*71a60*/  @P0 IMAD.MOV.U32 R4, RZ, RZ, R12 ;  /* 0x000000ffff040224 */ /* 0x004fe400078e000c */
[----:B------:R-:W-:-:S05]  /*71a70*/  @P0 IMAD.MOV.U32 R5, RZ, RZ, R15 ;  /* 0x000000ffff050224 */ /* 0x000fca00078e000f */
[----:B------:R0:W2:Y:S01]  /*71a80*/  @P0 LDG.E.U8 R13, desc[UR22][R4.64] ;  /* 0x00000016040d0981 */ /* 0x0000a2000c1e1100 */
[----:B------:R-:W-:Y:S02]  /*71a90*/  PRMT R14, RZ, 0x7610, R14 ;  /* 0x00007610ff0e7816 */ /* 0x000fe4000000000e */
[----:B------:R-:W-:Y:S01]  /*71aa0*/  PRMT R11, RZ, 0x7610, R11 ;  /* 0x00007610ff0b7816 */ /* 0x000fe2000000000b */
[----:B0-----:R-:W-:Y:S02]  /*71ab0*/  @P0 IMAD.MOV.U32 R5, RZ, RZ, R9 ;  /* 0x000000ffff050224 */ /* 0x001fe400078e0009 */
[----:B----4-:R-:W-:-:S05]  /*71ac0*/  @P0 IMAD.MOV.U32 R4, RZ, RZ, R8 ;  /* 0x000000ffff040224 */ /* 0x010fca00078e0008 */
[----:B------:R0:W4:Y:S02]  /*71ad0*/  @P0 LDG.E.U8 R14, desc[UR22][R4.64] ;  /* 0x00000016040e0981 */ /* 0x000124000c1e1100 */
[----:B0-----:R-:W-:Y:S02]  /*71ae0*/  @P0 IMAD.MOV.U32 R4, RZ, RZ, R0 ;  /* 0x000000ffff040224 */ /* 0x001fe400078e0000 */
[----:B------:R-:W-:-:S05]  /*71af0*/  @P0 IMAD.MOV.U32 R5, RZ, RZ, R10 ;  /* 0x000000ffff050224 */ /* 0x000fca00078e000a */
[----:B------:R-:W3:Y:S04]  /*71b00*/  @P0 LDG.E.U8 R11, desc[UR22][R4.64] ;  /* 0x00000016040b0981 */ /* 0x000ee8000c1e1100 */
[----:B------:R-:W-:Y:S04]  /*71b10*/  STL [R1+0x28], R23 ;  /* 0x0000281701007387 */ /* 0x000fe80000100800 */
[----:B------:R-:W4:Y:S04]  /*71b20*/  LDL R7, [R1+0x6aa0] ;  /* 0x006aa00001077983 */ /* 0x000f280000100800 */
[----:B------:R-:W4:Y:S04]  /*71b30*/  LDL R6, [R1+0x6aa4] ;  /* 0x006aa40001067983 */ /* 0x000f280000100800 */
[----:B------:R-:W-:Y:S04]  /*71b40*/  STL [R1+0x24], R22 ;  /* 0x0000241601007387 */ /* 0x000fe80000100800 */
[----:B------:R-:W4:Y:S04]  /*71b50*/  LDL R12, [R1+0x6a9c] ;  /* 0x006a9c00010c7983 */ /* 0x000f280000100800 */
[----:B------:R-:W-:Y:S04]  /*71b60*/  STL [R1+0x20], R21 ;  /* 0x0000201501007387 */ /* 0x000fe80000100800 */
[----:B--2---:R0:W-:Y:S04]  /*71b70*/  STL [R1+0x8], R13 ;  /* 0x0000080d01007387 */ /* 0x0041e80000100800 */
[----:B------:R-:W2:Y:S04]  /*71b80*/  LDL R9, [R1+0x6a90] ;  /* 0x006a900001097983 */ /* 0x000ea80000100800 */
[----:B------:R-:W2:Y:S04]  /*71b90*/  LDL R8, [R1+0x6a94] ;  /* 0x006a940001087983 */ /* 0x000ea80000100800 */
[----:B0-----:R-:W2:Y:S04]  /*71ba0*/  LDL R13, [R1+0x6a98] ;  /* 0x006a9800010d7983 */ /* 0x001ea80000100800 */
[----:B------:R-:W-:Y:S04]  /*71bb0*/  STL [R1+0x1c], R20 ;  /* 0x00001c1401007387 */ /* 0x000fe80000100800 */
[----:B------:R-:W2:Y:S04]  /*71bc0*/  LDL R10, [R1+0x6a88] ;  /* 0x006a8800010a7983 */ /* 0x000ea80000100800 */
[----:B------:R-:W2:Y:S04]  /*71bd0*/  LDL R0, [R1+0x6a8c] ;  /* 0x006a8c0001007983 */ /* 0x000ea80000100800 */
[----:B------:R-:W-:Y:S04]  /*71be0*/  STL [R1+0x18], R19 ;  /* 0x0000181301007387 */ /* 0x000fe80000100800 */
[----:B------:R-:W2:Y:S04]  /*71bf0*/  LDL R15, [R1+0x6a80] ;  /* 0x006a8000010f7983 */ /* 0x000ea80000100800 */
[----:B---3--:R0:W-:Y:S04]  /*71c00*/  STL [R1], R11 ;  /* 0x0000000b01007387 */ /* 0x0081e80000100800 */
[----:B------:R-:W-:Y:S04]  /*71c10*/  STL [R1+0x14], R18 ;  /* 0x0000141201007387 */ /* 0x000fe80000100800 */
[----:B0-----:R-:W3:Y:S01]  /*71c20*/  LDL R11, [R1+0x6a84] ;  /* 0x006a8400010b7983 */ /* 0x001ee20000100800 */
[----:B------:R-:W-:-:S02]  /*71c30*/  ISETP.GT.AND P1, PT, R2, 0x79, PT ;  /* 0x000000790200780c */ /* 0x000fc40003f24270 */
[----:B------:R-:W-:Y:S01]  /*71c40*/  PRMT R61, RZ, 0x7610, R61 ;  /* 0x00007610ff3d7816 */ /* 0x000fe2000000003d */
[----:B----4-:R-:W-:Y:S02]  /*71c50*/  @P0 IMAD.MOV.U32 R4, RZ, RZ, R6 ;  /* 0x000000ffff040224 */ /* 0x010fe400078e0006 */
[----:B------:R-:W-:Y:S01]  /*71c60*/  @P0 IMAD.MOV.U32 R5, RZ, RZ, R7 ;  /* 0x000000ffff050224 */ /* 0x000fe200078e0007 */
[----:B------:R-:W-:Y:S02]  /*71c70*/  PRMT R60, RZ, 0x7610, R60 ;  /* 0x00007610ff3c7816 */ /* 0x000fe4000000003c */
[----:B------:R-:W-:Y:S02]  /*71c80*/  PRMT R59, RZ, 0x7610, R59 ;  /* 0x00007610ff3b7816 */ /* 0x000fe4000000003b */
[----:B------:R-:W-:Y:S02]  /*71c90*/  PRMT R58, RZ, 0x7610, R58 ;  /* 0x00007610ff3a7816 */ /* 0x000fe4000000003a */
[----:B------:R-:W-:Y:S01]  /*71ca0*/  PRMT R57, RZ, 0x7610, R57 ;  /* 0x00007610ff397816 */ /* 0x000fe20000000039 */
[----:B------:R0:W4:Y:S04]  /*71cb0*/  @P0 LDG.E.U8 R61, desc[UR22][R4.64] ;  /* 0x00000016043d0981 */ /* 0x000128000c1e1100 */
[----:B------:R-:W4:Y:S04]  /*71cc0*/  LDL R7, [R1+0x6a78] ;  /* 0x006a780001077983 */ /* 0x000f280000100800 */
[----:B------:R-:W4:Y:S01]  /*71cd0*/  LDL R6, [R1+0x6a7c] ;  /* 0x006a7c0001067983 */ /* 0x000f220000100800 */
[----:B0-----:R-:W-:-:S02]  /*71ce0*/  @P1 IMAD.MOV.U32 R4, RZ, RZ, R12 ;  /* 0x000000ffff041224 */ /* 0x001fc400078e000c */
[----:B--2---:R-:W-:-:S05]  /*71cf0*/  @P1 IMAD.MOV.U32 R5, RZ, RZ, R13 ;  /* 0x000000ffff051224 */ /* 0x004fca00078e000d */
[----:B------:R0:W2:Y:S02]  /*71d00*/  @P1 LDG.E.U8 R60, desc[UR22][R4.64] ;  /* 0x00000016043c1981 */ /* 0x0000a4000c1e1100 */
[----:B0-----:R-:W-:Y:S02]  /*71d10*/  @P1 IMAD.MOV.U32 R4, RZ, RZ, R8 ;  /* 0x000000ffff041224 */ /* 0x001fe400078e0008 */
[----:B------:R-:W-:-:S05]  /*71d20*/  @P1 IMAD.MOV.U32 R5, RZ, RZ, R9 ;  /* 0x000000ffff051224 */ /* 0x000fca00078e0009 */
[----:B------:R0:W2:Y:S02]  /*71d30*/  @P1 LDG.E.U8 R59, desc[UR22][R4.64] ;  /* 0x00000016043b1981 */ /* 0x0000a4000c1e1100 */
[----:B0-----:R-:W-:Y:S02]  /*71d40*/  @P1 IMAD.MOV.U32 R4, RZ, RZ, R0 ;  /* 0x000000ffff041224 */ /* 0x001fe400078e0000 */
[----:B------:R-:W-:-:S05]  /*71d50*/  @P1 IMAD.MOV.U32 R5, RZ, RZ, R10 ;  /* 0x000000ffff051224 */ /* 0x000fca00078e000a */
[----:B------:R0:W2:Y:S02]  /*71d60*/  @P1 LDG.E.U8 R58, desc[UR22][R4.64] ;  /* 0x00000016043a1981 */ /* 0x0000a4000c1e1100 */
[----:B0-----:R-:W-:Y:S02]  /*71d70*/  @P1 IMAD.MOV.U32 R5, RZ, RZ, R15 ;  /* 0x000000ffff051224 */ /* 0x001fe400078e000f */
[----:B---3--:R-:W-:-:S05]  /*71d80*/  @P1 IMAD.MOV.U32 R4, RZ, RZ, R11 ;  /* 0x000000ffff041224 */ /* 0x008fca00078e000b */
[----:B------:R0:W3:Y:S04]  /*71d90*/  @P1 LDG.E.U8 R57, desc[UR22][R4.64] ;  /* 0x0000001604391981 */ /* 0x0000e8000c1e1100 */
[----:B----4-:R-:W-:Y:S04]  /*71da0*/  STL [R1+0x8414], R61 ;  /* 0x0084143d01007387 */ /* 0x010fe80000100800 */
[----:B------:R-:W-:Y:S04]  /*71db0*/  STL [R1+0x10], R17 ;  /* 0x0000101101007387 */ /* 0x000fe80000100800 */
[----:B------:R-:W4:Y:S04]  /*71dc0*/  LDL R13, [R1+0x6a70] ;  /* 0x006a7000010d7983 */ /* 0x000f280000100800 */
[----:B------:R-:W4:Y:S04]  /*71dd0*/  LDL R12, [R1+0x6a74] ;  /* 0x006a7400010c7983 */ /* 0x000f280000100800 */
[----:B------:R-:W-:Y:S01]  /*71de0*/  STL [R1+0xc], R16 ;  /* 0x00000c1001007387 */ /* 0x000fe20000100800 */
[----:B------:R-:W-:-:S03]  /*71df0*/  PRMT R53, RZ, 0x7610, R53 ;  /* 0x00007610ff357816 */ /* 0x000fc60000000035 */
[----:B--2---:R-:W-:Y:S04]  /*71e00*/  STL [R1+0x8400], R60 ;  /* 0x0084003c01007387 */ /* 0x004fe80000100800 */
[----:B------:R-:W2:Y:S04]  /*71e10*/  LDL R9, [R1+0x6a68] ;  /* 0x006a680001097983 */ /* 0x000ea80000100800 */
[----:B------:R-:W2:Y:S04]  /*71e20*/  LDL R8, [R1+0x6a6c] ;  /* 0x006a6c0001087983 */ /* 0x000ea80000100800 */
[----:B------:R-:W-:Y:S04]  /*71e30*/  STL [R1+0x8404], R59 ;  /* 0x0084043b01007387 */ /* 0x000fe80000100800 */
[----:B------:R1:W-:Y:S04]  /*71e40*/  STL [R1+0x4], R14 ;  /* 0x0000040e01007387 */ /* 0x0003e80000100800 */
[----:B------:R-:W2:Y:S04]  /*71e50*/  LDL R0, [R1+0x6a64] ;  /* 0x006a640001007983 */ /* 0x000ea80000100800 */
[----:B------:R-:W2:Y:S04]  /*71e60*/  LDL R10, [R1+0x6a5c] ;  /* 0x006a5c00010a7983 */ /* 0x000ea80000100800 */
[----:B-1----:R-:W2:Y:S04]  /*71e70*/  LDL R14, [R1+0x6a60] ;  /* 0x006a6000010e7983 */ /* 0x002ea80000100800 */
[----:B------:R-:W-:Y:S04]  /*71e80*/  STL [R1+0x8408], R58 ;  /* 0x0084083a01007387 */ /* 0x000fe80000100800 */
[----:B------:R-:W2:Y:S01]  /*71e90*/  LDL R11, [R1+0x6a58] ;  /* 0x006a5800010b7983 */ /* 0x000ea20000100800 */
[----:B0-----:R-:W-:-:S02]  /*71ea0*/  @P1 IMAD.MOV.U32 R4, RZ, RZ, R6 ;  /* 0x000000ffff041224 */ /* 0x001fc400078e0006 */
[----:B------:R-:W-:-:S05]  /*71eb0*/  @P1 IMAD.MOV.U32 R5, RZ, RZ, R7 ;  /* 0x000000ffff051224 */ /* 0x000fca00078e0007 */
[----:B------:R4:W2:Y:S04]  /*71ec0*/  @P1 LDG.E.U8 R53, desc[UR22][R4.64] ;  /* 0x0000001604351981 */ /* 0x0008a8000c1e1100 */
[----:B---3--:R-:W-:Y:S04]  /*71ed0*/  STL [R1+0x840c], R57 ;  /* 0x00840c3901007387 */ /* 0x008fe80000100800 */
[----:B------:R-:W3:Y:S04]  /*71ee0*/  LDL R7, [R1+0x6a50] ;  /* 0x006a500001077983 */ /* 0x000ee80000100800 */
[----:B------:R-:W3:Y:S01]  /*71ef0*/  LDL R6, [R1+0x6a54] ;  /* 0x006a540001067983 */ /* 0x000ee20000100800 */
[----:B------:R-:W-:Y:S01]  /*71f00*/  PRMT R51, RZ, 0x7610, R51 ;  /* 0x00007610ff337816 */ /* 0x000fe20000000033 */
[----:B----4-:R-:W-:-:S02]  /*71f10*/  @P1 IMAD.MOV.U32 R5, RZ, RZ, R13 ;  /* 0x000000ffff051224 */ /* 0x010fc400078e000d */
[----:B------:R-:W-:Y:S01]  /*71f20*/  @P1 IMAD.MOV.U32 R4, RZ, RZ, R12 ;  /* 0x000000ffff041224 */ /* 0x000fe200078e000c */
[----:B------:R-:W-:-:S04]  /*71f30*/  PRMT R49, RZ, 0x7610, R49 ;  /* 0x00007610ff317816 */ /* 0x000fc80000000031 */
[----:B------:R2:W4:Y:S01]  /*71f40*/  @P1 LDG.E.U8 R51, desc[UR22][R4.64] ;  /* 0x0000001604331981 */ /* 0x000522000c1e1100 */
[----:B------:R-:W-:Y:S02]  /*71f50*/  ISETP.GT.AND P0, PT, R2, 0x7a, PT ;  /* 0x0000007a0200780c */ /* 0x000fe40003f04270 */
[----:B------:R-:W-:Y:S02]  /*71f60*/  PRMT R47, RZ, 0x7610, R47 ;  /* 0x00007610ff2f7816 */ /* 0x000fe4000000002f */
[----:B------:R-:W-:Y:S01]  /*71f70*/  PRMT R45, RZ, 0x7610, R45 ;  /* 0x00007610ff2d7816 */ /* 0x000fe2000000002d */
[----:B--2---:R-:W-:Y:S02]  /*71f80*/  @P1 IMAD.MOV.U32 R5, RZ, RZ, R9 ;  /* 0x000000ffff051224 */ /* 0x004fe400078e0009 */
[----:B------:R-:W-:-:S05]  /*71f90*/  @P1 IMAD.MOV.U32 R4, RZ, RZ, R8 ;  /* 0x000000ffff041224 */ /* 0x000fca00078e0008 */
[----:B------:R0:W2:Y:S02]  /*71fa0*/  @P1 LDG.E.U8 R49, desc[UR22][R4.64] ;  /* 0x0000001604311981 */ /* 0x0000a4000c1e1100 */
[----:B0-----:R-:W-:Y:S02]  /*71fb0*/  @P1 IMAD.MOV.U32 R4, RZ, RZ, R0 ;  /* 0x000000ffff041224 */ /* 0x001fe400078e0000 */
[----:B------:R-:W-:-:S05]  /*71fc0*/  @P1 IMAD.MOV.U32 R5, RZ, RZ, R14 ;  /* 0x000000ffff051224 */ /* 0x000fca00078e000e */
[----:B------:R0:W2:Y:S01]  /*71fd0*/  @P1 LDG.E.U8 R47, desc[UR22][R4.64] ;  /* 0x00000016042f1981 */ /* 0x0000a2000c1e1100 */
[----:B------:R-:W-:Y:S01]  /*71fe0*/  PRMT R43, RZ, 0x7610, R43 ;  /* 0x00007610ff2b7816 */ /* 0x000fe2000000002b */
[----:B0-----:R-:W-:Y:S02]  /*71ff0*/  @P0 IMAD.MOV.U32 R4, RZ, RZ, R10 ;  /* 0x000000ffff040224 */ /* 0x001fe400078e000a */
[----:B------:R-:W-:-:S05]  /*72000*/  @P0 IMAD.MOV.U32 R5, RZ, RZ, R11 ;  /* 0x000000ffff050224 */ /* 0x000fca00078e000b */
[----:B------:R3:W2:Y:S04]  /*72010*/  @P0 LDG.E.U8 R45, desc[UR22][R4.64] ;  /* 0x00000016042d0981 */ /* 0x0006a8000c1e1100 */
[----:B------:R-:W-:Y:S04]  /*72020*/  STL [R1+0x8410], R53 ;  /* 0x0084103501007387 */ /* 0x000fe80000100800 */
[----:B------:R-:W2:Y:S04]  /*72030*/  LDL R13, [R1+0x6a48] ;  /* 0x006a4800010d7983 */ /* 0x000ea80000100800 */
[----:B------:R-:W2:Y:S01]  /*72040*/  LDL R12, [R1+0x6a4c] ;  /* 0x006a4c00010c7983 */ /* 0x000ea20000100800 */
[----:B---3--:R-:W-:-:S02]  /*72050*/  @P0 IMAD.MOV.U32 R5, RZ, RZ, R7 ;  /* 0x000000ffff050224 */ /* 0x008fc400078e0007 */
[----:B------:R-:W-:-:S05]  /*72060*/  @P0 IMAD.MOV.U32 R4, RZ, RZ, R6 ;  /* 0x000000ffff040224 */ /* 0x000fca00078e0006 */
[----:B------:R0:W3:Y:S04]  /*72070*/  @P0 LDG.E.U8 R43, desc[UR22][R4.64] ;  /* 0x00000016042b0981 */ /* 0x0000e8000c1e1100 */
[----:B----4-:R-:W-:Y:S04]  /*72080*/  STL [R1+0x8418], R51 ;  /* 0x0084183301007387 */ /* 0x010fe80000100800 */
[----:B------:R-:W4:Y:S04]  /*72090*/  LDL R9, [R1+0x6a40] ;  /* 0x006a400001097983 */ /* 0x000f280000100800 */
[----:B------:R-:W4:Y:S04]  /*720a0*/  LDL R8, [R1+0x6a44] ;  /* 0x006a440001087983 */ /* 0x000f280000100800 */
[----:B--2---:R-:W-:Y:S04]  /*720b0*/  STL [R1+0x841c], R49 ;  /* 0x00841c3101007387 */ /* 0x004fe80000100800 */
[----:B------:R-:W2:Y:S04]  /*720c0*/  LDL R14, [R1+0x6a38] ;  /* 0x006a3800010e7983 */ /* 0x000ea80000100800 */
[----:B------:R-:W2:Y:S04]  /*720d0*/  LDL R0, [R1+0x6a3c] ;  /* 0x006a3c0001007983 */ /* 0x000ea80000100800 */
[----:B------:R-:W-:Y:S04]  /*720e0*/  STL [R1+0x8420], R47 ;  /* 0x0084202f01007387 */ /* 0x000fe80000100800 */
[----:B------:R-:W2:Y:S04]  /*720f0*/  LDL R18, [R1+0x6a30] ;  /* 0x006a300001127983 */ /* 0x000ea80000100800 */
[----:B------:R-:W2:Y:S04]  /*72100*/  LDL R17, [R1+0x6a34] ;  /* 0x006a340001117983 */ /* 0x000ea80000100800 */
[----:B------:R-:W2:Y:S04]  /*72110*/  LDL R11, [R1+0x6a28] ;  /* 0x006a2800010b7983 */ /* 0x000ea80000100800 */
[----:B------:R-:W2:Y:S04]  /*72120*/  LDL R10, [R1+0x6a2c] ;  /* 0x006a2c00010a7983 */ /* 0x000ea80000100800 */
[----:B------:R-:W-:Y:S04]  /*72130*/  STL [R1+0x8424], R45 ;  /* 0x0084242d01007387 */ /* 0x000fe80000100800 */
[----:B------:R-:W2:Y:S04]  /*72140*/  LDL R16, [R1+0x6a20] ;  /* 0x006a200001107983 */ /* 0x000ea80000100800 */
[----:B------:R-:W2:Y:S04]  /*72150*/  LDL R15, [R1+0x6a24] ;  /* 0x006a2400010f7983 */ /* 0x000ea80000100800 */
[----:B------:R-:W2:Y:S04]  /*72160*/  LDL R7, [R1+0x6a18] ;  /* 0x006a180001077983 */ /* 0x000ea80000100800 */
[----:B------:R-:W2:Y:S01]  /*72170*/  LDL R6, [R1+0x6a1c] ;  /* 0x006a1c0001067983 */ /* 0x000ea20000100800 */
[----:B0-----:R-:W-:-:S02]  /*72180*/  @P0 IMAD.MOV.U32 R4, RZ, RZ, R12 ;  /* 0x000000ffff040224 */ /* 0x001fc400078e000c */
[----:B------:R-:W-:Y:S01]  /*72190*/  @P0 IMAD.MOV.U32 R5, RZ, RZ, R13 ;  /* 0x000000ffff050224 */ /* 0x000fe200078e000d */
[----:B------:R-:W-:-:S06]  /*721a0*/  PRMT R41, RZ, 0x7610, R41 ;  /* 0x00007610ff297816 */ /* 0x000fcc0000000029 */
        /* <DEDUP_REMOVED lines=9> */
[----:B------:R-:W-:Y:S02]  /*72240*/  PRMT R35, RZ, 0x7610, R35 ;  /* 0x00007610ff237816 */ /* 0x000fe40000000023 */
[----:B------:R-:W-:Y:S02]  /*72250*/  ISETP.GT.AND P1, PT, R2, 0x7b, PT ;  /* 0x0000007b0200780c */ /* 0x000fe40003f24270 */
[----:B------:R-:W-:Y:S02]  /*72260*/  PRMT R33, RZ, 0x7610, R33 ;  /* 0x00007610ff217816 */ /* 0x000fe40000000021 */
[----:B------:R-:W-:Y:S02]  /*72270*/  PRMT R29, RZ, 0x7610, R29 ;  /* 0x00007610ff1d7816 */ /* 0x000fe4000000001d */
[----:B------:R-:W-:Y:S01]  /*72280*/  PRMT R3, RZ, 0x7610, R3 ;  /* 0x00007610ff037816 */ /* 0x000fe20000000003 */
[----:B--2---:R-:W-:-:S02]  /*72290*/  @P0 IMAD.MOV.U32 R5, RZ, RZ, R14 ;  /* 0x000000ffff050224 */ /* 0x004fc400078e000e */
[----:B------:R-:W-:-:S05]  /*722a0*/  @P0 IMAD.MOV.U32 R4, RZ, RZ, R0 ;  /* 0x000000ffff040224 */ /* 0x000fca00078e0000 */
[----:B------:R0:W2:Y:S02]  /*722b0*/  @P0 LDG.E.U8 R37, desc[UR22][R4.64] ;  /* 0x0000001604250981 */ /* 0x0000a4000c1e1100 */
[----:B0-----:R-:W-:Y:S02]  /*722c0*/  @P0 IMAD.MOV.U32 R5, RZ, RZ, R18 ;  /* 0x000000ffff050224 */ /* 0x001fe400078e0012 */
[----:B------:R-:W-:-:S05]  /*722d0*/  @P0 IMAD.MOV.U32 R4, RZ, RZ, R17 ;  /* 0x000000ffff040224 */ /* 0x000fca00078e0011 */
[----:B------:R0:W2:Y:S02]  /*722e0*/  @P0 LDG.E.U8 R35, desc[UR22][R4.64] ;  /* 0x0000001604230981 */ /* 0x0000a4000c1e1100 */
[----:B0-----:R-:W-:Y:S02]  /*722f0*/  @P0 IMAD.MOV.U32 R4, RZ, RZ, R10 ;  /* 0x000000ffff040224 */ /* 0x001fe400078e000a */
[----:B------:R-:W-:Y:S01]  /*72300*/  @P0 IMAD.MOV.U32 R5, RZ, RZ, R11 ;  /* 0x000000ffff050224 */ /* 0x000fe200078e000b */
[----:B------:R-:W2:Y:S04]  /*72310*/  @P1 LDG.E.U8 R3, desc[UR22][R6.64] ;  /* 0x0000001606031981 */ /* 0x000ea8000c1e1100 */
[----:B------:R0:W2:Y:S02]  /*72320*/  @P0 LDG.E.U8 R33, desc[UR22][R4.64] ;  /* 0x0000001604210981 */ /* 0x0000a4000c1e1100 */
[----:B0-----:R-:W-:-:S02]  /*72330*/  @P0 IMAD.MOV.U32 R4, RZ, RZ, R15 ;  /* 0x000000ffff040224 */ /* 0x001fc400078e000f */
[----:B------:R-:W-:-:S05]  /*72340*/  @P0 IMAD.MOV.U32 R5, RZ, RZ, R16 ;  /* 0x000000ffff050224 */ /* 0x000fca00078e0010 */
[----:B------:R0:W2:Y:S02]  /*72350*/  @P0 LDG.E.U8 R29, desc[UR22][R4.64] ;  /* 0x00000016041d0981 */ /* 0x0000a4000c1e1100 */
[----:B0-----:R-:W-:Y:S02]  /*72360*/  PRMT R4, RZ, 0x7610, R4 ;  /* 0x00007610ff047816 */ /* 0x001fe40000000004 */
[----:B------:R-:W-:Y:S04]  /*72370*/  STL [R1+0x842c], R41 ;  /* 0x00842c2901007387 */ /* 0x000fe80000100800 */
[----:B------:R-:W2:Y:S04]  /*72380*/  LDL R9, [R1+0x6a08] ;  /* 0x006a080001097983 */ /* 0x000ea80000100800 */
[----:B------:R-:W2:Y:S01]  /*72390*/  LDL R8, [R1+0x6a0c] ;  /* 0x006a0c0001087983 */ /* 0x000ea20000100800 */
[----:B---3--:R-:W-:-:S02]  /*723a0*/  @P1 IMAD.MOV.U32 R7, RZ, RZ, R13 ;  /* 0x000000ffff071224 */ /* 0x008fc400078e000d */
[----:B------:R-:W-:-:S05]  /*723b0*/  @P1 IMAD.MOV.U32 R6, RZ, RZ, R12 ;  /* 0x000000ffff061224 */ /* 0x000fca00078e000c */
[----:B------:R-:W3:Y:S04]  /*723c0*/  @P1 LDG.E.U8 R4, desc[UR22][R6.64] ;  /* 0x0000001606041981 */ /* 0x000ee8000c1e1100 */
[----:B----4-:R-:W-:Y:S04]  /*723d0*/  STL [R1+0x8430], R39 ;  /* 0x0084302701007387 */ /* 0x010fe80000100800 */
[----:B------:R-:W4:Y:S04]  /*723e0*/  LDL R14, [R1+0x6a00] ;  /* 0x006a0000010e7983 */ /* 0x000f280000100800 */
[----:B------:R-:W4:Y:S04]  /*723f0*/  LDL R0, [R1+0x6a04] ;  /* 0x006a040001007983 */ /* 0x000f280000100800 */
[----:B------:R-:W4:Y:S04]  /*72400*/  LDL R11, [R1+0x69f8] ;  /* 0x0069f800010b7983 */ /* 0x000f280000100800 */
[----:B------:R-:W4:Y:S04]  /*72410*/  LDL R10, [R1+0x69fc] ;  /* 0x0069fc00010a7983 */ /* 0x000f280000100800 */
[----:B------:R-:W4:Y:S04]  /*72420*/  LDL R19, [R1+0x69f0] ;  /* 0x0069f00001137983 */ /* 0x000f280000100800 */
[----:B------:R-:W4:Y:S01]  /*72430*/  LDL R18, [R1+0x69f4] ;  /* 0x0069f40001127983 */ /* 0x000f220000100800 */
[----:B------:R-:W-:-:S03]  /*72440*/  PRMT R5, RZ, 0x7610, R5 ;  /* 0x00007610ff057816 */ /* 0x000fc60000000005 */
[----:B--2---:R-:W-:Y:S04]  /*72450*/  STL [R1+0x8384], R3 ;  /* 0x0083840301007387 */ /* 0x004fe80000100800 */
[----:B------:R-:W2:Y:S04]  /*72460*/  LDL R13, [R1+0x69e8] ;  /* 0x0069e800010d7983 */ /* 0x000ea80000100800 */
[----:B------:R-:W2:Y:S04]  /*72470*/  LDL R12, [R1+0x69ec] ;  /* 0x0069ec00010c7983 */ /* 0x000ea80000100800 */
[----:B------:R4:W2:Y:S04]  /*72480*/  @P1 LDG.E.U8 R5, desc[UR22][R8.64] ;  /* 0x0000001608051981 */ /* 0x0008a8000c1e1100 */
[----:B---3--:R0:W-:Y:S04]  /*72490*/  STL [R1+0x8388], R4 ;  /* 0x0083880401007387 */ /* 0x0081e80000100800 */
[----:B------:R-:W3:Y:S04]  /*724a0*/  LDL R20, [R1+0x69e0] ;  /* 0x0069e00001147983 */ /* 0x000ee80000100800 */
[----:B------:R-:W3:Y:S01]  /*724b0*/  LDL R17, [R1+0x69e4] ;  /* 0x0069e40001117983 */ /* 0x000ee20000100800 */
[----:B------:R-:W-:-:S02]  /*724c0*/  PRMT R6, RZ, 0x7610, R6 ;  /* 0x00007610ff067816 */ /* 0x000fc40000000006 */
[----:B------:R-:W-:Y:S01]  /*724d0*/  PRMT R7, RZ, 0x7610, R7 ;  /* 0x00007610ff077816 */ /* 0x000fe20000000007 */
[----:B----4-:R-:W-:Y:S02]  /*724e0*/  @P1 IMAD.MOV.U32 R9, RZ, RZ, R14 ;  /* 0x000000ffff091224 */ /* 0x010fe400078e000e */
[----:B------:R-:W-:-:S03]  /*724f0*/  @P1 IMAD.MOV.U32 R8, RZ, RZ, R0 ;  /* 0x000000ffff081224 */ /* 0x000fc600078e0000 */
[----:B------:R1:W4:Y:S04]  /*72500*/  @P1 LDG.E.U8 R7, desc[UR22][R10.64] ;  /* 0x000000160a071981 */ /* 0x000328000c1e1100 */
[----:B------:R0:W4:Y:S01]  /*72510*/  @P1 LDG.E.U8 R6, desc[UR22][R8.64] ;  /* 0x0000001608061981 */ /* 0x000122000c1e1100 */
[----:B-1----:R-:W-:Y:S01]  /*72520*/  @P1 IMAD.MOV.U32 R10, RZ, RZ, R18 ;  /* 0x000000ffff0a1224 */ /* 0x002fe200078e0012 */
[----:B0-----:R-:W-:Y:S02]  /*72530*/  PRMT R8, RZ, 0x7610, R8 ;  /* 0x00007610ff087816 */ /* 0x001fe40000000008 */
[----:B------:R-:W-:Y:S01]  /*72540*/  PRMT R9, RZ, 0x7610, R9 ;  /* 0x00007610ff097816 */ /* 0x000fe20000000009 */
[----:B------:R-:W-:-:S05]  /*72550*/  @P1 IMAD.MOV.U32 R11, RZ, RZ, R19 ;  /* 0x000000ffff0b1224 */ /* 0x000fca00078e0013 */
[----:B------:R0:W4:Y:S02]  /*72560*/  @P1 LDG.E.U8 R8, desc[UR22][R10.64] ;  /* 0x000000160a081981 */ /* 0x000124000c1e1100 */
[----:B0-----:R-:W-:Y:S02]  /*72570*/  PRMT R10, RZ, 0x7610, R10 ;  /* 0x00007610ff0a7816 */ /* 0x001fe4000000000a */
[----:B--2---:R3:W2:Y:S04]  /*72580*/  @P1 LDG.E.U8 R9, desc[UR22][R12.64] ;  /* 0x000000160c091981 */ /* 0x0046a8000c1e1100 */
[----:B------:R0:W-:Y:S04]  /*72590*/  STL [R1+0x838c], R5 ;  /* 0x00838c0501007387 */ /* 0x0001e80000100800 */
[----:B------:R-:W2:Y:S04]  /*725a0*/  LDL R15, [R1+0x69d8] ;  /* 0x0069d800010f7983 */ /* 0x000ea80000100800 */
[----:B------:R-:W2:Y:S04]  /*725b0*/  LDL R14, [R1+0x69dc] ;  /* 0x0069dc00010e7983 */ /* 0x000ea80000100800 */
[----:B------:R-:W2:Y:S04]  /*725c0*/  LDL R4, [R1+0x69d0] ;  /* 0x0069d00001047983 */ /* 0x000ea80000100800 */
[----:B------:R-:W2:Y:S01]  /*725d0*/  LDL R0, [R1+0x69d4] ;  /* 0x0069d40001007983 */ /* 0x000ea20000100800 */
[----:B---3--:R-:W-:-:S02]  /*725e0*/  @P1 IMAD.MOV.U32 R13, RZ, RZ, R20 ;  /* 0x000000ffff0d1224 */ /* 0x008fc400078e0014 */
[----:B------:R-:W-:-:S05]  /*725f0*/  @P1 IMAD.MOV.U32 R12, RZ, RZ, R17 ;  /* 0x000000ffff0c1224 */ /* 0x000fca00078e0011 */
[----:B------:R-:W3:Y:S04]  /*72600*/  @P1 LDG.E.U8 R10, desc[UR22][R12.64] ;  /* 0x000000160c0a1981 */ /* 0x000ee8000c1e1100 */
[----:B----4-:R1:W-:Y:S04]  /*72610*/  STL [R1+0x8390], R6 ;  /* 0x0083900601007387 */ /* 0x0103e80000100800 */
[----:B------:R-:W4:Y:S04]  /*72620*/  LDL R16, [R1+0x69c8] ;  /* 0x0069c80001107983 */ /* 0x000f280000100800 */
[----:B------:R-:W4:Y:S04]  /*72630*/  LDL R3, [R1+0x69cc] ;  /* 0x0069cc0001037983 */ /* 0x000f280000100800 */
[----:B------:R-:W-:Y:S01]  /*72640*/  STL [R1+0x8394], R7 ;  /* 0x0083940701007387 */ /* 0x000fe20000100800 */
[----:B------:R-:W-:-:S03]  /*72650*/  ISETP.GT.AND P0, PT, R2, 0x7c, PT ;  /* 0x0000007c0200780c */ /* 0x000fc60003f04270 */
[----:B------:R-:W4:Y:S04]  /*72660*/  LDL R19, [R1+0x69c0] ;  /* 0x0069c00001137983 */ /* 0x000f280000100800 */
[----:B------:R-:W4:Y:S04]  /*72670*/  LDL R18, [R1+0x69c4] ;  /* 0x0069c40001127983 */ /* 0x000f280000100800 */
[----:B0-----:R-:W4:Y:S01]  /*72680*/  LDL R5, [R1+0x69bc] ;  /* 0x0069bc0001057983 */ /* 0x001f220000100800 */
[----:B------:R-:W-:-:S03]  /*72690*/  PRMT R11, RZ, 0x7610, R11 ;  /* 0x00007610ff0b7816 */ /* 0x000fc6000000000b */
[----:B------:R-:W-:Y:S04]  /*726a0*/  STL [R1+0x8398], R8 ;  /* 0x0083980801007387 */ /* 0x000fe80000100800 */
[----:B-1----:R-:W4:Y:S04]  /*726b0*/  LDL R6, [R1+0x69b8] ;  /* 0x0069b80001067983 */ /* 0x002f280000100800 */
[----:B--2---:R0:W-:Y:S04]  /*726c0*/  STL [R1+0x839c], R9 ;  /* 0x00839c0901007387 */ /* 0x0041e80000100800 */
[----:B------:R-:W2:Y:S04]  /*726d0*/  LDL R21, [R1+0x69b0] ;  /* 0x0069b00001157983 */ /* 0x000ea80000100800 */
[----:B------:R-:W2:Y:S04]  /*726e0*/  LDL R20, [R1+0x69b4] ;  /* 0x0069b40001147983 */ /* 0x000ea80000100800 */
[----:B------:R1:W2:Y:S02]  /*726f0*/  @P0 LDG.E.U8 R11, desc[UR22][R14.64] ;  /* 0x000000160e0b0981 */ /* 0x0002a4000c1e1100 */
[----:B-1----:R-:W-:-:S02]  /*72700*/  @P0 IMAD.MOV.U32 R14, RZ, RZ, R0 ;  /* 0x000000ffff0e0224 */ /* 0x002fc400078e0000 */
[----:B------:R-:W-:Y:S01]  /*72710*/  @P0 IMAD.MOV.U32 R15, RZ, RZ, R4 ;  /* 0x000000ffff0f0224 */ /* 0x000fe200078e0004 */
[----:B---3--:R1:W-:Y:S04]  /*72720*/  STL [R1+0x83a0], R10 ;  /* 0x0083a00a01007387 */ /* 0x0083e80000100800 */
[----:B0-----:R-:W3:Y:S04]  /*72730*/  LDL R9, [R1+0x69a8] ;  /* 0x0069a80001097983 */ /* 0x001ee80000100800 */
[----:B------:R-:W3:Y:S04]  /*72740*/  LDL R8, [R1+0x69ac] ;  /* 0x0069ac0001087983 */ /* 0x000ee80000100800 */
[----:B------:R-:W3:Y:S04]  /*72750*/  LDL R4, [R1+0x69a0] ;  /* 0x0069a00001047983 */ /* 0x000ee80000100800 */
[----:B------:R-:W3:Y:S01]  /*72760*/  LDL R0, [R1+0x69a4] ;  /* 0x0069a40001007983 */ /* 0x000ee20000100800 */
[----:B------:R-:W-:-:S02]  /*72770*/  PRMT R12, RZ, 0x7610, R12 ;  /* 0x00007610ff0c7816 */ /* 0x000fc4000000000c */
[----:B------:R-:W-:Y:S01]  /*72780*/  PRMT R13, RZ, 0x7610, R13 ;  /* 0x00007610ff0d7816 */ /* 0x000fe2000000000d */
[----:B----4-:R-:W-:Y:S02]  /*72790*/  @P0 IMAD.MOV.U32 R17, RZ, RZ, R16 ;  /* 0x000000ffff110224 */ /* 0x010fe400078e0010 */
[----:B------:R-:W-:Y:S01]  /*727a0*/  @P0 IMAD.MOV.U32 R16, RZ, RZ, R3 ;  /* 0x000000ffff100224 */ /* 0x000fe200078e0003 */
[----:B------:R-:W4:Y:S04]  /*727b0*/  LDL R7, [R1+0x6998] ;  /* 0x0069980001077983 */ /* 0x000f280000100800 */
[----:B------:R-:W4:Y:S04]  /*727c0*/  LDL R3, [R1+0x699c] ;  /* 0x00699c0001037983 */ /* 0x000f280000100800 */
[----:B------:R0:W4:Y:S04]  /*727d0*/  @P0 LDG.E.U8 R12, desc[UR22][R14.64] ;  /* 0x000000160e0c0981 */ /* 0x000128000c1e1100 */
[----:B------:R0:W4:Y:S04]  /*727e0*/  @P0 LDG.E.U8 R13, desc[UR22][R16.64] ;  /* 0x00000016100d0981 */ /* 0x000128000c1e1100 */
[----:B------:R-:W4:Y:S04]  /*727f0*/  LDL R24, [R1+0x6988] ;  /* 0x0069880001187983 */ /* 0x000f280000100800 */
[----:B-1----:R-:W4:Y:S01]  /*72800*/  LDL R10, [R1+0x698c] ;  /* 0x00698c00010a7983 */ /* 0x002f220000100800 */
[----:B------:R-:W-:-:S03]  /*72810*/  ISETP.GT.AND P1, PT, R2, 0x7d, PT ;  /* 0x0000007d0200780c */ /* 0x000fc60003f24270 */
[----:B------:R-:W4:Y:S01]  /*72820*/  LDL R39, [R1+0x6940] ;  /* 0x0069400001277983 */ /* 0x000f220000100800 */
[----:B0-----:R-:W-:Y:S02]  /*72830*/  PRMT R14, RZ, 0x7610, R14 ;  /* 0x00007610ff0e7816 */ /* 0x001fe4000000000e */
[----:B------:R-:W-:Y:S01]  /*72840*/  PRMT R15, RZ, 0x7610, R15 ;  /* 0x00007610ff0f7816 */ /* 0x000fe2000000000f */
[----:B------:R-:W-:Y:S02]  /*72850*/  @P0 IMAD.MOV.U32 R16, RZ, RZ, R18 ;  /* 0x000000ffff100224 */ /* 0x000fe400078e0012 */
[----:B------:R-:W-:Y:S02]  /*72860*/  @P0 IMAD.MOV.U32 R17, RZ, RZ, R19 ;  /* 0x000000ffff110224 */ /* 0x000fe400078e0013 */
[----:B------:R-:W-:Y:S02]  /*72870*/  @P0 IMAD.MOV.U32 R18, RZ, RZ, R5 ;  /* 0x000000ffff120224 */ /* 0x000fe400078e0005 */
[----:B------:R-:W-:Y:S01]  /*72880*/  @P0 IMAD.MOV.U32 R19, RZ, RZ, R6 ;  /* 0x000000ffff130224 */ /* 0x000fe200078e0006 */
[----:B------:R-:W4:Y:S04]  /*72890*/  LDL R5, [R1+0x6994] ;  /* 0x0069940001057983 */ /* 0x000f280000100800 */
[----:B------:R-:W4:Y:S04]  /*728a0*/  LDL R6, [R1+0x6990] ;  /* 0x0069900001067983 */ /* 0x000f280000100800 */
[----:B------:R0:W4:Y:S04]  /*728b0*/  @P0 LDG.E.U8 R14, desc[UR22][R16.64] ;  /* 0x00000016100e0981 */ /* 0x000128000c1e1100 */
[----:B------:R2:W4:Y:S01]  /*728c0*/  @P0 LDG.E.U8 R15, desc[UR22][R18.64] ;  /* 0x00000016120f0981 */ /* 0x000522000c1e1100 */
[----:B0-----:R-:W-:Y:S01]  /*728d0*/  PRMT R17, RZ, 0x7610, R17 ;  /* 0x00007610ff117816 */ /* 0x001fe20000000011 */
[----:B--2---:R-:W-:-:S02]  /*728e0*/  @P0 IMAD.MOV.U32 R19, RZ, RZ, R21 ;  /* 0x000000ffff130224 */ /* 0x004fc400078e0015 */
[----:B------:R-:W-:Y:S02]  /*728f0*/  @P0 IMAD.MOV.U32 R18, RZ, RZ, R20 ;  /* 0x000000ffff120224 */ /* 0x000fe400078e0014 */
[----:B---3--:R-:W-:Y:S02]  /*72900*/  @P0 IMAD.MOV.U32 R21, RZ, RZ, R9 ;  /* 0x000000ffff150224 */ /* 0x008fe400078e0009 */
[----:B------:R-:W-:Y:S01]  /*72910*/  @P0 IMAD.MOV.U32 R20, RZ, RZ, R8 ;  /* 0x000000ffff140224 */ /* 0x000fe200078e0008 */
[----:B------:R-:W2:Y:S04]  /*72920*/  LDL R9, [R1+0x6980] ;  /* 0x0069800001097983 */ /* 0x000ea80000100800 */
[----:B------:R-:W3:Y:S04]  /*72930*/  LDL R8, [R1+0x6984] ;  /* 0x0069840001087983 */ /* 0x000ee80000100800 */
[----:B------:R0:W3:Y:S02]  /*72940*/  @P0 LDG.E.U8 R17, desc[UR22][R20.64] ;  /* 0x0000001614110981 */ /* 0x0000e4000c1e1100 */
[----:B0-----:R-:W-:-:S02]  /*72950*/  @P0 IMAD.MOV.U32 R20, RZ, RZ, R0 ;  /* 0x000000ffff140224 */ /* 0x001fc400078e0000 */
[----:B------:R-:W-:Y:S01]  /*72960*/  @P0 IMAD.MOV.U32 R21, RZ, RZ, R4 ;  /* 0x000000ffff150224 */ /* 0x000fe200078e0004 */
[----:B------:R-:W3:Y:S04]  /*72970*/  LDL R0, [R1+0x697c] ;  /* 0x00697c0001007983 */ /* 0x000ee80000100800 */
[----:B------:R-:W3:Y:S01]  /*72980*/  LDL R4, [R1+0x6978] ;  /* 0x0069780001047983 */ /* 0x000ee20000100800 */
[----:B------:R-:W-:Y:S01]  /*72990*/  PRMT R16, RZ, 0x7610, R16 ;  /* 0x00007610ff107816 */ /* 0x000fe20000000010 */
[----:B----4-:R-:W-:Y:S02]  /*729a0*/  @P1 IMAD.MOV.U32 R22, RZ, RZ, R3 ;  /* 0x000000ffff161224 */ /* 0x010fe400078e0003 */
[----:B------:R-:W-:Y:S01]  /*729b0*/  @P1 IMAD.MOV.U32 R23, RZ, RZ, R7 ;  /* 0x000000ffff171224 */ /* 0x000fe200078e0007 */
[----:B------:R-:W4:Y:S04]  /*729c0*/  LDL R3, [R1+0x6974] ;  /* 0x0069740001037983 */ /* 0x000f280000100800 */
[----:B------:R0:W4:Y:S04]  /*729d0*/  @P0 LDG.E.U8 R16, desc[UR22][R18.64] ;  /* 0x0000001612100981 */ /* 0x000128000c1e1100 */
[----:B------:R-:W4:Y:S01]  /*729e0*/  LDL R7, [R1+0x6970] ;  /* 0x0069700001077983 */ /* 0x000f220000100800 */
[----:B------:R-:W-:Y:S01]  /*729f0*/  @P1 IMAD.MOV.U32 R25, RZ, RZ, R24 ;  /* 0x000000ffff191224 */ /* 0x000fe200078e0018 */
[----:B0-----:R-:W-:-:S02]  /*72a00*/  PRMT R18, RZ, 0x7610, R18 ;  /* 0x00007610ff127816 */ /* 0x001fc40000000012 */
[----:B------:R-:W-:Y:S01]  /*72a10*/  PRMT R19, RZ, 0x7610, R19 ;  /* 0x00007610ff137816 */ /* 0x000fe20000000013 */
[----:B------:R-:W-:Y:S02]  /*72a20*/  @P1 IMAD.MOV.U32 R24, RZ, RZ, R10 ;  /* 0x000000ffff181224 */ /* 0x000fe400078e000a */
[----:B------:R-:W4:Y:S04]  /*72a30*/  LDL R10, [R1+0x6944] ;  /* 0x00694400010a7983 */ /* 0x000f280000100800 */
[----:B------:R0:W4:Y:S04]  /*72a40*/  @P0 LDG.E.U8 R18, desc[UR22][R20.64] ;  /* 0x0000001614120981 */ /* 0x000128000c1e1100 */
[----:B------:R1:W4:Y:S01]  /*72a50*/  @P1 LDG.E.U8 R19, desc[UR22][R22.64] ;  /* 0x0000001616131981 */ /* 0x000322000c1e1100 */
[----:B0-----:R-:W-:Y:S01]  /*72a60*/  PRMT R21, RZ, 0x7610, R21 ;  /* 0x00007610ff157816 */ /* 0x001fe20000000015 */
[----:B-1----:R-:W-:-:S02]  /*72a70*/  @P1 IMAD.MOV.U32 R22, RZ, RZ, R5 ;  /* 0x000000ffff161224 */ /* 0x002fc400078e0005 */
[----:B------:R-:W-:Y:S01]  /*72a80*/  @P1 IMAD.MOV.U32 R23, RZ, RZ, R6 ;  /* 0x000000ffff171224 */ /* 0x000fe200078e0006 */
[----:B------:R-:W4:Y:S04]  /*72a90*/  LDL R5, [R1+0x696c] ;  /* 0x00696c0001057983 */ /* 0x000f280000100800 */
[----:B------:R-:W4:Y:S04]  /*72aa0*/  LDL R6, [R1+0x6968] ;  /* 0x0069680001067983 */ /* 0x000f280000100800 */
[----:B------:R2:W4:Y:S02]  /*72ab0*/  @P1 LDG.E.U8 R21, desc[UR22][R24.64] ;  /* 0x0000001618151981 */ /* 0x000524000c1e1100 */
[----:B--2---:R-:W-:-:S02]  /*72ac0*/  @P1 IMAD.MOV.U32 R25, RZ, RZ, R9 ;  /* 0x000000ffff191224 */ /* 0x004fc400078e0009 */
[----:B---3--:R-:W-:Y:S01]  /*72ad0*/  @P1 IMAD.MOV.U32 R24, RZ, RZ, R8 ;  /* 0x000000ffff181224 */ /* 0x008fe200078e0008 */
[----:B------:R-:W2:Y:S04]  /*72ae0*/  LDL R9, [R1+0x6960] ;  /* 0x0069600001097983 */ /* 0x000ea80000100800 */
[----:B------:R-:W3:Y:S01]  /*72af0*/  LDL R8, [R1+0x6964] ;  /* 0x0069640001087983 */ /* 0x000ee20000100800 */
[----:B------:R-:W-:Y:S02]  /*72b00*/  @P1 IMAD.MOV.U32 R26, RZ, RZ, R0 ;  /* 0x000000ffff1a1224 */ /* 0x000fe400078e0000 */
[----:B------:R-:W-:Y:S01]  /*72b10*/  @P1 IMAD.MOV.U32 R27, RZ, RZ, R4 ;  /* 0x000000ffff1b1224 */ /* 0x000fe200078e0004 */
[----:B------:R-:W3:Y:S04]  /*72b20*/  LDL R0, [R1+0x695c] ;  /* 0x00695c0001007983 */ /* 0x000ee80000100800 */
[----:B------:R-:W3:Y:S01]  /*72b30*/  LDL R4, [R1+0x6958] ;  /* 0x0069580001047983 */ /* 0x000ee20000100800 */
[----:B------:R-:W-:-:S06]  /*72b40*/  PRMT R20, RZ, 0x7610, R20 ;  /* 0x00007610ff147816 */ /* 0x000fcc0000000014 */
[----:B------:R0:W3:Y:S02]  /*72b50*/  @P1 LDG.E.U8 R20, desc[UR22][R22.64] ;  /* 0x0000001616141981 */ /* 0x0000e4000c1e1100 */
[----:B0-----:R-:W-:Y:S02]  /*72b60*/  PRMT R23, RZ, 0x7610, R23 ;  /* 0x00007610ff177816 */ /* 0x001fe40000000017 */
[----:B------:R-:W-:-:S04]  /*72b70*/  PRMT R22, RZ, 0x7610, R22 ;  /* 0x00007610ff167816 */ /* 0x000fc80000000016 */
[----:B------:R4:W3:Y:S04]  /*72b80*/  @P1 LDG.E.U8 R23, desc[UR22][R26.64] ;  /* 0x000000161a171981 */ /* 0x0008e8000c1e1100 */
[----:B------:R0:W3:Y:S01]  /*72b90*/  @P1 LDG.E.U8 R22, desc[UR22][R24.64] ;  /* 0x0000001618161981 */ /* 0x0000e2000c1e1100 */
[----:B------:R-:W-:Y:S01]  /*72ba0*/  ISETP.GT.AND P0, PT, R2, 0x7e, PT ;  /* 0x0000007e0200780c */ /* 0x000fe20003f04270 */
[----:B----4-:R-:W-:Y:S02]  /*72bb0*/  @P1 IMAD.MOV.U32 R26, RZ, RZ, R3 ;  /* 0x000000ffff1a1224 */ /* 0x010fe400078e0003 */
[----:B------:R-:W-:Y:S01]  /*72bc0*/  @P1 IMAD.MOV.U32 R27, RZ, RZ, R7 ;  /* 0x000000ffff1b1224 */ /* 0x000fe200078e0007 */
[----:B------:R-:W4:Y:S04]  /*72bd0*/  LDL R3, [R1+0x6954] ;  /* 0x0069540001037983 */ /* 0x000f280000100800 */
[----:B------:R-:W4:Y:S01]  /*72be0*/  LDL R7, [R1+0x6950] ;  /* 0x0069500001077983 */ /* 0x000f220000100800 */
[----:B0-----:R-:W-:-:S02]  /*72bf0*/  PRMT R24, RZ, 0x7610, R24 ;  /* 0x00007610ff187816 */ /* 0x001fc40000000018 */
[----:B------:R-:W-:Y:S01]  /*72c00*/  PRMT R25, RZ, 0x7610, R25 ;  /* 0x00007610ff197816 */ /* 0x000fe20000000019 */
        /* <DEDUP_REMOVED lines=8> */
[----:B---3--:R-:W-:Y:S01]  /*72c90*/  @P1 IMAD.MOV.U32 R30, RZ, RZ, R8 ;  /* 0x000000ffff1e1224 */ /* 0x008fe200078e0008 */
[----:B------:R-:W-:Y:S02]  /*72ca0*/  PRMT R27, RZ, 0x7610, R27 ;  /* 0x00007610ff1b7816 */ /* 0x000fe4000000001b */
[----:B------:R-:W-:Y:S01]  /*72cb0*/  PRMT R28, RZ, 0x7610, R28 ;  /* 0x00007610ff1c7816 */ /* 0x000fe2000000001c */
[----:B------:R-:W2:Y:S04]  /*72cc0*/  LDL R9, [R1+0x6930] ;  /* 0x0069300001097983 */ /* 0x000ea80000100800 */
[----:B------:R0:W3:Y:S04]  /*72cd0*/  @P1 LDG.E.U8 R26, desc[UR22][R30.64] ;  /* 0x000000161e1a1981 */ /* 0x0000e8000c1e1100 */
[----:B------:R-:W2:Y:S01]  /*72ce0*/  LDL R8, [R1+0x6934] ;  /* 0x0069340001087983 */ /* 0x000ea20000100800 */
[----:B0-----:R-:W-:-:S02]  /*72cf0*/  @P0 IMAD.MOV.U32 R30, RZ, RZ, R0 ;  /* 0x000000ffff1e0224 */ /* 0x001fc400078e0000 */
[----:B------:R-:W-:Y:S01]  /*72d00*/  @P0 IMAD.MOV.U32 R31, RZ, RZ, R4 ;  /* 0x000000ffff1f0224 */ /* 0x000fe200078e0004 */
[----:B------:R-:W3:Y:S04]  /*72d10*/  LDL R0, [R1+0x693c] ;  /* 0x00693c0001007983 */ /* 0x000ee80000100800 */
[----:B------:R-:W2:Y:S04]  /*72d20*/  LDL R4, [R1+0x6938] ;  /* 0x0069380001047983 */ /* 0x000ea80000100800 */
[----:B------:R4:W2:Y:S01]  /*72d30*/  @P0 LDG.E.U8 R27, desc[UR22][R30.64] ;  /* 0x000000161e1b0981 */ /* 0x0008a2000c1e1100 */
[----:B------:R-:W-:-:S02]  /*72d40*/  PRMT R32, RZ, 0x7610, R32 ;  /* 0x00007610ff207816 */ /* 0x000fc40000000020 */
[----:B------:R-:W-:Y:S01]  /*72d50*/  PRMT R34, RZ, 0x7610, R34 ;  /* 0x00007610ff227816 */ /* 0x000fe20000000022 */
[----:B----4-:R-:W-:Y:S02]  /*72d60*/  @P0 IMAD.MOV.U32 R30, RZ, RZ, R3 ;  /* 0x000000ffff1e0224 */ /* 0x010fe400078e0003 */
[----:B------:R-:W-:Y:S01]  /*72d70*/  @P0 IMAD.MOV.U32 R31, RZ, RZ, R7 ;  /* 0x000000ffff1f0224 */ /* 0x000fe200078e0007 */
[----:B------:R-:W4:Y:S04]  /*72d80*/  LDL R3, [R1+0x692c] ;  /* 0x00692c0001037983 */ /* 0x000f280000100800 */
[----:B------:R-:W4:Y:S04]  /*72d90*/  LDL R7, [R1+0x6928] ;  /* 0x0069280001077983 */ /* 0x000f280000100800 */
[----:B------:R0:W4:Y:S02]  /*72da0*/  @P0 LDG.E.U8 R28, desc[UR22][R30.64] ;  /* 0x000000161e1c0981 */ /* 0x000124000c1e1100 */
[----:B0-----:R-:W-:-:S02]  /*72db0*/  @P0 IMAD.MOV.U32 R30, RZ, RZ, R5 ;  /* 0x000000ffff1e0224 */ /* 0x001fc400078e0005 */
[----:B------:R-:W-:Y:S01]  /*72dc0*/  @P0 IMAD.MOV.U32 R31, RZ, RZ, R6 ;  /* 0x000000ffff1f0224 */ /* 0x000fe200078e0006 */
[----:B------:R-:W4:Y:S04]  /*72dd0*/  LDL R5, [R1+0x6924] ;  /* 0x0069240001057983 */ /* 0x000f280000100800 */
[----:B------:R-:W4:Y:S04]  /*72de0*/  LDL R6, [R1+0x6920] ;  /* 0x0069200001067983 */ /* 0x000f280000100800 */
[----:B------:R0:W4:Y:S04]  /*72df0*/  @P0 LDG.E.U8 R32, desc[UR22][R30.64] ;  /* 0x000000161e200981 */ /* 0x000128000c1e1100 */
[----:B------:R1:W-:Y:S01]  /*72e00*/  STL [R1+0x83a4], R2 ;  /* 0x0083a40201007387 */ /* 0x0003e20000100800 */
[----:B------:R-:W-:-:S02]  /*72e10*/  PRMT R36, RZ, 0x7610, R36 ;  /* 0x00007610ff247816 */ /* 0x000fc40000000024 */
[----:B------:R-:W-:Y:S02]  /*72e20*/  PRMT R38, RZ, 0x7610, R38 ;  /* 0x00007610ff267816 */ /* 0x000fe40000000026 */
[----:B------:R-:W-:Y:S02]  /*72e30*/  ISETP.GT.AND P1, PT, R2, 0x7f, PT ;  /* 0x0000007f0200780c */ /* 0x000fe40003f24270 */
[----:B------:R-:W-:Y:S02]  /*72e40*/  PRMT R40, RZ, 0x7610, R40 ;  /* 0x00007610ff287816 */ /* 0x000fe40000000028 */
[----:B------:R-:W-:Y:S02]  /*72e50*/  PRMT R42, RZ, 0x7610, R42 ;  /* 0x00007610ff2a7816 */ /* 0x000fe4000000002a */
[----:B------:R-:W-:Y:S01]  /*72e60*/  PRMT R44, RZ, 0x7610, R44 ;  /* 0x00007610ff2c7816 */ /* 0x000fe2000000002c */
[----:B------:R-:W4:Y:S04]  /*72e70*/  LDL R41, [R1+0x6908] ;  /* 0x0069080001297983 */ /* 0x000f280000100800 */
[----:B-1----:R-:W4:Y:S01]  /*72e80*/  LDL R2, [R1+0x6914] ;  /* 0x0069140001027983 */ /* 0x002f220000100800 */
[----:B0-----:R-:W-:-:S02]  /*72e90*/  @P0 IMAD.MOV.U32 R30, RZ, RZ, R10 ;  /* 0x000000ffff1e0224 */ /* 0x001fc400078e000a */
[----:B------:R-:W-:Y:S01]  /*72ea0*/  @P0 IMAD.MOV.U32 R31, RZ, RZ, R39 ;  /* 0x000000ffff1f0224 */ /* 0x000fe200078e0027 */
[----:B------:R-:W4:Y:S04]  /*72eb0*/  LDL R10, [R1+0x6900] ;  /* 0x00690000010a7983 */ /* 0x000f280000100800 */
[----:B------:R-:W4:Y:S04]  /*72ec0*/  LDL R39, [R1+0x690c] ;  /* 0x00690c0001277983 */ /* 0x000f280000100800 */
[----:B------:R3:W4:Y:S02]  /*72ed0*/  @P0 LDG.E.U8 R34, desc[UR22][R30.64] ;  /* 0x000000161e220981 */ /* 0x000724000c1e1100 */
[----:B---3--:R-:W-:-:S02]  /*72ee0*/  @P0 IMAD.MOV.U32 R30, RZ, RZ, R0 ;  /* 0x000000ffff1e0224 */ /* 0x008fc400078e0000 */
[----:B--2---:R-:W-:Y:S01]  /*72ef0*/  @P0 IMAD.MOV.U32 R31, RZ, RZ, R4 ;  /* 0x000000ffff1f0224 */ /* 0x004fe200078e0004 */
[----:B------:R-:W2:Y:S04]  /*72f00*/  LDL R0, [R1+0x691c] ;  /* 0x00691c0001007983 */ /* 0x000ea80000100800 */
[----:B------:R-:W3:Y:S04]  /*72f10*/  LDL R4, [R1+0x6918] ;  /* 0x0069180001047983 */ /* 0x000ee80000100800 */
[----:B------:R0:W3:Y:S02]  /*72f20*/  @P0 LDG.E.U8 R36, desc[UR22][R30.64] ;  /* 0x000000161e240981 */ /* 0x0000e4000c1e1100 */
[----:B0-----:R-:W-:-:S02]  /*72f30*/  @P0 IMAD.MOV.U32 R30, RZ, RZ, R8 ;  /* 0x000000ffff1e0224 */ /* 0x001fc400078e0008 */
[----:B------:R-:W-:Y:S01]  /*72f40*/  @P0 IMAD.MOV.U32 R31, RZ, RZ, R9 ;  /* 0x000000ffff1f0224 */ /* 0x000fe200078e0009 */
[----:B------:R-:W3:Y:S04]  /*72f50*/  LDL R8, [R1+0x68f8] ;  /* 0x0068f80001087983 */ /* 0x000ee80000100800 */
[----:B------:R-:W3:Y:S04]  /*72f60*/  LDL R9, [R1+0x6904] ;  /* 0x0069040001097983 */ /* 0x000ee80000100800 */
[----:B------:R4:W3:Y:S02]  /*72f70*/  @P0 LDG.E.U8 R38, desc[UR22][R30.64] ;  /* 0x000000161e260981 */ /* 0x0008e4000c1e1100 */
[----:B----4-:R-:W-:-:S02]  /*72f80*/  @P0 IMAD.MOV.U32 R30, RZ, RZ, R3 ;  /* 0x000000ffff1e0224 */ /* 0x010fc400078e0003 */
        /* <DEDUP_REMOVED lines=8> */
[----:B------:R2:W4:Y:S02]  /*73010*/  @P0 LDG.E.U8 R42, desc[UR22][R30.64] ;  /* 0x000000161e2a0981 */ /* 0x000524000c1e1100 */
[----:B--2---:R-:W-:-:S02]  /*73020*/  @P1 IMAD.MOV.U32 R30, RZ, RZ, R0 ;  /* 0x000000ffff1e1224 */ /* 0x004fc400078e0000 */
[----:B---3--:R-:W-:Y:S01]  /*73030*/  @P1 IMAD.MOV.U32 R31, RZ, RZ, R4 ;  /* 0x000000ffff1f1224 */ /* 0x008fe200078e0004 */
[----:B------:R-:W2:Y:S04]  /*73040*/  LDL R0, [R1+0x68ec] ;  /* 0x0068ec0001007983 */ /* 0x000ea80000100800 */
[----:B------:R-:W3:Y:S04]  /*73050*/  LDL R4, [R1+0x68e8] ;  /* 0x0068e80001047983 */ /* 0x000ee80000100800 */
[----:B------:R0:W2:Y:S02]  /*73060*/  @P1 LDG.E.U8 R44, desc[UR22][R30.64] ;  /* 0x000000161e2c1981 */ /* 0x0000a4000c1e1100 */
[----:B0-----:R-:W-:-:S02]  /*73070*/  @P1 IMAD.MOV.U32 R30, RZ, RZ, R2 ;  /* 0x000000ffff1e1224 */ /* 0x001fc400078e0002 */
[----:B----4-:R-:W-:Y:S01]  /*73080*/  @P1 IMAD.MOV.U32 R31, RZ, RZ, R3 ;  /* 0x000000ffff1f1224 */ /* 0x010fe200078e0003 */
[----:B------:R-:W-:Y:S02]  /*73090*/  PRMT R46, RZ, 0x7610, R46 ;  /* 0x00007610ff2e7816 */ /* 0x000fe4000000002e */
[----:B------:R-:W-:-:S04]  /*730a0*/  PRMT R48, RZ, 0x7610, R48 ;  /* 0x00007610ff307816 */ /* 0x000fc80000000030 */
[----:B------:R0:W4:Y:S01]  /*730b0*/  @P1 LDG.E.U8 R46, desc[UR22][R30.64] ;  /* 0x000000161e2e1981 */ /* 0x000122000c1e1100 */
[----:B------:R-:W-:Y:S01]  /*730c0*/  PRMT R50, RZ, 0x7610, R50 ;  /* 0x00007610ff327816 */ /* 0x000fe20000000032 */
[----:B0-----:R-:W-:Y:S02]  /*730d0*/  @P1 IMAD.MOV.U32 R30, RZ, RZ, R39 ;  /* 0x000000ffff1e1224 */ /* 0x001fe400078e0027 */
[----:B------:R-:W-:-:S05]  /*730e0*/  @P1 IMAD.MOV.U32 R31, RZ, RZ, R41 ;  /* 0x000000ffff1f1224 */ /* 0x000fca00078e0029 */
[----:B------:R0:W4:Y:S04]  /*730f0*/  @P1 LDG.E.U8 R48, desc[UR22][R30.64] ;  /* 0x000000161e301981 */ /* 0x000128000c1e1100 */
[----:B--2---:R-:W-:Y:S04]  /*73100*/  STL [R1+0x83a8], R44 ;  /* 0x0083a82c01007387 */ /* 0x004fe80000100800 */
[----:B------:R-:W2:Y:S04]  /*73110*/  LDL R3, [R1+0x68e0] ;  /* 0x0068e00001037983 */ /* 0x000ea80000100800 */
[----:B------:R-:W4:Y:S01]  /*73120*/  LDL R2, [R1+0x68e4] ;  /* 0x0068e40001027983 */ /* 0x000f220000100800 */
[----:B0-----:R-:W-:-:S02]  /*73130*/  @P1 IMAD.MOV.U32 R30, RZ, RZ, R9 ;  /* 0x000000ffff1e1224 */ /* 0x001fc400078e0009 */
[----:B------:R-:W-:Y:S01]  /*73140*/  @P1 IMAD.MOV.U32 R31, RZ, RZ, R10 ;  /* 0x000000ffff1f1224 */ /* 0x000fe200078e000a */
[----:B------:R-:W-:-:S04]  /*73150*/  PRMT R52, RZ, 0x7610, R52 ;  /* 0x00007610ff347816 */ /* 0x000fc80000000034 */
[----:B------:R0:W4:Y:S01]  /*73160*/  @P1 LDG.E.U8 R50, desc[UR22][R30.64] ;  /* 0x000000161e321981 */ /* 0x000122000c1e1100 */
[----:B------:R-:W-:Y:S01]  /*73170*/  PRMT R54, RZ, 0x7610, R54 ;  /* 0x00007610ff367816 */ /* 0x000fe20000000036 */
[----:B0-----:R-:W-:Y:S02]  /*73180*/  @P1 IMAD.MOV.U32 R30, RZ, RZ, R7 ;  /* 0x000000ffff1e1224 */ /* 0x001fe400078e0007 */
[----:B------:R-:W-:-:S05]  /*73190*/  @P1 IMAD.MOV.U32 R31, RZ, RZ, R8 ;  /* 0x000000ffff1f1224 */ /* 0x000fca00078e0008 */
[----:B------:R0:W4:Y:S01]  /*731a0*/  @P1 LDG.E.U8 R52, desc[UR22][R30.64] ;  /* 0x000000161e341981 */ /* 0x000122000c1e1100 */
[----:B------:R-:W-:Y:S01]  /*731b0*/  PRMT R55, RZ, 0x7610, R55 ;  /* 0x00007610ff377816 */ /* 0x000fe20000000037 */
[----:B0-----:R-:W-:Y:S02]  /*731c0*/  @P1 IMAD.MOV.U32 R30, RZ, RZ, R5 ;  /* 0x000000ffff1e1224 */ /* 0x001fe400078e0005 */
[----:B------:R-:W-:-:S05]  /*731d0*/  @P1 IMAD.MOV.U32 R31, RZ, RZ, R6 ;  /* 0x000000ffff1f1224 */ /* 0x000fca00078e0006 */
[----:B------:R0:W4:Y:S02]  /*731e0*/  @P1 LDG.E.U8 R54, desc[UR22][R30.64] ;  /* 0x000000161e361981 */ /* 0x000124000c1e1100 */
[----:B0-----:R-:W-:Y:S02]  /*731f0*/  @P1 IMAD.MOV.U32 R30, RZ, RZ, R0 ;  /* 0x000000ffff1e1224 */ /* 0x001fe400078e0000 */
[----:B---3--:R-:W-:-:S05]  /*73200*/  @P1 IMAD.MOV.U32 R31, RZ, RZ, R4 ;  /* 0x000000ffff1f1224 */ /* 0x008fca00078e0004 */
[----:B------:R2:W3:Y:S01]  /*73210*/  @P1 LDG.E.U8 R55, desc[UR22][R30.64] ;  /* 0x000000161e371981 */ /* 0x0004e2000c1e1100 */
[----:B------:R-:W-:Y:S01]  /*73220*/  PRMT R56, RZ, 0x7610, R56 ;  /* 0x00007610ff387816 */ /* 0x000fe20000000038 */
[----:B--2---:R-:W-:Y:S02]  /*73230*/  @P1 IMAD.MOV.U32 R31, RZ, RZ, R3 ;  /* 0x000000ffff1f1224 */ /* 0x004fe400078e0003 */
[----:B----4-:R-:W-:-:S05]  /*73240*/  @P1 IMAD.MOV.U32 R30, RZ, RZ, R2 ;  /* 0x000000ffff1e1224 */ /* 0x010fca00078e0002 */
[----:B------:R-:W2:Y:S04]  /*73250*/  @P1 LDG.E.U8 R56, desc[UR22][R30.64] ;  /* 0x000000161e381981 */ /* 0x000ea8000c1e1100 */
[----:B------:R-:W-:Y:S04]  /*73260*/  STL [R1+0x8380], R46 ;  /* 0x0083802e01007387 */ /* 0x000fe80000100800 */
[----:B------:R-:W-:Y:S04]  /*73270*/  STL [R1+0x83ac], R48 ;  /* 0x0083ac3001007387 */ /* 0x000fe80000100800 */
[----:B------:R-:W-:Y:S01]  /*73280*/  STL [R1+0x83b0], R50 ;  /* 0x0083b03201007387 */ /* 0x000fe20000100800 */
[----:B------:R-:W-:Y:S06]  /*73290*/  BAR.SYNC.DEFER_BLOCKING 0x0 ;  /* 0x0000000000007b1d */ /* 0x000fec0000010000 */
[----:B------:R-:W-:Y:S04]  /*732a0*/  STL [R1+0x83b4], R52 ;  /* 0x0083b43401007387 */ /* 0x000fe80000100800 */
[----:B------:R-:W-:Y:S04]  /*732b0*/  STL [R1+0x83b8], R54 ;  /* 0x0083b83601007387 */ /* 0x000fe80000100800 */
[----:B---3--:R0:W-:Y:S04]  /*732c0*/  STL [R1+0x83bc], R55 ;  /* 0x0083bc3701007387 */ /* 0x0081e80000100800 */
[----:B0-----:R-:W3:Y:S04]  /*732d0*/  LDL.LU R55, [R1+0x1934] ;  /* 0x0019340001377983 */ /* 0x001ee80000300800 */
        /* <DEDUP_REMOVED lines=27> */
[----:B--2---:R0:W-:Y:S04]  /*73490*/  STL [R1+0x83c0], R56 ;  /* 0x0083c03801007387 */ /* 0x0041e80000100800 */
[----:B0-----:R-:W2:Y:S04]  /*734a0*/  LDL.LU R56, [R1+0x1938] ;  /* 0x0019380001387983 */ /* 0x001ea80000300800 */
[----:B------:R-:W-:Y:S04]  /*734b0*/  STL [R1+0x8378], R30 ;  /* 0x0083781e01007387 */ /* 0x000fe80000100800 */
[----:B------:R0:W-:Y:S04]  /*734c0*/  STL [R1+0x837c], R30 ;  /* 0x00837c1e01007387 */ /* 0x0001e80000100800 */
[----:B0-----:R-:W3:Y:S01]  /*734d0*/  LDL.LU R30, [R1+0x193c] ;  /* 0x00193c00011e7983 */ /* 0x001ee20000300800 */
[----:B------:R-:W0:Y:S03]  /*734e0*/  S2R R46, SR_TID.X ;  /* 0x00000000002e7919 */ /* 0x000e260000002100 */
[----:B------:R-:W-:Y:S04]  /*734f0*/  STL [R1+0x8374], R31 ;  /* 0x0083741f01007387 */ /* 0x000fe80000100800 */
[----:B------:R1:W-:Y:S04]  /*73500*/  STL [R1+0x83c4], R31 ;  /* 0x0083c41f01007387 */ /* 0x0003e80000100800 */
[----:B-1----:R-:W4:Y:S01]  /*73510*/  LDL.LU R31, [R1+0xf14] ;  /* 0x000f1400011f7983 */ /* 0x002f220000300800 */
[----:B0-----:R-:W-:-:S05]  /*73520*/  LOP3.LUT R0, R46, 0x1f, RZ, 0xc0, !PT ;  /* 0x0000001f2e007812 */ /* 0x001fca00078ec0ff */
[----:B---3--:R0:W-:Y:S04]  /*73530*/  STS.U8 [R0+UR4], R30 ;  /* 0x0000001e00007988 */ /* 0x0081e80008000004 */
[----:B--2---:R1:W-:Y:S04]  /*73540*/  STS.U8 [R0+UR4+0x20], R56 ;  /* 0x0000203800007988 */ /* 0x0043e80008000004 */
[----:B------:R2:W-:Y:S04]  /*73550*/  STS.U8 [R0+UR4+0x40], R55 ;  /* 0x0000403700007988 */ /* 0x0005e80008000004 */
[----:B----4-:R3:W-:Y:S04]  /*73560*/  STS.U8 [R0+UR4+0x60], R54 ;  /* 0x0000603600007988 */ /* 0x0107e80008000004 */
[----:B------:R4:W-:Y:S04]  /*73570*/  STS.U8 [R0+UR4+0x80], R52 ;  /* 0x0000803400007988 */ /* 0x0009e80008000004 */
[----:B------:R4:W-:Y:S04]  /*73580*/  STS.U8 [R0+UR4+0xa0], R50 ;  /* 0x0000a03200007988 */ /* 0x0009e80008000004 */
[----:B0-----:R-:W4:Y:S04]  /*73590*/  LDL.LU R30, [R1+0xf10] ;  /* 0x000f1000011e7983 */ /* 0x001f280000300800 */
[----:B-1----:R-:W4:Y:S04]  /*735a0*/  LDL.LU R56, [R1+0xe8c] ;  /* 0x000e8c0001387983 */ /* 0x002f280000300800 */
[----:B--2---:R-:W2:Y:S04]  /*735b0*/  LDL.LU R55, [R1+0xe88] ;  /* 0x000e880001377983 */ /* 0x004ea80000300800 */
[----:B---3--:R-:W3:Y:S04]  /*735c0*/  LDL.LU R54, [R1+0xe84] ;  /* 0x000e840001367983 */ /* 0x008ee80000300800 */
[----:B----4-:R-:W4:Y:S04]  /*735d0*/  LDL.LU R52, [R1+0xe80] ;  /* 0x000e800001347983 */ /* 0x010f280000300800 */
[----:B------:R0:W-:Y:S04]  /*735e0*/  STS.U8 [R0+UR4+0xc0], R48 ;  /* 0x0000c03000007988 */ /* 0x0001e80008000004 */
[----:B------:R-:W4:Y:S04]  /*735f0*/  LDL.LU R50, [R1+0xe7c] ;  /* 0x000e7c0001327983 */ /* 0x000f280000300800 */
[----:B------:R1:W-:Y:S04]  /*73600*/  STS.U8 [R0+UR4+0xe0], R44 ;  /* 0x0000e02c00007988 */ /* 0x0003e80008000004 */
[----:B------:R1:W-:Y:S04]  /*73610*/  STS.U8 [R0+UR4+0x420], R2 ;  /* 0x0004200200007988 */ /* 0x0003e80008000004 */
[----:B------:R1:W-:Y:S04]  /*73620*/  STS.U8 [R0+UR4+0x400], R10 ;  /* 0x0004000a00007988 */ /* 0x0003e80008000004 */
[----:B------:R1:W-:Y:S04]  /*73630*/  STS.U8 [R0+UR4+0x460], R9 ;  /* 0x0004600900007988 */ /* 0x0003e80008000004 */
[----:B------:R1:W-:Y:S04]  /*73640*/  STS.U8 [R0+UR4+0x440], R8 ;  /* 0x0004400800007988 */ /* 0x0003e80008000004 */
[----:B0-----:R-:W4:Y:S04]  /*73650*/  LDL.LU R48, [R1+0xe78] ;  /* 0x000e780001307983 */ /* 0x001f280000300800 */
[----:B-1----:R-:W4:Y:S04]  /*73660*/  LDL.LU R44, [R1+0xe74] ;  /* 0x000e7400012c7983 */ /* 0x002f280000300800 */
[----:B------:R-:W4:Y:S04]  /*73670*/  LDL.LU R2, [R1+0xe70] ;  /* 0x000e700001027983 */ /* 0x000f280000300800 */
[----:B------:R-:W4:Y:S04]  /*73680*/  LDL.LU R10, [R1+0xdec] ;  /* 0x000dec00010a7983 */ /* 0x000f280000300800 */
[----:B------:R-:W4:Y:S04]  /*73690*/  LDL.LU R9, [R1+0xde8] ;  /* 0x000de80001097983 */ /* 0x000f280000300800 */
        /* <DEDUP_REMOVED lines=36> */
[----:B------:R-:W4:Y:S04]  /*738e0*/  LDL.LU R61, [R1+0xc8c] ;  /* 0x000c8c00013d7983 */ /* 0x000f280000300800 */
[----:B------:R0:W-:Y:S04]  /*738f0*/  STS.U8 [R0+UR4+0xca0], R31 ;  /* 0x000ca01f00007988 */ /* 0x0001e80008000004 */
[----:B0-----:R-:W4:Y:S04]  /*73900*/  LDL.LU R31, [R1+0xc88] ;  /* 0x000c8800011f7983 */ /* 0x001f280000300800 */
[----:B------:R0:W-:Y:S04]  /*73910*/  STS.U8 [R0+UR4+0xc80], R30 ;  /* 0x000c801e00007988 */ /* 0x0001e80008000004 */
[----:B------:R1:W-:Y:S04]  /*73920*/  STS.U8 [R0+UR4+0x1000], R56 ;  /* 0x0010003800007988 */ /* 0x0003e80008000004 */
[----:B--2---:R2:W-:Y:S04]  /*73930*/  STS.U8 [R0+UR4+0x1020], R55 ;  /* 0x0010203700007988 */ /* 0x0045e80008000004 */
[----:B---3--:R3:W-:Y:S04]  /*73940*/  STS.U8 [R0+UR4+0x1040], R54 ;  /* 0x0010403600007988 */ /* 0x0087e80008000004 */
[----:B----4-:R4:W-:Y:S04]  /*73950*/  STS.U8 [R0+UR4+0x1060], R52 ;  /* 0x0010603400007988 */ /* 0x0109e80008000004 */
        /* <DEDUP_REMOVED lines=303> */
[----:B------:R-:W-:Y:S04]  /*74c50*/  STS.U8 [R0+UR4+0x5c40], R31 ;  /* 0x005c401f00007988 */ /* 0x000fe80008000004 */
[----:B------:R-:W-:Y:S04]  /*74c60*/  STS.U8 [R0+UR4+0x5c20], R30 ;  /* 0x005c201e00007988 */ /* 0x000fe80008000004 */
[----:B------:R-:W-:Y:S04]  /*74c70*/  STS.U8 [R0+UR4+0x5c00], R56 ;  /* 0x005c003800007988 */ /* 0x000fe80008000004 */
[----:B--2---:R-:W-:Y:S04]  /*74c80*/  STS.U8 [R0+UR4+0x5ce0], R55 ;  /* 0x005ce03700007988 */ /* 0x004fe80008000004 */
[----:B---3--:R-:W-:Y:S04]  /*74c90*/  STS.U8 [R0+UR4+0x5cc0], R54 ;  /* 0x005cc03600007988 */ /* 0x008fe80008000004 */
[----:B----4-:R-:W-:Y:S04]  /*74ca0*/  STS.U8 [R0+UR4+0x5ca0], R52 ;  /* 0x005ca03400007988 */ /* 0x010fe80008000004 */
[----:B------:R-:W-:Y:S04]  /*74cb0*/  STS.U8 [R0+UR4+0x5c80], R50 ;  /* 0x005c803200007988 */ /* 0x000fe80008000004 */
        /* <DEDUP_REMOVED lines=11> */
[----:B------:R0:W-:Y:S04]  /*74d70*/  STS.U8 [R0+UR4+0x6440], R39 ;  /* 0x0064402700007988 */ /* 0x0001e80008000004 */
[----:B------:R1:W-:Y:S04]  /*74d80*/  STS.U8 [R0+UR4+0x64a0], R41 ;  /* 0x0064a02900007988 */ /* 0x0003e80008000004 */
[----:B------:R2:W-:Y:S04]  /*74d90*/  STS.U8 [R0+UR4+0x6480], R43 ;  /* 0x0064802b00007988 */ /* 0x0005e80008000004 */
[----:B------:R3:W-:Y:S04]  /*74da0*/  STS.U8 [R0+UR4+0x64e0], R45 ;  /* 0x0064e02d00007988 */ /* 0x0007e80008000004 */
[----:B0-----:R-:W4:Y:S04]  /*74db0*/  LDL.LU R39, [R1+0x19c] ;  /* 0x00019c0001277983 */ /* 0x001f280000300800 */
[----:B------:R0:W-:Y:S04]  /*74dc0*/  STS.U8 [R0+UR4+0x64c0], R47 ;  /* 0x0064c02f00007988 */ /* 0x0001e80008000004 */
[----:B------:R0:W-:Y:S04]  /*74dd0*/  STS.U8 [R0+UR4+0x6840], R49 ;  /* 0x0068403100007988 */ /* 0x0001e80008000004 */
[----:B------:R0:W-:Y:S04]  /*74de0*/  STS.U8 [R0+UR4+0x6860], R51 ;  /* 0x0068603300007988 */ /* 0x0001e80008000004 */
[----:B-1----:R-:W4:Y:S04]  /*74df0*/  LDL.LU R41, [R1+0x198] ;  /* 0x0001980001297983 */ /* 0x002f280000300800 */
[----:B--2---:R-:W2:Y:S04]  /*74e00*/  LDL.LU R43, [R1+0x194] ;  /* 0x00019400012b7983 */ /* 0x004ea80000300800 */
[----:B---3--:R-:W3:Y:S04]  /*74e10*/  LDL.LU R45, [R1+0x190] ;  /* 0x00019000012d7983 */ /* 0x008ee80000300800 */
[----:B0-----:R-:W3:Y:S04]  /*74e20*/  LDL.LU R47, [R1+0x18c] ;  /* 0x00018c00012f7983 */ /* 0x001ee80000300800 */
[----:B------:R-:W-:Y:S04]  /*74e30*/  STS.U8 [R0+UR4+0x6800], R53 ;  /* 0x0068003500007988 */ /* 0x000fe80008000004 */
[----:B------:R-:W-:Y:S04]  /*74e40*/  STS.U8 [R0+UR4+0x6820], R57 ;  /* 0x0068203900007988 */ /* 0x000fe80008000004 */
[----:B------:R-:W-:Y:S04]  /*74e50*/  STS.U8 [R0+UR4+0x68c0], R58 ;  /* 0x0068c03a00007988 */ /* 0x000fe80008000004 */
[----:B------:R-:W3:Y:S04]  /*74e60*/  LDL.LU R49, [R1+0x188] ;  /* 0x0001880001317983 */ /* 0x000ee80000300800 */
[----:B------:R-:W3:Y:S04]  /*74e70*/  LDL.LU R51, [R1+0x184] ;  /* 0x0001840001337983 */ /* 0x000ee80000300800 */
[----:B------:R-:W-:Y:S04]  /*74e80*/  STS.U8 [R0+UR4+0x68e0], R59 ;  /* 0x0068e03b00007988 */ /* 0x000fe80008000004 */
[----:B------:R-:W-:Y:S04]  /*74e90*/  STS.U8 [R0+UR4+0x6880], R60 ;  /* 0x0068803c00007988 */ /* 0x000fe80008000004 */
[----:B------:R0:W-:Y:S04]  /*74ea0*/  STS.U8 [R0+UR4+0x68a0], R61 ;  /* 0x0068a03d00007988 */ /* 0x0001e80008000004 */
[----:B0-----:R-:W3:Y:S04]  /*74eb0*/  LDL.LU R61, [R1+0x180] ;  /* 0x00018000013d7983 */ /* 0x001ee80000300800 */
        /* <DEDUP_REMOVED lines=22> */
[----:B------:R-:W3:Y:S04]  /*75020*/  LDL.LU R60, [R1] ;  /* 0x00000000013c7983 */ /* 0x000ee80000300800 */
[----:B----4-:R0:W-:Y:S04]  /*75030*/  STS.U8 [R0+UR4+0x6c60], R39 ;  /* 0x006c602700007988 */ /* 0x0101e80008000004 */
[----:B------:R1:W-:Y:S04]  /*75040*/  STS.U8 [R0+UR4+0x6c40], R41 ;  /* 0x006c402900007988 */ /* 0x0003e80008000004 */
[----:B0-----:R-:W4:Y:S04]  /*75050*/  LDL.LU R39, [R1+0x8430] ;  /* 0x0084300001277983 */ /* 0x001f280000300800 */
[----:B--2---:R0:W-:Y:S04]  /*75060*/  STS.U8 [R0+UR4+0x6c20], R43 ;  /* 0x006c202b00007988 */ /* 0x0041e80008000004 */
[----:B---3--:R2:W-:Y:S04]  /*75070*/  STS.U8 [R0+UR4+0x6c00], R45 ;  /* 0x006c002d00007988 */ /* 0x0085e80008000004 */
[----:B------:R3:W-:Y:S04]  /*75080*/  STS.U8 [R0+UR4+0x6ce0], R47 ;  /* 0x006ce02f00007988 */ /* 0x0007e80008000004 */
[----:B-1----:R-:W4:Y:S04]  /*75090*/  LDL.LU R41, [R1+0x842c] ;  /* 0x00842c0001297983 */ /* 0x002f280000300800 */
[----:B0-----:R-:W4:Y:S04]  /*750a0*/  LDL.LU R43, [R1+0x8428] ;  /* 0x00842800012b7983 */ /* 0x001f280000300800 */
[----:B--2---:R-:W2:Y:S04]  /*750b0*/  LDL.LU R45, [R1+0x8424] ;  /* 0x00842400012d7983 */ /* 0x004ea80000300800 */
[----:B------:R0:W-:Y:S04]  /*750c0*/  STS.U8 [R0+UR4+0x6cc0], R49 ;  /* 0x006cc03100007988 */ /* 0x0001e80008000004 */
[----:B---3--:R-:W3:Y:S04]  /*750d0*/  LDL.LU R47, [R1+0x8420] ;  /* 0x00842000012f7983 */ /* 0x008ee80000300800 */
[----:B------:R1:W-:Y:S04]  /*750e0*/  STS.U8 [R0+UR4+0x6ca0], R51 ;  /* 0x006ca03300007988 */ /* 0x0003e80008000004 */
[----:B------:R1:W-:Y:S04]  /*750f0*/  STS.U8 [R0+UR4+0x6c80], R61 ;  /* 0x006c803d00007988 */ /* 0x0003e80008000004 */
[----:B0-----:R-:W4:Y:S04]  /*75100*/  LDL.LU R49, [R1+0x841c] ;  /* 0x00841c0001317983 */ /* 0x001f280000300800 */
[----:B-1----:R-:W2:Y:S04]  /*75110*/  LDL.LU R51, [R1+0x8418] ;  /* 0x0084180001337983 */ /* 0x002ea80000300800 */
[----:B------:R-:W3:Y:S04]  /*75120*/  LDL.LU R61, [R1+0x8414] ;  /* 0x00841400013d7983 */ /* 0x000ee80000300800 */
[----:B------:R0:W-:Y:S04]  /*75130*/  STS.U8 [R0+UR4+0x7000], R31 ;  /* 0x0070001f00007988 */ /* 0x0001e80008000004 */
[----:B------:R1:W-:Y:S04]  /*75140*/  STS.U8 [R0+UR4+0x7020], R30 ;  /* 0x0070201e00007988 */ /* 0x0003e80008000004 */
[----:B------:R1:W-:Y:S04]  /*75150*/  STS.U8 [R0+UR4+0x7040], R56 ;  /* 0x0070403800007988 */ /* 0x0003e80008000004 */
[----:B------:R1:W-:Y:S04]  /*75160*/  STS.U8 [R0+UR4+0x7060], R55 ;  /* 0x0070603700007988 */ /* 0x0003e80008000004 */
[----:B------:R1:W-:Y:S04]  /*75170*/  STS.U8 [R0+UR4+0x7080], R54 ;  /* 0x0070803600007988 */ /* 0x0003e80008000004 */
[----:B------:R1:W-:Y:S04]  /*75180*/  STS.U8 [R0+UR4+0x70a0], R52 ;  /* 0x0070a03400007988 */ /* 0x0003e80008000004 */
[----:B0-----:R-:W4:Y:S04]  /*75190*/  LDL.LU R31, [R1+0x191c] ;  /* 0x00191c00011f7983 */ /* 0x001f280000300800 */
[----:B-1----:R-:W2:Y:S04]  /*751a0*/  LDL.LU R30, [R1+0x1918] ;  /* 0x00191800011e7983 */ /* 0x002ea80000300800 */
[----:B------:R-:W2:Y:S04]  /*751b0*/  LDL.LU R56, [R1+0x1914] ;  /* 0x0019140001387983 */ /* 0x000ea80000300800 */
[----:B------:R-:W2:Y:S04]  /*751c0*/  LDL.LU R55, [R1+0x1910] ;  /* 0x0019100001377983 */ /* 0x000ea80000300800 */
[----:B------:R-:W2:Y:S04]  /*751d0*/  LDL.LU R54, [R1+0x190c] ;  /* 0x00190c0001367983 */ /* 0x000ea80000300800 */
[----:B------:R0:W-:Y:S04]  /*751e0*/  STS.U8 [R0+UR4+0x70c0], R50 ;  /* 0x0070c03200007988 */ /* 0x0001e80008000004 */
[----:B------:R-:W2:Y:S04]  /*751f0*/  LDL.LU R52, [R1+0x1908] ;  /* 0x0019080001347983 */ /* 0x000ea80000300800 */
[----:B------:R1:W-:Y:S04]  /*75200*/  STS.U8 [R0+UR4+0x70e0], R48 ;  /* 0x0070e03000007988 */ /* 0x0003e80008000004 */
[----:B------:R1:W-:Y:S04]  /*75210*/  STS.U8 [R0+UR4+0x7420], R44 ;  /* 0x0074202c00007988 */ /* 0x0003e80008000004 */
[----:B------:R1:W-:Y:S04]  /*75220*/  STS.U8 [R0+UR4+0x7400], R2 ;  /* 0x0074000200007988 */ /* 0x0003e80008000004 */
[----:B------:R1:W-:Y:S04]  /*75230*/  STS.U8 [R0+UR4+0x7460], R10 ;  /* 0x0074600a00007988 */ /* 0x0003e80008000004 */
[----:B------:R1:W-:Y:S04]  /*75240*/  STS.U8 [R0+UR4+0x7440], R9 ;  /* 0x0074400900007988 */ /* 0x0003e80008000004 */
[----:B0-----:R-:W2:Y:S04]  /*75250*/  LDL.LU R50, [R1+0x1904] ;  /* 0x0019040001327983 */ /* 0x001ea80000300800 */
        /* <DEDUP_REMOVED lines=27> */
[----:B---3--:R-:W-:Y:S04]  /*75410*/  STS.U8 [R0+UR4+0x78a0], R61 ;  /* 0x0078a03d00007988 */ /* 0x008fe80008000004 */
[----:B------:R0:W-:Y:S02]  /*75420*/  STL [R1+0x83c8], R61 ;  /* 0x0083c83d01007387 */ /* 0x0001e40000100800 */
[----:B0-----:R-:W0:Y:S02]  /*75430*/  S2R R61, SR_TID.X ;  /* 0x00000000003d7919 */ /* 0x001e240000002100 */
[----:B------:R-:W-:Y:S04]  /*75440*/  STL [R1+0x83cc], R11 ;  /* 0x0083cc0b01007387 */ /* 0x000fe80000100800 */
[----:B------:R-:W-:Y:S04]  /*75450*/  STS.U8 [R0+UR4+0x7c60], R11 ;  /* 0x007c600b00007988 */ /* 0x000fe80008000004 */
        /* <DEDUP_REMOVED lines=14> */
[----:B------:R1:W-:Y:S04]  /*75540*/  STL [R1+0x83e8], R0 ;  /* 0x0083e80001007387 */ /* 0x0003e80000100800 */
[----:B-1----:R-:W3:Y:S04]  /*75550*/  LDL.LU R0, [R1+0xf90] ;  /* 0x000f900001007983 */ /* 0x002ee80000300800 */
[----:B------:R-:W3:Y:S04]  /*75560*/  LDL.LU R18, [R1+0xf0c] ;  /* 0x000f0c0001127983 */ /* 0x000ee80000300800 */
[----:B------:R-:W3:Y:S04]  /*75570*/  LDL.LU R17, [R1+0xf08] ;  /* 0x000f080001117983 */ /* 0x000ee80000300800 */
[----:B------:R-:W3:Y:S04]  /*75580*/  LDL.LU R14, [R1+0xf04] ;  /* 0x000f0400010e7983 */ /* 0x000ee80000300800 */
[----:B------:R-:W3:Y:S01]  /*75590*/  LDL.LU R13, [R1+0xf00] ;  /* 0x000f0000010d7983 */ /* 0x000ee20000300800 */
[----:B0-----:R-:W-:-:S03]  /*755a0*/  LOP3.LUT R16, R61, 0x1f, RZ, 0xc0, !PT ;  /* 0x0000001f3d107812 */ /* 0x001fc600078ec0ff */
[----:B------:R-:W3:Y:S04]  /*755b0*/  LDL.LU R12, [R1+0xefc] ;  /* 0x000efc00010c7983 */ /* 0x000ee80000300800 */
[----:B------:R-:W3:Y:S04]  /*755c0*/  LDL.LU R11, [R1+0xef8] ;  /* 0x000ef800010b7983 */ /* 0x000ee80000300800 */
[----:B------:R-:W3:Y:S01]  /*755d0*/  LDL.LU R61, [R1+0xef4] ;  /* 0x000ef400013d7983 */ /* 0x000ee20000300800 */
[----:B------:R-:W-:-:S05]  /*755e0*/  LOP3.LUT R15, R16, 0x8, RZ, 0x3c, !PT ;  /* 0x00000008100f7812 */ /* 0x000fca00078e3cff */
[----:B----4-:R0:W-:Y:S04]  /*755f0*/  STS.U8 [R15+UR4+0x100], R31 ;  /* 0x0001001f0f007988 */ /* 0x0101e80008000004 */
[----:B--2---:R1:W-:Y:S04]  /*75600*/  STS.U8 [R15+UR4+0x120], R30 ;  /* 0x0001201e0f007988 */ /* 0x0043e80008000004 */
[----:B------:R2:W-:Y:S04]  /*75610*/  STS.U8 [R15+UR4+0x140], R56 ;  /* 0x000140380f007988 */ /* 0x0005e80008000004 */
[----:B------:R4:W-:Y:S04]  /*75620*/  STS.U8 [R15+UR4+0x160], R55 ;  /* 0x000160370f007988 */ /* 0x0009e80008000004 */
[----:B------:R4:W-:Y:S04]  /*75630*/  STS.U8 [R15+UR4+0x180], R54 ;  /* 0x000180360f007988 */ /* 0x0009e80008000004 */
[----:B------:R4:W-:Y:S04]  /*75640*/  STS.U8 [R15+UR4+0x1a0], R52 ;  /* 0x0001a0340f007988 */ /* 0x0009e80008000004 */
[----:B0-----:R-:W3:Y:S04]  /*75650*/  LDL.LU R31, [R1+0xef0] ;  /* 0x000ef000011f7983 */ /* 0x001ee80000300800 */
[----:B-1----:R-:W3:Y:S04]  /*75660*/  LDL.LU R30, [R1+0xe6c] ;  /* 0x000e6c00011e7983 */ /* 0x002ee80000300800 */
[----:B--2---:R-:W2:Y:S04]  /*75670*/  LDL.LU R56, [R1+0xe68] ;  /* 0x000e680001387983 */ /* 0x004ea80000300800 */
[----:B----4-:R-:W4:Y:S04]  /*75680*/  LDL.LU R55, [R1+0xe64] ;  /* 0x000e640001377983 */ /* 0x010f280000300800 */
        /* <DEDUP_REMOVED lines=36> */
[----:B---3--:R0:W-:Y:S04]  /*758d0*/  STS.U8 [R15+UR4+0x9a0], R0 ;  /* 0x0009a0000f007988 */ /* 0x0081e80008000004 */
[----:B------:R1:W-:Y:S04]  /*758e0*/  STS.U8 [R15+UR4+0xd60], R18 ;  /* 0x000d60120f007988 */ /* 0x0003e80008000004 */
[----:B------:R3:W-:Y:S04]  /*758f0*/  STS.U8 [R15+UR4+0xd40], R17 ;  /* 0x000d40110f007988 */ /* 0x0007e80008000004 */
[----:B------:R3:W-:Y:S04]  /*75900*/  STS.U8 [R15+UR4+0xd20], R14 ;  /* 0x000d200e0f007988 */ /* 0x0007e80008000004 */
[----:B------:R3:W-:Y:S04]  /*75910*/  STS.U8 [R15+UR4+0xd00], R13 ;  /* 0x000d000d0f007988 */ /* 0x0007e80008000004 */
[----:B------:R3:W-:Y:S04]  /*75920*/  STS.U8 [R15+UR4+0xde0], R12 ;  /* 0x000de00c0f007988 */ /* 0x0007e80008000004 */
[----:B0-----:R-:W4:Y:S04]  /*75930*/  LDL.LU R0, [R1+0xd04] ;  /* 0x000d040001007983 */ /* 0x001f280000300800 */
[----:B-1----:R-:W4:Y:S04]  /*75940*/  LDL.LU R18, [R1+0xd00] ;  /* 0x000d000001127983 */ /* 0x002f280000300800 */
[----:B---3--:R-:W3:Y:S04]  /*75950*/  LDL.LU R17, [R1+0xc7c] ;  /* 0x000c7c0001117983 */ /* 0x008ee80000300800 */
[----:B------:R-:W3:Y:S04]  /*75960*/  LDL.LU R14, [R1+0xc78] ;  /* 0x000c7800010e7983 */ /* 0x000ee80000300800 */
[----:B------:R-:W3:Y:S04]  /*75970*/  LDL.LU R13, [R1+0xc74] ;  /* 0x000c7400010d7983 */ /* 0x000ee80000300800 */
[----:B------:R0:W-:Y:S04]  /*75980*/  STS.U8 [R15+UR4+0xdc0], R11 ;  /* 0x000dc00b0f007988 */ /* 0x0001e80008000004 */
[----:B------:R-:W3:Y:S04]  /*75990*/  LDL.LU R12, [R1+0xc70] ;  /* 0x000c7000010c7983 */ /* 0x000ee80000300800 */
[----:B------:R1:W-:Y:S04]  /*759a0*/  STS.U8 [R15+UR4+0xda0], R61 ;  /* 0x000da03d0f007988 */ /* 0x0003e80008000004 */
[----:B------:R4:W-:Y:S04]  /*759b0*/  STS.U8 [R15+UR4+0xd80], R31 ;  /* 0x000d801f0f007988 */ /* 0x0009e80008000004 */
[----:B0-----:R-:W3:Y:S04]  /*759c0*/  LDL.LU R11, [R1+0xc5c] ;  /* 0x000c5c00010b7983 */ /* 0x001ee80000300800 */
[----:B-1----:R-:W3:Y:S04]  /*759d0*/  LDL.LU R61, [R1+0xc58] ;  /* 0x000c5800013d7983 */ /* 0x002ee80000300800 */
[----:B------:R0:W-:Y:S04]  /*759e0*/  STS.U8 [R15+UR4+0x1100], R30 ;  /* 0x0011001e0f007988 */ /* 0x0001e80008000004 */
[----:B--2---:R1:W-:Y:S04]  /*759f0*/  STS.U8 [R15+UR4+0x1120], R56 ;  /* 0x001120380f007988 */ /* 0x0043e80008000004 */
[----:B----4-:R2:W-:Y:S04]  /*75a00*/  STS.U8 [R15+UR4+0x1140], R55 ;  /* 0x001140370f007988 */ /* 0x0105e80008000004 */
[----:B------:R4:W-:Y:S04]  /*75a10*/  STS.U8 [R15+UR4+0x1160], R54 ;  /* 0x001160360f007988 */ /* 0x0009e80008000004 */
[----:B------:R-:W3:Y:S04]  /*75a20*/  LDL.LU R31, [R1+0xc54] ;  /* 0x000c5400011f7983 */ /* 0x000ee80000300800 */
[----:B0-----:R-:W3:Y:S04]  /*75a30*/  LDL.LU R30, [R1+0xc50] ;  /* 0x000c5000011e7983 */ /* 0x001ee80000300800 */
[----:B------:R0:W-:Y:S04]  /*75a40*/  STS.U8 [R15+UR4+0x1180], R52 ;  /* 0x001180340f007988 */ /* 0x0001e80008000004 */
[----:B-1----:R-:W3:Y:S04]  /*75a50*/  LDL.LU R56, [R1+0xbbc] ;  /* 0x000bbc0001387983 */ /* 0x002ee80000300800 */
[----:B--2---:R-:W2:Y:S04]  /*75a60*/  LDL.LU R55, [R1+0xbb8] ;  /* 0x000bb80001377983 */ /* 0x004ea80000300800 */
[----:B----4-:R-:W4:Y:S04]  /*75a70*/  LDL.LU R54, [R1+0xbb4] ;  /* 0x000bb40001367983 */ /* 0x010f280000300800 */
[----:B------:R1:W-:Y:S04]  /*75a80*/  STS.U8 [R15+UR4+0x11a0], R50 ;  /* 0x0011a0320f007988 */ /* 0x0003e80008000004 */
[----:B------:R1:W-:Y:S04]  /*75a90*/  STS.U8 [R15+UR4+0x11c0], R48 ;  /* 0x0011c0300f007988 */ /* 0x0003e80008000004 */
[----:B------:R1:W-:Y:S04]  /*75aa0*/  STS.U8 [R15+UR4+0x11e0], R44 ;  /* 0x0011e02c0f007988 */ /* 0x0003e80008000004 */
[----:B0-----:R-:W4:Y:S04]  /*75ab0*/  LDL.LU R52, [R1+0xbb0] ;  /* 0x000bb00001347983 */ /* 0x001f280000300800 */
[----:B------:R0:W-:Y:S04]  /*75ac0*/  STS.U8 [R15+UR4+0x1520], R2 ;  /* 0x001520020f007988 */ /* 0x0001e80008000004 */
[----:B------:R0:W-:Y:S04]  /*75ad0*/  STS.U8 [R15+UR4+0x1500], R10 ;  /* 0x0015000a0f007988 */ /* 0x0001e80008000004 */
[----:B-1----:R-:W4:Y:S04]  /*75ae0*/  LDL.LU R50, [R1+0xbac] ;  /* 0x000bac0001327983 */ /* 0x002f280000300800 */
[----:B------:R-:W4:Y:S04]  /*75af0*/  LDL.LU R48, [R1+0xba8] ;  /* 0x000ba80001307983 */ /* 0x000f280000300800 */
[----:B------:R-:W4:Y:S04]  /*75b00*/  LDL.LU R44, [R1+0xba4] ;  /* 0x000ba400012c7983 */ /* 0x000f280000300800 */
[----:B------:R1:W-:Y:S04]  /*75b10*/  STS.U8 [R15+UR4+0x1560], R9 ;  /* 0x001560090f007988 */ /* 0x0003e80008000004 */
[----:B------:R1:W-:Y:S04]  /*75b20*/  STS.U8 [R15+UR4+0x1540], R8 ;  /* 0x001540080f007988 */ /* 0x0003e80008000004 */
[----:B0-----:R-:W4:Y:S04]  /*75b30*/  LDL.LU R2, [R1+0xba0] ;  /* 0x000ba00001027983 */ /* 0x001f280000300800 */
[----:B------:R-:W4:Y:S04]  /*75b40*/  LDL.LU R10, [R1+0xb1c] ;  /* 0x000b1c00010a7983 */ /* 0x000f280000300800 */
[----:B------:R0:W-:Y:S04]  /*75b50*/  STS.U8 [R15+UR4+0x15a0], R7 ;  /* 0x0015a0070f007988 */ /* 0x0001e80008000004 */
[----:B------:R0:W-:Y:S04]  /*75b60*/  STS.U8 [R15+UR4+0x1580], R6 ;  /* 0x001580060f007988 */ /* 0x0001e80008000004 */
[----:B------:R0:W-:Y:S04]  /*75b70*/  STS.U8 [R15+UR4+0x15e0], R5 ;  /* 0x0015e0050f007988 */ /* 0x0001e80008000004 */
[----:B-1----:R-:W4:Y:S04]  /*75b80*/  LDL.LU R9, [R1+0xb18] ;  /* 0x000b180001097983 */ /* 0x002f280000300800 */
[----:B------:R-:W4:Y:S04]  /*75b90*/  LDL.LU R8, [R1+0xb14] ;  /* 0x000b140001087983 */ /* 0x000f280000300800 */
[----:B------:R1:W-:Y:S04]  /*75ba0*/  STS.U8 [R15+UR4+0x15c0], R4 ;  /* 0x0015c0040f007988 */ /* 0x0003e80008000004 */
[----:B0-----:R-:W4:Y:S04]  /*75bb0*/  LDL.LU R7, [R1+0xb10] ;  /* 0x000b100001077983 */ /* 0x001f280000300800 */
[----:B------:R-:W4:Y:S04]  /*75bc0*/  LDL.LU R6, [R1+0xb0c] ;  /* 0x000b0c0001067983 */ /* 0x000f280000300800 */
[----:B------:R-:W4:Y:S04]  /*75bd0*/  LDL.LU R5, [R1+0xb08] ;  /* 0x000b080001057983 */ /* 0x000f280000300800 */
[----:B------:R0:W-:Y:S04]  /*75be0*/  STS.U8 [R15+UR4+0x1940], R3 ;  /* 0x001940030f007988 */ /* 0x0001e80008000004 */
[----:B------:R0:W-:Y:S04]  /*75bf0*/  STS.U8 [R15+UR4+0x1960], R53 ;  /* 0x001960350f007988 */ /* 0x0001e80008000004 */
[----:B------:R0:W-:Y:S04]  /*75c00*/  STS.U8 [R15+UR4+0x1900], R57 ;  /* 0x001900390f007988 */ /* 0x0001e80008000004 */
[----:B-1----:R-:W4:Y:S04]  /*75c10*/  LDL.LU R4, [R1+0xb04] ;  /* 0x000b040001047983 */ /* 0x002f280000300800 */
[----:B------:R1:W-:Y:S04]  /*75c20*/  STS.U8 [R15+UR4+0x1920], R58 ;  /* 0x0019203a0f007988 */ /* 0x0003e80008000004 */
[----:B------:R1:W-:Y:S04]  /*75c30*/  STS.U8 [R15+UR4+0x19c0], R59 ;  /* 0x0019c03b0f007988 */ /* 0x0003e80008000004 */
[----:B0-----:R-:W4:Y:S04]  /*75c40*/  LDL.LU R3, [R1+0xb00] ;  /* 0x000b000001037983 */ /* 0x001f280000300800 */
[----:B------:R-:W4:Y:S04]  /*75c50*/  LDL.LU R53, [R1+0xa7c] ;  /* 0x000a7c0001357983 */ /* 0x000f280000300800 */
[----:B------:R-:W4:Y:S04]  /*75c60*/  LDL.LU R57, [R1+0xa78] ;  /* 0x000a780001397983 */ /* 0x000f280000300800 */
[----:B------:R0:W-:Y:S04]  /*75c70*/  STS.U8 [R15+UR4+0x19e0], R60 ;  /* 0x0019e03c0f007988 */ /* 0x0001e80008000004 */
[----:B-1----:R-:W4:Y:S04]  /*75c80*/  LDL.LU R58, [R1+0xa74] ;  /* 0x000a7400013a7983 */ /* 0x002f280000300800 */
[----:B------:R-:W4:Y:S04]  /*75c90*/  LDL.LU R59, [R1+0xa70] ;  /* 0x000a7000013b7983 */ /* 0x000f280000300800 */
[----:B0-----:R-:W4:Y:S04]  /*75ca0*/  LDL.LU R60, [R1+0xa5c] ;  /* 0x000a5c00013c7983 */ /* 0x001f280000300800 */
[----:B------:R0:W-:Y:S04]  /*75cb0*/  STS.U8 [R15+UR4+0x1980], R0 ;  /* 0x001980000f007988 */ /* 0x0001e80008000004 */
[----:B------:R1:W-:Y:S04]  /*75cc0*/  STS.U8 [R15+UR4+0x19a0], R18 ;  /* 0x0019a0120f007988 */ /* 0x0003e80008000004 */
[----:B---3--:R3:W-:Y:S04]  /*75cd0*/  STS.U8 [R15+UR4+0x1d60], R17 ;  /* 0x001d60110f007988 */ /* 0x0087e80008000004 */
        /* <DEDUP_REMOVED lines=15> */
[----:B------:R1:W-:Y:S04]  /*75dd0*/  STS.U8 [R15+UR4+0x2100], R56 ;  /* 0x002100380f007988 */ /* 0x0003e80008000004 */
[----:B--2---:R2:W-:Y:S04]  /*75de0*/  STS.U8 [R15+UR4+0x2120], R55 ;  /* 0x002120370f007988 */ /* 0x0045e80008000004 */
[----:B----4-:R4:W-:Y:S04]  /*75df0*/  STS.U8 [R15+UR4+0x2140], R54 ;  /* 0x002140360f007988 */ /* 0x0109e80008000004 */
        /* <DEDUP_REMOVED lines=16> */
[----:B0-----:R-:W4:Y:S04]  /*75f00*/  LDL.LU R2, [R1+0x904] ;  /* 0x0009040001027983 */ /* 0x001f280000300800 */
[----:B------:R-:W4:Y:S04]  /*75f10*/  LDL.LU R10, [R1+0x900] ;  /* 0x00090000010a7983 */ /* 0x000f280000300800 */
[----:B------:R0:W-:Y:S04]  /*75f20*/  STS.U8 [R15+UR4+0x2560], R8 ;  /* 0x002560080f007988 */ /* 0x0001e80008000004 */
[----:B------:R0:W-:Y:S04]  /*75f30*/  STS.U8 [R15+UR4+0x2540], R7 ;  /* 0x002540070f007988 */ /* 0x0001e80008000004 */
[----:B------:R0:W-:Y:S04]  /*75f40*/  STS.U8 [R15+UR4+0x25a0], R6 ;  /* 0x0025a0060f007988 */ /* 0x0001e80008000004 */
[----:B------:R0:W-:Y:S04]  /*75f50*/  STS.U8 [R15+UR4+0x2580], R5 ;  /* 0x002580050f007988 */ /* 0x0001e80008000004 */
[----:B-1----:R-:W4:Y:S04]  /*75f60*/  LDL.LU R9, [R1+0x88c] ;  /* 0x00088c0001097983 */ /* 0x002f280000300800 */
[----:B0-----:R-:W4:Y:S04]  /*75f70*/  LDL.LU R8, [R1+0x888] ;  /* 0x0008880001087983 */ /* 0x001f280000300800 */
[----:B------:R0:W-:Y:S04]  /*75f80*/  STS.U8 [R15+UR4+0x25e0], R4 ;  /* 0x0025e0040f007988 */ /* 0x0001e80008000004 */
[----:B------:R-:W4:Y:S04]  /*75f90*/  LDL.LU R7, [R1+0x884] ;  /* 0x0008840001077983 */ /* 0x000f280000300800 */
[----:B------:R-:W4:Y:S04]  /*75fa0*/  LDL.LU R6, [R1+0x880] ;  /* 0x0008800001067983 */ /* 0x000f280000300800 */
[----:B------:R-:W4:Y:S04]  /*75fb0*/  LDL.LU R5, [R1+0x87c] ;  /* 0x00087c0001057983 */ /* 0x000f280000300800 */
        /* <DEDUP_REMOVED lines=12> */
[----:B-1----:R-:W4:Y:S04]  /*76080*/  LDL.LU R60, [R1+0x7f0] ;  /* 0x0007f000013c7983 */ /* 0x002f280000300800 */
        /* <DEDUP_REMOVED lines=186> */
[----:B------:R-:W-:Y:S04]  /*76c30*/  STS.U8 [R15+UR4+0x5900], R0 ;  /* 0x005900000f007988 */ /* 0x000fe80008000004 */
[----:B------:R-:W-:Y:S04]  /*76c40*/  STS.U8 [R15+UR4+0x5920], R18 ;  /* 0x005920120f007988 */ /* 0x000fe80008000004 */
[----:B---3--:R-:W-:Y:S04]  /*76c50*/  STS.U8 [R15+UR4+0x59c0], R17 ;  /* 0x0059c0110f007988 */ /* 0x008fe80008000004 */
        /* <DEDUP_REMOVED lines=8> */
[----:B--2---:R-:W-:Y:S04]  /*76ce0*/  STS.U8 [R15+UR4+0x5dc0], R55 ;  /* 0x005dc0370f007988 */ /* 0x004fe80008000004 */
        /* <DEDUP_REMOVED lines=19> */
[----:B-1----:R-:W4:Y:S04]  /*76e20*/  LDL.LU R57, [R1+0x1f4] ;  /* 0x0001f40001397983 */ /* 0x002f280000300800 */
[----:B--2---:R-:W2:Y:S04]  /*76e30*/  LDL.LU R58, [R1+0x1f0] ;  /* 0x0001f000013a7983 */ /* 0x004ea80000300800 */
[----:B------:R0:W-:Y:S04]  /*76e40*/  STS.U8 [R15+UR4+0x6940], R60 ;  /* 0x0069403c0f007988 */ /* 0x0001e80008000004 */
[----:B---3--:R-:W3:Y:S04]  /*76e50*/  LDL.LU R59, [R1+0x1ec] ;  /* 0x0001ec00013b7983 */ /* 0x008ee80000300800 */
        /* <DEDUP_REMOVED lines=27> */
[----:B----4-:R0:W-:Y:S04]  /*77010*/  STS.U8 [R15+UR4+0x6960], R53 ;  /* 0x006960350f007988 */ /* 0x0101e80008000004 */
[----:B------:R1:W-:Y:S04]  /*77020*/  STS.U8 [R15+UR4+0x6900], R57 ;  /* 0x006900390f007988 */ /* 0x0003e80008000004 */
[----:B--2---:R2:W-:Y:S04]  /*77030*/  STS.U8 [R15+UR4+0x6920], R58 ;  /* 0x0069203a0f007988 */ /* 0x0045e80008000004 */
[----:B---3--:R3:W-:Y:S04]  /*77040*/  STS.U8 [R15+UR4+0x69c0], R59 ;  /* 0x0069c03b0f007988 */ /* 0x0087e80008000004 */
[----:B0-----:R-:W4:Y:S04]  /*77050*/  LDL.LU R53, [R1+0x8410] ;  /* 0x0084100001357983 */ /* 0x001f280000300800 */
[----:B-1----:R-:W4:Y:S04]  /*77060*/  LDL.LU R57, [R1+0x840c] ;  /* 0x00840c0001397983 */ /* 0x002f280000300800 */
[----:B--2---:R-:W2:Y:S04]  /*77070*/  LDL.LU R58, [R1+0x8408] ;  /* 0x00840800013a7983 */ /* 0x004ea80000300800 */
[----:B------:R0:W-:Y:S04]  /*77080*/  STS.U8 [R15+UR4+0x69e0], R60 ;  /* 0x0069e03c0f007988 */ /* 0x0001e80008000004 */
[----:B---3--:R-:W3:Y:S04]  /*77090*/  LDL.LU R59, [R1+0x8404] ;  /* 0x00840400013b7983 */ /* 0x008ee80000300800 */
[----:B0-----:R-:W4:Y:S04]  /*770a0*/  LDL.LU R60, [R1+0x8400] ;  /* 0x00840000013c7983 */ /* 0x001f280000300800 */
[----:B------:R-:W-:Y:S04]  /*770b0*/  STS.U8 [R15+UR4+0x6980], R0 ;  /* 0x006980000f007988 */ /* 0x000fe80008000004 */
[----:B------:R-:W-:Y:S04]  /*770c0*/  STS.U8 [R15+UR4+0x69a0], R18 ;  /* 0x0069a0120f007988 */ /* 0x000fe80008000004 */
[----:B------:R-:W-:Y:S04]  /*770d0*/  STS.U8 [R15+UR4+0x6d60], R17 ;  /* 0x006d60110f007988 */ /* 0x000fe80008000004 */
[----:B------:R0:W-:Y:S04]  /*770e0*/  STS.U8 [R15+UR4+0x6d40], R14 ;  /* 0x006d400e0f007988 */ /* 0x0001e80008000004 */
        /* <DEDUP_REMOVED lines=44> */
[----:B------:R-:W2:Y:S01]  /*773b0*/  LDL.LU R3, [R1+0xf74] ;  /* 0x000f740001037983 */ /* 0x000ea20000300800 */
[----:B------:R-:W-:-:S03]  /*773c0*/  LOP3.LUT R0, R16, 0x10, RZ, 0x3c, !PT ;  /* 0x0000001010007812 */ /* 0x000fc600078e3cff */
[----:B----4-:R-:W-:Y:S04]  /*773d0*/  STS.U8 [R15+UR4+0x7940], R60 ;  /* 0x0079403c0f007988 */ /* 0x010fe80008000004 */
[----:B---3--:R-:W-:Y:S04]  /*773e0*/  STS.U8 [R15+UR4+0x7960], R59 ;  /* 0x0079603b0f007988 */ /* 0x008fe80008000004 */
[----:B--2---:R-:W-:Y:S04]  /*773f0*/  STS.U8 [R15+UR4+0x7900], R58 ;  /* 0x0079003a0f007988 */ /* 0x004fe80008000004 */
[----:B------:R-:W-:Y:S04]  /*77400*/  STS.U8 [R15+UR4+0x7920], R57 ;  /* 0x007920390f007988 */ /* 0x000fe80008000004 */
        /* <DEDUP_REMOVED lines=8> */
[----:B------:R-:W-:Y:S04]  /*77490*/  STS.U8 [R15+UR4+0x7d60], R19 ;  /* 0x007d60130f007988 */ /* 0x000fe80008000004 */
[----:B------:R-:W-:Y:S04]  /*774a0*/  STS.U8 [R15+UR4+0x7d40], R20 ;  /* 0x007d40140f007988 */ /* 0x000fe80008000004 */
[----:B------:R-:W-:Y:S04]  /*774b0*/  STS.U8 [R15+UR4+0x7d20], R21 ;  /* 0x007d20150f007988 */ /* 0x000fe80008000004 */
[----:B------:R-:W-:Y:S04]  /*774c0*/  STS.U8 [R15+UR4+0x7d00], R22 ;  /* 0x007d00160f007988 */ /* 0x000fe80008000004 */
[----:B------:R-:W-:Y:S04]  /*774d0*/  STS.U8 [R15+UR4+0x7de0], R23 ;  /* 0x007de0170f007988 */ /* 0x000fe80008000004 */
[----:B------:R-:W-:Y:S04]  /*774e0*/  STS.U8 [R15+UR4+0x7dc0], R24 ;  /* 0x007dc0180f007988 */ /* 0x000fe80008000004 */
[----:B0-----:R-:W2:Y:S04]  /*774f0*/  LDL.LU R57, [R1+0xf70] ;  /* 0x000f700001397983 */ /* 0x001ea80000300800 */
[----:B------:R-:W3:Y:S04]  /*77500*/  LDL.LU R58, [R1+0xedc] ;  /* 0x000edc00013a7983 */ /* 0x000ee80000300800 */
[----:B------:R-:W4:Y:S04]  /*77510*/  LDL.LU R59, [R1+0xed8] ;  /* 0x000ed800013b7983 */ /* 0x000f280000300800 */
[----:B------:R-:W4:Y:S04]  /*77520*/  LDL.LU R60, [R1+0xed4] ;  /* 0x000ed400013c7983 */ /* 0x000f280000300800 */
[----:B------:R-:W4:Y:S04]  /*77530*/  LDL.LU R18, [R1+0xed0] ;  /* 0x000ed00001127983 */ /* 0x000f280000300800 */
[----:B------:R-:W-:Y:S04]  /*77540*/  STS.U8 [R15+UR4+0x7da0], R25 ;  /* 0x007da0190f007988 */ /* 0x000fe80008000004 */
        /* <DEDUP_REMOVED lines=50> */
[----:B--2---:R0:W-:Y:S04]  /*77870*/  STS.U8 [R0+UR4+0xaa0], R57 ;  /* 0x000aa03900007988 */ /* 0x0041e80008000004 */
[----:B---3--:R1:W-:Y:S04]  /*77880*/  STS.U8 [R0+UR4+0xe60], R58 ;  /* 0x000e603a00007988 */ /* 0x0083e80008000004 */
[----:B----4-:R2:W-:Y:S04]  /*77890*/  STS.U8 [R0+UR4+0xe40], R59 ;  /* 0x000e403b00007988 */ /* 0x0105e80008000004 */
[----:B------:R3:W-:Y:S04]  /*778a0*/  STS.U8 [R0+UR4+0xe20], R60 ;  /* 0x000e203c00007988 */ /* 0x0007e80008000004 */
        /* <DEDUP_REMOVED lines=368> */
[----:B------:R-:W-:Y:S04]  /*78fb0*/  STS.U8 [R0+UR4+0x6a60], R57 ;  /* 0x006a603900007988 */ /* 0x000fe80008000004 */
[----:B------:R-:W-:Y:S04]  /*78fc0*/  STS.U8 [R0+UR4+0x6a00], R58 ;  /* 0x006a003a00007988 */ /* 0x000fe80008000004 */
[----:B--2---:R-:W-:Y:S04]  /*78fd0*/  STS.U8 [R0+UR4+0x6a20], R59 ;  /* 0x006a203b00007988 */ /* 0x004fe80008000004 */
[----:B---3--:R-:W-:Y:S04]  /*78fe0*/  STS.U8 [R0+UR4+0x6ac0], R60 ;  /* 0x006ac03c00007988 */ /* 0x008fe80008000004 */
[----:B----4-:R-:W-:Y:S04]  /*78ff0*/  STS.U8 [R0+UR4+0x6ae0], R18 ;  /* 0x006ae01200007988 */ /* 0x010fe80008000004 */
[----:B------:R-:W-:Y:S04]  /*79000*/  STS.U8 [R0+UR4+0x6a80], R17 ;  /* 0x006a801100007988 */ /* 0x000fe80008000004 */
[----:B------:R-:W-:Y:S04]  /*79010*/  STS.U8 [R0+UR4+0x6aa0], R16 ;  /* 0x006aa01000007988 */ /* 0x000fe80008000004 */
[----:B------:R0:W-:Y:S04]  /*79020*/  STS.U8 [R0+UR4+0x6e60], R15 ;  /* 0x006e600f00007988 */ /* 0x0001e80008000004 */
[----:B------:R1:W-:Y:S04]  /*79030*/  STS.U8 [R0+UR4+0x6e40], R14 ;  /* 0x006e400e00007988 */ /* 0x0003e80008000004 */
[----:B------:R2:W-:Y:S04]  /*79040*/  STS.U8 [R0+UR4+0x6e20], R13 ;  /* 0x006e200d00007988 */ /* 0x0005e80008000004 */
[----:B------:R3:W-:Y:S04]  /*79050*/  STS.U8 [R0+UR4+0x6e00], R12 ;  /* 0x006e000c00007988 */ /* 0x0007e80008000004 */
[----:B------:R4:W-:Y:S04]  /*79060*/  STS.U8 [R0+UR4+0x6ee0], R11 ;  /* 0x006ee00b00007988 */ /* 0x0009e80008000004 */
[----:B0-----:R-:W4:Y:S04]  /*79070*/  LDL.LU R15, [R1+0x10ac] ;  /* 0x0010ac00010f7983 */ /* 0x001f280000300800 */
[----:B-1----:R-:W4:Y:S04]  /*79080*/  LDL.LU R14, [R1+0x10a8] ;  /* 0x0010a800010e7983 */ /* 0x002f280000300800 */
[----:B--2---:R-:W2:Y:S04]  /*79090*/  LDL.LU R13, [R1+0x10a4] ;  /* 0x0010a400010d7983 */ /* 0x004ea80000300800 */
[----:B---3--:R-:W3:Y:S04]  /*790a0*/  LDL.LU R12, [R1+0x10a0] ;  /* 0x0010a000010c7983 */ /* 0x008ee80000300800 */
[----:B------:R0:W-:Y:S04]  /*790b0*/  STS.U8 [R0+UR4+0x6ec0], R61 ;  /* 0x006ec03d00007988 */ /* 0x0001e80008000004 */
[----:B------:R1:W-:Y:S04]  /*790c0*/  STS.U8 [R0+UR4+0x6ea0], R31 ;  /* 0x006ea01f00007988 */ /* 0x0003e80008000004 */
[----:B----4-:R-:W4:Y:S04]  /*790d0*/  LDL.LU R11, [R1+0x109c] ;  /* 0x00109c00010b7983 */ /* 0x010f280000300800 */
[----:B------:R-:W-:Y:S04]  /*790e0*/  STS.U8 [R0+UR4+0x6e80], R30 ;  /* 0x006e801e00007988 */ /* 0x000fe80008000004 */
[----:B------:R1:W-:Y:S04]  /*790f0*/  STS.U8 [R0+UR4+0x7200], R56 ;  /* 0x0072003800007988 */ /* 0x0003e80008000004 */
[----:B------:R1:W-:Y:S04]  /*79100*/  STS.U8 [R0+UR4+0x7220], R55 ;  /* 0x0072203700007988 */ /* 0x0003e80008000004 */
[----:B------:R1:W-:Y:S04]  /*79110*/  STS.U8 [R0+UR4+0x7240], R54 ;  /* 0x0072403600007988 */ /* 0x0003e80008000004 */
[----:B0-----:R-:W4:Y:S04]  /*79120*/  LDL.LU R61, [R1+0x1098] ;  /* 0x00109800013d7983 */ /* 0x001f280000300800 */
[----:B-1----:R-:W4:Y:S04]  /*79130*/  LDL.LU R31, [R1+0x1094] ;  /* 0x00109400011f7983 */ /* 0x002f280000300800 */
        /* <DEDUP_REMOVED lines=39> */
[----:B------:R-:W-:Y:S01]  /*793b0*/  STS.U8 [R0+UR4+0x7e20], R32 ;  /* 0x007e202000007988 */ /* 0x000fe20008000004 */
[----:B------:R-:W-:-:S03]  /*793c0*/  LOP3.LUT R46, R46, 0x1f, RZ, 0xc0, !PT ;  /* 0x0000001f2e2e7812 */ /* 0x000fc600078ec0ff */
[----:B------:R-:W-:Y:S04]  /*793d0*/  STS.U8 [R0+UR4+0x7e00], R34 ;  /* 0x007e002200007988 */ /* 0x000fe80008000004 */
[----:B------:R-:W-:Y:S04]  /*793e0*/  STS.U8 [R0+UR4+0x7ee0], R36 ;  /* 0x007ee02400007988 */ /* 0x000fe80008000004 */
[----:B------:R-:W4:Y:S04]  /*793f0*/  LDL.LU R57, [R1+0xf50] ;  /* 0x000f500001397983 */ /* 0x000f280000300800 */
[----:B------:R-:W-:Y:S04]  /*79400*/  STS.U8 [R0+UR4+0x7ec0], R38 ;  /* 0x007ec02600007988 */ /* 0x000fe80008000004 */
[----:B------:R-:W4:Y:S04]  /*79410*/  LDL.LU R58, [R1+0xeac] ;  /* 0x000eac00013a7983 */ /* 0x000f280000300800 */
[----:B------:R-:W-:Y:S04]  /*79420*/  STS.U8 [R0+UR4+0x7ea0], R40 ;  /* 0x007ea02800007988 */ /* 0x000fe80008000004 */
[----:B------:R-:W4:Y:S01]  /*79430*/  LDL.LU R59, [R1+0xea8] ;  /* 0x000ea800013b7983 */ /* 0x000f220000300800 */
[----:B------:R-:W-:-:S03]  /*79440*/  LOP3.LUT R30, R46, 0x18, RZ, 0x3c, !PT ;  /* 0x000000182e1e7812 */ /* 0x000fc600078e3cff */
[----:B------:R0:W-:Y:S04]  /*79450*/  STS.U8 [R0+UR4+0x7e80], R42 ;  /* 0x007e802a00007988 */ /* 0x0001e80008000004 */
[----:B------:R-:W4:Y:S04]  /*79460*/  LDL.LU R60, [R1+0xea4] ;  /* 0x000ea400013c7983 */ /* 0x000f280000300800 */
[----:B0-----:R-:W4:Y:S04]  /*79470*/  LDL.LU R0, [R1+0xea0] ;  /* 0x000ea00001007983 */ /* 0x001f280000300800 */
[----:B------:R-:W4:Y:S04]  /*79480*/  LDL.LU R18, [R1+0xe9c] ;  /* 0x000e9c0001127983 */ /* 0x000f280000300800 */
[----:B------:R-:W4:Y:S04]  /*79490*/  LDL.LU R17, [R1+0xe98] ;  /* 0x000e980001117983 */ /* 0x000f280000300800 */
[----:B------:R-:W4:Y:S04]  /*794a0*/  LDL.LU R16, [R1+0xe94] ;  /* 0x000e940001107983 */ /* 0x000f280000300800 */
[----:B------:R0:W-:Y:S04]  /*794b0*/  STS.U8 [R30+UR4+0x300], R15 ;  /* 0x0003000f1e007988 */ /* 0x0001e80008000004 */
[----:B------:R1:W-:Y:S04]  /*794c0*/  STS.U8 [R30+UR4+0x320], R14 ;  /* 0x0003200e1e007988 */ /* 0x0003e80008000004 */
[----:B--2---:R2:W-:Y:S04]  /*794d0*/  STS.U8 [R30+UR4+0x340], R13 ;  /* 0x0003400d1e007988 */ /* 0x0045e80008000004 */
[----:B---3--:R3:W-:Y:S04]  /*794e0*/  STS.U8 [R30+UR4+0x360], R12 ;  /* 0x0003600c1e007988 */ /* 0x0087e80008000004 */
[----:B----4-:R4:W-:Y:S04]  /*794f0*/  STS.U8 [R30+UR4+0x380], R11 ;  /* 0x0003800b1e007988 */ /* 0x0109e80008000004 */
[----:B0-----:R-:W4:Y:S04]  /*79500*/  LDL.LU R15, [R1+0xe90] ;  /* 0x000e9000010f7983 */ /* 0x001f280000300800 */
[----:B-1----:R-:W4:Y:S04]  /*79510*/  LDL.LU R14, [R1+0xe1c] ;  /* 0x000e1c00010e7983 */ /* 0x002f280000300800 */
[----:B--2---:R-:W2:Y:S04]  /*79520*/  LDL.LU R13, [R1+0xe18] ;  /* 0x000e1800010d7983 */ /* 0x004ea80000300800 */
[----:B---3--:R-:W3:Y:S04]  /*79530*/  LDL.LU R12, [R1+0xe14] ;  /* 0x000e1400010c7983 */ /* 0x008ee80000300800 */
[----:B------:R0:W-:Y:S04]  /*79540*/  STS.U8 [R30+UR4+0x3a0], R61 ;  /* 0x0003a03d1e007988 */ /* 0x0001e80008000004 */
[----:B----4-:R-:W4:Y:S04]  /*79550*/  LDL.LU R11, [R1+0xe10] ;  /* 0x000e1000010b7983 */ /* 0x010f280000300800 */
        /* <DEDUP_REMOVED lines=37> */
[----:B------:R1:W-:Y:S04]  /*797b0*/  STS.U8 [R30+UR4+0xf40], R59 ;  /* 0x000f403b1e007988 */ /* 0x0003e80008000004 */
[----:B------:R1:W-:Y:S04]  /*797c0*/  STS.U8 [R30+UR4+0xf20], R60 ;  /* 0x000f203c1e007988 */ /* 0x0003e80008000004 */
[----:B0-----:R-:W4:Y:S04]  /*797d0*/  LDL.LU R57, [R1+0xcb4] ;  /* 0x000cb40001397983 */ /* 0x001f280000300800 */
[----:B-1----:R-:W4:Y:S04]  /*797e0*/  LDL.LU R58, [R1+0xcb0] ;  /* 0x000cb000013a7983 */ /* 0x002f280000300800 */
[----:B------:R-:W4:Y:S04]  /*797f0*/  LDL.LU R59, [R1+0xc2c] ;  /* 0x000c2c00013b7983 */ /* 0x000f280000300800 */
[----:B------:R0:W-:Y:S04]  /*79800*/  STS.U8 [R30+UR4+0xf00], R0 ;  /* 0x000f00001e007988 */ /* 0x0001e80008000004 */
[----:B------:R-:W4:Y:S04]  /*79810*/  LDL.LU R60, [R1+0xc28] ;  /* 0x000c2800013c7983 */ /* 0x000f280000300800 */
        /* <DEDUP_REMOVED lines=308> */
[----:B------:R-:W-:Y:S04]  /*7ab60*/  STS.U8 [R30+UR4+0x5b80], R0 ;  /* 0x005b80001e007988 */ /* 0x000fe80008000004 */
[----:B------:R0:W-:Y:S04]  /*7ab70*/  STS.U8 [R30+UR4+0x5ba0], R18 ;  /* 0x005ba0121e007988 */ /* 0x0001e80008000004 */
[----:B------:R-:W4:Y:S04]  /*7ab80*/  LDL.LU R60, [R1+0x1ac] ;  /* 0x0001ac00013c7983 */ /* 0x000f280000300800 */
[----:B------:R1:W-:Y:S04]  /*7ab90*/  STS.U8 [R30+UR4+0x5f60], R17 ;  /* 0x005f60111e007988 */ /* 0x0003e80008000004 */
[----:B------:R1:W-:Y:S04]  /*7aba0*/  STS.U8 [R30+UR4+0x5f40], R16 ;  /* 0x005f40101e007988 */ /* 0x0003e80008000004 */
[----:B0-----:R-:W4:Y:S04]  /*7abb0*/  LDL.LU R18, [R1+0x1a8] ;  /* 0x0001a80001127983 */ /* 0x001f280000300800 */
[----:B------:R-:W4:Y:S04]  /*7abc0*/  LDL.LU R0, [R1+0x1a4] ;  /* 0x0001a40001007983 */ /* 0x000f280000300800 */
[----:B-1----:R-:W4:Y:S04]  /*7abd0*/  LDL.LU R17, [R1+0x1a0] ;  /* 0x0001a00001117983 */ /* 0x002f280000300800 */
        /* <DEDUP_REMOVED lines=72> */
[----:B----4-:R-:W4:Y:S04]  /*7b060*/  LDL.LU R11, [R1+0x83cc] ;  /* 0x0083cc00010b7983 */ /* 0x010f280000300800 */
[----:B------:R0:W-:Y:S04]  /*7b070*/  STS.U8 [R30+UR4+0x6fa0], R61 ;  /* 0x006fa03d1e007988 */ /* 0x0001e80008000004 */
[----:B------:R1:W-:Y:S04]  /*7b080*/  STS.U8 [R30+UR4+0x6f80], R31 ;  /* 0x006f801f1e007988 */ /* 0x0003e80008000004 */
[----:B------:R1:W-:Y:S04]  /*7b090*/  STS.U8 [R30+UR4+0x7300], R56 ;  /* 0x007300381e007988 */ /* 0x0003e80008000004 */
[----:B------:R1:W-:Y:S04]  /*7b0a0*/  STS.U8 [R30+UR4+0x7320], R55 ;  /* 0x007320371e007988 */ /* 0x0003e80008000004 */
[----:B------:R1:W-:Y:S04]  /*7b0b0*/  STS.U8 [R30+UR4+0x7340], R54 ;  /* 0x007340361e007988 */ /* 0x0003e80008000004 */
[----:B0-----:R-:W2:Y:S04]  /*7b0c0*/  LDL.LU R61, [R1+0x83c8] ;  /* 0x0083c800013d7983 */ /* 0x001ea80000300800 */
[----:B-1----:R-:W3:Y:S04]  /*7b0d0*/  LDL.LU R31, [R1+0x83c4] ;  /* 0x0083c400011f7983 */ /* 0x002ee80000300800 */
[----:B------:R-:W4:Y:S04]  /*7b0e0*/  LDL.LU R56, [R1+0x83c0] ;  /* 0x0083c00001387983 */ /* 0x000f280000300800 */
[----:B------:R-:W2:Y:S04]  /*7b0f0*/  LDL.LU R55, [R1+0x83bc] ;  /* 0x0083bc0001377983 */ /* 0x000ea80000300800 */
        /* <DEDUP_REMOVED lines=9> */
[----:B------:R-:W3:Y:S04]  /*7b190*/  LDL.LU R48, [R1+0x83ac] ;  /* 0x0083ac0001307983 */ /* 0x000ee80000300800 */
        /* <DEDUP_REMOVED lines=10> */
[----:B-1----:R-:W3:Y:S04]  /*7b240*/  LDL.LU R8, [R1+0x8398] ;  /* 0x0083980001087983 */ /* 0x002ee80000300800 */
[----:B------:R-:W4:Y:S04]  /*7b250*/  LDL.LU R7, [R1+0x8394] ;  /* 0x0083940001077983 */ /* 0x000f280000300800 */
[----:B------:R-:W3:Y:S04]  /*7b260*/  LDL.LU R6, [R1+0x8390] ;  /* 0x0083900001067983 */ /* 0x000ee80000300800 */
[----:B------:R-:W4:Y:S04]  /*7b270*/  LDL.LU R5, [R1+0x838c] ;  /* 0x00838c0001057983 */ /* 0x000f280000300800 */
[----:B------:R-:W3:Y:S04]  /*7b280*/  LDL.LU R4, [R1+0x8388] ;  /* 0x0083880001047983 */ /* 0x000ee80000300800 */
[----:B------:R0:W-:Y:S04]  /*7b290*/  STS.U8 [R30+UR4+0x77c0], R3 ;  /* 0x0077c0031e007988 */ /* 0x0001e80008000004 */
[----:B0-----:R-:W4:Y:S01]  /*7b2a0*/  LDL.LU R3, [R1+0x8384] ;  /* 0x0083840001037983 */ /* 0x001f220000300800 */
[----:B------:R-:W-:-:S04]  /*7b2b0*/  LOP3.LUT R46, R46, 0x60, RZ, 0xfc, !PT ;  /* 0x000000602e2e7812 */ /* 0x000fc800078efcff */
[----:B--2---:R-:W-:Y:S01]  /*7b2c0*/  ISETP.GE.AND P3, PT, R46, R2, PT ;  /* 0x000000022e00720c */ /* 0x004fe20003f66270 */
[----:B----4-:R-:W-:Y:S04]  /*7b2d0*/  STS.U8 [R30+UR4+0x7b40], R3 ;  /* 0x007b40031e007988 */ /* 0x010fe80008000004 */
[----:B---3--:R0:W-:Y:S04]  /*7b2e0*/  STS.U8 [R30+UR4+0x7b60], R4 ;  /* 0x007b60041e007988 */ /* 0x0081e80008000004 */
[----:B------:R1:W-:Y:S04]  /*7b2f0*/  STS.U8 [R30+UR4+0x7b00], R5 ;  /* 0x007b00051e007988 */ /* 0x0003e80008000004 */
[----:B0-----:R-:W2:Y:S04]  /*7b300*/  LDL R4, [R1+0x7d34] ;  /* 0x007d340001047983 */ /* 0x001ea80000100800 */
[----:B-1----:R-:W2:Y:S04]  /*7b310*/  LDL R5, [R1+0x7d28] ;  /* 0x007d280001057983 */ /* 0x002ea80000100800 */
[----:B------:R-:W3:Y:S04]  /*7b320*/  LDL.LU R46, [R1+0x8380] ;  /* 0x00838000012e7983 */ /* 0x000ee80000300800 */
[----:B------:R-:W-:Y:S04]  /*7b330*/  STS.U8 [R30+UR4+0x7b20], R6 ;  /* 0x007b20061e007988 */ /* 0x000fe80008000004 */
[----:B------:R-:W-:Y:S04]  /*7b340*/  STS.U8 [R30+UR4+0x7bc0], R7 ;  /* 0x007bc0071e007988 */ /* 0x000fe80008000004 */
[----:B------:R-:W-:Y:S04]  /*7b350*/  STS.U8 [R30+UR4+0x7be0], R8 ;  /* 0x007be0081e007988 */ /* 0x000fe80008000004 */
[----:B------:R-:W-:Y:S04]  /*7b360*/  STS.U8 [R30+UR4+0x7b80], R9 ;  /* 0x007b80091e007988 */ /* 0x000fe80008000004 */
        /* <DEDUP_REMOVED lines=8> */
[----:B------:R0:W-:Y:S04]  /*7b3f0*/  STS.U8 [R30+UR4+0x7f80], R56 ;  /* 0x007f80381e007988 */ /* 0x0001e80008000004 */
[----:B0-----:R-:W3:Y:S01]  /*7b400*/  LDL.LU R30, [R1+0x837c] ;  /* 0x00837c00011e7983 */ /* 0x001ee20000300800 */
[----:B------:R-:W-:-:S02]  /*7b410*/  PRMT R31, RZ, 0x7610, R31 ;  /* 0x00007610ff1f7816 */ /* 0x000fc4000000001f */
[CC--:B------:R-:W-:Y:S02]  /*7b420*/  ISETP.GE.AND P0, PT, R0.reuse, R2.reuse, PT ;  /* 0x000000020000720c */ /* 0x0c0fe40003f06270 */
[CC--:B------:R-:W-:Y:S02]  /*7b430*/  ISETP.GE.AND P1, PT, R0.reuse, R2.reuse, PT ;  /* 0x000000020000720c */ /* 0x0c0fe40003f26270 */
[----:B------:R-:W-:Y:S02]  /*7b440*/  ISETP.GE.AND P2, PT, R0, R2, PT ;  /* 0x000000020000720c */ /* 0x000fe40003f46270 */
[----:B---3--:R-:W-:-:S05]  /*7b450*/  PRMT R30, RZ, 0x7610, R30 ;  /* 0x00007610ff1e7816 */ /* 0x008fca000000001e */
[----:B------:R0:W-:Y:S04]  /*7b460*/  STL.S16 [R1+0x2910], R30 ;  /* 0x0029101e01007387 */ /* 0x0001e80000100600 */
[----:B0-----:R-:W3:Y:S04]  /*7b470*/  LDL.LU R30, [R1+0x8378] ;  /* 0x00837800011e7983 */ /* 0x001ee80000300800 */
[----:B------:R0:W-:Y:S04]  /*7b480*/  STL.S16 [R1+0x196c], R31 ;  /* 0x00196c1f01007387 */ /* 0x0001e80000100600 */
[----:B0-----:R-:W4:Y:S04]  /*7b490*/  LDL.LU R31, [R1+0x8374] ;  /* 0x00837400011f7983 */ /* 0x001f280000300800 */
[----:B------:R-:W4:Y:S04]  /*7b4a0*/  LDL.LU R0, [R1+0x8370] ;  /* 0x0083700001007983 */ /* 0x000f280000300800 */
[----:B------:R0:W-:Y:S04]  /*7b4b0*/  STL [R1+0x921c], R2 ;  /* 0x00921c0201007387 */ /* 0x0001e80000100800 */
[----:B0-----:R-:W2:Y:S04]  /*7b4c0*/  LDL R2, [R1+0x2910] ;  /* 0x0029100001027983 */ /* 0x001ea80000100800 */
        /* <DEDUP_REMOVED lines=442> */
[----:B------:R0:W-:Y:S01]  /*7d070*/  STL [R1+0x9218], R3 ;  /* 0x0092180301007387 */ /* 0x0001e20000100800 */
[----:B------:R-:W-:Y:S06]  /*7d080*/  BAR.SYNC.DEFER_BLOCKING 0x0 ;  /* 0x0000000000007b1d */ /* 0x000fec0000010000 */
[----:B0-----:R-:W4:Y:S04]  /*7d090*/  LDL R3, [R1+0x196c] ;  /* 0x00196c0001037983 */ /* 0x001f280000100800 */
[----:B---3--:R-:W-:Y:S04]  /*7d0a0*/  STL [R1+0x8450], R30 ;  /* 0x0084501e01007387 */ /* 0x008fe80000100800 */
        /* <DEDUP_REMOVED lines=196> */
[----:B--2---:R-:W2:Y:S04]  /*7dcf0*/  @!P3 LDG.E.U8 R2, desc[UR22][R4.64] ;  /* 0x000000160402b981 */ /* 0x004ea8000c1e1100 */
        /* <DEDUP_REMOVED lines=245> */
[----:B----4-:R1:W-:Y:S04]  /*7ec50*/  STL [R1+0x8444], R31 ;  /* 0x0084441f01007387 */ /* 0x0103e80000100800 */
        /* <DEDUP_REMOVED lines=53> */
[----:B--2---:R2:W-:Y:S01]  /*7efb0*/  @!P3 STL [R1+0x2910], R2 ;  /* 0x002910020100b387 */ /* 0x0045e20000100800 */
[----:B0-----:R-:W-:Y:S01]  /*7efc0*/  PRMT R30, RZ, 0x7610, R30 ;  /* 0x00007610ff1e7816 */ /* 0x001fe2000000001e */
[----:B-1----:R-:W0:Y:S02]  /*7efd0*/  S2R R31, SR_TID.X ;  /* 0x00000000001f7919 */ /* 0x002e240000002100 */
[----:B--2---:R-:W2:Y:S04]  /*7efe0*/  LDL.LU R2, [R1+0x921c] ;  /* 0x00921c0001027983 */ /* 0x004ea80000300800 */
[----:B------:R-:W3:Y:S04]  /*7eff0*/  LDL R4, [R1+0x5280] ;  /* 0x0052800001047983 */ /* 0x000ee80000100800 */
[----:B------:R-:W3:Y:S01]  /*7f000*/  LDL R5, [R1+0x5284] ;  /* 0x0052840001057983 */ /* 0x000ee20000100800 */
[----:B0-----:R-:W-:-:S02]  /*7f010*/  LOP3.LUT R31, R31, 0x1f, RZ, 0xc0, !PT ;  /* 0x0000001f1f1f7812 */ /* 0x001fc400078ec0ff */
[----:B---3--:R-:W-:-:S04]  /*7f020*/  @!P0 LOP3.LUT R5, R5, R4, RZ, 0x3c, !PT ;  /* 0x0000000405058212 */ /* 0x008fc800078e3cff */
[----:B------:R-:W-:-:S04]  /*7f030*/  @!P0 LOP3.LUT R4, R5, R4, RZ, 0x3c, !PT ;  /* 0x0000000405048212 */ /* 0x000fc800078e3cff */
[----:B------:R-:W-:-:S05]  /*7f040*/  @!P0 LOP3.LUT R5, R5, R4, RZ, 0x3c, !PT ;  /* 0x0000000405058212 */ /* 0x000fca00078e3cff */
[----:B------:R-:W3:Y:S04]  /*7f050*/  @!P0 LDG.E.U8 R3, desc[UR22][R4.64] ;  /* 0x0000001604038981 */ /* 0x000ee8000c1e1100 */
[----:B---3--:R0:W-:Y:S04]  /*7f060*/  @!P0 STL [R1+0x196c], R3 ;  /* 0x00196c0301008387 */ /* 0x0081e80000100800 */
[----:B0-----:R-:W3:Y:S04]  /*7f070*/  LDL.LU R3, [R1+0x9218] ;  /* 0x0092180001037983 */ /* 0x001ee80000300800 */
[----:B------:R-:W4:Y:S04]  /*7f080*/  LDL R4, [R1+0x52a0] ;  /* 0x0052a00001047983 */ /* 0x000f280000100800 */
[----:B------:R-:W4:Y:S02]  /*7f090*/  LDL R5, [R1+0x52a4] ;  /* 0x0052a40001057983 */ /* 0x000f240000100800 */
[----:B----4-:R-:W-:-:S04]  /*7f0a0*/  @!P1 LOP3.LUT R5, R5, R4, RZ, 0x3c, !PT ;  /* 0x0000000405059212 */ /* 0x010fc800078e3cff */
[----:B------:R-:W-:-:S04]  /*7f0b0*/  @!P1 LOP3.LUT R4, R5, R4, RZ, 0x3c, !PT ;  /* 0x0000000405049212 */ /* 0x000fc800078e3cff */
[----:B------:R-:W-:-:S05]  /*7f0c0*/  @!P1 LOP3.LUT R5, R5, R4, RZ, 0x3c, !PT ;  /* 0x0000000405059212 */ /* 0x000fca00078e3cff */
[----:B------:R-:W4:Y:S04]  /*7f0d0*/  @!P1 LDG.E.U8 R30, desc[UR22][R4.64] ;  /* 0x00000016041e9981 */ /* 0x000f28000c1e1100 */
[----:B----4-:R0:W-:Y:S04]  /*7f0e0*/  STL [R1+0x1968], R30 ;  /* 0x0019681e01007387 */ /* 0x0101e80000100800 */
[----:B0-----:R-:W4:Y:S04]  /*7f0f0*/  LDL.LU R30, [R1+0x9214] ;  /* 0x00921400011e7983 */ /* 0x001f280000300800 */
[----:B------:R-:W2:Y:S04]  /*7f100*/  LDL R4, [R1+0x52c0] ;  /* 0x0052c00001047983 */ /* 0x000ea80000100800 */
[----:B------:R-:W2:Y:S01]  /*7f110*/  LDL R5, [R1+0x52c4] ;  /* 0x0052c40001057983 */ /* 0x000ea20000100800 */
[----:B---3--:R-:W-:-:S02]  /*7f120*/  PRMT R3, RZ, 0x7610, R3 ;  /* 0x00007610ff037816 */ /* 0x008fc40000000003 */
[----:B--2---:R-:W-:-:S04]  /*7f130*/  @!P2 LOP3.LUT R5, R5, R4, RZ, 0x3c, !PT ;  /* 0x000000040505a212 */ /* 0x004fc800078e3cff */
[----:B------:R-:W-:-:S04]  /*7f140*/  @!P2 LOP3.LUT R4, R5, R4, RZ, 0x3c, !PT ;  /* 0x000000040504a212 */ /* 0x000fc800078e3cff */
[----:B------:R-:W-:-:S05]  /*7f150*/  @!P2 LOP3.LUT R5, R5, R4, RZ, 0x3c, !PT ;  /* 0x000000040505a212 */ /* 0x000fca00078e3cff */
[----:B------:R-:W2:Y:S01]  /*7f160*/  @!P2 LDG.E.U8 R3, desc[UR22][R4.64] ;  /* 0x000000160403a981 */ /* 0x000ea2000c1e1100 */
[----:B------:R-:W-:-:S03]  /*7f170*/  ISETP.GE.AND P3, PT, R31, R2, PT ;  /* 0x000000021f00720c */ /* 0x000fc60003f66270 */
[----:B--2---:R0:W-:Y:S04]  /*7f180*/  STL [R1+0x1964], R3 ;  /* 0x0019640301007387 */ /* 0x0041e80000100800 */
[----:B0-----:R-:W2:Y:S04]  /*7f190*/  LDL.LU R3, [R1+0x9210] ;  /* 0x0092100001037983 */ /* 0x001ea80000300800 */
[----:B------:R-:W3:Y:S04]  /*7f1a0*/  LDL R4, [R1+0x52e0] ;  /* 0x0052e00001047983 */ /* 0x000ee80000100800 */
[----:B------:R-:W3:Y:S01]  /*7f1b0*/  LDL R5, [R1+0x52e4] ;  /* 0x0052e40001057983 */ /* 0x000ee20000100800 */
[----:B----4-:R-:W-:-:S02]  /*7f1c0*/  PRMT R30, RZ, 0x7610, R30 ;  /* 0x00007610ff1e7816 */ /* 0x010fc4000000001e */
[----:B---3--:R-:W-:-:S04]  /*7f1d0*/  @!P3 LOP3.LUT R5, R5, R4, RZ, 0x3c, !PT ;  /* 0x000000040505b212 */ /* 0x008fc800078e3cff */
[----:B------:R-:W-:-:S04]  /*7f1e0*/  @!P3 LOP3.LUT R4, R5, R4, RZ, 0x3c, !PT ;  /* 0x000000040504b212 */ /* 0x000fc800078e3cff */
[----:B------:R-:W-:-:S05]  /*7f1f0*/  @!P3 LOP3.LUT R5, R5, R4, RZ, 0x3c, !PT ;  /* 0x000000040505b212 */ /* 0x000fca00078e3cff */
[----:B------:R-:W3:Y:S01]  /*7f200*/  @!P3 LDG.E.U8 R30, desc[UR22][R4.64] ;  /* 0x00000016041eb981 */ /* 0x000ee2000c1e1100 */
[----:B------:R-:W-:-:S03]  /*7f210*/  ISETP.GE.AND P0, PT, R31, R2, PT ;  /* 0x000000021f00720c */ /* 0x000fc60003f06270 */
[----:B---3--:R0:W-:Y:S04]  /*7f220*/  STL [R1+0x1960], R30 ;  /* 0x0019601e01007387 */ /* 0x0081e80000100800 */
[----:B0-----:R-:W3:Y:S04]  /*7f230*/  LDL.LU R30, [R1+0x920c] ;  /* 0x00920c00011e7983 */ /* 0x001ee80000300800 */
[----:B------:R-:W4:Y:S04]  /*7f240*/  LDL R4, [R1+0x5300] ;  /* 0x0053000001047983 */ /* 0x000f280000100800 */
[----:B------:R-:W4:Y:S01]  /*7f250*/  LDL R5, [R1+0x5304] ;  /* 0x0053040001057983 */ /* 0x000f220000100800 */
[----:B--2---:R-:W-:-:S02]  /*7f260*/  PRMT R3, RZ, 0x7610, R3 ;  /* 0x00007610ff037816 */ /* 0x004fc40000000003 */
[----:B----4-:R-:W-:-:S04]  /*7f270*/  @!P0 LOP3.LUT R5, R5, R4, RZ, 0x3c, !PT ;  /* 0x0000000405058212 */ /* 0x010fc800078e3cff */
[----:B------:R-:W-:-:S04]  /*7f280*/  @!P0 LOP3.LUT R4, R5, R4, RZ, 0x3c, !PT ;  /* 0x0000000405048212 */ /* 0x000fc800078e3cff */
[----:B------:R-:W-:-:S05]  /*7f290*/  @!P0 LOP3.LUT R5, R5, R4, RZ, 0x3c, !PT ;  /* 0x0000000405058212 */ /* 0x000fca00078e3cff */
[----:B------:R-:W2:Y:S01]  /*7f2a0*/  @!P0 LDG.E.U8 R3, desc[UR22][R4.64] ;  /* 0x0000001604038981 */ /* 0x000ea2000c1e1100 */
[----:B------:R-:W-:-:S03]  /*7f2b0*/  ISETP.GE.AND P1, PT, R31, R2, PT ;  /* 0x000000021f00720c */ /* 0x000fc60003f26270 */
[----:B--2---:R0:W-:Y:S04]  /*7f2c0*/  STL [R1+0x195c], R3 ;  /* 0x00195c0301007387 */ /* 0x0041e80000100800 */
[----:B0-----:R-:W2:Y:S04]  /*7f2d0*/  LDL.LU R3, [R1+0x9208] ;  /* 0x0092080001037983 */ /* 0x001ea80000300800 */
[----:B------:R-:W4:Y:S04]  /*7f2e0*/  LDL R4, [R1+0x5320] ;  /* 0x0053200001047983 */ /* 0x000f280000100800 */
[----:B------:R-:W4:Y:S01]  /*7f2f0*/  LDL R5, [R1+0x5324] ;  /* 0x0053240001057983 */ /* 0x000f220000100800 */
[----:B---3--:R-:W-:-:S02]  /*7f300*/  PRMT R30, RZ, 0x7610, R30 ;  /* 0x00007610ff1e7816 */ /* 0x008fc4000000001e */
[----:B----4-:R-:W-:-:S04]  /*7f310*/  @!P1 LOP3.LUT R5, R5, R4, RZ, 0x3c, !PT ;  /* 0x0000000405059212 */ /* 0x010fc800078e3cff */
        /* <DEDUP_REMOVED lines=1198> */
[----:B------:R-:W-:-:S02]  /*83e00*/  PRMT R12, RZ, 0x7610, R12 ;  /* 0x00007610ff0c7816 */ /* 0x000fc4000000000c */
[----:B----4-:R-:W-:-:S04]  /*83e10*/  @!P1 LOP3.LUT R5, R5, R4, RZ, 0x3c, !PT ;  /* 0x0000000405059212 */ /* 0x010fc800078e3cff */
[----:B------:R-:W-:-:S04]  /*83e20*/  @!P1 LOP3.LUT R4, R5, R4, RZ, 0x3c, !PT ;  /* 0x0000000405049212 */ /* 0x000fc800078e3cff */
[----:B------:R-:W-:-:S05]  /*83e30*/  @!P1 LOP3.LUT R5, R5, R4, RZ, 0x3c, !PT ;  /* 0x0000000405059212 */ /* 0x000fca00078e3cff */
[----:B------:R0:W4:Y:S04]  /*83e40*/  @!P1 LDG.E.U8 R12, desc[UR22][R4.64] ;  /* 0x00000016040c9981 */ /* 0x000128000c1e1100 */
[----:B------:R-:W0:Y:S04]  /*83e50*/  LDL R4, [R1+0x6220] ;  /* 0x0062200001047983 */ /* 0x000e280000100800 */
[----:B------:R-:W0:Y:S01]  /*83e60*/  LDL R5, [R1+0x6224] ;  /* 0x0062240001057983 */ /* 0x000e220000100800 */
[----:B------:R-:W-:Y:S02]  /*83e70*/  ISETP.GE.AND P2, PT, R31, R2, PT ;  /* 0x000000021f00720c */ /* 0x000fe40003f46270 */
[----:B--2---:R-:W-:-:S11]  /*83e80*/  PRMT R3, RZ, 0x7610, R3 ;  /* 0x00007610ff037816 */ /* 0x004fd60000000003 */
[----:B0-----:R-:W-:-:S04]  /*83e90*/  @!P2 LOP3.LUT R5, R5, R4, RZ, 0x3c, !PT ;  /* 0x000000040505a212 */ /* 0x001fc800078e3cff */
[----:B------:R-:W-:-:S04]  /*83ea0*/  @!P2 LOP3.LUT R4, R5, R4, RZ, 0x3c, !PT ;  /* 0x000000040504a212 */ /* 0x000fc800078e3cff */
[----:B------:R-:W-:-:S05]  /*83eb0*/  @!P2 LOP3.LUT R5, R5, R4, RZ, 0x3c, !PT ;  /* 0x000000040505a212 */ /* 0x000fca00078e3cff */
[----:B------:R-:W2:Y:S04]  /*83ec0*/  @!P2 LDG.E.U8 R3, desc[UR22][R4.64] ;  /* 0x000000160403a981 */ /* 0x000ea8000c1e1100 */
[----:B----4-:R-:W-:Y:S01]  /*83ed0*/  STL [R1+0xea8], R12 ;  /* 0x000ea80c01007387 */ /* 0x010fe20000100800 */
        /* <DEDUP_REMOVED lines=30> */
[----:B------:R-:W-:-:S04]  /*840c0*/  LOP3.LUT R12, R31, 0x20, RZ, 0xfc, !PT ;  /* 0x000000201f0c7812 */ /* 0x000fc800078efcff */
[----:B------:R-:W-:Y:S01]  /*840d0*/  ISETP.GE.AND P2, PT, R12, R2, PT ;  /* 0x000000020c00720c */ /* 0x000fe20003f46270 */
        /* <DEDUP_REMOVED lines=7564> */
[----:B------:R-:W-:-:S02]  /*a19a0*/  PRMT R26, RZ, 0x7610, R26 ;  /* 0x00007610ff1a7816 */ /* 0x000fc4000000001a */
[----:B----4-:R-:W-:-:S04]  /*a19b0*/  @!P0 LOP3.LUT R5, R5, R4, RZ, 0x3c, !PT ;  /* 0x0000000405058212 */ /* 0x010fc800078e3cff */
[----:B------:R-:W-:-:S04]  /*a19c0*/  @!P0 LOP3.LUT R4, R5, R4, RZ, 0x3c, !PT ;  /* 0x0000000405048212 */ /* 0x000fc800078e3cff */
[----:B------:R-:W-:-:S05]  /*a19d0*/  @!P0 LOP3.LUT R5, R5, R4, RZ, 0x3c, !PT ;  /* 0x0000000405058212 */ /* 0x000fca00078e3cff */
[----:B------:R-:W4:Y:S01]  /*a19e0*/  @!P0 LDG.E.U8 R26, desc[UR22][R4.64] ;  /* 0x00000016041a8981 */ /* 0x000f22000c1e1100 */
[----:B------:R-:W-:-:S03]  /*a19f0*/  ISETP.GE.AND P4, PT, R6, R2, PT ;  /* 0x000000020600720c */ /* 0x000fc60003f86270 */
[----:B----4-:R0:W-:Y:S04]  /*a1a00*/  STL [R1+0x13c], R26 ;  /* 0x00013c1a01007387 */ /* 0x0101e80000100800 */
[----:B0-----:R-:W4:Y:S04]  /*a1a10*/  LDL.LU R26, [R1+0x844c] ;  /* 0x00844c00011a7983 */ /* 0x001f280000300800 */
[----:B------:R-:W3:Y:S04]  /*a1a20*/  LDL R4, [R1+0x6860] ;  /* 0x0068600001047983 */ /* 0x000ee80000100800 */
[----:B------:R-:W3:Y:S01]  /*a1a30*/  LDL R5, [R1+0x6898] ;  /* 0x0068980001057983 */ /* 0x000ee20000100800 */
[----:B--2---:R-:W-:-:S02]  /*a1a40*/  PRMT R3, RZ, 0x7610, R3 ;  /* 0x00007610ff037816 */ /* 0x004fc40000000003 */
[----:B---3--:R-:W-:-:S04]  /*a1a50*/  @!P4 LOP3.LUT R5, R5, R4, RZ, 0x3c, !PT ;  /* 0x000000040505c212 */ /* 0x008fc800078e3cff */
[----:B------:R-:W-:-:S04]  /*a1a60*/  @!P4 LOP3.LUT R4, R5, R4, RZ, 0x3c, !PT ;  /* 0x000000040504c212 */ /* 0x000fc800078e3cff */
[----:B------:R-:W-:-:S05]  /*a1a70*/  @!P4 LOP3.LUT R5, R5, R4, RZ, 0x3c, !PT ;  /* 0x000000040505c212 */ /* 0x000fca00078e3cff */
[----:B------:R0:W2:Y:S04]  /*a1a80*/  @!P4 LDG.E.U8 R3, desc[UR22][R4.64] ;  /* 0x000000160403c981 */ /* 0x0000a8000c1e1100 */
[----:B------:R-:W0:Y:S04]  /*a1a90*/  LDL R4, [R1+0x6870] ;  /* 0x0068700001047983 */ /* 0x000e280000100800 */
[----:B------:R-:W0:Y:S01]  /*a1aa0*/  LDL R5, [R1+0x68ac] ;  /* 0x0068ac0001057983 */ /* 0x000e220000100800 */
[----:B------:R-:W-:Y:S02]  /*a1ab0*/  ISETP.GE.AND P1, PT, R12, R2, PT ;  /* 0x000000020c00720c */ /* 0x000fe40003f26270 */
[----:B------:R-:W-:-:S11]  /*a1ac0*/  PRMT R22, RZ, 0x7610, R22 ;  /* 0x00007610ff167816 */ /* 0x000fd60000000016 */
[----:B0-----:R-:W-:-:S04]  /*a1ad0*/  @!P1 LOP3.LUT R5, R5, R4, RZ, 0x3c, !PT ;  /* 0x0000000405059212 */ /* 0x001fc800078e3cff */
[----:B------:R-:W-:-:S04]  /*a1ae0*/  @!P1 LOP3.LUT R4, R5, R4, RZ, 0x3c, !PT ;  /* 0x0000000405049212 */ /* 0x000fc800078e3cff */
[----:B------:R-:W-:-:S05]  /*a1af0*/  @!P1 LOP3.LUT R5, R5, R4, RZ, 0x3c, !PT ;  /* 0x0000000405059212 */ /* 0x000fca00078e3cff */
[----:B------:R-:W3:Y:S04]  /*a1b00*/  @!P1 LDG.E.U8 R22, desc[UR22][R4.64] ;  /* 0x0000001604169981 */ /* 0x000ee8000c1e1100 */
[----:B--2---:R0:W-:Y:S04]  /*a1b10*/  STL [R1+0x138], R3 ;  /* 0x0001380301007387 */ /* 0x0041e80000100800 */
[----:B0-----:R-:W2:Y:S04]  /*a1b20*/  LDL R3, [R1+0x5264] ;  /* 0x0052640001037983 */ /* 0x001ea80000100800 */
[----:B---3--:R0:W-:Y:S04]  /*a1b30*/  STL [R1+0x134], R22 ;  /* 0x0001341601007387 */ /* 0x0081e80000100800 */
[----:B0-----:R-:W3:Y:S04]  /*a1b40*/  LDL.LU R22, [R1+0x8448] ;  /* 0x0084480001167983 */ /* 0x001ee80000300800 */
[----:B------:R-:W4:Y:S04]  /*a1b50*/  LDL R4, [R1+0x6884] ;  /* 0x0068840001047983 */ /* 0x000f280000100800 */
[----:B------:R-:W4:Y:S01]  /*a1b60*/  LDL R5, [R1+0x68a8] ;  /* 0x0068a80001057983 */ /* 0x000f220000100800 */
[----:B------:R-:W-:-:S02]  /*a1b70*/  ISETP.GE.AND P2, PT, R27, R2, PT ;  /* 0x000000021b00720c */ /* 0x000fc40003f46270 */
[----:B------:R-:W-:-:S11]  /*a1b80*/  PRMT R20, RZ, 0x7610, R20 ;  /* 0x00007610ff147816 */ /* 0x000fd60000000014 */
[----:B----4-:R-:W-:-:S04]  /*a1b90*/  @!P2 LOP3.LUT R5, R5, R4, RZ, 0x3c, !PT ;  /* 0x000000040505a212 */ /* 0x010fc800078e3cff */
[----:B------:R-:W-:-:S04]  /*a1ba0*/  @!P2 LOP3.LUT R4, R5, R4, RZ, 0x3c, !PT ;  /* 0x000000040504a212 */ /* 0x000fc800078e3cff */
[----:B------:R-:W-:-:S05]  /*a1bb0*/  @!P2 LOP3.LUT R5, R5, R4, RZ, 0x3c, !PT ;  /* 0x000000040505a212 */ /* 0x000fca00078e3cff */
[----:B------:R-:W4:Y:S01]  /*a1bc0*/  @!P2 LDG.E.U8 R20, desc[UR22][R4.64] ;  /* 0x000000160414a981 */ /* 0x000f22000c1e1100 */
[----:B------:R-:W-:-:S03]  /*a1bd0*/  ISETP.GE.AND P0, PT, R31, R2, PT ;  /* 0x000000021f00720c */ /* 0x000fc60003f06270 */
[----:B------:R-:W3:Y:S01]  /*a1be0*/  LDL.LU R31, [R1+0x8444] ;  /* 0x00844400011f7983 */ /* 0x000ee20000300800 */
[----:B------:R-:W-:-:S03]  /*a1bf0*/  ISETP.GE.AND P3, PT, R6, R2, PT ;  /* 0x000000020600720c */ /* 0x000fc60003f66270 */
[----:B----4-:R0:W-:Y:S04]  /*a1c00*/  STL [R1+0x130], R20 ;  /* 0x0001301401007387 */ /* 0x0101e80000100800 */
[----:B0-----:R-:W4:Y:S04]  /*a1c10*/  LDL.LU R20, [R1+0x8440] ;  /* 0x0084400001147983 */ /* 0x001f280000300800 */
[----:B------:R-:W2:Y:S04]  /*a1c20*/  LDL R4, [R1+0x6880] ;  /* 0x0068800001047983 */ /* 0x000ea80000100800 */
[----:B------:R-:W2:Y:S01]  /*a1c30*/  LDL R5, [R1+0x68b8] ;  /* 0x0068b80001057983 */ /* 0x000ea20000100800 */
[----:B------:R-:W-:-:S02]  /*a1c40*/  PRMT R24, RZ, 0x7610, R24 ;  /* 0x00007610ff187816 */ /* 0x000fc40000000018 */
[----:B--2---:R-:W-:-:S04]  /*a1c50*/  @!P3 LOP3.LUT R5, R5, R4, RZ, 0x3c, !PT ;  /* 0x000000040505b212 */ /* 0x004fc800078e3cff */
[----:B------:R-:W-:-:S04]  /*a1c60*/  @!P3 LOP3.LUT R4, R5, R4, RZ, 0x3c, !PT ;  /* 0x000000040504b212 */ /* 0x000fc800078e3cff */
[----:B------:R-:W-:-:S05]  /*a1c70*/  @!P3 LOP3.LUT R5, R5, R4, RZ, 0x3c, !PT ;  /* 0x000000040505b212 */ /* 0x000fca00078e3cff */
[----:B------:R-:W2:Y:S01]  /*a1c80*/  @!P3 LDG.E.U8 R24, desc[UR22][R4.64] ;  /* 0x000000160418b981 */ /* 0x000ea2000c1e1100 */
[CC--:B------:R-:W-:Y:S02]  /*a1c90*/  ISETP.GE.AND P1, PT, R12.reuse, R2.reuse, PT ;  /* 0x000000020c00720c */ /* 0x0c0fe40003f26270 */
[-C--:B------:R-:W-:Y:S02]  /*a1ca0*/  ISETP.GE.AND P4, PT, R12, R2.reuse, PT ;  /* 0x000000020c00720c */ /* 0x080fe40003f86270 */
[CC--:B------:R-:W-:Y:S02]  /*a1cb0*/  ISETP.GE.AND P2, PT, R27.reuse, R2.reuse, PT ;  /* 0x000000021b00720c */ /* 0x0c0fe40003f46270 */
[-C--:B------:R-:W-:Y:S02]  /*a1cc0*/  ISETP.GE.AND P5, PT, R27, R2.reuse, PT ;  /* 0x000000021b00720c */ /* 0x080fe40003fa6270 */
[CC--:B------:R-:W-:Y:S02]  /*a1cd0*/  ISETP.GE.AND P3, PT, R6.reuse, R2.reuse, PT ;  /* 0x000000020600720c */ /* 0x0c0fe40003f66270 */
[----:B------:R-:W-:Y:S01]  /*a1ce0*/  ISETP.GE.AND P6, PT, R6, R2, PT ;  /* 0x000000020600720c */ /* 0x000fe20003fc6270 */
[----:B--2---:R0:W-:Y:S04]  /*a1cf0*/  STL [R1+0x12c], R24 ;  /* 0x00012c1801007387 */ /* 0x0041e80000100800 */
[----:B0-----:R-:W2:Y:S04]  /*a1d00*/  LDL.LU R24, [R1+0x843c] ;  /* 0x00843c0001187983 */ /* 0x001ea80000300800 */
[----:B------:R-:W2:Y:S04]  /*a1d10*/  LDL.LU R12, [R1+0x8438] ;  /* 0x00843800010c7983 */ /* 0x000ea80000300800 */
[----:B------:R-:W2:Y:S04]  /*a1d20*/  LDL.LU R27, [R1+0x8434] ;  /* 0x00843400011b7983 */ /* 0x000ea80000300800 */
[----:B------:R-:W2:Y:S04]  /*a1d30*/  LDL.LU R6, [R1+0x8430] ;  /* 0x0084300001067983 */ /* 0x000ea80000300800 */
[----:B------:R-:W3:Y:S01]  /*a1d40*/  LDL R2, [R1+0x5260] ;  /* 0x0052600001027983 */ /* 0x000ee20000100800 */
[----:B------:R-:W-:-:S02]  /*a1d50*/  PRMT R11, RZ, 0x7610, R11 ;  /* 0x00007610ff0b7816 */ /* 0x000fc4000000000b */
[----:B---3--:R-:W-:-:S04]  /*a1d60*/  @!P0 LOP3.LUT R3, R3, R2, RZ, 0x3c, !PT ;  /* 0x0000000203038212 */ /* 0x008fc800078e3cff */
[----:B------:R-:W-:-:S04]  /*a1d70*/  @!P0 LOP3.LUT R2, R3, R2, RZ, 0x3c, !PT ;  /* 0x0000000203028212 */ /* 0x000fc800078e3cff */
[----:B------:R-:W-:-:S05]  /*a1d80*/  @!P0 LOP3.LUT R3, R3, R2, RZ, 0x3c, !PT ;  /* 0x0000000203038212 */ /* 0x000fca00078e3cff */
[----:B------:R-:W3:Y:S04]  /*a1d90*/  @!P0 LDG.E.U8 R11, desc[UR22][R2.64] ;  /* 0x00000016020b8981 */ /* 0x000ee8000c1e1100 */
        /* <DEDUP_REMOVED lines=17> */
[----:B------:R-:W2:Y:S04]  /*a1eb0*/  @!P0 LDG.E.U8 R7, desc[UR22][R2.64] ;  /* 0x0000001602078981 */ /* 0x000ea8000c1e1100 */
[----:B--2---:R0:W-:Y:S04]  /*a1ec0*/  STL [R1+0x120], R7 ;  /* 0x0001200701007387 */ /* 0x0041e80000100800 */
[----:B0-----:R-:W2:Y:S04]  /*a1ed0*/  LDL.LU R7, [R1+0x8424] ;  /* 0x0084240001077983 */ /* 0x001ea80000300800 */
[----:B------:R-:W3:Y:S04]  /*a1ee0*/  LDL R2, [R1+0x5200] ;  /* 0x0052000001027983 */ /* 0x000ee80000100800 */
        /* <DEDUP_REMOVED lines=248> */
[----:B------:R0:W3:Y:S04]  /*a2e70*/  @!P0 LDG.E.U8 R30, desc[UR22][R2.64] ;  /* 0x00000016021e8981 */ /* 0x0000e8000c1e1100 */
[----:B------:R-:W0:Y:S04]  /*a2e80*/  LDL R2, [R1+0x4e80] ;  /* 0x004e800001027983 */ /* 0x000e280000100800 */
[----:B------:R-:W0:Y:S01]  /*a2e90*/  LDL R3, [R1+0x4e84] ;  /* 0x004e840001037983 */ /* 0x000e220000100800 */
[----:B------:R-:W-:Y:S02]  /*a2ea0*/  PRMT R33, RZ, 0x7610, R33 ;  /* 0x00007610ff217816 */ /* 0x000fe40000000021 */
[----:B0-----:R-:W-:-:S04]  /*a2eb0*/  @!P0 LOP3.LUT R3, R3, R2, RZ, 0x3c, !PT ;  /* 0x0000000203038212 */ /* 0x001fc800078e3cff */
[----:B------:R-:W-:-:S04]  /*a2ec0*/  @!P0 LOP3.LUT R2, R3, R2, RZ, 0x3c, !PT ;  /* 0x0000000203028212 */ /* 0x000fc800078e3cff */
[----:B------:R-:W-:-:S05]  /*a2ed0*/  @!P0 LOP3.LUT R3, R3, R2, RZ, 0x3c, !PT ;  /* 0x0000000203038212 */ /* 0x000fca00078e3cff */
[----:B------:R-:W4:Y:S04]  /*a2ee0*/  @!P0 LDG.E.U8 R33, desc[UR22][R2.64] ;  /* 0x0000001602218981 */ /* 0x000f28000c1e1100 */
[----:B---3--:R0:W-:Y:S04]  /*a2ef0*/  STL [R1+0xb0], R30 ;  /* 0x0000b01e01007387 */ /* 0x0081e80000100800 */
[----:B0-----:R-:W3:Y:S04]  /*a2f00*/  LDL R30, [R1+0x4de4] ;  /* 0x004de400011e7983 */ /* 0x001ee80000100800 */
        /* <DEDUP_REMOVED lines=36> */
[----:B------:R-:W-:-:S03]  /*a3150*/  PRMT R26, RZ, 0x7610, R26 ;  /* 0x00007610ff1a7816 */ /* 0x000fc6000000001a */
[----:B--2---:R0:W-:Y:S04]  /*a3160*/  STL [R1+0x9c], R34 ;  /* 0x00009c2201007387 */ /* 0x0041e80000100800 */
[----:B0-----:R-:W2:Y:S04]  /*a3170*/  LDL.LU R34, [R1+0x83a4] ;  /* 0x0083a40001227983 */ /* 0x001ea80000300800 */
[----:B------:R-:W3:Y:S01]  /*a3180*/  LDL R3, [R1+0x4de0] ;  /* 0x004de00001037983 */ /* 0x000ee20000100800 */
[----:B------:R-:W-:Y:S01]  /*a3190*/  @!P0 IMAD.MOV.U32 R2, RZ, RZ, R30 ;  /* 0x000000ffff028224 */ /* 0x000fe200078e001e */
[----:B------:R-:W-:-:S02]  /*a31a0*/  PRMT R36, RZ, 0x7610, R36 ;  /* 0x00007610ff247816 */ /* 0x000fc40000000024 */
[----:B------:R-:W4:Y:S04]  /*a31b0*/  LDL R30, [R1+0x4d20] ;  /* 0x004d2000011e7983 */ /* 0x000f280000100800 */
[----:B---3--:R0:W3:Y:S04]  /*a31c0*/  @!P0 LDG.E.U8 R26, desc[UR22][R2.64] ;  /* 0x00000016021a8981 */ /* 0x0080e8000c1e1100 */
[----:B------:R-:W0:Y:S04]  /*a31d0*/  LDL R2, [R1+0x4dc0] ;  /* 0x004dc00001027983 */ /* 0x000e280000100800 */
[----:B------:R-:W0:Y:S02]  /*a31e0*/  LDL R3, [R1+0x4dc4] ;  /* 0x004dc40001037983 */ /* 0x000e240000100800 */
[----:B0-----:R-:W-:-:S04]  /*a31f0*/  @!P0 LOP3.LUT R3, R3, R2, RZ, 0x3c, !PT ;  /* 0x0000000203038212 */ /* 0x001fc800078e3cff */
[----:B------:R-:W-:-:S04]  /*a3200*/  @!P0 LOP3.LUT R2, R3, R2, RZ, 0x3c, !PT ;  /* 0x0000000203028212 */ /* 0x000fc800078e3cff */
[----:B------:R-:W-:-:S05]  /*a3210*/  @!P0 LOP3.LUT R3, R3, R2, RZ, 0x3c, !PT ;  /* 0x0000000203038212 */ /* 0x000fca00078e3cff */
[----:B------:R-:W2:Y:S04]  /*a3220*/  @!P0 LDG.E.U8 R36, desc[UR22][R2.64] ;  /* 0x0000001602248981 */ /* 0x000ea8000c1e1100 */
[----:B---3--:R0:W-:Y:S04]  /*a3230*/  STL [R1+0x98], R26 ;  /* 0x0000981a01007387 */ /* 0x0081e80000100800 */
[----:B0-----:R-:W3:Y:S04]  /*a3240*/  LDL R26, [R1+0x4d24] ;  /* 0x004d2400011a7983 */ /* 0x001ee80000100800 */
        /* <DEDUP_REMOVED lines=29> */
[----:B------:R-:W4:Y:S04]  /*a3420*/  LDL R2, [R1+0x4d40] ;  /* 0x004d400001027983 */ /* 0x000f280000100800 */
[----:B------:R-:W4:Y:S01]  /*a3430*/  LDL R3, [R1+0x4d44] ;  /* 0x004d440001037983 */ /* 0x000f220000100800 */
[----:B------:R-:W-:-:S02]  /*a3440*/  PRMT R44, RZ, 0x7610, R44 ;  /* 0x00007610ff2c7816 */ /* 0x000fc4000000002c */
[----:B------:R-:W-:Y:S02]  /*a3450*/  PRMT R46, RZ, 0x7610, R46 ;  /* 0x00007610ff2e7816 */ /* 0x000fe4000000002e */
[----:B----4-:R-:W-:-:S04]  /*a3460*/  @!P0 LOP3.LUT R3, R3, R2, RZ, 0x3c, !PT ;  /* 0x0000000203038212 */ /* 0x010fc800078e3cff */
[----:B------:R-:W-:-:S04]  /*a3470*/  @!P0 LOP3.LUT R2, R3, R2, RZ, 0x3c, !PT ;  /* 0x0000000203028212 */ /* 0x000fc800078e3cff */
[----:B------:R-:W-:-:S05]  /*a3480*/  @!P0 LOP3.LUT R3, R3, R2, RZ, 0x3c, !PT ;  /* 0x0000000203038212 */ /* 0x000fca00078e3cff */
[----:B------:R0:W4:Y:S02]  /*a3490*/  @!P0 LDG.E.U8 R44, desc[UR22][R2.64] ;  /* 0x00000016022c8981 */ /* 0x000124000c1e1100 */
[----:B0-----:R-:W-:Y:S02]  /*a34a0*/  @!P0 IMAD.MOV.U32 R2, RZ, RZ, R26 ;  /* 0x000000ffff028224 */ /* 0x001fe400078e001a */
[----:B------:R-:W-:-:S05]  /*a34b0*/  @!P0 IMAD.MOV.U32 R3, RZ, RZ, R30 ;  /* 0x000000ffff038224 */ /* 0x000fca00078e001e */
[----:B------:R-:W3:Y:S04]  /*a34c0*/  @!P0 LDG.E.U8 R46, desc[UR22][R2.64] ;  /* 0x00000016022e8981 */ /* 0x000ee8000c1e1100 */
[----:B----4-:R0:W-:Y:S04]  /*a34d0*/  STL [R1+0x84], R44 ;  /* 0x0000842c01007387 */ /* 0x0101e80000100800 */
[----:B0-----:R-:W4:Y:S04]  /*a34e0*/  LDL.LU R44, [R1+0x8390] ;  /* 0x00839000012c7983 */ /* 0x001f280000300800 */
[----:B------:R-:W2:Y:S04]  /*a34f0*/  LDL R30, [R1+0x4c80] ;  /* 0x004c8000011e7983 */ /* 0x000ea80000100800 */
[----:B------:R-:W4:Y:S04]  /*a3500*/  LDL R26, [R1+0x4c84] ;  /* 0x004c8400011a7983 */ /* 0x000f280000100800 */
        /* <DEDUP_REMOVED lines=30> */
[----:B------:R-:W-:-:S02]  /*a36f0*/  PRMT R52, RZ, 0x7610, R52 ;  /* 0x00007610ff347816 */ /* 0x000fc40000000034 */
[----:B0-----:R-:W-:-:S04]  /*a3700*/  @!P0 LOP3.LUT R3, R3, R2, RZ, 0x3c, !PT ;  /* 0x0000000203038212 */ /* 0x001fc800078e3cff */
[----:B------:R-:W-:-:S04]  /*a3710*/  @!P0 LOP3.LUT R2, R3, R2, RZ, 0x3c, !PT ;  /* 0x0000000203028212 */ /* 0x000fc800078e3cff */
[----:B------:R-:W-:-:S05]  /*a3720*/  @!P0 LOP3.LUT R3, R3, R2, RZ, 0x3c, !PT ;  /* 0x0000000203038212 */ /* 0x000fca00078e3cff */
[----:B------:R0:W2:Y:S02]  /*a3730*/  @!P0 LDG.E.U8 R31, desc[UR22][R2.64] ;  /* 0x00000016021f8981 */ /* 0x0000a4000c1e1100 */
[----:B0-----:R-:W-:Y:S02]  /*a3740*/  @!P0 IMAD.MOV.U32 R2, RZ, RZ, R26 ;  /* 0x000000ffff028224 */ /* 0x001fe400078e001a */
[----:B------:R-:W-:-:S05]  /*a3750*/  @!P0 IMAD.MOV.U32 R3, RZ, RZ, R30 ;  /* 0x000000ffff038224 */ /* 0x000fca00078e001e */
[----:B------:R-:W4:Y:S04]  /*a3760*/  @!P0 LDG.E.U8 R52, desc[UR22][R2.64] ;  /* 0x0000001602348981 */ /* 0x000f28000c1e1100 */
[----:B---3--:R0:W-:Y:S04]  /*a3770*/  STL [R1+0x74], R22 ;  /* 0x0000741601007387 */ /* 0x0081e80000100800 */
[----:B0-----:R-:W3:Y:S04]  /*a3780*/  LDL R22, [R1+0x4c24] ;  /* 0x004c240001167983 */ /* 0x001ee80000100800 */
[----:B--2---:R0:W-:Y:S04]  /*a3790*/  STL [R1+0x70], R31 ;  /* 0x0000701f01007387 */ /* 0x0041e80000100800 */
[----:B------:R-:W2:Y:S04]  /*a37a0*/  LDL R30, [R1+0x4be0] ;  /* 0x004be000011e7983 */ /* 0x000ea80000100800 */
[----:B------:R-:W2:Y:S04]  /*a37b0*/  LDL R26, [R1+0x4be4] ;  /* 0x004be400011a7983 */ /* 0x000ea80000100800 */
[----:B0-----:R-:W2:Y:S04]  /*a37c0*/  LDL R31, [R1+0x4c04] ;  /* 0x004c0400011f7983 */ /* 0x001ea80000100800 */
        /* <DEDUP_REMOVED lines=21> */
[----:B------:R-:W4:Y:S01]  /*a3920*/  LDL R3, [R1+0x4c20] ;  /* 0x004c200001037983 */ /* 0x000f220000100800 */
[----:B------:R-:W-:-:S03]  /*a3930*/  @!P0 IMAD.MOV.U32 R2, RZ, RZ, R22 ;  /* 0x000000ffff028224 */ /* 0x000fc600078e0016 */
[----:B------:R-:W3:Y:S04]  /*a3940*/  LDL R22, [R1+0x4ba4] ;  /* 0x004ba40001167983 */ /* 0x000ee80000100800 */
[----:B----4-:R-:W4:Y:S01]  /*a3950*/  @!P0 LDG.E.U8 R56, desc[UR22][R2.64] ;  /* 0x0000001602388981 */ /* 0x010f22000c1e1100 */
[----:B------:R-:W-:-:S03]  /*a3960*/  PRMT R20, RZ, 0x7610, R20 ;  /* 0x00007610ff147816 */ /* 0x000fc60000000014 */
[----:B----4-:R0:W-:Y:S04]  /*a3970*/  STL [R1+0x60], R56 ;  /* 0x0000603801007387 */ /* 0x0101e80000100800 */
[----:B0-----:R-:W4:Y:S04]  /*a3980*/  LDL.LU R56, [R1+0x8374] ;  /* 0x0083740001387983 */ /* 0x001f280000300800 */
[----:B------:R-:W2:Y:S01]  /*a3990*/  LDL R3, [R1+0x4c00] ;  /* 0x004c000001037983 */ /* 0x000ea20000100800 */
[----:B------:R-:W-:Y:S01]  /*a39a0*/  @!P0 IMAD.MOV.U32 R2, RZ, RZ, R31 ;  /* 0x000000ffff028224 */ /* 0x000fe200078e001f */
[----:B------:R-:W-:-:S04]  /*a39b0*/  PRMT R24, RZ, 0x7610, R24 ;  /* 0x00007610ff187816 */ /* 0x000fc80000000018 */
[----:B--2---:R0:W2:Y:S02]  /*a39c0*/  @!P0 LDG.E.U8 R20, desc[UR22][R2.64] ;  /* 0x0000001602148981 */ /* 0x0040a4000c1e1100 */
[----:B0-----:R-:W-:Y:S02]  /*a39d0*/  @!P0 IMAD.MOV.U32 R2, RZ, RZ, R26 ;  /* 0x000000ffff028224 */ /* 0x001fe400078e001a */
[----:B------:R-:W-:-:S05]  /*a39e0*/  @!P0 IMAD.MOV.U32 R3, RZ, RZ, R30 ;  /* 0x000000ffff038224 */ /* 0x000fca00078e001e */
[----:B------:R0:W3:Y:S04]  /*a39f0*/  @!P0 LDG.E.U8 R24, desc[UR22][R2.64] ;  /* 0x0000001602188981 */ /* 0x0000e8000c1e1100 */
[----:B--2---:R1:W-:Y:S04]  /*a3a00*/  STL [R1+0x5c], R20 ;  /* 0x00005c1401007387 */ /* 0x0043e80000100800 */
[----:B------:R-:W0:Y:S04]  /*a3a10*/  LDL R2, [R1+0x4bc0] ;  /* 0x004bc00001027983 */ /* 0x000e280000100800 */
[----:B------:R-:W0:Y:S01]  /*a3a20*/  LDL R3, [R1+0x4bc4] ;  /* 0x004bc40001037983 */ /* 0x000e220000100800 */
[----:B------:R-:W-:-:S03]  /*a3a30*/  PRMT R0, RZ, 0x7610, R0 ;  /* 0x00007610ff007816 */ /* 0x000fc60000000000 */
[----:B------:R-:W2:Y:S04]  /*a3a40*/  LDL R31, [R1+0x4b60] ;  /* 0x004b6000011f7983 */ /* 0x000ea80000100800 */
[----:B------:R-:W4:Y:S04]  /*a3a50*/  LDL R30, [R1+0x4b64] ;  /* 0x004b6400011e7983 */ /* 0x000f280000100800 */
[----:B------:R-:W2:Y:S04]  /*a3a60*/  LDL R26, [R1+0x4b40] ;  /* 0x004b4000011a7983 */ /* 0x000ea80000100800 */
[----:B-1----:R-:W4:Y:S01]  /*a3a70*/  LDL R20, [R1+0x4b84] ;  /* 0x004b840001147983 */ /* 0x002f220000100800 */
        /* <DEDUP_REMOVED lines=8> */
[----:B------:R-:W4:Y:S01]  /*a3b00*/  LDL R3, [R1+0x4ba0] ;  /* 0x004ba00001037983 */ /* 0x000f220000100800 */
[----:B------:R-:W-:Y:S01]  /*a3b10*/  PRMT R5, RZ, 0x7610, R5 ;  /* 0x00007610ff057816 */ /* 0x000fe20000000005 */
[----:B------:R-:W-:Y:S01]  /*a3b20*/  @!P0 IMAD.MOV.U32 R2, RZ, RZ, R22 ;  /* 0x000000ffff028224 */ /* 0x000fe200078e0016 */
[----:B------:R-:W-:-:S02]  /*a3b30*/  PRMT R12, RZ, 0x7610, R12 ;  /* 0x00007610ff0c7816 */ /* 0x000fc4000000000c */
[----:B------:R-:W-:Y:S02]  /*a3b40*/  PRMT R27, RZ, 0x7610, R27 ;  /* 0x00007610ff1b7816 */ /* 0x000fe4000000001b */
[----:B------:R-:W-:Y:S01]  /*a3b50*/  PRMT R6, RZ, 0x7610, R6 ;  /* 0x00007610ff067816 */ /* 0x000fe20000000006 */
[----:B------:R-:W2:Y:S04]  /*a3b60*/  LDL R22, [R1+0x4b20] ;  /* 0x004b200001167983 */ /* 0x000ea80000100800 */
[----:B----4-:R0:W4:Y:S04]  /*a3b70*/  @!P0 LDG.E.U8 R5, desc[UR22][R2.64] ;  /* 0x0000001602058981 */ /* 0x010128000c1e1100 */
[----:B------:R-:W3:Y:S01]  /*a3b80*/  LDL R3, [R1+0x4b80] ;  /* 0x004b800001037983 */ /* 0x000ee20000100800 */
[----:B0-----:R-:W-:-:S05]  /*a3b90*/  @!P0 IMAD.MOV.U32 R2, RZ, RZ, R20 ;  /* 0x000000ffff028224 */ /* 0x001fca00078e0014 */
[----:B---3--:R0:W3:Y:S02]  /*a3ba0*/  @!P0 LDG.E.U8 R12, desc[UR22][R2.64] ;  /* 0x00000016020c8981 */ /* 0x0080e4000c1e1100 */
[----:B0-----:R-:W-:Y:S02]  /*a3bb0*/  @!P0 IMAD.MOV.U32 R2, RZ, RZ, R30 ;  /* 0x000000ffff028224 */ /* 0x001fe400078e001e */
[----:B------:R-:W-:-:S05]  /*a3bc0*/  @!P0 IMAD.MOV.U32 R3, RZ, RZ, R31 ;  /* 0x000000ffff038224 */ /* 0x000fca00078e001f */
[----:B------:R0:W2:Y:S02]  /*a3bd0*/  @!P0 LDG.E.U8 R27, desc[UR22][R2.64] ;  /* 0x00000016021b8981 */ /* 0x0000a4000c1e1100 */
[----:B0-----:R-:W-:Y:S02]  /*a3be0*/  @!P0 IMAD.MOV.U32 R2, RZ, RZ, R24 ;  /* 0x000000ffff028224 */ /* 0x001fe400078e0018 */
[----:B------:R-:W-:-:S05]  /*a3bf0*/  @!P0 IMAD.MOV.U32 R3, RZ, RZ, R26 ;  /* 0x000000ffff038224 */ /* 0x000fca00078e001a */
[----:B------:R-:W2:Y:S04]  /*a3c00*/  @!P0 LDG.E.U8 R6, desc[UR22][R2.64] ;  /* 0x0000001602068981 */ /* 0x000ea8000c1e1100 */
[----:B----4-:R0:W-:Y:S04]  /*a3c10*/  STL [R1+0x50], R5 ;  /* 0x0000500501007387 */ /* 0x0101e80000100800 */
[----:B------:R-:W4:Y:S04]  /*a3c20*/  LDL R20, [R1+0x4b00] ;  /* 0x004b000001147983 */ /* 0x000f280000100800 */
[----:B0-----:R-:W4:Y:S04]  /*a3c30*/  LDL R5, [R1+0x4b24] ;  /* 0x004b240001057983 */ /* 0x001f280000100800 */
[----:B---3--:R0:W-:Y:S04]  /*a3c40*/  STL [R1+0x4c], R12 ;  /* 0x00004c0c01007387 */ /* 0x0081e80000100800 */
[----:B0-----:R-:W3:Y:S04]  /*a3c50*/  LDL R12, [R1+0x4b04] ;  /* 0x004b0400010c7983 */ /* 0x001ee80000100800 */
[----:B--2---:R0:W-:Y:S04]  /*a3c60*/  STL [R1+0x48], R27 ;  /* 0x0000481b01007387 */ /* 0x0041e80000100800 */
[----:B------:R-:W2:Y:S04]  /*a3c70*/  LDL R26, [R1+0x4ae4] ;  /* 0x004ae400011a7983 */ /* 0x000ea80000100800 */
[----:B------:R-:W2:Y:S04]  /*a3c80*/  LDL R24, [R1+0x4ac0] ;  /* 0x004ac00001187983 */ /* 0x000ea80000100800 */
[----:B0-----:R-:W2:Y:S04]  /*a3c90*/  LDL R27, [R1+0x4ae0] ;  /* 0x004ae000011b7983 */ /* 0x001ea80000100800 */
[----:B------:R0:W-:Y:S04]  /*a3ca0*/  STL [R1+0x44], R6 ;  /* 0x0000440601007387 */ /* 0x0001e80000100800 */
[----:B0-----:R-:W2:Y:S01]  /*a3cb0*/  LDL R6, [R1+0x4ac4] ;  /* 0x004ac40001067983 */ /* 0x001ea20000100800 */
[----:B------:R-:W-:Y:S01]  /*a3cc0*/  PRMT R4, RZ, 0x7610, R4 ;  /* 0x00007610ff047816 */ /* 0x000fe20000000004 */
[----:B----4-:R-:W-:-:S02]  /*a3cd0*/  @!P0 IMAD.MOV.U32 R2, RZ, RZ, R5 ;  /* 0x000000ffff028224 */ /* 0x010fc400078e0005 */
[----:B------:R-:W-:Y:S01]  /*a3ce0*/  @!P0 IMAD.MOV.U32 R3, RZ, RZ, R22 ;  /* 0x000000ffff038224 */ /* 0x000fe200078e0016 */
[----:B------:R-:W-:Y:S02]  /*a3cf0*/  PRMT R11, RZ, 0x7610, R11 ;  /* 0x00007610ff0b7816 */ /* 0x000fe4000000000b */
[----:B------:R-:W-:Y:S02]  /*a3d00*/  PRMT R25, RZ, 0x7610, R25 ;  /* 0x00007610ff197816 */ /* 0x000fe40000000019 */
[----:B------:R-:W-:Y:S01]  /*a3d10*/  PRMT R7, RZ, 0x7610, R7 ;  /* 0x00007610ff077816 */ /* 0x000fe20000000007 */
[----:B------:R-:W4:Y:S04]  /*a3d20*/  LDL R5, [R1+0x4aa0] ;  /* 0x004aa00001057983 */ /* 0x000f280000100800 */
[----:B------:R0:W4:Y:S02]  /*a3d30*/  @!P0 LDG.E.U8 R4, desc[UR22][R2.64] ;  /* 0x0000001602048981 */ /* 0x000124000c1e1100 */
[----:B0-----:R-:W-:-:S02]  /*a3d40*/  @!P0 IMAD.MOV.U32 R3, RZ, RZ, R20 ;  /* 0x000000ffff038224 */ /* 0x001fc400078e0014 */
[----:B---3--:R-:W-:-:S05]  /*a3d50*/  @!P0 IMAD.MOV.U32 R2, RZ, RZ, R12 ;  /* 0x000000ffff028224 */ /* 0x008fca00078e000c */
[----:B------:R2:W3:Y:S02]  /*a3d60*/  @!P0 LDG.E.U8 R11, desc[UR22][R2.64] ;  /* 0x00000016020b8981 */ /* 0x0004e4000c1e1100 */
[----:B--2---:R-:W-:Y:S02]  /*a3d70*/  @!P0 IMAD.MOV.U32 R2, RZ, RZ, R26 ;  /* 0x000000ffff028224 */ /* 0x004fe400078e001a */
[----:B------:R-:W-:-:S05]  /*a3d80*/  @!P0 IMAD.MOV.U32 R3, RZ, RZ, R27 ;  /* 0x000000ffff038224 */ /* 0x000fca00078e001b */
[----:B------:R0:W2:Y:S02]  /*a3d90*/  @!P0 LDG.E.U8 R25, desc[UR22][R2.64] ;  /* 0x0000001602198981 */ /* 0x0000a4000c1e1100 */
[----:B0-----:R-:W-:Y:S02]  /*a3da0*/  @!P0 IMAD.MOV.U32 R3, RZ, RZ, R24 ;  /* 0x000000ffff038224 */ /* 0x001fe400078e0018 */
[----:B------:R-:W-:-:S05]  /*a3db0*/  @!P0 IMAD.MOV.U32 R2, RZ, RZ, R6 ;  /* 0x000000ffff028224 */ /* 0x000fca00078e0006 */
[----:B------:R-:W2:Y:S04]  /*a3dc0*/  @!P0 LDG.E.U8 R7, desc[UR22][R2.64] ;  /* 0x0000001602078981 */ /* 0x000ea8000c1e1100 */
[----:B----4-:R0:W-:Y:S04]  /*a3dd0*/  STL [R1+0x40], R4 ;  /* 0x0000400401007387 */ /* 0x0101e80000100800 */
[----:B------:R-:W4:Y:S04]  /*a3de0*/  LDL R22, [R1+0x4a80] ;  /* 0x004a800001167983 */ /* 0x000f280000100800 */
[----:B------:R-:W4:Y:S04]  /*a3df0*/  LDL R20, [R1+0x4a84] ;  /* 0x004a840001147983 */ /* 0x000f280000100800 */
[----:B------:R-:W4:Y:S04]  /*a3e00*/  LDL R12, [R1+0x4a60] ;  /* 0x004a6000010c7983 */ /* 0x000f280000100800 */
[----:B0-----:R-:W4:Y:S04]  /*a3e10*/  LDL R4, [R1+0x4aa4] ;  /* 0x004aa40001047983 */ /* 0x001f280000100800 */
[----:B---3--:R0:W-:Y:S04]  /*a3e20*/  STL [R1+0x3c], R11 ;  /* 0x00003c0b01007387 */ /* 0x0081e80000100800 */
[----:B------:R-:W3:Y:S04]  /*a3e30*/  LDL R6, [R1+0x4a44] ;  /* 0x004a440001067983 */ /* 0x000ee80000100800 */
[----:B0-----:R-:W3:Y:S04]  /*a3e40*/  LDL R11, [R1+0x4a64] ;  /* 0x004a6400010b7983 */ /* 0x001ee80000100800 */
[----:B--2---:R0:W-:Y:S04]  /*a3e50*/  STL [R1+0x30], R7 ;  /* 0x0000300701007387 */ /* 0x0041e80000100800 */
        /* <DEDUP_REMOVED lines=8> */
[----:B------:R0:W4:Y:S04]  /*a3ee0*/  @!P0 LDG.E.U8 R23, desc[UR22][R2.64] ;  /* 0x0000001602178981 */ /* 0x000128000c1e1100 */
[----:B------:R-:W4:Y:S01]  /*a3ef0*/  LDL R4, [R1+0x4a24] ;  /* 0x004a240001047983 */ /* 0x000f220000100800 */
[----:B0-----:R-:W-:-:S02]  /*a3f00*/  @!P0 IMAD.MOV.U32 R2, RZ, RZ, R20 ;  /* 0x000000ffff028224 */ /* 0x001fc400078e0014 */
[----:B------:R-:W-:Y:S01]  /*a3f10*/  @!P0 IMAD.MOV.U32 R3, RZ, RZ, R22 ;  /* 0x000000ffff038224 */ /* 0x000fe200078e0016 */
[----:B------:R-:W4:Y:S04]  /*a3f20*/  LDL R20, [R1+0x4a00] ;  /* 0x004a000001147983 */ /* 0x000f280000100800 */
[----:B------:R0:W4:Y:S02]  /*a3f30*/  @!P0 LDG.E.U8 R19, desc[UR22][R2.64] ;  /* 0x0000001602138981 */ /* 0x000124000c1e1100 */
[----:B0-----:R-:W-:Y:S02]  /*a3f40*/  @!P0 IMAD.MOV.U32 R3, RZ, RZ, R12 ;  /* 0x000000ffff038224 */ /* 0x001fe400078e000c */
[----:B---3--:R-:W-:-:S05]  /*a3f50*/  @!P0 IMAD.MOV.U32 R2, RZ, RZ, R11 ;  /* 0x000000ffff028224 */ /* 0x008fca00078e000b */
[----:B------:R0:W3:Y:S02]  /*a3f60*/  @!P0 LDG.E.U8 R15, desc[UR22][R2.64] ;  /* 0x00000016020f8981 */ /* 0x0000e4000c1e1100 */
[----:B0-----:R-:W-:Y:S02]  /*a3f70*/  @!P0 IMAD.MOV.U32 R2, RZ, RZ, R6 ;  /* 0x000000ffff028224 */ /* 0x001fe400078e0006 */
[----:B--2---:R-:W-:-:S05]  /*a3f80*/  @!P0 IMAD.MOV.U32 R3, RZ, RZ, R7 ;  /* 0x000000ffff038224 */ /* 0x004fca00078e0007 */
[----:B------:R-:W2:Y:S04]  /*a3f90*/  @!P0 LDG.E.U8 R9, desc[UR22][R2.64] ;  /* 0x0000001602098981 */ /* 0x000ea8000c1e1100 */
[----:B----4-:R0:W-:Y:S04]  /*a3fa0*/  STL [R1+0x28], R19 ;  /* 0x0000281301007387 */ /* 0x0101e80000100800 */
[----:B------:R-:W4:Y:S04]  /*a3fb0*/  LDL R12, [R1+0x49e0] ;  /* 0x0049e000010c7983 */ /* 0x000f280000100800 */
[----:B------:R-:W4:Y:S04]  /*a3fc0*/  LDL R11, [R1+0x49e4] ;  /* 0x0049e400010b7983 */ /* 0x000f280000100800 */
[----:B------:R-:W4:Y:S04]  /*a3fd0*/  LDL R7, [R1+0x49c0] ;  /* 0x0049c00001077983 */ /* 0x000f280000100800 */
[----:B------:R-:W4:Y:S04]  /*a3fe0*/  LDL R6, [R1+0x49c4] ;  /* 0x0049c40001067983 */ /* 0x000f280000100800 */
[----:B0-----:R-:W4:Y:S04]  /*a3ff0*/  LDL R19, [R1+0x4a04] ;  /* 0x004a040001137983 */ /* 0x001f280000100800 */
[----:B---3--:R0:W-:Y:S04]  /*a4000*/  STL [R1+0x24], R15 ;  /* 0x0000240f01007387 */ /* 0x0081e80000100800 */
[----:B0-----:R-:W3:Y:S04]  /*a4010*/  LDL R15, [R1+0x49a0] ;  /* 0x0049a000010f7983 */ /* 0x001ee80000100800 */
[----:B------:R-:W-:Y:S04]  /*a4020*/  STL [R1+0x34], R25 ;  /* 0x0000341901007387 */ /* 0x000fe80000100800 */
[----:B--2---:R0:W-:Y:S04]  /*a4030*/  STL [R1+0x20], R9 ;  /* 0x0000200901007387 */ /* 0x0041e80000100800 */
[----:B0-----:R-:W2:Y:S01]  /*a4040*/  LDL R9, [R1+0x49a4] ;  /* 0x0049a40001097983 */ /* 0x001ea20000100800 */
[----:B------:R-:W-:Y:S01]  /*a4050*/  PRMT R21, RZ, 0x7610, R21 ;  /* 0x00007610ff157816 */ /* 0x000fe20000000015 */
[----:B------:R-:W-:-:S02]  /*a4060*/  @!P0 IMAD.MOV.U32 R2, RZ, RZ, R4 ;  /* 0x000000ffff028224 */ /* 0x000fc400078e0004 */
[----:B------:R-:W-:Y:S01]  /*a4070*/  @!P0 IMAD.MOV.U32 R3, RZ, RZ, R5 ;  /* 0x000000ffff038224 */ /* 0x000fe200078e0005 */
[----:B------:R-:W2:Y:S04]  /*a4080*/  LDL R4, [R1+0x4984] ;  /* 0x0049840001047983 */ /* 0x000ea80000100800 */
[----:B------:R-:W2:Y:S01]  /*a4090*/  LDL R5, [R1+0x4980] ;  /* 0x0049800001057983 */ /* 0x000ea20000100800 */
[----:B------:R-:W-:-:S03]  /*a40a0*/  PRMT R18, RZ, 0x7610, R18 ;  /* 0x00007610ff127816 */ /* 0x000fc60000000012 */
[----:B------:R0:W2:Y:S01]  /*a40b0*/  @!P0 LDG.E.U8 R21, desc[UR22][R2.64] ;  /* 0x0000001602158981 */ /* 0x0000a2000c1e1100 */
[----:B------:R-:W-:Y:S01]  /*a40c0*/  PRMT R17, RZ, 0x7610, R17 ;  /* 0x00007610ff117816 */ /* 0x000fe20000000011 */
[----:B0-----:R-:W-:Y:S02]  /*a40d0*/  @!P0 IMAD.MOV.U32 R3, RZ, RZ, R20 ;  /* 0x000000ffff038224 */ /* 0x001fe400078e0014 */
[----:B----4-:R-:W-:-:S05]  /*a40e0*/  @!P0 IMAD.MOV.U32 R2, RZ, RZ, R19 ;  /* 0x000000ffff028224 */ /* 0x010fca00078e0013 */
[----:B------:R0:W4:Y:S01]  /*a40f0*/  @!P0 LDG.E.U8 R18, desc[UR22][R2.64] ;  /* 0x0000001602128981 */ /* 0x000122000c1e1100 */
[----:B------:R-:W-:Y:S01]  /*a4100*/  PRMT R16, RZ, 0x7610, R16 ;  /* 0x00007610ff107816 */ /* 0x000fe20000000010 */
[----:B0-----:R-:W-:Y:S02]  /*a4110*/  @!P0 IMAD.MOV.U32 R3, RZ, RZ, R12 ;  /* 0x000000ffff038224 */ /* 0x001fe400078e000c */
[----:B------:R-:W-:Y:S01]  /*a4120*/  @!P0 IMAD.MOV.U32 R2, RZ, RZ, R11 ;  /* 0x000000ffff028224 */ /* 0x000fe200078e000b */
[----:B------:R-:W4:Y:S04]  /*a4130*/  LDL R12, [R1+0x4960] ;  /* 0x00496000010c7983 */ /* 0x000f280000100800 */
[----:B------:R-:W-:Y:S04]  /*a4140*/  STL [R1+0x2c], R23 ;  /* 0x00002c1701007387 */ /* 0x000fe80000100800 */
[----:B------:R-:W4:Y:S04]  /*a4150*/  LDL R11, [R1+0x4964] ;  /* 0x00496400010b7983 */ /* 0x000f280000100800 */
[----:B------:R0:W4:Y:S01]  /*a4160*/  @!P0 LDG.E.U8 R17, desc[UR22][R2.64] ;  /* 0x0000001602118981 */ /* 0x000122000c1e1100 */
[----:B------:R-:W-:Y:S01]  /*a4170*/  PRMT R8, RZ, 0x7610, R8 ;  /* 0x00007610ff087816 */ /* 0x000fe20000000008 */
[----:B0-----:R-:W-:-:S02]  /*a4180*/  @!P0 IMAD.MOV.U32 R2, RZ, RZ, R6 ;  /* 0x000000ffff028224 */ /* 0x001fc400078e0006 */
[----:B------:R-:W-:Y:S01]  /*a4190*/  @!P0 IMAD.MOV.U32 R3, RZ, RZ, R7 ;  /* 0x000000ffff038224 */ /* 0x000fe200078e0007 */
[----:B------:R-:W-:Y:S01]  /*a41a0*/  PRMT R13, RZ, 0x7610, R13 ;  /* 0x00007610ff0d7816 */ /* 0x000fe2000000000d */
[----:B------:R-:W4:Y:S04]  /*a41b0*/  LDL R7, [R1+0x4940] ;  /* 0x0049400001077983 */ /* 0x000f280000100800 */
[----:B------:R3:W4:Y:S04]  /*a41c0*/  @!P0 LDG.E.U8 R16, desc[UR22][R2.64] ;  /* 0x0000001602108981 */ /* 0x000728000c1e1100 */
[----:B------:R-:W4:Y:S01]  /*a41d0*/  LDL R6, [R1+0x4944] ;  /* 0x0049440001067983 */ /* 0x000f220000100800 */
[----:B---3--:R-:W-:-:S02]  /*a41e0*/  @!P0 IMAD.MOV.U32 R3, RZ, RZ, R15 ;  /* 0x000000ffff038224 */ /* 0x008fc400078e000f */
[----:B--2---:R-:W-:Y:S01]  /*a41f0*/  @!P0 IMAD.MOV.U32 R2, RZ, RZ, R9 ;  /* 0x000000ffff028224 */ /* 0x004fe200078e0009 */
[----:B------:R-:W-:Y:S01]  /*a4200*/  PRMT R10, RZ, 0x7610, R10 ;  /* 0x00007610ff0a7816 */ /* 0x000fe2000000000a */
[----:B------:R-:W2:Y:S04]  /*a4210*/  LDL R9, [R1+0x4928] ;  /* 0x0049280001097983 */ /* 0x000ea80000100800 */
[----:B------:R0:W3:Y:S02]  /*a4220*/  @!P0 LDG.E.U8 R8, desc[UR22][R2.64] ;  /* 0x0000001602088981 */ /* 0x0000e4000c1e1100 */
[----:B0-----:R-:W-:Y:S02]  /*a4230*/  @!P0 IMAD.MOV.U32 R2, RZ, RZ, R4 ;  /* 0x000000ffff028224 */ /* 0x001fe400078e0004 */
[----:B------:R-:W-:-:S05]  /*a4240*/  @!P0 IMAD.MOV.U32 R3, RZ, RZ, R5 ;  /* 0x000000ffff038224 */ /* 0x000fca00078e0005 */
[----:B------:R4:W2:Y:S02]  /*a4250*/  @!P0 LDG.E.U8 R13, desc[UR22][R2.64] ;  /* 0x00000016020d8981 */ /* 0x0008a4000c1e1100 */
[----:B----4-:R-:W-:Y:S02]  /*a4260*/  @!P0 IMAD.MOV.U32 R3, RZ, RZ, R12 ;  /* 0x000000ffff038224 */ /* 0x010fe400078e000c */
[----:B------:R-:W-:-:S05]  /*a4270*/  @!P0 IMAD.MOV.U32 R2, RZ, RZ, R11 ;  /* 0x000000ffff028224 */ /* 0x000fca00078e000b */
[----:B------:R0:W4:Y:S04]  /*a4280*/  @!P0 LDG.E.U8 R10, desc[UR22][R2.64] ;  /* 0x00000016020a8981 */ /* 0x000128000c1e1100 */
[----:B---3--:R1:W-:Y:S04]  /*a4290*/  STL [R1+0xc], R8 ;  /* 0x00000c0801007387 */ /* 0x0083e80000100800 */
[----:B------:R-:W3:Y:S04]  /*a42a0*/  LDL R5, [R1+0x4918] ;  /* 0x0049180001057983 */ /* 0x000ee80000100800 */
[----:B------:R-:W3:Y:S04]  /*a42b0*/  LDL R4, [R1+0x62a8] ;  /* 0x0062a80001047983 */ /* 0x000ee80000100800 */
[----:B-1----:R-:W3:Y:S04]  /*a42c0*/  LDL R8, [R1+0x6288] ;  /* 0x0062880001087983 */ /* 0x002ee80000100800 */
[----:B--2---:R1:W-:Y:S04]  /*a42d0*/  STL [R1+0x8], R13 ;  /* 0x0000080d01007387 */ /* 0x0043e80000100800 */
[----:B------:R-:W2:Y:S01]  /*a42e0*/  LDL R12, [R1+0x62c8] ;  /* 0x0062c800010c7983 */ /* 0x000ea20000100800 */
[----:B0-----:R-:W-:-:S02]  /*a42f0*/  @!P0 IMAD.MOV.U32 R2, RZ, RZ, R6 ;  /* 0x000000ffff028224 */ /* 0x001fc400078e0006 */
[----:B------:R-:W-:Y:S01]  /*a4300*/  @!P0 IMAD.MOV.U32 R3, RZ, RZ, R7 ;  /* 0x000000ffff038224 */ /* 0x000fe200078e0007 */
[----:B-1----:R-:W2:Y:S04]  /*a4310*/  LDL R13, [R1+0x6270] ;  /* 0x00627000010d7983 */ /* 0x002ea80000100800 */
[----:B------:R-:W-:Y:S04]  /*a4320*/  STL [R1+0x1c], R21 ;  /* 0x00001c1501007387 */ /* 0x000fe80000100800 */
[----:B------:R-:W2:Y:S04]  /*a4330*/  LDL R7, [R1+0x6290] ;  /* 0x0062900001077983 */ /* 0x000ea80000100800 */
[----:B------:R-:W2:Y:S04]  /*a4340*/  LDL R6, [R1+0x62e8] ;  /* 0x0062e80001067983 */ /* 0x000ea80000100800 */
[----:B------:R-:W-:Y:S04]  /*a4350*/  STL [R1+0x18], R18 ;  /* 0x0000181201007387 */ /* 0x000fe80000100800 */
[----:B------:R-:W2:Y:S01]  /*a4360*/  LDL R11, [R1+0x62b0] ;  /* 0x0062b000010b7983 */ /* 0x000ea20000100800 */
[----:B------:R-:W-:-:S06]  /*a4370*/  PRMT R14, RZ, 0x7610, R14 ;  /* 0x00007610ff0e7816 */ /* 0x000fcc000000000e */
[----:B------:R0:W2:Y:S04]  /*a4380*/  @!P0 LDG.E.U8 R14, desc[UR22][R2.64] ;  /* 0x00000016020e8981 */ /* 0x0000a8000c1e1100 */
[----:B----4-:R1:W-:Y:S04]  /*a4390*/  STL [R1+0x4], R10 ;  /* 0x0000040a01007387 */ /* 0x0103e80000100800 */
[----:B-1----:R-:W4:Y:S04]  /*a43a0*/  LDL R10, [R1+0x6308] ;  /* 0x00630800010a7983 */ /* 0x002f280000100800 */
[----:B------:R-:W-:Y:S01]  /*a43b0*/  STL [R1+0x14], R17 ;  /* 0x0000141101007387 */ /* 0x000fe20000100800 */
[----:B0-----:R-:W-:-:S03]  /*a43c0*/  @!P0 IMAD.MOV.U32 R3, RZ, RZ, R9 ;  /* 0x000000ffff038224 */ /* 0x001fc600078e0009 */
[----:B------:R-:W4:Y:S01]  /*a43d0*/  LDL R9, [R1+0x62d0] ;  /* 0x0062d00001097983 */ /* 0x000f220000100800 */
[----:B---3--:R-:W-:-:S03]  /*a43e0*/  @!P0 IMAD.MOV.U32 R2, RZ, RZ, R8 ;  /* 0x000000ffff028224 */ /* 0x008fc600078e0008 */
[----:B------:R-:W3:Y:S01]  /*a43f0*/  LDL R8, [R1+0x6328] ;  /* 0x0063280001087983 */ /* 0x000ee20000100800 */
[----:B------:R-:W-:Y:S02]  /*a4400*/  PRMT R61, RZ, 0x7610, R61 ;  /* 0x00007610ff3d7816 */ /* 0x000fe4000000003d */
[----:B------:R-:W-:Y:S01]  /*a4410*/  PRMT R60, RZ, 0x7610, R60 ;  /* 0x00007610ff3c7816 */ /* 0x000fe2000000003c */
[----:B------:R-:W-:Y:S04]  /*a4420*/  STL [R1+0x10], R16 ;  /* 0x0000101001007387 */ /* 0x000fe80000100800 */
[----:B------:R0:W3:Y:S01]  /*a4430*/  @!P0 LDG.E.U8 R61, desc[UR22][R2.64] ;  /* 0x00000016023d8981 */ /* 0x0000e2000c1e1100 */
[----:B------:R-:W-:Y:S01]  /*a4440*/  PRMT R59, RZ, 0x7610, R59 ;  /* 0x00007610ff3b7816 */ /* 0x000fe2000000003b */
[----:B0-----:R-:W-:-:S02]  /*a4450*/  @!P0 IMAD.MOV.U32 R2, RZ, RZ, R4 ;  /* 0x000000ffff028224 */ /* 0x001fc400078e0004 */
[----:B------:R-:W-:Y:S01]  /*a4460*/  @!P0 IMAD.MOV.U32 R3, RZ, RZ, R5 ;  /* 0x000000ffff038224 */ /* 0x000fe200078e0005 */
[----:B------:R-:W3:Y:S04]  /*a4470*/  LDL R4, [R1+0x6348] ;  /* 0x0063480001047983 */ /* 0x000ee80000100800 */
[----:B------:R-:W3:Y:S04]  /*a4480*/  LDL R5, [R1+0x62f0] ;  /* 0x0062f00001057983 */ /* 0x000ee80000100800 */
[----:B------:R2:W3:Y:S01]  /*a4490*/  @!P0 LDG.E.U8 R60, desc[UR22][R2.64] ;  /* 0x00000016023c8981 */ /* 0x0004e2000c1e1100 */
[----:B------:R-:W-:Y:S01]  /*a44a0*/  PRMT R58, RZ, 0x7610, R58 ;  /* 0x00007610ff3a7816 */ /* 0x000fe2000000003a */
[----:B--2---:R-:W-:-:S02]  /*a44b0*/  @!P0 IMAD.MOV.U32 R2, RZ, RZ, R12 ;  /* 0x000000ffff028224 */ /* 0x004fc400078e000c */
[----:B------:R-:W-:Y:S01]  /*a44c0*/  @!P0 IMAD.MOV.U32 R3, RZ, RZ, R13 ;  /* 0x000000ffff038224 */ /* 0x000fe200078e000d */
[----:B------:R-:W2:Y:S04]  /*a44d0*/  LDL R12, [R1+0x6368] ;  /* 0x00636800010c7983 */ /* 0x000ea80000100800 */
[----:B------:R-:W2:Y:S04]  /*a44e0*/  LDL R13, [R1+0x6310] ;  /* 0x00631000010d7983 */ /* 0x000ea80000100800 */
[----:B------:R0:W2:Y:S02]  /*a44f0*/  @!P0 LDG.E.U8 R59, desc[UR22][R2.64] ;  /* 0x00000016023b8981 */ /* 0x0000a4000c1e1100 */
[----:B0-----:R-:W-:-:S02]  /*a4500*/  @!P0 IMAD.MOV.U32 R2, RZ, RZ, R6 ;  /* 0x000000ffff028224 */ /* 0x001fc400078e0006 */
[----:B------:R-:W-:Y:S01]  /*a4510*/  @!P0 IMAD.MOV.U32 R3, RZ, RZ, R7 ;  /* 0x000000ffff038224 */ /* 0x000fe200078e0007 */
[----:B------:R-:W2:Y:S04]  /*a4520*/  LDL R6, [R1+0x6388] ;  /* 0x0063880001067983 */ /* 0x000ea80000100800 */
[----:B------:R-:W2:Y:S04]  /*a4530*/  LDL R7, [R1+0x6330] ;  /* 0x0063300001077983 */ /* 0x000ea80000100800 */
[----:B------:R4:W2:Y:S01]  /*a4540*/  @!P0 LDG.E.U8 R58, desc[UR22][R2.64] ;  /* 0x00000016023a8981 */ /* 0x0008a2000c1e1100 */
[----:B------:R-:W-:Y:S01]  /*a4550*/  PRMT R57, RZ, 0x7610, R57 ;  /* 0x00007610ff397816 */ /* 0x000fe20000000039 */
[----:B----4-:R-:W-:-:S02]  /*a4560*/  @!P0 IMAD.MOV.U32 R2, RZ, RZ, R10 ;  /* 0x000000ffff028224 */ /* 0x010fc400078e000a */
[----:B------:R-:W-:Y:S01]  /*a4570*/  @!P0 IMAD.MOV.U32 R3, RZ, RZ, R11 ;  /* 0x000000ffff038224 */ /* 0x000fe200078e000b */
[----:B------:R-:W4:Y:S04]  /*a4580*/  LDL R10, [R1+0x63a8] ;  /* 0x0063a800010a7983 */ /* 0x000f280000100800 */
[----:B------:R-:W4:Y:S04]  /*a4590*/  LDL R11, [R1+0x6350] ;  /* 0x00635000010b7983 */ /* 0x000f280000100800 */
[----:B------:R0:W4:Y:S02]  /*a45a0*/  @!P0 LDG.E.U8 R57, desc[UR22][R2.64] ;  /* 0x0000001602398981 */ /* 0x000124000c1e1100 */
[----:B0-----:R-:W-:-:S02]  /*a45b0*/  @!P0 IMAD.MOV.U32 R3, RZ, RZ, R9 ;  /* 0x000000ffff038224 */ /* 0x001fc400078e0009 */
[----:B------:R-:W4:Y:S01]  /*a45c0*/  LDL R9, [R1+0x6370] ;  /* 0x0063700001097983 */ /* 0x000f220000100800 */
[----:B---3--:R-:W-:-:S03]  /*a45d0*/  @!P0 IMAD.MOV.U32 R2, RZ, RZ, R8 ;  /* 0x000000ffff028224 */ /* 0x008fc600078e0008 */
[----:B------:R-:W3:Y:S01]  /*a45e0*/  LDL R8, [R1+0x63c8] ;  /* 0x0063c80001087983 */ /* 0x000ee20000100800 */
[----:B------:R-:W-:Y:S02]  /*a45f0*/  PRMT R53, RZ, 0x7610, R53 ;  /* 0x00007610ff357816 */ /* 0x000fe40000000035 */
[----:B------:R-:W-:Y:S01]  /*a4600*/  PRMT R51, RZ, 0x7610, R51 ;  /* 0x00007610ff337816 */ /* 0x000fe20000000033 */
[----:B------:R0:W-:Y:S01]  /*a4610*/  STL [R1], R14 ;  /* 0x0000000e01007387 */ /* 0x0001e20000100800 */
[----:B------:R-:W-:Y:S02]  /*a4620*/  PRMT R49, RZ, 0x7610, R49 ;  /* 0x00007610ff317816 */ /* 0x000fe40000000031 */
[----:B------:R-:W-:Y:S02]  /*a4630*/  PRMT R47, RZ, 0x7610, R47 ;  /* 0x00007610ff2f7816 */ /* 0x000fe4000000002f */
[----:B------:R-:W-:Y:S01]  /*a4640*/  PRMT R45, RZ, 0x7610, R45 ;  /* 0x00007610ff2d7816 */ /* 0x000fe2000000002d */
[----:B------:R1:W3:Y:S01]  /*a4650*/  @!P0 LDG.E.U8 R53, desc[UR22][R2.64] ;  /* 0x0000001602358981 */ /* 0x0002e2000c1e1100 */
[----:B------:R-:W-:-:S02]  /*a4660*/  PRMT R43, RZ, 0x7610, R43 ;  /* 0x00007610ff2b7816 */ /* 0x000fc4000000002b */
[----:B------:R-:W-:Y:S02]  /*a4670*/  PRMT R41, RZ, 0x7610, R41 ;  /* 0x00007610ff297816 */ /* 0x000fe40000000029 */
[----:B------:R-:W-:Y:S02]  /*a4680*/  PRMT R39, RZ, 0x7610, R39 ;  /* 0x00007610ff277816 */ /* 0x000fe40000000027 */
[----:B------:R-:W-:Y:S02]  /*a4690*/  PRMT R37, RZ, 0x7610, R37 ;  /* 0x00007610ff257816 */ /* 0x000fe40000000025 */
[----:B------:R-:W-:Y:S01]  /*a46a0*/  PRMT R35, RZ, 0x7610, R35 ;  /* 0x00007610ff237816 */ /* 0x000fe20000000023 */
[----:B------:R-:W3:Y:S04]  /*a46b0*/  LDL R15, [R1+0x64dc] ;  /* 0x0064dc00010f7983 */ /* 0x000ee80000100800 */
[----:B0-----:R-:W3:Y:S01]  /*a46c0*/  LDL R14, [R1+0x6514] ;  /* 0x00651400010e7983 */ /* 0x001ee20000100800 */
[----:B------:R-:W-:-:S02]  /*a46d0*/  PRMT R33, RZ, 0x7610, R33 ;  /* 0x00007610ff217816 */ /* 0x000fc40000000021 */
[----:B------:R-:W-:Y:S01]  /*a46e0*/  PRMT R29, RZ, 0x7610, R29 ;  /* 0x00007610ff1d7816 */ /* 0x000fe2000000001d */
[----:B-1----:R-:W-:Y:S02]  /*a46f0*/  @!P0 IMAD.MOV.U32 R2, RZ, RZ, R4 ;  /* 0x000000ffff028224 */ /* 0x002fe400078e0004 */
[----:B------:R-:W-:Y:S01]  /*a4700*/  @!P0 IMAD.MOV.U32 R3, RZ, RZ, R5 ;  /* 0x000000ffff038224 */ /* 0x000fe200078e0005 */
[----:B------:R-:W3:Y:S04]  /*a4710*/  LDL R4, [R1+0x63e8] ;  /* 0x0063e80001047983 */ /* 0x000ee80000100800 */
[----:B------:R-:W3:Y:S04]  /*a4720*/  LDL R5, [R1+0x6390] ;  /* 0x0063900001057983 */ /* 0x000ee80000100800 */
[----:B------:R2:W3:Y:S04]  /*a4730*/  @!P0 LDG.E.U8 R51, desc[UR22][R2.64] ;  /* 0x0000001602338981 */ /* 0x0004e8000c1e1100 */
        /* <DEDUP_REMOVED lines=8> */
[----:B------:R-:W3:Y:S01]  /*a47c0*/  LDL R25, [R1+0x661c] ;  /* 0x00661c0001197983 */ /* 0x000ee20000100800 */
[----:B--2---:R-:W-:-:S02]  /*a47d0*/  @!P0 IMAD.MOV.U32 R2, RZ, RZ, R12 ;  /* 0x000000ffff028224 */ /* 0x004fc400078e000c */
[----:B------:R-:W-:Y:S01]  /*a47e0*/  @!P0 IMAD.MOV.U32 R3, RZ, RZ, R13 ;  /* 0x000000ffff038224 */ /* 0x000fe200078e000d */
[----:B------:R-:W2:Y:S04]  /*a47f0*/  LDL R12, [R1+0x63f4] ;  /* 0x0063f400010c7983 */ /* 0x000ea80000100800 */
[----:B------:R-:W2:Y:S04]  /*a4800*/  LDL R13, [R1+0x63b0] ;  /* 0x0063b000010d7983 */ /* 0x000ea80000100800 */
[----:B------:R0:W2:Y:S04]  /*a4810*/  @!P0 LDG.E.U8 R49, desc[UR22][R2.64] ;  /* 0x0000001602318981 */ /* 0x0000a8000c1e1100 */
[----:B------:R-:W2:Y:S04]  /*a4820*/  LDL R24, [R1+0x6654] ;  /* 0x0066540001187983 */ /* 0x000ea80000100800 */
[----:B------:R-:W2:Y:S04]  /*a4830*/  LDL R27, [R1+0x665c] ;  /* 0x00665c00011b7983 */ /* 0x000ea80000100800 */
[----:B------:R-:W2:Y:S04]  /*a4840*/  LDL R26, [R1+0x6694] ;  /* 0x00669400011a7983 */ /* 0x000ea80000100800 */
[----:B------:R-:W2:Y:S04]  /*a4850*/  LDL R31, [R1+0x673c] ;  /* 0x00673c00011f7983 */ /* 0x000ea80000100800 */
[----:B------:R-:W2:Y:S01]  /*a4860*/  LDL R30, [R1+0x6774] ;  /* 0x00677400011e7983 */ /* 0x000ea20000100800 */
[----:B0-----:R-:W-:-:S02]  /*a4870*/  @!P0 IMAD.MOV.U32 R2, RZ, RZ, R6 ;  /* 0x000000ffff028224 */ /* 0x001fc400078e0006 */
[----:B------:R-:W-:Y:S01]  /*a4880*/  @!P0 IMAD.MOV.U32 R3, RZ, RZ, R7 ;  /* 0x000000ffff038224 */ /* 0x000fe200078e0007 */
[----:B------:R-:W2:Y:S04]  /*a4890*/  LDL R6, [R1+0x6414] ;  /* 0x0064140001067983 */ /* 0x000ea80000100800 */
[----:B------:R-:W2:Y:S04]  /*a48a0*/  LDL R7, [R1+0x63d0] ;  /* 0x0063d00001077983 */ /* 0x000ea80000100800 */
[----:B------:R4:W2:Y:S02]  /*a48b0*/  @!P0 LDG.E.U8 R47, desc[UR22][R2.64] ;  /* 0x00000016022f8981 */ /* 0x0008a4000c1e1100 */
        /* <DEDUP_REMOVED lines=8> */
[----:B------:R-:W3:Y:S04]  /*a4940*/  LDL R8, [R1+0x6454] ;  /* 0x0064540001087983 */ /* 0x000ee80000100800 */
[----:B------:R0:W3:Y:S02]  /*a4950*/  @!P0 LDG.E.U8 R43, desc[UR22][R2.64] ;  /* 0x00000016022b8981 */ /* 0x0000e4000c1e1100 */
[----:B0-----:R-:W-:Y:S02]  /*a4960*/  @!P0 IMAD.MOV.U32 R2, RZ, RZ, R4 ;  /* 0x000000ffff028224 */ /* 0x001fe400078e0004 */
[----:B------:R-:W-:Y:S01]  /*a4970*/  @!P0 IMAD.MOV.U32 R3, RZ, RZ, R5 ;  /* 0x000000ffff038224 */ /* 0x000fe200078e0005 */
[----:B------:R-:W3:Y:S04]  /*a4980*/  LDL R4, [R1+0x6474] ;  /* 0x0064740001047983 */ /* 0x000ee80000100800 */
[----:B------:R-:W3:Y:S04]  /*a4990*/  LDL R5, [R1+0x643c] ;  /* 0x00643c0001057983 */ /* 0x000ee80000100800 */
[----:B------:R2:W3:Y:S02]  /*a49a0*/  @!P0 LDG.E.U8 R41, desc[UR22][R2.64] ;  /* 0x0000001602298981 */ /* 0x0004e4000c1e1100 */
        /* <DEDUP_REMOVED lines=20> */
[----:B0-----:R-:W-:Y:S02]  /*a4af0*/  PRMT R3, RZ, 0x7610, R3 ;  /* 0x00007610ff037816 */ /* 0x001fe40000000003 */
[----:B------:R-:W-:Y:S01]  /*a4b00*/  PRMT R2, RZ, 0x7610, R2 ;  /* 0x00007610ff027816 */ /* 0x000fe20000000002 */
[----:B------:R2:W3:Y:S02]  /*a4b10*/  @!P0 LDG.E.U8 R29, desc[UR22][R4.64] ;  /* 0x00000016041d8981 */ /* 0x0004e4000c1e1100 */
[----:B--2---:R-:W-:-:S02]  /*a4b20*/  @!P0 IMAD.MOV.U32 R4, RZ, RZ, R12 ;  /* 0x000000ffff048224 */ /* 0x004fc400078e000c */
[----:B------:R-:W-:Y:S01]  /*a4b30*/  @!P0 IMAD.MOV.U32 R5, RZ, RZ, R13 ;  /* 0x000000ffff058224 */ /* 0x000fe200078e000d */
[----:B------:R-:W2:Y:S04]  /*a4b40*/  LDL R12, [R1+0x6574] ;  /* 0x00657400010c7983 */ /* 0x000ea80000100800 */
[----:B------:R-:W2:Y:S04]  /*a4b50*/  LDL R13, [R1+0x653c] ;  /* 0x00653c00010d7983 */ /* 0x000ea80000100800 */
[----:B------:R0:W2:Y:S04]  /*a4b60*/  @!P0 LDG.E.U8 R2, desc[UR22][R4.64] ;  /* 0x0000001604028981 */ /* 0x0000a8000c1e1100 */
[----:B------:R4:W2:Y:S01]  /*a4b70*/  @!P0 LDG.E.U8 R3, desc[UR22][R6.64] ;  /* 0x0000001606038981 */ /* 0x0008a2000c1e1100 */
[----:B0-----:R-:W-:Y:S01]  /*a4b80*/  PRMT R5, RZ, 0x7610, R5 ;  /* 0x00007610ff057816 */ /* 0x001fe20000000005 */
[----:B----4-:R-:W-:-:S02]  /*a4b90*/  @!P0 IMAD.MOV.U32 R6, RZ, RZ, R10 ;  /* 0x000000ffff068224 */ /* 0x010fc400078e000a */
[----:B------:R-:W-:Y:S01]  /*a4ba0*/  @!P0 IMAD.MOV.U32 R7, RZ, RZ, R11 ;  /* 0x000000ffff078224 */ /* 0x000fe200078e000b */
[----:B------:R-:W4:Y:S04]  /*a4bb0*/  LDL R10, [R1+0x6534] ;  /* 0x00653400010a7983 */ /* 0x000f280000100800 */
[----:B------:R-:W4:Y:S04]  /*a4bc0*/  LDL R11, [R1+0x64fc] ;  /* 0x0064fc00010b7983 */ /* 0x000f280000100800 */
[----:B---3--:R0:W3:Y:S02]  /*a4bd0*/  @!P0 LDG.E.U8 R5, desc[UR22][R8.64] ;  /* 0x0000001608058981 */ /* 0x0080e4000c1e1100 */
[----:B0-----:R-:W-:-:S02]  /*a4be0*/  @!P0 IMAD.MOV.U32 R8, RZ, RZ, R14 ;  /* 0x000000ffff088224 */ /* 0x001fc400078e000e */
[----:B------:R-:W-:Y:S01]  /*a4bf0*/  @!P0 IMAD.MOV.U32 R9, RZ, RZ, R15 ;  /* 0x000000ffff098224 */ /* 0x000fe200078e000f */
[----:B------:R-:W2:Y:S04]  /*a4c00*/  LDL R14, [R1+0x65b4] ;  /* 0x0065b400010e7983 */ /* 0x000ea80000100800 */
[----:B------:R-:W2:Y:S01]  /*a4c10*/  LDL R15, [R1+0x657c] ;  /* 0x00657c00010f7983 */ /* 0x000ea20000100800 */
[----:B------:R-:W-:-:S06]  /*a4c20*/  PRMT R4, RZ, 0x7610, R4 ;  /* 0x00007610ff047816 */ /* 0x000fcc0000000004 */
[----:B------:R0:W3:Y:S02]  /*a4c30*/  @!P0 LDG.E.U8 R4, desc[UR22][R6.64] ;  /* 0x0000001606048981 */ /* 0x0000e4000c1e1100 */
[----:B0-----:R-:W-:Y:S02]  /*a4c40*/  PRMT R6, RZ, 0x7610, R6 ;  /* 0x00007610ff067816 */ /* 0x001fe40000000006 */
[----:B------:R-:W-:-:S04]  /*a4c50*/  PRMT R7, RZ, 0x7610, R7 ;  /* 0x00007610ff077816 */ /* 0x000fc80000000007 */
[----:B------:R0:W3:Y:S02]  /*a4c60*/  @!P0 LDG.E.U8 R6, desc[UR22][R8.64] ;  /* 0x0000001608068981 */ /* 0x0000e4000c1e1100 */
[----:B0-----:R-:W-:Y:S02]  /*a4c70*/  PRMT R8, RZ, 0x7610, R8 ;  /* 0x00007610ff087816 */ /* 0x001fe40000000008 */
[----:B----4-:R0:W4:Y:S02]  /*a4c80*/  @!P0 LDG.E.U8 R7, desc[UR22][R10.64] ;  /* 0x000000160a078981 */ /* 0x010124000c1e1100 */
[----:B0-----:R-:W-:Y:S02]  /*a4c90*/  @!P0 IMAD.MOV.U32 R10, RZ, RZ, R16 ;  /* 0x000000ffff0a8224 */ /* 0x001fe400078e0010 */
[----:B------:R-:W-:Y:S01]  /*a4ca0*/  @!P0 IMAD.MOV.U32 R11, RZ, RZ, R17 ;  /* 0x000000ffff0b8224 */ /* 0x000fe200078e0011 */
[----:B------:R-:W3:Y:S04]  /*a4cb0*/  LDL R16, [R1+0x65f4] ;  /* 0x0065f40001107983 */ /* 0x000ee80000100800 */
[----:B------:R-:W3:Y:S04]  /*a4cc0*/  LDL R17, [R1+0x65bc] ;  /* 0x0065bc0001117983 */ /* 0x000ee80000100800 */
[----:B------:R0:W4:Y:S02]  /*a4cd0*/  @!P0 LDG.E.U8 R8, desc[UR22][R10.64] ;  /* 0x000000160a088981 */ /* 0x000124000c1e1100 */
[----:B0-----:R-:W-:-:S06]  /*a4ce0*/  PRMT R11, RZ, 0x7610, R11 ;  /* 0x00007610ff0b7816 */ /* 0x001fcc000000000b */
[----:B--2---:R0:W2:Y:S02]  /*a4cf0*/  @!P0 LDG.E.U8 R11, desc[UR22][R14.64] ;  /* 0x000000160e0b8981 */ /* 0x0040a4000c1e1100 */
[----:B0-----:R-:W-:Y:S02]  /*a4d00*/  @!P0 IMAD.MOV.U32 R14, RZ, RZ, R18 ;  /* 0x000000ffff0e8224 */ /* 0x001fe400078e0012 */
[----:B------:R-:W-:Y:S01]  /*a4d10*/  @!P0 IMAD.MOV.U32 R15, RZ, RZ, R19 ;  /* 0x000000ffff0f8224 */ /* 0x000fe200078e0013 */
[----:B------:R-:W4:Y:S04]  /*a4d20*/  LDL R18, [R1+0x6634] ;  /* 0x0066340001127983 */ /* 0x000f280000100800 */
[----:B------:R-:W4:Y:S01]  /*a4d30*/  LDL R19, [R1+0x65fc] ;  /* 0x0065fc0001137983 */ /* 0x000f220000100800 */
[----:B------:R-:W-:-:S02]  /*a4d40*/  PRMT R9, RZ, 0x7610, R9 ;  /* 0x00007610ff097816 */ /* 0x000fc40000000009 */
[----:B------:R-:W-:-:S04]  /*a4d50*/  PRMT R10, RZ, 0x7610, R10 ;  /* 0x00007610ff0a7816 */ /* 0x000fc8000000000a */
[----:B------:R0:W2:Y:S02]  /*a4d60*/  @!P0 LDG.E.U8 R9, desc[UR22][R12.64] ;  /* 0x000000160c098981 */ /* 0x0000a4000c1e1100 */
[----:B0-----:R-:W-:Y:S02]  /*a4d70*/  @!P0 IMAD.MOV.U32 R12, RZ, RZ, R20 ;  /* 0x000000ffff0c8224 */ /* 0x001fe400078e0014 */
[----:B------:R-:W-:Y:S01]  /*a4d80*/  @!P0 IMAD.MOV.U32 R13, RZ, RZ, R21 ;  /* 0x000000ffff0d8224 */ /* 0x000fe200078e0015 */
[----:B------:R-:W2:Y:S04]  /*a4d90*/  LDL R20, [R1+0x6674] ;  /* 0x0066740001147983 */ /* 0x000ea80000100800 */
[----:B------:R-:W2:Y:S04]  /*a4da0*/  LDL R21, [R1+0x663c] ;  /* 0x00663c0001157983 */ /* 0x000ea80000100800 */
[----:B------:R0:W2:Y:S02]  /*a4db0*/  @!P0 LDG.E.U8 R10, desc[UR22][R12.64] ;  /* 0x000000160c0a8981 */ /* 0x0000a4000c1e1100 */
[----:B0-----:R-:W-:-:S02]  /*a4dc0*/  PRMT R12, RZ, 0x7610, R12 ;  /* 0x00007610ff0c7816 */ /* 0x001fc4000000000c */
[----:B------:R-:W-:-:S04]  /*a4dd0*/  PRMT R13, RZ, 0x7610, R13 ;  /* 0x00007610ff0d7816 */ /* 0x000fc8000000000d */
[----:B------:R0:W2:Y:S02]  /*a4de0*/  @!P0 LDG.E.U8 R12, desc[UR22][R14.64] ;  /* 0x000000160e0c8981 */ /* 0x0000a4000c1e1100 */
[----:B0-----:R-:W-:Y:S02]  /*a4df0*/  PRMT R15, RZ, 0x7610, R15 ;  /* 0x00007610ff0f7816 */ /* 0x001fe4000000000f */
[----:B---3--:R0:W3:Y:S02]  /*a4e00*/  @!P0 LDG.E.U8 R13, desc[UR22][R16.64] ;  /* 0x00000016100d8981 */ /* 0x0080e4000c1e1100 */
[----:B0-----:R-:W-:Y:S02]  /*a4e10*/  @!P0 IMAD.MOV.U32 R16, RZ, RZ, R22 ;  /* 0x000000ffff108224 */ /* 0x001fe400078e0016 */
[----:B------:R-:W-:Y:S01]  /*a4e20*/  @!P0 IMAD.MOV.U32 R17, RZ, RZ, R23 ;  /* 0x000000ffff118224 */ /* 0x000fe200078e0017 */
[----:B------:R-:W3:Y:S04]  /*a4e30*/  LDL R22, [R1+0x66b4] ;  /* 0x0066b40001167983 */ /* 0x000ee80000100800 */
[----:B------:R-:W3:Y:S04]  /*a4e40*/  LDL R23, [R1+0x667c] ;  /* 0x00667c0001177983 */ /* 0x000ee80000100800 */
[----:B----4-:R0:W4:Y:S02]  /*a4e50*/  @!P0 LDG.E.U8 R15, desc[UR22][R18.64] ;  /* 0x00000016120f8981 */ /* 0x010124000c1e1100 */
[----:B0-----:R-:W-:-:S02]  /*a4e60*/  @!P0 IMAD.MOV.U32 R18, RZ, RZ, R24 ;  /* 0x000000ffff128224 */ /* 0x001fc400078e0018 */
[----:B------:R-:W-:Y:S01]  /*a4e70*/  @!P0 IMAD.MOV.U32 R19, RZ, RZ, R25 ;  /* 0x000000ffff138224 */ /* 0x000fe200078e0019 */
[----:B------:R-:W4:Y:S04]  /*a4e80*/  LDL R24, [R1+0x66f4] ;  /* 0x0066f40001187983 */ /* 0x000f280000100800 */
[----:B------:R-:W4:Y:S01]  /*a4e90*/  LDL R25, [R1+0x66bc] ;  /* 0x0066bc0001197983 */ /* 0x000f220000100800 */
[----:B------:R-:W-:-:S06]  /*a4ea0*/  PRMT R14, RZ, 0x7610, R14 ;  /* 0x00007610ff0e7816 */ /* 0x000fcc000000000e */
[----:B------:R0:W4:Y:S02]  /*a4eb0*/  @!P0 LDG.E.U8 R14, desc[UR22][R16.64] ;  /* 0x00000016100e8981 */ /* 0x000124000c1e1100 */
[----:B0-----:R-:W-:Y:S02]  /*a4ec0*/  PRMT R16, RZ, 0x7610, R16 ;  /* 0x00007610ff107816 */ /* 0x001fe40000000010 */
[----:B------:R-:W-:-:S04]  /*a4ed0*/  PRMT R17, RZ, 0x7610, R17 ;  /* 0x00007610ff117816 */ /* 0x000fc80000000011 */
[----:B------:R0:W4:Y:S04]  /*a4ee0*/  @!P0 LDG.E.U8 R16, desc[UR22][R18.64] ;  /* 0x0000001612108981 */ /* 0x000128000c1e1100 */
[----:B--2---:R1:W2:Y:S01]  /*a4ef0*/  @!P0 LDG.E.U8 R17, desc[UR22][R20.64] ;  /* 0x0000001614118981 */ /* 0x0042a2000c1e1100 */
[----:B0-----:R-:W-:Y:S02]  /*a4f00*/  PRMT R18, RZ, 0x7610, R18 ;  /* 0x00007610ff127816 */ /* 0x001fe40000000012 */
[----:B------:R-:W-:Y:S01]  /*a4f10*/  PRMT R19, RZ, 0x7610, R19 ;  /* 0x00007610ff137816 */ /* 0x000fe20000000013 */
[----:B-1----:R-:W-:Y:S02]  /*a4f20*/  @!P0 IMAD.MOV.U32 R20, RZ, RZ, R26 ;  /* 0x000000ffff148224 */ /* 0x002fe400078e001a */
[----:B------:R-:W-:Y:S01]  /*a4f30*/  @!P0 IMAD.MOV.U32 R21, RZ, RZ, R27 ;  /* 0x000000ffff158224 */ /* 0x000fe200078e001b */
[----:B------:R-:W2:Y:S04]  /*a4f40*/  LDL R26, [R1+0x6734] ;  /* 0x00673400011a7983 */ /* 0x000ea80000100800 */
[----:B------:R-:W2:Y:S04]  /*a4f50*/  LDL R27, [R1+0x66fc] ;  /* 0x0066fc00011b7983 */ /* 0x000ea80000100800 */
[----:B------:R0:W2:Y:S04]  /*a4f60*/  @!P0 LDG.E.U8 R18, desc[UR22][R20.64] ;  /* 0x0000001614128981 */ /* 0x0000a8000c1e1100 */
[----:B---3--:R1:W3:Y:S01]  /*a4f70*/  @!P0 LDG.E.U8 R19, desc[UR22][R22.64] ;  /* 0x0000001616138981 */ /* 0x0082e2000c1e1100 */
[----:B0-----:R-:W-:-:S03]  /*a4f80*/  PRMT R21, RZ, 0x7610, R21 ;  /* 0x00007610ff157816 */ /* 0x001fc60000000015 */
[----:B------:R-:W1:Y:S04]  /*a4f90*/  LDL R22, [R1+0x669c] ;  /* 0x00669c0001167983 */ /* 0x000e680000100800 */
[----:B------:R-:W1:Y:S04]  /*a4fa0*/  LDL R23, [R1+0x66d4] ;  /* 0x0066d40001177983 */ /* 0x000e680000100800 */
[----:B----4-:R-:W4:Y:S04]  /*a4fb0*/  @!P0 LDG.E.U8 R21, desc[UR22][R24.64] ;  /* 0x0000001618158981 */ /* 0x010f28000c1e1100 */
[----:B------:R-:W3:Y:S04]  /*a4fc0*/  LDL R24, [R1+0x66dc] ;  /* 0x0066dc0001187983 */ /* 0x000ee80000100800 */
[----:B------:R-:W3:Y:S01]  /*a4fd0*/  LDL R25, [R1+0x6714] ;  /* 0x0067140001197983 */ /* 0x000ee20000100800 */
[----:B------:R-:W-:-:S02]  /*a4fe0*/  PRMT R20, RZ, 0x7610, R20 ;  /* 0x00007610ff147816 */ /* 0x000fc40000000014 */
[----:B-1----:R-:W-:-:S04]  /*a4ff0*/  @!P0 LOP3.LUT R23, R23, R22, RZ, 0x3c, !PT ;  /* 0x0000001617178212 */ /* 0x002fc800078e3cff */
[----:B------:R-:W-:-:S04]  /*a5000*/  @!P0 LOP3.LUT R22, R23, R22, RZ, 0x3c, !PT ;  /* 0x0000001617168212 */ /* 0x000fc800078e3cff */
[----:B------:R-:W-:-:S05]  /*a5010*/  @!P0 LOP3.LUT R23, R23, R22, RZ, 0x3c, !PT ;  /* 0x0000001617178212 */ /* 0x000fca00078e3cff */
[----:B------:R0:W4:Y:S02]  /*a5020*/  @!P0 LDG.E.U8 R20, desc[UR22][R22.64] ;  /* 0x0000001616148981 */ /* 0x000124000c1e1100 */
[----:B0-----:R-:W-:Y:S02]  /*a5030*/  PRMT R22, RZ, 0x7610, R22 ;  /* 0x00007610ff167816 */ /* 0x001fe40000000016 */
[----:B------:R-:W-:-:S06]  /*a5040*/  PRMT R23, RZ, 0x7610, R23 ;  /* 0x00007610ff177816 */ /* 0x000fcc0000000017 */
[----:B--2---:R-:W2:Y:S04]  /*a5050*/  @!P0 LDG.E.U8 R23, desc[UR22][R26.64] ;  /* 0x000000161a178981 */ /* 0x004ea8000c1e1100 */
[----:B------:R-:W4:Y:S04]  /*a5060*/  LDL R26, [R1+0x671c] ;  /* 0x00671c00011a7983 */ /* 0x000f280000100800 */
[----:B------:R-:W4:Y:S01]  /*a5070*/  LDL R27, [R1+0x6754] ;  /* 0x00675400011b7983 */ /* 0x000f220000100800 */
[----:B---3--:R-:W-:-:S04]  /*a5080*/  @!P0 LOP3.LUT R25, R25, R24, RZ, 0x3c, !PT ;  /* 0x0000001819198212 */ /* 0x008fc800078e3cff */
[----:B------:R-:W-:-:S04]  /*a5090*/  @!P0 LOP3.LUT R24, R25, R24, RZ, 0x3c, !PT ;  /* 0x0000001819188212 */ /* 0x000fc800078e3cff */
[----:B------:R-:W-:-:S05]  /*a50a0*/  @!P0 LOP3.LUT R25, R25, R24, RZ, 0x3c, !PT ;  /* 0x0000001819198212 */ /* 0x000fca00078e3cff */
[----:B------:R0:W3:Y:S02]  /*a50b0*/  @!P0 LDG.E.U8 R22, desc[UR22][R24.64] ;  /* 0x0000001618168981 */ /* 0x0000e4000c1e1100 */
[----:B0-----:R-:W-:-:S06]  /*a50c0*/  PRMT R25, RZ, 0x7610, R25 ;  /* 0x00007610ff197816 */ /* 0x001fcc0000000019 */
[----:B------:R-:W2:Y:S04]  /*a50d0*/  @!P0 LDG.E.U8 R25, desc[UR22][R30.64] ;  /* 0x000000161e198981 */ /* 0x000ea8000c1e1100 */
[----:B------:R-:W3:Y:S04]  /*a50e0*/  LDL R30, [R1+0x675c] ;  /* 0x00675c00011e7983 */ /* 0x000ee80000100800 */
[----:B------:R-:W3:Y:S01]  /*a50f0*/  LDL R31, [R1+0x6794] ;  /* 0x00679400011f7983 */ /* 0x000ee20000100800 */
[----:B------:R-:W-:Y:S02]  /*a5100*/  PRMT R24, RZ, 0x7610, R24 ;  /* 0x00007610ff187816 */ /* 0x000fe40000000018 */
[----:B----4-:R-:W-:-:S04]  /*a5110*/  @!P0 LOP3.LUT R27, R27, R26, RZ, 0x3c, !PT ;  /* 0x0000001a1b1b8212 */ /* 0x010fc800078e3cff */
[----:B------:R-:W-:-:S04]  /*a5120*/  @!P0 LOP3.LUT R26, R27, R26, RZ, 0x3c, !PT ;  /* 0x0000001a1b1a8212 */ /* 0x000fc800078e3cff */
[----:B------:R-:W-:-:S05]  /*a5130*/  @!P0 LOP3.LUT R27, R27, R26, RZ, 0x3c, !PT ;  /* 0x0000001a1b1b8212 */ /* 0x000fca00078e3cff */
[----:B------:R0:W4:Y:S02]  /*a5140*/  @!P0 LDG.E.U8 R24, desc[UR22][R26.64] ;  /* 0x000000161a188981 */ /* 0x000124000c1e1100 */
[----:B0-----:R-:W-:Y:S02]  /*a5150*/  PRMT R26, RZ, 0x7610, R26 ;  /* 0x00007610ff1a7816 */ /* 0x001fe4000000001a */
        /* <DEDUP_REMOVED lines=10> */
[----:B------:R0:W2:Y:S04]  /*a5200*/  @!P0 LDG.E.U8 R27, desc[UR22][R30.64] ;  /* 0x000000161e1b8981 */ /* 0x0000a8000c1e1100 */
        /* <DEDUP_REMOVED lines=104> */
[----:B------:R-:W2:Y:S04]  /*a5890*/  @!P3 LDG.E.U8 R56, desc[UR22][R30.64] ;  /* 0x000000161e38b981 */ /* 0x000ea8000c1e1100 */
[----:B------:R-:W-:Y:S04]  /*a58a0*/  STL [R1+0x8c80], R6 ;  /* 0x008c800601007387 */ /* 0x000fe80000100800 */
[----:B------:R-:W-:Y:S04]  /*a58b0*/  STL [R1+0x8c7c], R8 ;  /* 0x008c7c0801007387 */ /* 0x000fe80000100800 */
[----:B------:R-:W-:Y:S04]  /*a58c0*/  STL [R1+0x8c78], R10 ;  /* 0x008c780a01007387 */ /* 0x000fe80000100800 */
[----:B------:R-:W0:Y:S04]  /*a58d0*/  LDS.U8 R8, [R0+UR4+0x210] ;  /* 0x0002100400087984 */ /* 0x000e280008000000 */
[----:B------:R-:W1:Y:S04]  /*a58e0*/  LDS.U8 R10, [R0+UR4+0x318] ;  /* 0x00031804000a7984 */ /* 0x000e680008000000 */
[----:B------:R-:W1:Y:S04]  /*a58f0*/  LDS.U8 R6, [R0+UR4+0x8] ;  /* 0x0000080400067984 */ /* 0x000e680008000000 */
[----:B------:R-:W-:Y:S04]  /*a5900*/  STL [R1+0x8c74], R12 ;  /* 0x008c740c01007387 */ /* 0x000fe80000100800 */
[----:B------:R-:W-:Y:S04]  /*a5910*/  STL [R1+0x8c70], R14 ;  /* 0x008c700e01007387 */ /* 0x000fe80000100800 */
[----:B------:R-:W-:Y:S04]  /*a5920*/  STL [R1+0x8c6c], R16 ;  /* 0x008c6c1001007387 */ /* 0x000fe80000100800 */
[----:B------:R1:W-:Y:S04]  /*a5930*/  STL [R1+0x8c68], R18 ;  /* 0x008c681201007387 */ /* 0x0003e80000100800 */
[----:B------:R-:W-:Y:S04]  /*a5940*/  STL [R1+0x8c64], R20 ;  /* 0x008c641401007387 */ /* 0x000fe80000100800 */
[----:B------:R-:W-:Y:S04]  /*a5950*/  STL [R1+0x8c60], R22 ;  /* 0x008c601601007387 */ /* 0x000fe80000100800 */
[----:B----4-:R-:W-:Y:S04]  /*a5960*/  STL [R1+0x8c5c], R24 ;  /* 0x008c5c1801007387 */ /* 0x010fe80000100800 */
[----:B---3--:R-:W-:Y:S04]  /*a5970*/  STL [R1+0x8c58], R26 ;  /* 0x008c581a01007387 */ /* 0x008fe80000100800 */
[----:B--2---:R-:W-:Y:S04]  /*a5980*/  STL [R1+0x8c54], R28 ;  /* 0x008c541c01007387 */ /* 0x004fe80000100800 */
[----:B------:R-:W-:Y:S04]  /*a5990*/  STL [R1+0x8c50], R34 ;  /* 0x008c502201007387 */ /* 0x000fe80000100800 */
[----:B------:R-:W-:Y:S04]  /*a59a0*/  STL [R1+0x8c4c], R38 ;  /* 0x008c4c2601007387 */ /* 0x000fe80000100800 */
[----:B------:R-:W-:Y:S04]  /*a59b0*/  STL [R1+0x8c48], R42 ;  /* 0x008c482a01007387 */ /* 0x000fe80000100800 */
[----:B------:R-:W-:Y:S04]  /*a59c0*/  STL [R1+0x8c44], R52 ;  /* 0x008c443401007387 */ /* 0x000fe80000100800 */
[----:B------:R-:W-:Y:S04]  /*a59d0*/  STL [R1+0x8c40], R54 ;  /* 0x008c403601007387 */ /* 0x000fe80000100800 */
[----:B------:R-:W-:Y:S04]  /*a59e0*/  STL [R1+0x8c3c], R55 ;  /* 0x008c3c3701007387 */ /* 0x000fe80000100800 */
[----:B------:R-:W-:Y:S04]  /*a59f0*/  STL [R1+0x8c38], R56 ;  /* 0x008c383801007387 */ /* 0x000fe80000100800 */
[----:B0-----:R-:W-:Y:S04]  /*a5a00*/  STL [R1+0x3324], R8 ;  /* 0x0033240801007387 */ /* 0x001fe80000100800 */
[----:B------:R-:W0:Y:S04]  /*a5a10*/  LDS.U8 R8, [R0+UR4+0x100] ;  /* 0x0001000400087984 */ /* 0x000e280008000000 */
[----:B-1----:R-:W-:Y:S04]  /*a5a20*/  STL [R1+0x3320], R10 ;  /* 0x0033200a01007387 */ /* 0x002fe80000100800 */
[----:B------:R-:W1:Y:S04]  /*a5a30*/  LDS.U8 R10, [R0+UR4+0x218] ;  /* 0x00021804000a7984 */ /* 0x000e680008000000 */
[----:B------:R-:W-:Y:S04]  /*a5a40*/  STL [R1+0xadc], R6 ;  /* 0x000adc0601007387 */ /* 0x000fe80000100800 */
[----:B------:R-:W2:Y:S04]  /*a5a50*/  LDS.U8 R6, [R0+UR4+0x310] ;  /* 0x0003100400067984 */ /* 0x000ea80008000000 */
[----:B------:R-:W-:Y:S04]  /*a5a60*/  LDS.U8 R31, [R0+UR4] ;  /* 0x00000004001f7984 */ /* 0x000fe80008000000 */
[----:B------:R-:W-:Y:S01]  /*a5a70*/  LDS.U8 R30, [R0+UR4+0x108] ;  /* 0x00010804001e7984 */ /* 0x000fe20008000000 */
[----:B------:R-:W3:Y:S03]  /*a5a80*/  S2R R18, SR_TID.X ;  /* 0x0000000000127919 */ /* 0x000ee60000002100 */
[----:B0-----:R-:W-:Y:S04]  /*a5a90*/  STL [R1+0xad4], R8 ;  /* 0x000ad40801007387 */ /* 0x001fe80000100800 */
[----:B------:R-:W0:Y:S04]  /*a5aa0*/  LDS.U8 R8, [R0+UR4+0x1000] ;  /* 0x0010000400087984 */ /* 0x000e280008000000 */
[----:B-1----:R-:W-:Y:S04]  /*a5ab0*/  STL [R1+0x332c], R10 ;  /* 0x00332c0a01007387 */ /* 0x002fe80000100800 */
[----:B------:R-:W1:Y:S04]  /*a5ac0*/  LDS.U8 R10, [R0+UR4+0x1108] ;  /* 0x00110804000a7984 */ /* 0x000e680008000000 */
[----:B--2---:R-:W-:Y:S04]  /*a5ad0*/  STL [R1+0x3328], R6 ;  /* 0x0033280601007387 */ /* 0x004fe80000100800 */
[----:B------:R-:W2:Y:S01]  /*a5ae0*/  LDS.U8 R6, [R0+UR4+0x1210] ;  /* 0x0012100400067984 */ /* 0x000ea20008000000 */
[----:B---3--:R-:W-:-:S04]  /*a5af0*/  SHF.R.U32.HI R26, RZ, 0x2, R18 ;  /* 0x00000002ff1a7819 */ /* 0x008fc80000011612 */
[----:B------:R-:W-:Y:S01]  /*a5b00*/  SGXT.U32 R26, R26, 0x3 ;  /* 0x000000031a1a781a */ /* 0x000fe20000000000 */
[----:B0-----:R-:W-:Y:S04]  /*a5b10*/  STL [R1+0xae8], R8 ;  /* 0x000ae80801007387 */ /* 0x001fe80000100800 */
[----:B------:R-:W0:Y:S04]  /*a5b20*/  LDS.U8 R8, [R0+UR4+0x1318] ;  /* 0x0013180400087984 */ /* 0x000e280008000000 */
[----:B-1----:R-:W-:Y:S04]  /*a5b30*/  STL [R1+0xae4], R10 ;  /* 0x000ae40a01007387 */ /* 0x002fe80000100800 */
[----:B------:R-:W1:Y:S04]  /*a5b40*/  LDS.U8 R10, [R0+UR4+0x1008] ;  /* 0x00100804000a7984 */ /* 0x000e680008000000 */
[----:B--2---:R-:W-:Y:S04]  /*a5b50*/  STL [R1+0x3334], R6 ;  /* 0x0033340601007387 */ /* 0x004fe80000100800 */
[----:B------:R-:W2:Y:S04]  /*a5b60*/  LDS.U8 R6, [R0+UR4+0x1100] ;  /* 0x0011000400067984 */ /* 0x000ea80008000000 */
        /* <DEDUP_REMOVED lines=480> */
[----:B0-----:R0:W-:Y:S04]  /*a7970*/  STL [R1+0x8298], R8 ;  /* 0x0082980801007387 */ /* 0x0011e80000100800 */
[----:B-1----:R-:W-:Y:S01]  /*a7980*/  STL [R1+0x80a4], R10 ;  /* 0x0080a40a01007387 */ /* 0x002fe20000100800 */
[----:B0-----:R-:W-:-:S03]  /*a7990*/  LOP3.LUT R8, R0, 0x20, RZ, 0x3c, !PT ;  /* 0x0000002000087812 */ /* 0x001fc600078e3cff */
[----:B------:R-:W0:Y:S04]  /*a79a0*/  LDS.U8 R10, [R0+UR4+0x7288] ;  /* 0x00728804000a7984 */ /* 0x000e280008000000 */
[----:B--2---:R-:W-:Y:S04]  /*a79b0*/  STL [R1+0x80a0], R6 ;  /* 0x0080a00601007387 */ /* 0x004fe80000100800 */
[----:B------:R-:W1:Y:S04]  /*a79c0*/  LDS.U8 R6, [R0+UR4+0x7380] ;  /* 0x0073800400067984 */ /* 0x000e680008000000 */
[----:B------:R-:W-:Y:S04]  /*a79d0*/  STL [R1+0x8410], R0 ;  /* 0x0084100001007387 */ /* 0x000fe80000100800 */
[----:B------:R-:W2:Y:S04]  /*a79e0*/  LDS.U8 R0, [R8+UR4] ;  /* 0x0000000408007984 */ /* 0x000ea80008000000 */
[----:B------:R-:W-:Y:S04]  /*a79f0*/  LDS.U8 R12, [R8+UR4+0x7388] ;  /* 0x00738804080c7984 */ /* 0x000fe80008000000 */
[----:B0-----:R-:W-:Y:S04]  /*a7a00*/  STL [R1+0x82a4], R10 ;  /* 0x0082a40a01007387 */ /* 0x001fe80000100800 */
[----:B------:R-:W-:Y:S04]  /*a7a10*/  LDS.U8 R10, [R8+UR4+0x210] ;  /* 0x00021004080a7984 */ /* 0x000fe80008000000 */
[----:B-1----:R-:W-:Y:S04]  /*a7a20*/  STL [R1+0x82a0], R6 ;  /* 0x0082a00601007387 */ /* 0x002fe80000100800 */
[----:B------:R-:W0:Y:S04]  /*a7a30*/  LDS.U8 R6, [R8+UR4+0x108] ;  /* 0x0001080408067984 */ /* 0x000e280008000000 */
[----:B--2---:R-:W-:Y:S04]  /*a7a40*/  STL [R1+0x3164], R0 ;  /* 0x0031640001007387 */ /* 0x004fe80000100800 */
[----:B------:R-:W1:Y:S04]  /*a7a50*/  LDS.U8 R0, [R8+UR4+0x318] ;  /* 0x0003180408007984 */ /* 0x000e680008000000 */
[----:B0-----:R-:W-:Y:S04]  /*a7a60*/  STL [R1+0x3160], R6 ;  /* 0x0031600601007387 */ /* 0x001fe80000100800 */
[----:B------:R-:W0:Y:S04]  /*a7a70*/  LDS.U8 R6, [R8+UR4+0x8] ;  /* 0x0000080408067984 */ /* 0x000e280008000000 */
[----:B------:R-:W-:Y:S04]  /*a7a80*/  STL [R1+0x3364], R10 ;  /* 0x0033640a01007387 */ /* 0x000fe80000100800 */
[----:B------:R-:W2:Y:S04]  /*a7a90*/  LDS.U8 R10, [R8+UR4+0x100] ;  /* 0x00010004080a7984 */ /* 0x000ea80008000000 */
[----:B-1----:R-:W-:Y:S04]  /*a7aa0*/  STL [R1+0x3360], R0 ;  /* 0x0033600001007387 */ /* 0x002fe80000100800 */
[----:B------:R-:W1:Y:S04]  /*a7ab0*/  LDS.U8 R0, [R8+UR4+0x218] ;  /* 0x0002180408007984 */ /* 0x000e680008000000 */
[----:B0-----:R-:W-:Y:S04]  /*a7ac0*/  STL [R1+0x316c], R6 ;  /* 0x00316c0601007387 */ /* 0x001fe80000100800 */
[----:B------:R-:W0:Y:S04]  /*a7ad0*/  LDS.U8 R6, [R8+UR4+0x310] ;  /* 0x0003100408067984 */ /* 0x000e280008000000 */
[----:B--2---:R-:W-:Y:S04]  /*a7ae0*/  STL [R1+0x3168], R10 ;  /* 0x0031680a01007387 */ /* 0x004fe80000100800 */
        /* <DEDUP_REMOVED lines=483> */
[----:B0-----:R0:W-:Y:S04]  /*a9920*/  STL [R1+0x82d0], R6 ;  /* 0x0082d00601007387 */ /* 0x0011e80000100800 */
[----:B--2---:R-:W-:Y:S04]  /*a9930*/  STL [R1+0x80dc], R10 ;  /* 0x0080dc0a01007387 */ /* 0x004fe80000100800 */
[----:B------:R-:W2:Y:S04]  /*a9940*/  LDS.U8 R10, [R8+UR4+0x7280] ;  /* 0x00728004080a7984 */ /* 0x000ea80008000000 */
[----:B-1----:R-:W-:Y:S04]  /*a9950*/  STL [R1+0x80d8], R0 ;  /* 0x0080d80001007387 */ /* 0x002fe80000100800 */
[----:B------:R-:W1:Y:S01]  /*a9960*/  LDS.U8 R0, [R8+UR4+0x7098] ;  /* 0x0070980408007984 */ /* 0x000e620008000000 */
[----:B0-----:R-:W0:Y:S03]  /*a9970*/  S2R R6, SR_TID.X ;  /* 0x0000000000067919 */ /* 0x001e260000002100 */
[----:B--2---:R0:W-:Y:S04]  /*a9980*/  STL [R1+0x82dc], R10 ;  /* 0x0082dc0a01007387 */ /* 0x0041e80000100800 */
[----:B------:R-:W-:Y:S04]  /*a9990*/  STL [R1+0x82d8], R12 ;  /* 0x0082d80c01007387 */ /* 0x000fe80000100800 */
[----:B-1----:R-:W-:Y:S01]  /*a99a0*/  STL [R1+0x80e4], R0 ;  /* 0x0080e40001007387 */ /* 0x002fe20000100800 */
[----:B0-----:R-:W-:-:S03]  /*a99b0*/  SHF.R.U32.HI R10, RZ, 0x2, R6 ;  /* 0x00000002ff0a7819 */ /* 0x001fc60000011606 */
[----:B------:R-:W0:Y:S01]  /*a99c0*/  LDS.U8 R12, [R8+UR4+0x7190] ;  /* 0x00719004080c7984 */ /* 0x000e220008000000 */
[----:B------:R-:W-:Y:S02]  /*a99d0*/  LOP3.LUT R6, R6, 0x3, RZ, 0xc0, !PT ;  /* 0x0000000306067812 */ /* 0x000fe400078ec0ff */
[----:B------:R-:W-:Y:S01]  /*a99e0*/  SGXT.U32 R10, R10, 0x3 ;  /* 0x000000030a0a781a */ /* 0x000fe20000000000 */
[----:B------:R-:W1:Y:S02]  /*a99f0*/  LDS.U8 R0, [R8+UR4+0x7288] ;  /* 0x0072880408007984 */ /* 0x000e640008000000 */
[----:B------:R-:W-:-:S05]  /*a9a00*/  IMAD R6, R6, 0x420, RZ ;  /* 0x0000042006067824 */ /* 0x000fca00078e02ff */
[----:B------:R-:W-:Y:S02]  /*a9a10*/  LOP3.LUT R6, R6, R10, RZ, 0xfc, !PT ;  /* 0x0000000a06067212 */ /* 0x000fe400078efcff */
[----:B------:R-:W2:Y:S02]  /*a9a20*/  LDS.U8 R10, [R8+UR4+0x7380] ;  /* 0x00738004080a7984 */ /* 0x000ea40008000000 */
[----:B------:R-:W-:-:S05]  /*a9a30*/  LOP3.LUT R6, R6, 0x40, RZ, 0x3c, !PT ;  /* 0x0000004006067812 */ /* 0x000fca00078e3cff */
[----:B------:R-:W3:Y:S04]  /*a9a40*/  LDS.U8 R8, [R6+UR4] ;  /* 0x0000000406087984 */ /* 0x000ee80008000000 */
[----:B0-----:R-:W-:Y:S04]  /*a9a50*/  STL [R1+0x80e0], R12 ;  /* 0x0080e00c01007387 */ /* 0x001fe80000100800 */
[----:B-1----:R-:W-:Y:S04]  /*a9a60*/  STL [R1+0x82e4], R0 ;  /* 0x0082e40001007387 */ /* 0x002fe80000100800 */
[----:B------:R-:W0:Y:S04]  /*a9a70*/  LDS.U8 R0, [R6+UR4+0x108] ;  /* 0x0001080406007984 */ /* 0x000e280008000000 */
[----:B------:R-:W-:Y:S04]  /*a9a80*/  LDS.U8 R12, [R6+UR4+0x7288] ;  /* 0x00728804060c7984 */ /* 0x000fe80008000000 */
[----:B--2---:R-:W-:Y:S04]  /*a9a90*/  STL [R1+0x82e0], R10 ;  /* 0x0082e00a01007387 */ /* 0x004fe80000100800 */
[----:B------:R-:W1:Y:S04]  /*a9aa0*/  LDS.U8 R10, [R6+UR4+0x210] ;  /* 0x00021004060a7984 */ /* 0x000e680008000000 */
[----:B---3--:R-:W-:Y:S04]  /*a9ab0*/  STL [R1+0x31a4], R8 ;  /* 0x0031a40801007387 */ /* 0x008fe80000100800 */
        /* <DEDUP_REMOVED lines=402> */
[----:B------:R-:W-:Y:S04]  /*ab3e0*/  LDS.U8 R8, [R6+UR4+0x1098] ;  /* 0x0010980406087984 */ /* 0x000fe80008000000 */
[----:B0-----:R-:W-:Y:S04]  /*ab3f0*/  STL [R1+0x34d4], R0 ;  /* 0x0034d40001007387 */ /* 0x001fe80000100800 */
[----:B------:R-:W0:Y:S04]  /*ab400*/  LDS.U8 R0, [R6+UR4+0x1190] ;  /* 0x0011900406007984 */ /* 0x000e280008000000 */
[----:B-1----:R-:W-:Y:S04]  /*ab410*/  STL [R1+0x34d0], R10 ;  /* 0x0034d00a01007387 */ /* 0x002fe80000100800 */
[----:B------:R-:W-:Y:S04]  /*ab420*/  LDS.U8 R10, [R6+UR4+0x2090] ;  /* 0x00209004060a7984 */ /* 0x000fe80008000000 */
[----:B0-----:R-:W-:Y:S04]  /*ab430*/  STL [R1+0x8414], R0 ;  /* 0x0084140001007387 */ /* 0x001fe80000100800 */
[----:B------:R-:W-:Y:S04]  /*ab440*/  STL [R1+0x32dc], R8 ;  /* 0x0032dc0801007387 */ /* 0x000fe80000100800 */
[----:B------:R-:W0:Y:S04]  /*ab450*/  LDS.U8 R8, [R6+UR4+0x1288] ;  /* 0x0012880406087984 */ /* 0x000e280008000000 */
[----:B------:R-:W1:Y:S04]  /*ab460*/  LDS.U8 R0, [R6+UR4+0x1380] ;  /* 0x0013800406007984 */ /* 0x000e680008000000 */
[----:B0-----:R-:W-:Y:S04]  /*ab470*/  STL [R1+0x34dc], R8 ;  /* 0x0034dc0801007387 */ /* 0x001fe80000100800 */
[----:B------:R-:W0:Y:S04]  /*ab480*/  LDS.U8 R8, [R6+UR4+0x2198] ;  /* 0x0021980406087984 */ /* 0x000e280008000000 */
[----:B-1----:R-:W-:Y:S04]  /*ab490*/  STL [R1+0x34d8], R0 ;  /* 0x0034d80001007387 */ /* 0x002fe80000100800 */
[----:B------:R-:W1:Y:S04]  /*ab4a0*/  LDS.U8 R0, [R6+UR4+0x2280] ;  /* 0x0022800406007984 */ /* 0x000e680008000000 */
[----:B------:R-:W-:Y:S04]  /*ab4b0*/  STL [R1+0x3948], R10 ;  /* 0x0039480a01007387 */ /* 0x000fe80000100800 */
        /* <DEDUP_REMOVED lines=88> */
[----:B------:R-:W0:Y:S02]  /*aba40*/  LDS.U8 R0, [R6+UR4+0x7380] ;  /* 0x0073800406007984 */ /* 0x000e240008000000 */
[----:B------:R-:W-:Y:S02]  /*aba50*/  IMAD R8, R8, 0x420, RZ ;  /* 0x0000042008087824 */ /* 0x000fe400078e02ff */
[----:B--2---:R-:W-:Y:S03]  /*aba60*/  STL [R1+0x8120], R10 ;  /* 0x0081200a01007387 */ /* 0x004fe60000100800 */
[----:B------:R-:W-:Y:S01]  /*aba70*/  LOP3.LUT R8, R8, R26, RZ, 0xfc, !PT ;  /* 0x0000001a08087212 */ /* 0x000fe200078efcff */
[----:B------:R-:W-:Y:S03]  /*aba80*/  STL [R1+0x8324], R12 ;  /* 0x0083240c01007387 */ /* 0x000fe60000100800 */
[----:B------:R-:W-:-:S05]  /*aba90*/  LOP3.LUT R8, R8, 0x60, RZ, 0x3c, !PT ;  /* 0x0000006008087812 */ /* 0x000fca00078e3cff */
[----:B------:R-:W1:Y:S04]  /*abaa0*/  LDS.U8 R10, [R8+UR4] ;  /* 0x00000004080a7984 */ /* 0x000e680008000000 */
[----:B------:R-:W2:Y:S04]  /*abab0*/  LDS.U8 R6, [R8+UR4+0x108] ;  /* 0x0001080408067984 */ /* 0x000ea80008000000 */
[----:B------:R-:W-:Y:S04]  /*abac0*/  LDS.U8 R16, [R8+UR4+0x7198] ;  /* 0x0071980408107984 */ /* 0x000fe80008000000 */
[----:B------:R-:W-:Y:S04]  /*abad0*/  LDS.U8 R26, [R8+UR4+0x7098] ;  /* 0x00709804081a7984 */ /* 0x000fe80008000000 */
[----:B------:R-:W-:Y:S04]  /*abae0*/  LDS.U8 R55, [R8+UR4+0x7288] ;  /* 0x0072880408377984 */ /* 0x000fe80008000000 */
        /* <DEDUP_REMOVED lines=153> */
[----:B------:R-:W1:Y:S04]  /*ac480*/  LDS.U8 R10, [R8+UR4+0x1208] ;  /* 0x00120804080a7984 */ /* 0x000e680008000000 */
[----:B0-----:R-:W-:Y:S04]  /*ac490*/  STL [R1+0x8818], R0 ;  /* 0x0088180001007387 */ /* 0x001fe80000100800 */
[----:B------:R-:W-:Y:S04]  /*ac4a0*/  STL [R1+0x321c], R6 ;  /* 0x00321c0601007387 */ /* 0x000fe80000100800 */
[----:B------:R-:W0:Y:S04]  /*ac4b0*/  LDS.U8 R6, [R8+UR4+0x1300] ;  /* 0x0013000408067984 */ /* 0x000e280008000000 */
        /* <DEDUP_REMOVED lines=326> */
[----:B------:R-:W3:Y:S04]  /*ad920*/  LDL.LU R54, [R1+0xe98] ;  /* 0x000e980001367983 */ /* 0x000ee80000300800 */
[----:B0-----:R-:W-:Y:S04]  /*ad930*/  STL [R1+0x8148], R6 ;  /* 0x0081480601007387 */ /* 0x001fe80000100800 */
[----:B------:R-:W4:Y:S04]  /*ad940*/  LDL.LU R52, [R1+0xb20] ;  /* 0x000b200001347983 */ /* 0x000f280000300800 */
[----:B--2---:R-:W-:Y:S04]  /*ad950*/  STL [R1+0x834c], R0 ;  /* 0x00834c0001007387 */ /* 0x004fe80000100800 */
[----:B------:R-:W2:Y:S04]  /*ad960*/  LDL.LU R20, [R1+0x7c0] ;  /* 0x0007c00001147983 */ /* 0x000ea80000300800 */
[----:B------:R-:W0:Y:S04]  /*ad970*/  LDS.U8 R0, [R8+UR4+0x6388] ;  /* 0x0063880408007984 */ /* 0x000e280008000000 */
[----:B------:R-:W2:Y:S04]  /*ad980*/  LDL.LU R24, [R1+0x2910] ;  /* 0x0029100001187983 */ /* 0x000ea80000300800 */
[----:B------:R-:W2:Y:S04]  /*ad990*/  LDL.LU R14, [R1+0xea0] ;  /* 0x000ea000010e7983 */ /* 0x000ea80000300800 */
[----:B------:R-:W1:Y:S04]  /*ad9a0*/  LDS.U8 R6, [R8+UR4+0x6098] ;  /* 0x0060980408067984 */ /* 0x000e680008000000 */
[----:B0-----:R-:W-:Y:S04]  /*ad9b0*/  STL [R1+0x8348], R0 ;  /* 0x0083480001007387 */ /* 0x001fe80000100800 */
[----:B------:R-:W0:Y:S04]  /*ad9c0*/  LDS.U8 R0, [R8+UR4+0x6190] ;  /* 0x0061900408007984 */ /* 0x000e280008000000 */
[----:B------:R-:W2:Y:S04]  /*ad9d0*/  LDL.LU R12, [R1+0xb28] ;  /* 0x000b2800010c7983 */ /* 0x000ea80000300800 */
[----:B-1----:R-:W-:Y:S04]  /*ad9e0*/  STL [R1+0x8154], R6 ;  /* 0x0081540601007387 */ /* 0x002fe80000100800 */
[----:B------:R-:W1:Y:S04]  /*ad9f0*/  LDS.U8 R6, [R8+UR4+0x6288] ;  /* 0x0062880408067984 */ /* 0x000e680008000000 */
[----:B0-----:R-:W-:Y:S04]  /*ada00*/  STL [R1+0x8150], R0 ;  /* 0x0081500001007387 */ /* 0x001fe80000100800 */
[----:B------:R-:W0:Y:S04]  /*ada10*/  LDS.U8 R0, [R8+UR4+0x6380] ;  /* 0x0063800408007984 */ /* 0x000e280008000000 */
[----:B------:R-:W2:Y:S04]  /*ada20*/  LDL.LU R28, [R1+0x7c8] ;  /* 0x0007c800011c7983 */ /* 0x000ea80000300800 */
[----:B-1----:R-:W-:Y:S04]  /*ada30*/  STL [R1+0x8354], R6 ;  /* 0x0083540601007387 */ /* 0x002fe80000100800 */
[----:B------:R-:W2:Y:S04]  /*ada40*/  LDL.LU R10, [R1+0x524] ;  /* 0x00052400010a7983 */ /* 0x000ea80000300800 */
[----:B------:R-:W-:Y:S04]  /*ada50*/  LDS.U8 R6, [R8+UR4+0x7280] ;  /* 0x0072800408067984 */ /* 0x000fe80008000000 */
[----:B0-----:R-:W-:Y:S04]  /*ada60*/  STL [R1+0x8350], R0 ;  /* 0x0083500001007387 */ /* 0x001fe80000100800 */
[----:B------:R-:W0:Y:S04]  /*ada70*/  LDS.U8 R0, [R8+UR4+0x7090] ;  /* 0x0070900408007984 */ /* 0x000e280008000000 */
[----:B0-----:R-:W-:Y:S04]  /*ada80*/  STL [R1+0x815c], R0 ;  /* 0x00815c0001007387 */ /* 0x001fe80000100800 */
[----:B------:R-:W0:Y:S04]  /*ada90*/  LDS.U8 R0, [R8+UR4+0x7388] ;  /* 0x0073880408007984 */ /* 0x000e280008000000 */
[----:B------:R1:W-:Y:S04]  /*adaa0*/  STL [R1+0x8158], R16 ;  /* 0x0081581001007387 */ /* 0x0003e80000100800 */
[----:B------:R-:W2:Y:S04]  /*adab0*/  LDL.LU R22, [R1+0xea8] ;  /* 0x000ea80001167983 */ /* 0x000ea80000300800 */
[----:B------:R0:W-:Y:S04]  /*adac0*/  STL [R1+0x835c], R6 ;  /* 0x00835c0601007387 */ /* 0x0001e80000100800 */
[----:B-1----:R-:W2:Y:S04]  /*adad0*/  LDL.LU R16, [R1+0xb40] ;  /* 0x000b400001107983 */ /* 0x002ea80000300800 */
[----:B0-----:R-:W-:Y:S04]  /*adae0*/  STL [R1+0x8358], R0 ;  /* 0x0083580001007387 */ /* 0x001fe80000100800 */
[----:B------:R-:W0:Y:S04]  /*adaf0*/  LDS.U8 R0, [R8+UR4+0x7190] ;  /* 0x0071900408007984 */ /* 0x000e280008000000 */
[----:B------:R-:W2:Y:S01]  /*adb00*/  LDL.LU R6, [R1+0x7d0] ;  /* 0x0007d00001067983 */ /* 0x000ea20000300800 */
[----:B------:R-:W-:-:S03]  /*adb10*/  LOP3.LUT R42, R18, 0x1f, RZ, 0xc0, !PT ;  /* 0x0000001f122a7812 */ /* 0x000fc600078ec0ff */
[----:B------:R1:W-:Y:S04]  /*adb20*/  STL [R1+0x8164], R26 ;  /* 0x0081641a01007387 */ /* 0x0003e80000100800 */
[----:B------:R-:W2:Y:S04]  /*adb30*/  LDL.LU R38, [R1+0x52c] ;  /* 0x00052c0001267983 */ /* 0x000ea80000300800 */
[----:B0-----:R-:W-:Y:S04]  /*adb40*/  STL [R1+0x8160], R0 ;  /* 0x0081600001007387 */ /* 0x001fe80000100800 */
[----:B------:R0:W2:Y:S01]  /*adb50*/  LDS.U8 R0, [R8+UR4+0x7380] ;  /* 0x0073800408007984 */ /* 0x0000a20008000000 */
[----:B------:R-:W-:Y:S06]  /*adb60*/  BAR.SYNC.DEFER_BLOCKING 0x0 ;  /* 0x0000000000007b1d */ /* 0x000fec0000010000 */
[----:B------:R-:W2:Y:S04]  /*adb70*/  LDL.LU R34, [R1+0xec0] ;  /* 0x000ec00001227983 */ /* 0x000ea80000300800 */
[----:B------:R-:W2:Y:S04]  /*adb80*/  LDL.LU R18, [R1+0xb48] ;  /* 0x000b480001127983 */ /* 0x000ea80000300800 */
[----:B-1----:R-:W2:Y:S04]  /*adb90*/  LDL.LU R26, [R1+0x7d8] ;  /* 0x0007d800011a7983 */ /* 0x002ea80000300800 */
[----:B------:R-:W-:Y:S04]  /*adba0*/  STL [R1+0x8364], R55 ;  /* 0x0083643701007387 */ /* 0x000fe80000100800 */
[----:B0-----:R-:W2:Y:S04]  /*adbb0*/  LDL.LU R8, [R1+0x534] ;  /* 0x0005340001087983 */ /* 0x001ea80000300800 */
[----:B---3--:R-:W-:Y:S04]  /*adbc0*/  STS.U8 [R42+UR4], R54 ;  /* 0x000000362a007988 */ /* 0x008fe80008000004 */
[----:B----4-:R-:W-:Y:S04]  /*adbd0*/  STS.U8 [R42+UR4+0x20], R52 ;  /* 0x000020342a007988 */ /* 0x010fe80008000004 */
[----:B--2---:R-:W-:Y:S04]  /*adbe0*/  STL [R1+0x8360], R0 ;  /* 0x0083600001007387 */ /* 0x004fe80000100800 */
[----:B------:R0:W-:Y:S04]  /*adbf0*/  STS.U8 [R42+UR4+0x40], R20 ;  /* 0x000040142a007988 */ /* 0x0001e80008000004 */
[----:B0-----:R-:W2:Y:S04]  /*adc00*/  LDL.LU R20, [R1+0xec8] ;  /* 0x000ec80001147983 */ /* 0x001ea80000300800 */
[----:B------:R-:W-:Y:S04]  /*adc10*/  STS.U8 [R42+UR4+0x60], R24 ;  /* 0x000060182a007988 */ /* 0x000fe80008000004 */
[----:B------:R0:W-:Y:S04]  /*adc20*/  STS.U8 [R42+UR4+0x120], R14 ;  /* 0x0001200e2a007988 */ /* 0x0001e80008000004 */
[----:B------:R-:W3:Y:S04]  /*adc30*/  LDL.LU R0, [R1+0xb50] ;  /* 0x000b500001007983 */ /* 0x000ee80000300800 */
[----:B0-----:R-:W4:Y:S04]  /*adc40*/  LDL.LU R14, [R1+0x7e0] ;  /* 0x0007e000010e7983 */ /* 0x001f280000300800 */
[----:B------:R-:W4:Y:S04]  /*adc50*/  LDL.LU R24, [R1+0x53c] ;  /* 0x00053c0001187983 */ /* 0x000f280000300800 */
[----:B------:R0:W-:Y:S04]  /*adc60*/  STS.U8 [R42+UR4+0x100], R12 ;  /* 0x0001000c2a007988 */ /* 0x0001e80008000004 */
[----:B0-----:R-:W4:Y:S04]  /*adc70*/  LDL.LU R12, [R1+0xed0] ;  /* 0x000ed000010c7983 */ /* 0x001f280000300800 */
[----:B------:R-:W4:Y:S04]  /*adc80*/  LDL.LU R56, [R1+0xb58] ;  /* 0x000b580001387983 */ /* 0x000f280000300800 */
[----:B------:R-:W4:Y:S04]  /*adc90*/  LDL.LU R52, [R1+0x7e8] ;  /* 0x0007e80001347983 */ /* 0x000f280000300800 */
[----:B------:R0:W-:Y:S04]  /*adca0*/  STS.U8 [R42+UR4+0x160], R28 ;  /* 0x0001601c2a007988 */ /* 0x0001e80008000004 */
[----:B------:R1:W-:Y:S04]  /*adcb0*/  STS.U8 [R42+UR4+0x140], R10 ;  /* 0x0001400a2a007988 */ /* 0x0003e80008000004 */
[----:B0-----:R-:W4:Y:S04]  /*adcc0*/  LDL.LU R28, [R1+0x544] ;  /* 0x00054400011c7983 */ /* 0x001f280000300800 */
[----:B-1----:R-:W4:Y:S04]  /*adcd0*/  LDL.LU R10, [R1+0xed8] ;  /* 0x000ed800010a7983 */ /* 0x002f280000300800 */
[----:B------:R-:W-:Y:S04]  /*adce0*/  STS.U8 [R42+UR4+0x240], R22 ;  /* 0x000240162a007988 */ /* 0x000fe80008000004 */
[----:B------:R0:W-:Y:S04]  /*adcf0*/  STS.U8 [R42+UR4+0x260], R16 ;  /* 0x000260102a007988 */ /* 0x0001e80008000004 */
[----:B0-----:R-:W4:Y:S04]  /*add00*/  LDL.LU R16, [R1+0xb70] ;  /* 0x000b700001107983 */ /* 0x001f280000300800 */
[----:B------:R-:W4:Y:S04]  /*add10*/  LDL.LU R22, [R1+0x7f0] ;  /* 0x0007f00001167983 */ /* 0x000f280000300800 */
[----:B------:R0:W-:Y:S04]  /*add20*/  STS.U8 [R42+UR4+0x200], R6 ;  /* 0x000200062a007988 */ /* 0x0001e80008000004 */
[----:B------:R-:W-:Y:S04]  /*add30*/  STS.U8 [R42+UR4+0x220], R38 ;  /* 0x000220262a007988 */ /* 0x000fe80008000004 */
[----:B0-----:R-:W4:Y:S04]  /*add40*/  LDL.LU R6, [R1+0x54c] ;  /* 0x00054c0001067983 */ /* 0x001f280000300800 */
[----:B------:R0:W-:Y:S04]  /*add50*/  STS.U8 [R42+UR4+0x360], R34 ;  /* 0x000360222a007988 */ /* 0x0001e80008000004 */
[----:B------:R1:W-:Y:S04]  /*add60*/  STS.U8 [R42+UR4+0x340], R18 ;  /* 0x000340122a007988 */ /* 0x0003e80008000004 */
[----:B0-----:R-:W4:Y:S04]  /*add70*/  LDL.LU R34, [R1+0xef0] ;  /* 0x000ef00001227983 */ /* 0x001f280000300800 */
[----:B-1----:R-:W4:Y:S04]  /*add80*/  LDL.LU R18, [R1+0xb78] ;  /* 0x000b780001127983 */ /* 0x002f280000300800 */
[----:B------:R-:W4:Y:S04]  /*add90*/  LDL.LU R55, [R1+0x7f8] ;  /* 0x0007f80001377983 */ /* 0x000f280000300800 */
[----:B------:R-:W-:Y:S04]  /*adda0*/  STS.U8 [R42+UR4+0x320], R26 ;  /* 0x0003201a2a007988 */ /* 0x000fe80008000004 */
[----:B------:R-:W4:Y:S04]  /*addb0*/  LDL.LU R54, [R1+0x554] ;  /* 0x0005540001367983 */ /* 0x000f280000300800 */
[----:B------:R0:W-:Y:S04]  /*addc0*/  STS.U8 [R42+UR4+0x300], R8 ;  /* 0x000300082a007988 */ /* 0x0001e80008000004 */
[----:B------:R-:W4:Y:S04]  /*addd0*/  LDL.LU R38, [R1+0xef8] ;  /* 0x000ef80001267983 */ /* 0x000f280000300800 */
[----:B0-----:R-:W4:Y:S04]  /*adde0*/  LDL.LU R8, [R1+0xb80] ;  /* 0x000b800001087983 */ /* 0x001f280000300800 */
[----:B--2---:R0:W-:Y:S04]  /*addf0*/  STS.U8 [R42+UR4+0x400], R20 ;  /* 0x000400142a007988 */ /* 0x0041e80008000004 */
[----:B------:R-:W2:Y:S04]  /*ade00*/  LDL.LU R26, [R1+0x800] ;  /* 0x00080000011a7983 */ /* 0x000ea80000300800 */
[----:B0-----:R-:W2:Y:S04]  /*ade10*/  LDL.LU R20, [R1+0x55c] ;  /* 0x00055c0001147983 */ /* 0x001ea80000300800 */
[----:B---3--:R-:W-:Y:S04]  /*ade20*/  STS.U8 [R42+UR4+0x420], R0 ;  /* 0x000420002a007988 */ /* 0x008fe80008000004 */
[----:B----4-:R0:W-:Y:S04]  /*ade30*/  STS.U8 [R42+UR4+0x440], R14 ;  /* 0x0004400e2a007988 */ /* 0x0101e80008000004 */
[----:B------:R1:W-:Y:S04]  /*ade40*/  STS.U8 [R42+UR4+0x460], R24 ;  /* 0x000460182a007988 */ /* 0x0003e80008000004 */
[----:B0-----:R-:W3:Y:S04]  /*ade50*/  LDL.LU R14, [R1+0xf00] ;  /* 0x000f0000010e7983 */ /* 0x001ee80000300800 */
[----:B-1----:R-:W4:Y:S04]  /*ade60*/  LDL.LU R24, [R1+0xb88] ;  /* 0x000b880001187983 */ /* 0x002f280000300800 */
[----:B------:R0:W-:Y:S04]  /*ade70*/  STS.U8 [R42+UR4+0x520], R12 ;  /* 0x0005200c2a007988 */ /* 0x0001e80008000004 */
[----:B------:R-:W-:Y:S04]  /*ade80*/  STS.U8 [R42+UR4+0x500], R56 ;  /* 0x000500382a007988 */ /* 0x000fe80008000004 */
[----:B------:R-:W-:Y:S04]  /*ade90*/  STS.U8 [R42+UR4+0x560], R52 ;  /* 0x000560342a007988 */ /* 0x000fe80008000004 */
[----:B0-----:R-:W4:Y:S04]  /*adea0*/  LDL.LU R12, [R1+0x808] ;  /* 0x00080800010c7983 */ /* 0x001f280000300800 */
[----:B------:R0:W-:Y:S04]  /*adeb0*/  STS.U8 [R42+UR4+0x540], R28 ;  /* 0x0005401c2a007988 */ /* 0x0001e80008000004 */
[----:B------:R1:W-:Y:S04]  /*adec0*/  STS.U8 [R42+UR4+0x640], R10 ;  /* 0x0006400a2a007988 */ /* 0x0003e80008000004 */
[----:B0-----:R-:W4:Y:S04]  /*aded0*/  LDL.LU R28, [R1+0x564] ;  /* 0x00056400011c7983 */ /* 0x001f280000300800 */
[----:B-1----:R-:W4:Y:S04]  /*adee0*/  LDL.LU R10, [R1+0xf08] ;  /* 0x000f0800010a7983 */ /* 0x002f280000300800 */
[----:B------:R0:W-:Y:S04]  /*adef0*/  STS.U8 [R42+UR4+0x660], R16 ;  /* 0x000660102a007988 */ /* 0x0001e80008000004 */
[----:B------:R1:W-:Y:S04]  /*adf00*/  STS.U8 [R42+UR4+0x600], R22 ;  /* 0x000600162a007988 */ /* 0x0003e80008000004 */
[----:B0-----:R-:W4:Y:S04]  /*adf10*/  LDL.LU R16, [R1+0xb90] ;  /* 0x000b900001107983 */ /* 0x001f280000300800 */
[----:B------:R-:W4:Y:S04]  /*adf20*/  LDL.LU R52, [R1+0x810] ;  /* 0x0008100001347983 */ /* 0x000f280000300800 */
[----:B-1----:R-:W4:Y:S04]  /*adf30*/  LDL.LU R22, [R1+0x56c] ;  /* 0x00056c0001167983 */ /* 0x002f280000300800 */
[----:B------:R0:W-:Y:S04]  /*adf40*/  STS.U8 [R42+UR4+0x620], R6 ;  /* 0x000620062a007988 */ /* 0x0001e80008000004 */
[----:B0-----:R-:W4:Y:S04]  /*adf50*/  LDL.LU R6, [R1+0xf10] ;  /* 0x000f100001067983 */ /* 0x001f280000300800 */
[----:B------:R0:W-:Y:S04]  /*adf60*/  STS.U8 [R42+UR4+0x760], R34 ;  /* 0x000760222a007988 */ /* 0x0001e80008000004 */
[----:B------:R1:W-:Y:S04]  /*adf70*/  STS.U8 [R42+UR4+0x740], R18 ;  /* 0x000740122a007988 */ /* 0x0003e80008000004 */
[----:B------:R-:W-:Y:S04]  /*adf80*/  STS.U8 [R42+UR4+0x720], R55 ;  /* 0x000720372a007988 */ /* 0x000fe80008000004 */
[----:B0-----:R-:W4:Y:S04]  /*adf90*/  LDL.LU R34, [R1+0xb98] ;  /* 0x000b980001227983 */ /* 0x001f280000300800 */
[----:B-1----:R-:W4:Y:S04]  /*adfa0*/  LDL.LU R18, [R1+0x818] ;  /* 0x0008180001127983 */ /* 0x002f280000300800 */
[----:B------:R-:W-:Y:S04]  /*adfb0*/  STS.U8 [R42+UR4+0x700], R54 ;  /* 0x000700362a007988 */ /* 0x000fe80008000004 */
[----:B------:R-:W-:Y:S04]  /*adfc0*/  STS.U8 [R42+UR4+0x800], R38 ;  /* 0x000800262a007988 */ /* 0x000fe80008000004 */
[----:B------:R0:W-:Y:S04]  /*adfd0*/  STS.U8 [R42+UR4+0x820], R8 ;  /* 0x000820082a007988 */ /* 0x0001e80008000004 */
[----:B0-----:R-:W4:Y:S04]  /*adfe0*/  LDL.LU R8, [R1+0x574] ;  /* 0x0005740001087983 */ /* 0x001f280000300800 */
[----:B--2---:R-:W-:Y:S04]  /*adff0*/  STS.U8 [R42+UR4+0x840], R26 ;  /* 0x0008401a2a007988 */ /* 0x004fe80008000004 */
[----:B------:R0:W-:Y:S04]  /*ae000*/  STS.U8 [R42+UR4+0x860], R20 ;  /* 0x000860142a007988 */ /* 0x0001e80008000004 */
[----:B------:R-:W2:Y:S04]  /*ae010*/  LDL.LU R0, [R1+0xf18] ;  /* 0x000f180001007983 */ /* 0x000ea80000300800 */
[----:B0-----:R-:W2:Y:S04]  /*ae020*/  LDL.LU R20, [R1+0xba0] ;  /* 0x000ba00001147983 */ /* 0x001ea80000300800 */
[----:B---3--:R0:W-:Y:S04]  /*ae030*/  STS.U8 [R42+UR4+0x920], R14 ;  /* 0x0009200e2a007988 */ /* 0x0081e80008000004 */
[----:B------:R-:W3:Y:S04]  /*ae040*/  LDL.LU R26, [R1+0x820] ;  /* 0x00082000011a7983 */ /* 0x000ee80000300800 */
[----:B----4-:R1:W-:Y:S04]  /*ae050*/  STS.U8 [R42+UR4+0x900], R24 ;  /* 0x000900182a007988 */ /* 0x0103e80008000004 */
[----:B0-----:R-:W4:Y:S04]  /*ae060*/  LDL.LU R14, [R1+0x57c] ;  /* 0x00057c00010e7983 */ /* 0x001f280000300800 */
[----:B------:R-:W4:Y:S04]  /*ae070*/  LDL.LU R56, [R1+0xf40] ;  /* 0x000f400001387983 */ /* 0x000f280000300800 */
[----:B------:R-:W4:Y:S04]  /*ae080*/  LDL.LU R38, [R1+0xba8] ;  /* 0x000ba80001267983 */ /* 0x000f280000300800 */
[----:B------:R0:W-:Y:S04]  /*ae090*/  STS.U8 [R42+UR4+0x960], R12 ;  /* 0x0009600c2a007988 */ /* 0x0001e80008000004 */
[----:B-1----:R-:W4:Y:S04]  /*ae0a0*/  LDL.LU R24, [R1+0x828] ;  /* 0x0008280001187983 */ /* 0x002f280000300800 */
[----:B0-----:R-:W4:Y:S04]  /*ae0b0*/  LDL.LU R12, [R1+0x584] ;  /* 0x00058400010c7983 */ /* 0x001f280000300800 */
[----:B------:R-:W-:Y:S04]  /*ae0c0*/  STS.U8 [R42+UR4+0x940], R28 ;  /* 0x0009401c2a007988 */ /* 0x000fe80008000004 */
[----:B------:R0:W-:Y:S04]  /*ae0d0*/  STS.U8 [R42+UR4+0xa40], R10 ;  /* 0x000a400a2a007988 */ /* 0x0001e80008000004 */
[----:B0-----:R-:W4:Y:S04]  /*ae0e0*/  LDL.LU R10, [R1+0xf48] ;  /* 0x000f4800010a7983 */ /* 0x001f280000300800 */
[----:B------:R-:W4:Y:S04]  /*ae0f0*/  LDL.LU R28, [R1+0xbb0] ;  /* 0x000bb000011c7983 */ /* 0x000f280000300800 */
[----:B------:R0:W-:Y:S04]  /*ae100*/  STS.U8 [R42+UR4+0xa60], R16 ;  /* 0x000a60102a007988 */ /* 0x0001e80008000004 */
[----:B------:R-:W-:Y:S04]  /*ae110*/  STS.U8 [R42+UR4+0xa00], R52 ;  /* 0x000a00342a007988 */ /* 0x000fe80008000004 */
[----:B------:R1:W-:Y:S04]  /*ae120*/  STS.U8 [R42+UR4+0xa20], R22 ;  /* 0x000a20162a007988 */ /* 0x0003e80008000004 */
[----:B0-----:R-:W4:Y:S04]  /*ae130*/  LDL.LU R16, [R1+0x830] ;  /* 0x0008300001107983 */ /* 0x001f280000300800 */
[----:B-1----:R-:W4:Y:S04]  /*ae140*/  LDL.LU R22, [R1+0x58c] ;  /* 0x00058c0001167983 */ /* 0x002f280000300800 */
[----:B------:R0:W-:Y:S04]  /*ae150*/  STS.U8 [R42+UR4+0xb60], R6 ;  /* 0x000b60062a007988 */ /* 0x0001e80008000004 */
[----:B0-----:R-:W4:Y:S04]  /*ae160*/  LDL.LU R6, [R1+0xf50] ;  /* 0x000f500001067983 */ /* 0x001f280000300800 */
[----:B------:R-:W4:Y:S04]  /*ae170*/  LDL.LU R55, [R1+0xbb8] ;  /* 0x000bb80001377983 */ /* 0x000f280000300800 */
[----:B------:R-:W4:Y:S04]  /*ae180*/  LDL.LU R54, [R1+0x838] ;  /* 0x0008380001367983 */ /* 0x000f280000300800 */
[----:B------:R-:W4:Y:S04]  /*ae190*/  LDL.LU R52, [R1+0x594] ;  /* 0x0005940001347983 */ /* 0x000f280000300800 */
[----:B------:R-:W-:Y:S04]  /*ae1a0*/  STS.U8 [R42+UR4+0xb40], R34 ;  /* 0x000b40222a007988 */ /* 0x000fe80008000004 */
[----:B------:R0:W-:Y:S04]  /*ae1b0*/  STS.U8 [R42+UR4+0xb20], R18 ;  /* 0x000b20122a007988 */ /* 0x0001e80008000004 */
[----:B0-----:R-:W4:Y:S04]  /*ae1c0*/  LDL.LU R18, [R1+0xf58] ;  /* 0x000f580001127983 */ /* 0x001f280000300800 */
[----:B------:R-:W4:Y:S04]  /*ae1d0*/  LDL.LU R34, [R1+0xbe0] ;  /* 0x000be00001227983 */ /* 0x000f280000300800 */
[----:B------:R0:W-:Y:S04]  /*ae1e0*/  STS.U8 [R42+UR4+0xb00], R8 ;  /* 0x000b00082a007988 */ /* 0x0001e80008000004 */
[----:B0-----:R-:W4:Y:S04]  /*ae1f0*/  LDL.LU R8, [R1+0x840] ;  /* 0x0008400001087983 */ /* 0x001f280000300800 */
[----:B--2---:R-:W-:Y:S04]  /*ae200*/  STS.U8 [R42+UR4+0xc00], R0 ;  /* 0x000c00002a007988 */ /* 0x004fe80008000004 */
[----:B------:R0:W-:Y:S04]  /*ae210*/  STS.U8 [R42+UR4+0xc20], R20 ;  /* 0x000c20142a007988 */ /* 0x0001e80008000004 */
[----:B0-----:R-:W2:Y:S04]  /*ae220*/  LDL.LU R20, [R1+0x59c] ;  /* 0x00059c0001147983 */ /* 0x001ea80000300800 */
[----:B---3--:R0:W-:Y:S04]  /*ae230*/  STS.U8 [R42+UR4+0xc40], R26 ;  /* 0x000c401a2a007988 */ /* 0x0081e80008000004 */
[----:B----4-:R1:W-:Y:S04]  /*ae240*/  STS.U8 [R42+UR4+0xc60], R14 ;  /* 0x000c600e2a007988 */ /* 0x0103e80008000004 */
[----:B------:R-:W-:Y:S04]  /*ae250*/  STS.U8 [R42+UR4+0xd20], R56 ;  /* 0x000d20382a007988 */ /* 0x000fe80008000004 */
[----:B0-----:R-:W3:Y:S04]  /*ae260*/  LDL.LU R26, [R1+0xf60] ;  /* 0x000f6000011a7983 */ /* 0x001ee80000300800 */
[----:B------:R-:W-:Y:S04]  /*ae270*/  STS.U8 [R42+UR4+0xd00], R38 ;  /* 0x000d00262a007988 */ /* 0x000fe80008000004 */
[----:B-1----:R-:W4:Y:S04]  /*ae280*/  LDL.LU R14, [R1+0xbe8] ;  /* 0x000be800010e7983 */ /* 0x002f280000300800 */
        /* <DEDUP_REMOVED lines=10> */
[----:B------:R1:W-:Y:S04]  /*ae330*/  STS.U8 [R42+UR4+0xe20], R22 ;  /* 0x000e20162a007988 */ /* 0x0003e80008000004 */
[----:B0-----:R-:W4:Y:S04]  /*ae340*/  LDL.LU R16, [R1+0x5ac] ;  /* 0x0005ac0001107983 */ /* 0x001f280000300800 */
[----:B-1----:R-:W4:Y:S04]  /*ae350*/  LDL.LU R22, [R1+0xf70] ;  /* 0x000f700001167983 */ /* 0x002f280000300800 */
[----:B------:R0:W-:Y:S04]  /*ae360*/  STS.U8 [R42+UR4+0xf60], R6 ;  /* 0x000f60062a007988 */ /* 0x0001e80008000004 */
[----:B------:R-:W-:Y:S04]  /*ae370*/  STS.U8 [R42+UR4+0xf40], R55 ;  /* 0x000f40372a007988 */ /* 0x000fe80008000004 */
[----:B------:R-:W-:Y:S04]  /*ae380*/  STS.U8 [R42+UR4+0xf20], R54 ;  /* 0x000f20362a007988 */ /* 0x000fe80008000004 */
[----:B0-----:R-:W4:Y:S04]  /*ae390*/  LDL.LU R6, [R1+0xbf8] ;  /* 0x000bf80001067983 */ /* 0x001f280000300800 */
[----:B------:R-:W-:Y:S04]  /*ae3a0*/  STS.U8 [R42+UR4+0xf00], R52 ;  /* 0x000f00342a007988 */ /* 0x000fe80008000004 */
[----:B------:R0:W-:Y:S04]  /*ae3b0*/  STS.U8 [R42+UR4+0x1000], R18 ;  /* 0x001000122a007988 */ /* 0x0001e80008000004 */
[----:B------:R-:W-:Y:S04]  /*ae3c0*/  STS.U8 [R42+UR4+0x1020], R34 ;  /* 0x001020222a007988 */ /* 0x000fe80008000004 */
[----:B0-----:R-:W4:Y:S04]  /*ae3d0*/  LDL.LU R18, [R1+0x858] ;  /* 0x0008580001127983 */ /* 0x001f280000300800 */
[----:B------:R-:W4:Y:S04]  /*ae3e0*/  LDL.LU R0, [R1+0x5b4] ;  /* 0x0005b40001007983 */ /* 0x000f280000300800 */
[----:B------:R0:W-:Y:S04]  /*ae3f0*/  STS.U8 [R42+UR4+0x1040], R8 ;  /* 0x001040082a007988 */ /* 0x0001e80008000004 */
[----:B0-----:R-:W4:Y:S04]  /*ae400*/  LDL.LU R8, [R1+0xf78] ;  /* 0x000f780001087983 */ /* 0x001f280000300800 */
[----:B------:R-:W4:Y:S04]  /*ae410*/  LDL.LU R34, [R1+0xc00] ;  /* 0x000c000001227983 */ /* 0x000f280000300800 */
[----:B--2---:R0:W-:Y:S04]  /*ae420*/  STS.U8 [R42+UR4+0x1060], R20 ;  /* 0x001060142a007988 */ /* 0x0041e80008000004 */
[----:B0-----:R-:W2:Y:S04]  /*ae430*/  LDL.LU R20, [R1+0x870] ;  /* 0x0008700001147983 */ /* 0x001ea80000300800 */
[----:B------:R-:W2:Y:S04]  /*ae440*/  LDL.LU R56, [R1+0x5bc] ;  /* 0x0005bc0001387983 */ /* 0x000ea80000300800 */
[----:B---3--:R0:W-:Y:S04]  /*ae450*/  STS.U8 [R42+UR4+0x1120], R26 ;  /* 0x0011201a2a007988 */ /* 0x0081e80008000004 */
[----:B------:R-:W3:Y:S04]  /*ae460*/  LDL.LU R52, [R1+0xf80] ;  /* 0x000f800001347983 */ /* 0x000ee80000300800 */
[----:B----4-:R1:W-:Y:S04]  /*ae470*/  STS.U8 [R42+UR4+0x1100], R14 ;  /* 0x0011000e2a007988 */ /* 0x0103e80008000004 */
        /* <DEDUP_REMOVED lines=12> */
[----:B------:R-:W-:Y:S04]  /*ae540*/  STS.U8 [R42+UR4+0x1360], R22 ;  /* 0x001360162a007988 */ /* 0x000fe80008000004 */
[----:B0-----:R-:W4:Y:S04]  /*ae550*/  LDL.LU R16, [R1+0x5cc] ;  /* 0x0005cc0001107983 */ /* 0x001f280000300800 */
[----:B------:R-:W4:Y:S04]  /*ae560*/  LDL.LU R55, [R1+0xf90] ;  /* 0x000f900001377983 */ /* 0x000f280000300800 */
[----:B------:R-:W4:Y:S04]  /*ae570*/  LDL.LU R54, [R1+0xc28] ;  /* 0x000c280001367983 */ /* 0x000f280000300800 */
[----:B------:R-:W4:Y:S04]  /*ae580*/  LDL.LU R38, [R1+0x888] ;  /* 0x0008880001267983 */ /* 0x000f280000300800 */
        /* <DEDUP_REMOVED lines=10> */
[----:B--2---:R0:W-:Y:S04]  /*ae630*/  STS.U8 [R42+UR4+0x1440], R20 ;  /* 0x001440142a007988 */ /* 0x0041e80008000004 */
[----:B0-----:R-:W2:Y:S04]  /*ae640*/  LDL.LU R20, [R1+0xfa0] ;  /* 0x000fa00001147983 */ /* 0x001ea80000300800 */
[----:B------:R-:W-:Y:S04]  /*ae650*/  STS.U8 [R42+UR4+0x1460], R56 ;  /* 0x001460382a007988 */ /* 0x000fe80008000004 */
[----:B---3--:R-:W-:Y:S04]  /*ae660*/  STS.U8 [R42+UR4+0x1520], R52 ;  /* 0x001520342a007988 */ /* 0x008fe80008000004 */
[----:B----4-:R0:W-:Y:S04]  /*ae670*/  STS.U8 [R42+UR4+0x1500], R26 ;  /* 0x0015001a2a007988 */ /* 0x0101e80008000004 */
[----:B------:R1:W-:Y:S04]  /*ae680*/  STS.U8 [R42+UR4+0x1560], R14 ;  /* 0x0015600e2a007988 */ /* 0x0003e80008000004 */
[----:B0-----:R-:W3:Y:S04]  /*ae690*/  LDL.LU R26, [R1+0xc38] ;  /* 0x000c3800011a7983 */ /* 0x001ee80000300800 */
        /* <DEDUP_REMOVED lines=22> */
[----:B------:R0:W-:Y:S04]  /*ae800*/  STS.U8 [R42+UR4+0x1840], R8 ;  /* 0x001840082a007988 */ /* 0x0001e80008000004 */
[----:B------:R1:W-:Y:S04]  /*ae810*/  STS.U8 [R42+UR4+0x1860], R34 ;  /* 0x001860222a007988 */ /* 0x0003e80008000004 */
[----:B0-----:R-:W4:Y:S04]  /*ae820*/  LDL.LU R8, [R1+0xc50] ;  /* 0x000c500001087983 */ /* 0x001f280000300800 */
[----:B------:R-:W4:Y:S04]  /*ae830*/  LDL.LU R56, [R1+0x8b0] ;  /* 0x0008b00001387983 */ /* 0x000f280000300800 */
[----:B------:R-:W4:Y:S04]  /*ae840*/  LDL.LU R38, [R1+0x5fc] ;  /* 0x0005fc0001267983 */ /* 0x000f280000300800 */
[----:B--2---:R0:W-:Y:S04]  /*ae850*/  STS.U8 [R42+UR4+0x1920], R20 ;  /* 0x001920142a007988 */ /* 0x0041e80008000004 */
[----:B-1----:R-:W2:Y:S04]  /*ae860*/  LDL.LU R34, [R1+0xfd0] ;  /* 0x000fd00001227983 */ /* 0x002ea80000300800 */
[----:B0-----:R-:W2:Y:S04]  /*ae870*/  LDL.LU R20, [R1+0xc58] ;  /* 0x000c580001147983 */ /* 0x001ea80000300800 */
[----:B---3--:R-:W-:Y:S04]  /*ae880*/  STS.U8 [R42+UR4+0x1900], R26 ;  /* 0x0019001a2a007988 */ /* 0x008fe80008000004 */
[----:B----4-:R0:W-:Y:S04]  /*ae890*/  STS.U8 [R42+UR4+0x1960], R14 ;  /* 0x0019600e2a007988 */ /* 0x0101e80008000004 */
[----:B0-----:R-:W3:Y:S04]  /*ae8a0*/  LDL.LU R14, [R1+0x8b8] ;  /* 0x0008b800010e7983 */ /* 0x001ee80000300800 */
        /* <DEDUP_REMOVED lines=26> */
[----:B--2---:R0:W-:Y:S04]  /*aea50*/  STS.U8 [R42+UR4+0x1d20], R34 ;  /* 0x001d20222a007988 */ /* 0x0041e80008000004 */
[----:B------:R1:W-:Y:S04]  /*aea60*/  STS.U8 [R42+UR4+0x1d00], R20 ;  /* 0x001d00142a007988 */ /* 0x0003e80008000004 */
[----:B0-----:R-:W2:Y:S04]  /*aea70*/  LDL.LU R34, [R1+0x1000] ;  /* 0x0010000001227983 */ /* 0x001ea80000300800 */
[----:B-1----:R-:W2:Y:S04]  /*aea80*/  LDL.LU R20, [R1+0xc88] ;  /* 0x000c880001147983 */ /* 0x002ea80000300800 */
[----:B---3--:R0:W-:Y:S04]  /*aea90*/  STS.U8 [R42+UR4+0x1d60], R14 ;  /* 0x001d600e2a007988 */ /* 0x0081e80008000004 */
[----:B----4-:R1:W-:Y:S04]  /*aeaa0*/  STS.U8 [R42+UR4+0x1d40], R26 ;  /* 0x001d401a2a007988 */ /* 0x0103e80008000004 */
[----:B0-----:R-:W3:Y:S04]  /*aeab0*/  LDL.LU R14, [R1+0x8d8] ;  /* 0x0008d800010e7983 */ /* 0x001ee80000300800 */
        /* <DEDUP_REMOVED lines=23> */
[----:B-1----:R-:W4:Y:S04]  /*aec30*/  LDL.LU R22, [R1+0x63c] ;  /* 0x00063c0001167983 */ /* 0x002f280000300800 */
[----:B------:R0:W-:Y:S04]  /*aec40*/  STS.U8 [R42+UR4+0x2060], R8 ;  /* 0x002060082a007988 */ /* 0x0001e80008000004 */
[----:B0-----:R-:W4:Y:S04]  /*aec50*/  LDL.LU R8, [R1+0x1020] ;  /* 0x0010200001087983 */ /* 0x001f280000300800 */
[----:B--2---:R-:W-:Y:S04]  /*aec60*/  STS.U8 [R42+UR4+0x2120], R34 ;  /* 0x002120222a007988 */ /* 0x004fe80008000004 */
[----:B------:R0:W-:Y:S04]  /*aec70*/  STS.U8 [R42+UR4+0x2100], R20 ;  /* 0x002100142a007988 */ /* 0x0001e80008000004 */
[----:B0-----:R-:W2:Y:S04]  /*aec80*/  LDL.LU R20, [R1+0xcb8] ;  /* 0x000cb80001147983 */ /* 0x001ea80000300800 */
[----:B------:R-:W2:Y:S04]  /*aec90*/  LDL.LU R34, [R1+0x908] ;  /* 0x0009080001227983 */ /* 0x000ea80000300800 */
[----:B---3--:R0:W-:Y:S04]  /*aeca0*/  STS.U8 [R42+UR4+0x2160], R14 ;  /* 0x0021600e2a007988 */ /* 0x0081e80008000004 */
[----:B----4-:R-:W-:Y:S04]  /*aecb0*/  STS.U8 [R42+UR4+0x2140], R38 ;  /* 0x002140262a007988 */ /* 0x010fe80008000004 */
[----:B------:R1:W-:Y:S04]  /*aecc0*/  STS.U8 [R42+UR4+0x2240], R26 ;  /* 0x0022401a2a007988 */ /* 0x0003e80008000004 */
[----:B0-----:R-:W3:Y:S04]  /*aecd0*/  LDL.LU R14, [R1+0x644] ;  /* 0x00064400010e7983 */ /* 0x001ee80000300800 */
        /* <DEDUP_REMOVED lines=27> */
[----:B------:R0:W-:Y:S04]  /*aee90*/  STS.U8 [R42+UR4+0x2560], R34 ;  /* 0x002560222a007988 */ /* 0x0001e80008000004 */
[----:B------:R-:W2:Y:S04]  /*aeea0*/  LDL.LU R52, [R1+0x928] ;  /* 0x0009280001347983 */ /* 0x000ea80000300800 */
[----:B---3--:R1:W-:Y:S04]  /*aeeb0*/  STS.U8 [R42+UR4+0x2540], R14 ;  /* 0x0025400e2a007988 */ /* 0x0083e80008000004 */
[----:B0-----:R-:W3:Y:S04]  /*aeec0*/  LDL.LU R34, [R1+0x664] ;  /* 0x0006640001227983 */ /* 0x001ee80000300800 */
[----:B----4-:R0:W-:Y:S04]  /*aeed0*/  STS.U8 [R42+UR4+0x2640], R26 ;  /* 0x0026401a2a007988 */ /* 0x0101e80008000004 */
[----:B-1----:R-:W4:Y:S04]  /*aeee0*/  LDL.LU R14, [R1+0x1058] ;  /* 0x00105800010e7983 */ /* 0x002f280000300800 */
[----:B0-----:R-:W4:Y:S04]  /*aeef0*/  LDL.LU R26, [R1+0xcf0] ;  /* 0x000cf000011a7983 */ /* 0x001f280000300800 */
        /* <DEDUP_REMOVED lines=20> */
[----:B------:R-:W-:Y:S04]  /*af040*/  STS.U8 [R42+UR4+0x2860], R22 ;  /* 0x002860162a007988 */ /* 0x000fe80008000004 */
[----:B------:R0:W-:Y:S04]  /*af050*/  STS.U8 [R42+UR4+0x2920], R8 ;  /* 0x002920082a007988 */ /* 0x0001e80008000004 */
[----:B0-----:R-:W4:Y:S04]  /*af060*/  LDL.LU R8, [R1+0x1070] ;  /* 0x0010700001087983 */ /* 0x001f280000300800 */
[----:B------:R-:W4:Y:S04]  /*af070*/  LDL.LU R22, [R1+0xd08] ;  /* 0x000d080001167983 */ /* 0x000f280000300800 */
[----:B--2---:R0:W-:Y:S04]  /*af080*/  STS.U8 [R42+UR4+0x2900], R20 ;  /* 0x002900142a007988 */ /* 0x0041e80008000004 */
[----:B0-----:R-:W2:Y:S04]  /*af090*/  LDL.LU R20, [R1+0x948] ;  /* 0x0009480001147983 */ /* 0x001ea80000300800 */
[----:B------:R-:W-:Y:S04]  /*af0a0*/  STS.U8 [R42+UR4+0x2960], R52 ;  /* 0x002960342a007988 */ /* 0x000fe80008000004 */
[----:B---3--:R0:W-:Y:S04]  /*af0b0*/  STS.U8 [R42+UR4+0x2940], R34 ;  /* 0x002940222a007988 */ /* 0x0081e80008000004 */
[----:B----4-:R1:W-:Y:S04]  /*af0c0*/  STS.U8 [R42+UR4+0x2a40], R14 ;  /* 0x002a400e2a007988 */ /* 0x0103e80008000004 */
[----:B0-----:R-:W3:Y:S04]  /*af0d0*/  LDL.LU R34, [R1+0x684] ;  /* 0x0006840001227983 */ /* 0x001ee80000300800 */
[----:B------:R-:W-:Y:S04]  /*af0e0*/  STS.U8 [R42+UR4+0x2a60], R26 ;  /* 0x002a601a2a007988 */ /* 0x000fe80008000004 */
[----:B-1----:R-:W4:Y:S04]  /*af0f0*/  LDL.LU R14, [R1+0x1078] ;  /* 0x00107800010e7983 */ /* 0x002f280000300800 */
[----:B------:R-:W4:Y:S04]  /*af100*/  LDL.LU R55, [R1+0xd10] ;  /* 0x000d100001377983 */ /* 0x000f280000300800 */
[----:B------:R-:W4:Y:S04]  /*af110*/  LDL.LU R54, [R1+0x950] ;  /* 0x0009500001367983 */ /* 0x000f280000300800 */
[----:B------:R0:W-:Y:S04]  /*af120*/  STS.U8 [R42+UR4+0x2a00], R12 ;  /* 0x002a000c2a007988 */ /* 0x0001e80008000004 */
[----:B------:R-:W4:Y:S04]  /*af130*/  LDL.LU R52, [R1+0x68c] ;  /* 0x00068c0001347983 */ /* 0x000f280000300800 */
        /* <DEDUP_REMOVED lines=14> */
[----:B0-----:R-:W4:Y:S04]  /*af220*/  LDL.LU R28, [R1+0x960] ;  /* 0x00096000011c7983 */ /* 0x001f280000300800 */
[----:B------:R0:W-:Y:S04]  /*af230*/  STS.U8 [R42+UR4+0x2c60], R18 ;  /* 0x002c60122a007988 */ /* 0x0001e80008000004 */
[----:B0-----:R-:W4:Y:S04]  /*af240*/  LDL.LU R18, [R1+0x69c] ;  /* 0x00069c0001127983 */ /* 0x001f280000300800 */
[----:B------:R0:W-:Y:S04]  /*af250*/  STS.U8 [R42+UR4+0x2d20], R8 ;  /* 0x002d20082a007988 */ /* 0x0001e80008000004 */
[----:B------:R1:W-:Y:S04]  /*af260*/  STS.U8 [R42+UR4+0x2d00], R22 ;  /* 0x002d00162a007988 */ /* 0x0003e80008000004 */
[----:B0-----:R-:W4:Y:S04]  /*af270*/  LDL.LU R8, [R1+0x10a8] ;  /* 0x0010a80001087983 */ /* 0x001f280000300800 */
[----:B------:R-:W4:Y:S04]  /*af280*/  LDL.LU R38, [R1+0xd28] ;  /* 0x000d280001267983 */ /* 0x000f280000300800 */
[----:B-1----:R-:W4:Y:S04]  /*af290*/  LDL.LU R22, [R1+0x968] ;  /* 0x0009680001167983 */ /* 0x002f280000300800 */
[----:B--2---:R0:W-:Y:S04]  /*af2a0*/  STS.U8 [R42+UR4+0x2d60], R20 ;  /* 0x002d60142a007988 */ /* 0x0041e80008000004 */
[----:B0-----:R-:W2:Y:S04]  /*af2b0*/  LDL.LU R20, [R1+0x6a4] ;  /* 0x0006a40001147983 */ /* 0x001ea80000300800 */
[----:B---3--:R0:W-:Y:S04]  /*af2c0*/  STS.U8 [R42+UR4+0x2d40], R34 ;  /* 0x002d40222a007988 */ /* 0x0081e80008000004 */
[----:B----4-:R1:W-:Y:S04]  /*af2d0*/  STS.U8 [R42+UR4+0x2e40], R14 ;  /* 0x002e400e2a007988 */ /* 0x0103e80008000004 */
[----:B------:R-:W-:Y:S04]  /*af2e0*/  STS.U8 [R42+UR4+0x2e60], R55 ;  /* 0x002e60372a007988 */ /* 0x000fe80008000004 */
[----:B0-----:R-:W3:Y:S04]  /*af2f0*/  LDL.LU R34, [R1+0x10bc] ;  /* 0x0010bc0001227983 */ /* 0x001ee80000300800 */
[----:B------:R-:W-:Y:S04]  /*af300*/  STS.U8 [R42+UR4+0x2e00], R54 ;  /* 0x002e00362a007988 */ /* 0x000fe80008000004 */
[----:B-1----:R-:W4:Y:S04]  /*af310*/  LDL.LU R14, [R1+0xd40] ;  /* 0x000d4000010e7983 */ /* 0x002f280000300800 */
        /* <DEDUP_REMOVED lines=24> */
[----:B--2---:R1:W-:Y:S04]  /*af4a0*/  STS.U8 [R42+UR4+0x3140], R20 ;  /* 0x003140142a007988 */ /* 0x0043e80008000004 */
[----:B0-----:R-:W2:Y:S04]  /*af4b0*/  LDL.LU R22, [R1+0x9b8] ;  /* 0x0009b80001167983 */ /* 0x001ea80000300800 */
[----:B-1----:R-:W2:Y:S04]  /*af4c0*/  LDL.LU R20, [R1+0x6c4] ;  /* 0x0006c40001147983 */ /* 0x002ea80000300800 */
[----:B------:R-:W2:Y:S04]  /*af4d0*/  LDL.LU R55, [R1+0x1918] ;  /* 0x0019180001377983 */ /* 0x000ea80000300800 */
[----:B------:R-:W2:Y:S04]  /*af4e0*/  LDL.LU R54, [R1+0xd70] ;  /* 0x000d700001367983 */ /* 0x000ea80000300800 */
[----:B------:R-:W2:Y:S04]  /*af4f0*/  LDL.LU R38, [R1+0x9c0] ;  /* 0x0009c00001267983 */ /* 0x000ea80000300800 */
[----:B---3--:R-:W-:Y:S04]  /*af500*/  STS.U8 [R42+UR4+0x3240], R34 ;  /* 0x003240222a007988 */ /* 0x008fe80008000004 */
[----:B----4-:R0:W-:Y:S04]  /*af510*/  STS.U8 [R42+UR4+0x3260], R14 ;  /* 0x0032600e2a007988 */ /* 0x0101e80008000004 */
[----:B0-----:R-:W3:Y:S04]  /*af520*/  LDL.LU R14, [R1+0x6cc] ;  /* 0x0006cc00010e7983 */ /* 0x001ee80000300800 */
        /* <DEDUP_REMOVED lines=21> */
[----:B------:R0:W-:Y:S04]  /*af680*/  STS.U8 [R42+UR4+0x3500], R8 ;  /* 0x003500082a007988 */ /* 0x0001e80008000004 */
[----:B0-----:R-:W4:Y:S04]  /*af690*/  LDL.LU R8, [R1+0x9d8] ;  /* 0x0009d80001087983 */ /* 0x001f280000300800 */
[----:B--2---:R0:W-:Y:S04]  /*af6a0*/  STS.U8 [R42+UR4+0x3560], R22 ;  /* 0x003560162a007988 */ /* 0x0041e80008000004 */
[----:B------:R1:W-:Y:S04]  /*af6b0*/  STS.U8 [R42+UR4+0x3540], R20 ;  /* 0x003540142a007988 */ /* 0x0003e80008000004 */
[----:B0-----:R-:W2:Y:S04]  /*af6c0*/  LDL.LU R22, [R1+0x6e4] ;  /* 0x0006e40001167983 */ /* 0x001ea80000300800 */
[----:B-1----:R-:W2:Y:S04]  /*af6d0*/  LDL.LU R20, [R1+0x1938] ;  /* 0x0019380001147983 */ /* 0x002ea80000300800 */
[----:B------:R-:W-:Y:S04]  /*af6e0*/  STS.U8 [R42+UR4+0x3640], R55 ;  /* 0x003640372a007988 */ /* 0x000fe80008000004 */
[----:B------:R-:W-:Y:S04]  /*af6f0*/  STS.U8 [R42+UR4+0x3660], R54 ;  /* 0x003660362a007988 */ /* 0x000fe80008000004 */
[----:B------:R-:W-:Y:S04]  /*af700*/  STS.U8 [R42+UR4+0x3600], R38 ;  /* 0x003600262a007988 */ /* 0x000fe80008000004 */
[----:B---3--:R0:W-:Y:S04]  /*af710*/  STS.U8 [R42+UR4+0x3620], R14 ;  /* 0x0036200e2a007988 */ /* 0x0081e80008000004 */
[----:B----4-:R-:W-:Y:S04]  /*af720*/  STS.U8 [R42+UR4+0x3760], R34 ;  /* 0x003760222a007988 */ /* 0x010fe80008000004 */
[----:B0-----:R-:W3:Y:S04]  /*af730*/  LDL.LU R14, [R1+0xda0] ;  /* 0x000da000010e7983 */ /* 0x001ee80000300800 */
        /* <DEDUP_REMOVED lines=24> */
[----:B--2---:R-:W-:Y:S04]  /*af8c0*/  STS.U8 [R42+UR4+0x3940], R22 ;  /* 0x003940162a007988 */ /* 0x004fe80008000004 */
[----:B------:R-:W2:Y:S04]  /*af8d0*/  LDL.LU R54, [R1+0x1958] ;  /* 0x0019580001367983 */ /* 0x000ea80000300800 */
[----:B------:R0:W-:Y:S04]  /*af8e0*/  STS.U8 [R42+UR4+0x3a40], R20 ;  /* 0x003a40142a007988 */ /* 0x0001e80008000004 */
[----:B------:R-:W2:Y:S04]  /*af8f0*/  LDL.LU R52, [R1+0xdc0] ;  /* 0x000dc00001347983 */ /* 0x000ea80000300800 */
[----:B0-----:R-:W2:Y:S04]  /*af900*/  LDL.LU R20, [R1+0xa10] ;  /* 0x000a100001147983 */ /* 0x001ea80000300800 */
[----:B------:R-:W2:Y:S04]  /*af910*/  LDL.LU R22, [R1+0x70c] ;  /* 0x00070c0001167983 */ /* 0x000ea80000300800 */
[----:B---3--:R0:W-:Y:S04]  /*af920*/  STS.U8 [R42+UR4+0x3a60], R14 ;  /* 0x003a600e2a007988 */ /* 0x0081e80008000004 */
[----:B----4-:R-:W-:Y:S04]  /*af930*/  STS.U8 [R42+UR4+0x3a00], R0 ;  /* 0x003a00002a007988 */ /* 0x010fe80008000004 */
[----:B0-----:R-:W3:Y:S04]  /*af940*/  LDL.LU R14, [R1+0x1960] ;  /* 0x00196000010e7983 */ /* 0x001ee80000300800 */
        /* <DEDUP_REMOVED lines=23> */
[----:B0-----:R-:W4:Y:S04]  /*afac0*/  LDL.LU R8, [R1+0x724] ;  /* 0x0007240001087983 */ /* 0x001f280000300800 */
[----:B--2---:R-:W-:Y:S04]  /*afad0*/  STS.U8 [R42+UR4+0x3e40], R54 ;  /* 0x003e40362a007988 */ /* 0x004fe80008000004 */
[----:B------:R-:W-:Y:S04]  /*afae0*/  STS.U8 [R42+UR4+0x3e60], R52 ;  /* 0x003e60342a007988 */ /* 0x000fe80008000004 */
[----:B------:R0:W-:Y:S04]  /*afaf0*/  STS.U8 [R42+UR4+0x3e00], R20 ;  /* 0x003e00142a007988 */ /* 0x0001e80008000004 */
[----:B0-----:R-:W2:Y:S04]  /*afb00*/  LDL.LU R20, [R1+0x120] ;  /* 0x0001200001147983 */ /* 0x001ea80000300800 */
[----:B------:R0:W-:Y:S04]  /*afb10*/  STS.U8 [R42+UR4+0x3e20], R22 ;  /* 0x003e20162a007988 */ /* 0x0001e80008000004 */
[----:B------:R-:W2:Y:S04]  /*afb20*/  LDL.LU R0, [R1+0xde0] ;  /* 0x000de00001007983 */ /* 0x000ea80000300800 */
[----:B0-----:R-:W2:Y:S04]  /*afb30*/  LDL.LU R22, [R1+0xa40] ;  /* 0x000a400001167983 */ /* 0x001ea80000300800 */
[----:B---3--:R0:W-:Y:S04]  /*afb40*/  STS.U8 [R42+UR4+0x3f60], R14 ;  /* 0x003f600e2a007988 */ /* 0x0081e80008000004 */
[----:B0-----:R-:W3:Y:S04]  /*afb50*/  LDL.LU R14, [R1+0x72c] ;  /* 0x00072c00010e7983 */ /* 0x001ee80000300800 */
[----:B----4-:R0:W-:Y:S04]  /*afb60*/  STS.U8 [R42+UR4+0x3f40], R12 ;  /* 0x003f400c2a007988 */ /* 0x0101e80008000004 */
        /* <DEDUP_REMOVED lines=21> */
[----:B------:R0:W-:Y:S04]  /*afcc0*/  STS.U8 [R42+UR4+0x4140], R8 ;  /* 0x004140082a007988 */ /* 0x0001e80008000004 */
[----:B------:R-:W4:Y:S04]  /*afcd0*/  LDL.LU R38, [R1+0x100] ;  /* 0x0001000001267983 */ /* 0x000f280000300800 */
[----:B0-----:R-:W4:Y:S04]  /*afce0*/  LDL.LU R8, [R1+0xe10] ;  /* 0x000e100001087983 */ /* 0x001f280000300800 */
[----:B------:R-:W4:Y:S04]  /*afcf0*/  LDL.LU R28, [R1+0xa70] ;  /* 0x000a7000011c7983 */ /* 0x000f280000300800 */
[----:B--2---:R0:W-:Y:S04]  /*afd00*/  STS.U8 [R42+UR4+0x4240], R20 ;  /* 0x004240142a007988 */ /* 0x0041e80008000004 */
[----:B0-----:R-:W2:Y:S04]  /*afd10*/  LDL.LU R20, [R1+0x74c] ;  /* 0x00074c0001147983 */ /* 0x001ea80000300800 */
[----:B------:R-:W-:Y:S04]  /*afd20*/  STS.U8 [R42+UR4+0x4260], R0 ;  /* 0x004260002a007988 */ /* 0x000fe80008000004 */
[----:B------:R0:W-:Y:S04]  /*afd30*/  STS.U8 [R42+UR4+0x4200], R22 ;  /* 0x004200162a007988 */ /* 0x0001e80008000004 */
[----:B---3--:R1:W-:Y:S04]  /*afd40*/  STS.U8 [R42+UR4+0x4220], R14 ;  /* 0x0042200e2a007988 */ /* 0x0083e80008000004 */
[----:B0-----:R-:W3:Y:S04]  /*afd50*/  LDL.LU R22, [R1+0xf8] ;  /* 0x0000f80001167983 */ /* 0x001ee80000300800 */
[----:B-1----:R-:W3:Y:S04]  /*afd60*/  LDL.LU R14, [R1+0xe18] ;  /* 0x000e1800010e7983 */ /* 0x002ee80000300800 */
[----:B----4-:R0:W-:Y:S04]  /*afd70*/  STS.U8 [R42+UR4+0x4360], R12 ;  /* 0x0043600c2a007988 */ /* 0x0101e80008000004 */
        /* <DEDUP_REMOVED lines=25> */
[----:B--2---:R0:W-:Y:S04]  /*aff10*/  STS.U8 [R42+UR4+0x4620], R20 ;  /* 0x004620142a007988 */ /* 0x0041e80008000004 */
[----:B0-----:R-:W2:Y:S04]  /*aff20*/  LDL.LU R20, [R1+0xe30] ;  /* 0x000e300001147983 */ /* 0x001ea80000300800 */
[----:B------:R-:W2:Y:S04]  /*aff30*/  LDL.LU R28, [R1+0xaa0] ;  /* 0x000aa000011c7983 */ /* 0x000ea80000300800 */
[----:B---3--:R0:W-:Y:S04]  /*aff40*/  STS.U8 [R42+UR4+0x4760], R22 ;  /* 0x004760162a007988 */ /* 0x0081e80008000004 */
[----:B------:R1:W-:Y:S04]  /*aff50*/  STS.U8 [R42+UR4+0x4740], R14 ;  /* 0x0047400e2a007988 */ /* 0x0003e80008000004 */
[----:B0-----:R-:W3:Y:S04]  /*aff60*/  LDL.LU R22, [R1+0x76c] ;  /* 0x00076c0001167983 */ /* 0x001ee80000300800 */
[----:B------:R-:W3:Y:S04]  /*aff70*/  LDL.LU R56, [R1+0xd8] ;  /* 0x0000d80001387983 */ /* 0x000ee80000300800 */
[----:B------:R-:W3:Y:S04]  /*aff80*/  LDL.LU R38, [R1+0xe38] ;  /* 0x000e380001267983 */ /* 0x000ee80000300800 */
[----:B-1----:R-:W3:Y:S04]  /*aff90*/  LDL.LU R14, [R1+0xaa8] ;  /* 0x000aa800010e7983 */ /* 0x002ee80000300800 */
[----:B----4-:R0:W-:Y:S04]  /*affa0*/  STS.U8 [R42+UR4+0x4720], R12 ;  /* 0x0047200c2a007988 */ /* 0x0101e80008000004 */
        /* <DEDUP_REMOVED lines=22> */
[----:B--2---:R0:W-:Y:S04]  /*b0110*/  STS.U8 [R42+UR4+0x4a60], R20 ;  /* 0x004a60142a007988 */ /* 0x0041e80008000004 */
[----:B0-----:R-:W2:Y:S04]  /*b0120*/  LDL.LU R20, [R1+0x78c] ;  /* 0x00078c0001147983 */ /* 0x001ea80000300800 */
[----:B------:R0:W-:Y:S04]  /*b0130*/  STS.U8 [R42+UR4+0x4a00], R28 ;  /* 0x004a001c2a007988 */ /* 0x0001e80008000004 */
[----:B---3--:R1:W-:Y:S04]  /*b0140*/  STS.U8 [R42+UR4+0x4a20], R22 ;  /* 0x004a20162a007988 */ /* 0x0083e80008000004 */
[----:B------:R-:W-:Y:S04]  /*b0150*/  STS.U8 [R42+UR4+0x4b60], R56 ;  /* 0x004b60382a007988 */ /* 0x000fe80008000004 */
[----:B0-----:R-:W3:Y:S04]  /*b0160*/  LDL.LU R28, [R1+0xb8] ;  /* 0x0000b800011c7983 */ /* 0x001ee80000300800 */
[----:B------:R-:W-:Y:S04]  /*b0170*/  STS.U8 [R42+UR4+0x4b40], R38 ;  /* 0x004b40262a007988 */ /* 0x000fe80008000004 */
[----:B-1----:R-:W3:Y:S04]  /*b0180*/  LDL.LU R22, [R1+0xe68] ;  /* 0x000e680001167983 */ /* 0x002ee80000300800 */
[----:B------:R0:W-:Y:S04]  /*b0190*/  STS.U8 [R42+UR4+0x4b20], R14 ;  /* 0x004b200e2a007988 */ /* 0x0001e80008000004 */
[----:B----4-:R1:W-:Y:S04]  /*b01a0*/  STS.U8 [R42+UR4+0x4b00], R12 ;  /* 0x004b000c2a007988 */ /* 0x0103e80008000004 */
        /* <DEDUP_REMOVED lines=26> */
[----:B------:R-:W2:Y:S04]  /*b0350*/  LDL.LU R52, [R1+0x98] ;  /* 0x0000980001347983 */ /* 0x000ea80000300800 */
[----:B---3--:R0:W-:Y:S04]  /*b0360*/  STS.U8 [R42+UR4+0x4f60], R28 ;  /* 0x004f601c2a007988 */ /* 0x0081e80008000004 */
[----:B------:R1:W-:Y:S04]  /*b0370*/  STS.U8 [R42+UR4+0x4f40], R22 ;  /* 0x004f40162a007988 */ /* 0x0003e80008000004 */
[----:B0-----:R-:W3:Y:S04]  /*b0380*/  LDL.LU R28, [R1+0xe88] ;  /* 0x000e8800011c7983 */ /* 0x001ee80000300800 */
[----:B-1----:R-:W3:Y:S04]  /*b0390*/  LDL.LU R22, [R1+0xb10] ;  /* 0x000b100001167983 */ /* 0x002ee80000300800 */
[----:B----4-:R0:W-:Y:S04]  /*b03a0*/  STS.U8 [R42+UR4+0x4f20], R14 ;  /* 0x004f200e2a007988 */ /* 0x0101e80008000004 */
[----:B------:R1:W-:Y:S04]  /*b03b0*/  STS.U8 [R42+UR4+0x4f00], R12 ;  /* 0x004f000c2a007988 */ /* 0x0003e80008000004 */
[----:B0-----:R-:W4:Y:S04]  /*b03c0*/  LDL.LU R14, [R1+0x7b4] ;  /* 0x0007b400010e7983 */ /* 0x001f280000300800 */
[----:B-1----:R-:W4:Y:S04]  /*b03d0*/  LDL.LU R12, [R1+0x90] ;  /* 0x00009000010c7983 */ /* 0x002f280000300800 */
[----:B------:R0:W-:Y:S04]  /*b03e0*/  STS.U8 [R42+UR4+0x5000], R10 ;  /* 0x0050000a2a007988 */ /* 0x0001e80008000004 */
[----:B------:R1:W-:Y:S04]  /*b03f0*/  STS.U8 [R42+UR4+0x5020], R38 ;  /* 0x005020262a007988 */ /* 0x0003e80008000004 */
[----:B------:R-:W-:Y:S04]  /*b0400*/  STS.U8 [R42+UR4+0x5040], R34 ;  /* 0x005040222a007988 */ /* 0x000fe80008000004 */
        /* <DEDUP_REMOVED lines=21> */
[----:B------:R-:W-:Y:S04]  /*b0560*/  STS.U8 [R42+UR4+0x5360], R52 ;  /* 0x005360342a007988 */ /* 0x000fe80008000004 */
[----:B---3--:R0:W-:Y:S04]  /*b0570*/  STS.U8 [R42+UR4+0x5340], R28 ;  /* 0x0053401c2a007988 */ /* 0x0081e80008000004 */
[----:B------:R1:W-:Y:S04]  /*b0580*/  STS.U8 [R42+UR4+0x5320], R22 ;  /* 0x005320162a007988 */ /* 0x0003e80008000004 */
[----:B0-----:R-:W3:Y:S04]  /*b0590*/  LDL.LU R28, [R1+0x4e8] ;  /* 0x0004e800011c7983 */ /* 0x001ee80000300800 */
[----:B-1----:R-:W3:Y:S04]  /*b05a0*/  LDL.LU R22, [R1+0x4e4] ;  /* 0x0004e40001167983 */ /* 0x002ee80000300800 */
[----:B----4-:R0:W-:Y:S04]  /*b05b0*/  STS.U8 [R42+UR4+0x5300], R14 ;  /* 0x0053000e2a007988 */ /* 0x0101e80008000004 */
        /* <DEDUP_REMOVED lines=22> */
[----:B0-----:R-:W4:Y:S04]  /*b0720*/  LDL.LU R8, [R1+0x4a0] ;  /* 0x0004a00001087983 */ /* 0x001f280000300800 */
[----:B------:R-:W4:Y:S04]  /*b0730*/  LDL.LU R56, [R1+0x49c] ;  /* 0x00049c0001387983 */ /* 0x000f280000300800 */
[----:B------:R-:W4:Y:S04]  /*b0740*/  LDL.LU R34, [R1+0x498] ;  /* 0x0004980001227983 */ /* 0x000f280000300800 */
[----:B-1----:R-:W4:Y:S04]  /*b0750*/  LDL.LU R24, [R1+0x58] ;  /* 0x0000580001187983 */ /* 0x002f280000300800 */
[----:B--2---:R0:W-:Y:S04]  /*b0760*/  STS.U8 [R42+UR4+0x5760], R20 ;  /* 0x005760142a007988 */ /* 0x0041e80008000004 */
[----:B0-----:R-:W2:Y:S04]  /*b0770*/  LDL.LU R20, [R1+0x488] ;  /* 0x0004880001147983 */ /* 0x001ea80000300800 */
[----:B---3--:R-:W-:Y:S04]  /*b0780*/  STS.U8 [R42+UR4+0x5740], R28 ;  /* 0x0057401c2a007988 */ /* 0x008fe80008000004 */
[----:B------:R0:W-:Y:S04]  /*b0790*/  STS.U8 [R42+UR4+0x5720], R22 ;  /* 0x005720162a007988 */ /* 0x0001e80008000004 */
[----:B0-----:R-:W3:Y:S04]  /*b07a0*/  LDL.LU R22, [R1+0x484] ;  /* 0x0004840001167983 */ /* 0x001ee80000300800 */
[----:B----4-:R0:W-:Y:S04]  /*b07b0*/  STS.U8 [R42+UR4+0x5700], R14 ;  /* 0x0057000e2a007988 */ /* 0x0101e80008000004 */
[----:B------:R-:W4:Y:S04]  /*b07c0*/  LDL.LU R28, [R1+0x480] ;  /* 0x00048000011c7983 */ /* 0x000f280000300800 */
[----:B------:R-:W-:Y:S04]  /*b07d0*/  STS.U8 [R42+UR4+0x5800], R52 ;  /* 0x005800342a007988 */ /* 0x000fe80008000004 */
[----:B0-----:R-:W4:Y:S04]  /*b07e0*/  LDL.LU R14, [R1+0x50] ;  /* 0x00005000010e7983 */ /* 0x001f280000300800 */
[----:B------:R0:W-:Y:S04]  /*b07f0*/  STS.U8 [R42+UR4+0x5820], R12 ;  /* 0x0058200c2a007988 */ /* 0x0001e80008000004 */
[----:B0-----:R-:W4:Y:S04]  /*b0800*/  LDL.LU R12, [R1+0x470] ;  /* 0x00047000010c7983 */ /* 0x001f280000300800 */
        /* <DEDUP_REMOVED lines=16> */
[----:B------:R0:W-:Y:S04]  /*b0910*/  STS.U8 [R42+UR4+0x5a60], R8 ;  /* 0x005a60082a007988 */ /* 0x0001e80008000004 */
[----:B------:R-:W-:Y:S04]  /*b0920*/  STS.U8 [R42+UR4+0x5a00], R56 ;  /* 0x005a00382a007988 */ /* 0x000fe80008000004 */
[----:B------:R-:W-:Y:S04]  /*b0930*/  STS.U8 [R42+UR4+0x5a20], R34 ;  /* 0x005a20222a007988 */ /* 0x000fe80008000004 */
[----:B0-----:R-:W4:Y:S04]  /*b0940*/  LDL.LU R8, [R1+0x438] ;  /* 0x0004380001087983 */ /* 0x001f280000300800 */
[----:B------:R0:W-:Y:S04]  /*b0950*/  STS.U8 [R42+UR4+0x5b60], R24 ;  /* 0x005b60182a007988 */ /* 0x0001e80008000004 */
[----:B--2---:R1:W-:Y:S04]  /*b0960*/  STS.U8 [R42+UR4+0x5b40], R20 ;  /* 0x005b40142a007988 */ /* 0x0043e80008000004 */
[----:B0-----:R-:W2:Y:S04]  /*b0970*/  LDL.LU R24, [R1+0x34] ;  /* 0x0000340001187983 */ /* 0x001ea80000300800 */
[----:B-1----:R-:W2:Y:S04]  /*b0980*/  LDL.LU R20, [R1+0x428] ;  /* 0x0004280001147983 */ /* 0x002ea80000300800 */
[----:B---3--:R0:W-:Y:S04]  /*b0990*/  STS.U8 [R42+UR4+0x5b20], R22 ;  /* 0x005b20162a007988 */ /* 0x0081e80008000004 */
[----:B----4-:R1:W-:Y:S04]  /*b09a0*/  STS.U8 [R42+UR4+0x5b00], R28 ;  /* 0x005b001c2a007988 */ /* 0x0103e80008000004 */
[----:B0-----:R-:W3:Y:S04]  /*b09b0*/  LDL.LU R22, [R1+0x424] ;  /* 0x0004240001167983 */ /* 0x001ee80000300800 */
[----:B------:R0:W-:Y:S04]  /*b09c0*/  STS.U8 [R42+UR4+0x5c00], R14 ;  /* 0x005c000e2a007988 */ /* 0x0001e80008000004 */
[----:B------:R-:W4:Y:S04]  /*b09d0*/  LDL.LU R34, [R1+0x420] ;  /* 0x0004200001227983 */ /* 0x000f280000300800 */
[----:B-1----:R-:W4:Y:S04]  /*b09e0*/  LDL.LU R28, [R1+0x2c] ;  /* 0x00002c00011c7983 */ /* 0x002f280000300800 */
[----:B0-----:R-:W4:Y:S04]  /*b09f0*/  LDL.LU R14, [R1+0x410] ;  /* 0x00041000010e7983 */ /* 0x001f280000300800 */
[----:B------:R0:W-:Y:S04]  /*b0a00*/  STS.U8 [R42+UR4+0x5c20], R12 ;  /* 0x005c200c2a007988 */ /* 0x0001e80008000004 */
        /* <DEDUP_REMOVED lines=9> */
[----:B------:R0:W-:Y:S04]  /*b0aa0*/  STS.U8 [R42+UR4+0x5e40], R6 ;  /* 0x005e40062a007988 */ /* 0x0001e80008000004 */
[----:B------:R-:W-:Y:S04]  /*b0ab0*/  STS.U8 [R42+UR4+0x5e60], R26 ;  /* 0x005e601a2a007988 */ /* 0x000fe80008000004 */
        /* <DEDUP_REMOVED lines=8> */
[----:B------:R-:W4:Y:S04]  /*b0b40*/  LDL.LU R26, [R1+0x3d8] ;  /* 0x0003d800011a7983 */ /* 0x000f280000300800 */
[----:B------:R-:W4:Y:S04]  /*b0b50*/  LDL.LU R18, [R1+0x14] ;  /* 0x0000140001127983 */ /* 0x000f280000300800 */
[----:B--2---:R-:W-:Y:S04]  /*b0b60*/  STS.U8 [R42+UR4+0x5f60], R24 ;  /* 0x005f60182a007988 */ /* 0x004fe80008000004 */
[----:B------:R0:W-:Y:S04]  /*b0b70*/  STS.U8 [R42+UR4+0x5f40], R20 ;  /* 0x005f40142a007988 */ /* 0x0001e80008000004 */
[----:B0-----:R-:W2:Y:S04]  /*b0b80*/  LDL.LU R20, [R1+0x3c8] ;  /* 0x0003c80001147983 */ /* 0x001ea80000300800 */
[----:B------:R-:W2:Y:S04]  /*b0b90*/  LDL.LU R24, [R1+0x3c4] ;  /* 0x0003c40001187983 */ /* 0x000ea80000300800 */
[----:B---3--:R0:W-:Y:S04]  /*b0ba0*/  STS.U8 [R42+UR4+0x5f20], R22 ;  /* 0x005f20162a007988 */ /* 0x0081e80008000004 */
[----:B----4-:R1:W-:Y:S04]  /*b0bb0*/  STS.U8 [R42+UR4+0x5f00], R34 ;  /* 0x005f00222a007988 */ /* 0x0103e80008000004 */
[----:B0-----:R-:W3:Y:S04]  /*b0bc0*/  LDL.LU R22, [R1+0x3c0] ;  /* 0x0003c00001167983 */ /* 0x001ee80000300800 */
[----:B------:R0:W-:Y:S04]  /*b0bd0*/  STS.U8 [R42+UR4+0x6000], R28 ;  /* 0x0060001c2a007988 */ /* 0x0001e80008000004 */
[----:B------:R-:W-:Y:S04]  /*b0be0*/  STS.U8 [R42+UR4+0x6020], R14 ;  /* 0x0060200e2a007988 */ /* 0x000fe80008000004 */
[----:B-1----:R-:W4:Y:S04]  /*b0bf0*/  LDL.LU R34, [R1+0xc] ;  /* 0x00000c0001227983 */ /* 0x002f280000300800 */
[----:B0-----:R-:W4:Y:S04]  /*b0c00*/  LDL.LU R28, [R1+0x3b0] ;  /* 0x0003b000011c7983 */ /* 0x001f280000300800 */
[----:B------:R-:W-:Y:S04]  /*b0c10*/  STS.U8 [R42+UR4+0x6040], R12 ;  /* 0x0060400c2a007988 */ /* 0x000fe80008000004 */
[----:B------:R0:W-:Y:S04]  /*b0c20*/  STS.U8 [R42+UR4+0x6060], R10 ;  /* 0x0060600a2a007988 */ /* 0x0001e80008000004 */
        /* <DEDUP_REMOVED lines=10> */
[----:B0-----:R-:W4:Y:S04]  /*b0cd0*/  LDL.LU R6, [R1+0x8c80] ;  /* 0x008c800001067983 */ /* 0x001f280000300800 */
[----:B------:R0:W-:Y:S04]  /*b0ce0*/  STS.U8 [R42+UR4+0x6240], R52 ;  /* 0x006240342a007988 */ /* 0x0001e80008000004 */
[----:B-1----:R-:W4:Y:S04]  /*b0cf0*/  LDL.LU R38, [R1+0x380] ;  /* 0x0003800001267983 */ /* 0x002f280000300800 */
[----:B------:R-:W4:Y:S04]  /*b0d00*/  LDL.LU R54, [R1+0x37c] ;  /* 0x00037c0001367983 */ /* 0x000f280000300800 */
[----:B0-----:R-:W4:Y:S04]  /*b0d10*/  LDL.LU R52, [R1+0x378] ;  /* 0x0003780001347983 */ /* 0x001f280000300800 */
[----:B------:R0:W-:Y:S04]  /*b0d20*/  STS.U8 [R42+UR4+0x6260], R8 ;  /* 0x006260082a007988 */ /* 0x0001e80008000004 */
[----:B------:R-:W-:Y:S04]  /*b0d30*/  STS.U8 [R42+UR4+0x6200], R55 ;  /* 0x006200372a007988 */ /* 0x000fe80008000004 */
[----:B------:R-:W-:Y:S04]  /*b0d40*/  STS.U8 [R42+UR4+0x6220], R26 ;  /* 0x0062201a2a007988 */ /* 0x000fe80008000004 */
[----:B0-----:R-:W4:Y:S04]  /*b0d50*/  LDL.LU R8, [R1+0x8c7c] ;  /* 0x008c7c0001087983 */ /* 0x001f280000300800 */
[----:B------:R0:W-:Y:S04]  /*b0d60*/  STS.U8 [R42+UR4+0x6360], R18 ;  /* 0x006360122a007988 */ /* 0x0001e80008000004 */
[----:B0-----:R-:W4:Y:S04]  /*b0d70*/  LDL.LU R18, [R1+0x368] ;  /* 0x0003680001127983 */ /* 0x001f280000300800 */
[----:B------:R-:W4:Y:S04]  /*b0d80*/  LDL.LU R55, [R1+0x364] ;  /* 0x0003640001377983 */ /* 0x000f280000300800 */
[----:B--2---:R0:W-:Y:S04]  /*b0d90*/  STS.U8 [R42+UR4+0x6340], R20 ;  /* 0x006340142a007988 */ /* 0x0041e80008000004 */
[----:B0-----:R-:W2:Y:S04]  /*b0da0*/  LDL.LU R20, [R1+0x360] ;  /* 0x0003600001147983 */ /* 0x001ea80000300800 */
[----:B------:R-:W-:Y:S04]  /*b0db0*/  STS.U8 [R42+UR4+0x6320], R24 ;  /* 0x006320182a007988 */ /* 0x000fe80008000004 */
[----:B---3--:R0:W-:Y:S04]  /*b0dc0*/  STS.U8 [R42+UR4+0x6300], R22 ;  /* 0x006300162a007988 */ /* 0x0081e80008000004 */
[----:B0-----:R-:W3:Y:S04]  /*b0dd0*/  LDL.LU R22, [R1+0x350] ;  /* 0x0003500001167983 */ /* 0x001ee80000300800 */
[----:B------:R-:W3:Y:S04]  /*b0de0*/  LDL.LU R24, [R1+0x34c] ;  /* 0x00034c0001187983 */ /* 0x000ee80000300800 */
[----:B----4-:R-:W-:Y:S04]  /*b0df0*/  STS.U8 [R42+UR4+0x6400], R34 ;  /* 0x006400222a007988 */ /* 0x010fe80008000004 */
        /* <DEDUP_REMOVED lines=8> */
[----:B-1----:R-:W4:Y:S04]  /*b0e80*/  LDL.LU R12, [R1+0x8c74] ;  /* 0x008c7400010c7983 */ /* 0x002f280000300800 */
[----:B------:R0:W-:Y:S04]  /*b0e90*/  STS.U8 [R42+UR4+0x6500], R0 ;  /* 0x006500002a007988 */ /* 0x0001e80008000004 */
[----:B------:R-:W4:Y:S04]  /*b0ea0*/  LDL.LU R14, [R1+0x8c70] ;  /* 0x008c7000010e7983 */ /* 0x000f280000300800 */
[----:B0-----:R-:W4:Y:S04]  /*b0eb0*/  LDL.LU R0, [R1+0x318] ;  /* 0x0003180001007983 */ /* 0x001f280000300800 */
[----:B------:R0:W-:Y:S04]  /*b0ec0*/  STS.U8 [R42+UR4+0x6560], R16 ;  /* 0x006560102a007988 */ /* 0x0001e80008000004 */
[----:B------:R-:W-:Y:S04]  /*b0ed0*/  STS.U8 [R42+UR4+0x6540], R56 ;  /* 0x006540382a007988 */ /* 0x000fe80008000004 */
[----:B------:R1:W-:Y:S04]  /*b0ee0*/  STS.U8 [R42+UR4+0x6640], R61 ;  /* 0x0066403d2a007988 */ /* 0x0003e80008000004 */
[----:B0-----:R-:W4:Y:S04]  /*b0ef0*/  LDL.LU R16, [R1+0x8c6c] ;  /* 0x008c6c0001107983 */ /* 0x001f280000300800 */
[----:B-1----:R-:W4:Y:S04]  /*b0f00*/  LDL.LU R61, [R1+0x31c] ;  /* 0x00031c00013d7983 */ /* 0x002f280000300800 */
[----:B------:R-:W4:Y:S04]  /*b0f10*/  LDL.LU R56, [R1+0x304] ;  /* 0x0003040001387983 */ /* 0x000f280000300800 */
[----:B------:R0:W-:Y:S04]  /*b0f20*/  STS.U8 [R42+UR4+0x6660], R38 ;  /* 0x006660262a007988 */ /* 0x0001e80008000004 */
[----:B------:R1:W-:Y:S04]  /*b0f30*/  STS.U8 [R42+UR4+0x6600], R54 ;  /* 0x006600362a007988 */ /* 0x0003e80008000004 */
[----:B------:R1:W-:Y:S04]  /*b0f40*/  STS.U8 [R42+UR4+0x6620], R52 ;  /* 0x006620342a007988 */ /* 0x0003e80008000004 */
[----:B0-----:R-:W4:Y:S04]  /*b0f50*/  LDL.LU R38, [R1+0x300] ;  /* 0x0003000001267983 */ /* 0x001f280000300800 */
[----:B-1----:R-:W4:Y:S04]  /*b0f60*/  LDL.LU R54, [R1+0x2f0] ;  /* 0x0002f00001367983 */ /* 0x002f280000300800 */
[----:B------:R-:W4:Y:S04]  /*b0f70*/  LDL.LU R52, [R1+0x2ec] ;  /* 0x0002ec0001347983 */ /* 0x000f280000300800 */
[----:B------:R0:W-:Y:S04]  /*b0f80*/  STS.U8 [R42+UR4+0x6760], R59 ;  /* 0x0067603b2a007988 */ /* 0x0001e80008000004 */
[----:B0-----:R-:W4:Y:S04]  /*b0f90*/  LDL.LU R59, [R1+0x320] ;  /* 0x00032000013b7983 */ /* 0x001f280000300800 */
[----:B------:R0:W-:Y:S04]  /*b0fa0*/  STS.U8 [R42+UR4+0x6740], R18 ;  /* 0x006740122a007988 */ /* 0x0001e80008000004 */
[----:B------:R1:W-:Y:S04]  /*b0fb0*/  STS.U8 [R42+UR4+0x6720], R55 ;  /* 0x006720372a007988 */ /* 0x0003e80008000004 */
[----:B0-----:R-:W4:Y:S04]  /*b0fc0*/  LDL.LU R18, [R1+0x8c68] ;  /* 0x008c680001127983 */ /* 0x001f280000300800 */
[----:B-1----:R-:W4:Y:S04]  /*b0fd0*/  LDL.LU R55, [R1+0x2e8] ;  /* 0x0002e80001377983 */ /* 0x002f280000300800 */
[----:B--2---:R0:W-:Y:S04]  /*b0fe0*/  STS.U8 [R42+UR4+0x6700], R20 ;  /* 0x006700142a007988 */ /* 0x0041e80008000004 */
[----:B------:R1:W-:Y:S04]  /*b0ff0*/  STS.U8 [R42+UR4+0x6800], R57 ;  /* 0x006800392a007988 */ /* 0x0003e80008000004 */
[----:B0-----:R-:W2:Y:S04]  /*b1000*/  LDL.LU R20, [R1+0x8c64] ;  /* 0x008c640001147983 */ /* 0x001ea80000300800 */
[----:B-1----:R-:W2:Y:S04]  /*b1010*/  LDL.LU R57, [R1+0x330] ;  /* 0x0003300001397983 */ /* 0x002ea80000300800 */
[----:B---3--:R0:W-:Y:S04]  /*b1020*/  STS.U8 [R42+UR4+0x6820], R22 ;  /* 0x006820162a007988 */ /* 0x0081e80008000004 */
[----:B------:R1:W-:Y:S04]  /*b1030*/  STS.U8 [R42+UR4+0x6840], R24 ;  /* 0x006840182a007988 */ /* 0x0003e80008000004 */
[----:B0-----:R-:W3:Y:S04]  /*b1040*/  LDL.LU R22, [R1+0x8c60] ;  /* 0x008c600001167983 */ /* 0x001ee80000300800 */
[----:B-1----:R-:W3:Y:S04]  /*b1050*/  LDL.LU R24, [R1+0x8c5c] ;  /* 0x008c5c0001187983 */ /* 0x002ee80000300800 */
[----:B----4-:R0:W-:Y:S04]  /*b1060*/  STS.U8 [R42+UR4+0x6860], R26 ;  /* 0x0068601a2a007988 */ /* 0x0101e80008000004 */
[----:B------:R1:W-:Y:S04]  /*b1070*/  STS.U8 [R42+UR4+0x6920], R51 ;  /* 0x006920332a007988 */ /* 0x0003e80008000004 */
[----:B------:R4:W-:Y:S04]  /*b1080*/  STS.U8 [R42+UR4+0x6900], R28 ;  /* 0x0069001c2a007988 */ /* 0x0009e80008000004 */
[----:B0-----:R-:W3:Y:S04]  /*b1090*/  LDL.LU R26, [R1+0x8c58] ;  /* 0x008c5800011a7983 */ /* 0x001ee80000300800 */
[----:B-1----:R-:W3:Y:S04]  /*b10a0*/  LDL.LU R51, [R1+0x2d0] ;  /* 0x0002d00001337983 */ /* 0x002ee80000300800 */
[----:B----4-:R-:W4:Y:S04]  /*b10b0*/  LDL.LU R28, [R1+0x8c54] ;  /* 0x008c5400011c7983 */ /* 0x010f280000300800 */
[----:B------:R0:W-:Y:S04]  /*b10c0*/  STS.U8 [R42+UR4+0x6960], R34 ;  /* 0x006960222a007988 */ /* 0x0001e80008000004 */
[----:B0-----:R-:W4:Y:S04]  /*b10d0*/  LDL.LU R34, [R1+0x8c50] ;  /* 0x008c500001227983 */ /* 0x001f280000300800 */
[----:B--2---:R0:W-:Y:S04]  /*b10e0*/  STS.U8 [R42+UR4+0x6940], R57 ;  /* 0x006940392a007988 */ /* 0x0041e80008000004 */
[----:B------:R1:W-:Y:S04]  /*b10f0*/  STS.U8 [R42+UR4+0x6a40], R47 ;  /* 0x006a402f2a007988 */ /* 0x0003e80008000004 */
[----:B0-----:R-:W2:Y:S04]  /*b1100*/  LDL.LU R57, [R1+0x2bc] ;  /* 0x0002bc0001397983 */ /* 0x001ea80000300800 */
[----:B-1----:R-:W3:Y:S04]  /*b1110*/  LDL.LU R47, [R1+0x308] ;  /* 0x00030800012f7983 */ /* 0x002ee80000300800 */
[----:B------:R0:W-:Y:S04]  /*b1120*/  STS.U8 [R42+UR4+0x6a60], R59 ;  /* 0x006a603b2a007988 */ /* 0x0001e80008000004 */
[----:B------:R1:W-:Y:S04]  /*b1130*/  STS.U8 [R42+UR4+0x6a00], R61 ;  /* 0x006a003d2a007988 */ /* 0x0003e80008000004 */
[----:B------:R1:W-:Y:S04]  /*b1140*/  STS.U8 [R42+UR4+0x6a20], R0 ;  /* 0x006a20002a007988 */ /* 0x0003e80008000004 */
[----:B------:R1:W-:Y:S04]  /*b1150*/  STS.U8 [R42+UR4+0x6b60], R43 ;  /* 0x006b602b2a007988 */ /* 0x0003e80008000004 */
[----:B0-----:R-:W4:Y:S04]  /*b1160*/  LDL.LU R59, [R1+0x2b8] ;  /* 0x0002b800013b7983 */ /* 0x001f280000300800 */
[----:B-1----:R-:W4:Y:S04]  /*b1170*/  LDL.LU R61, [R1+0x2a8] ;  /* 0x0002a800013d7983 */ /* 0x002f280000300800 */
[----:B------:R-:W4:Y:S04]  /*b1180*/  LDL.LU R0, [R1+0x2a4] ;  /* 0x0002a40001007983 */ /* 0x000f280000300800 */
[----:B------:R-:W2:Y:S04]  /*b1190*/  LDL.LU R43, [R1+0x2c0] ;  /* 0x0002c000012b7983 */ /* 0x000ea80000300800 */
[----:B---3--:R-:W-:Y:S04]  /*b11a0*/  STS.U8 [R42+UR4+0x6b40], R47 ;  /* 0x006b402f2a007988 */ /* 0x008fe80008000004 */
[----:B------:R-:W-:Y:S04]  /*b11b0*/  STS.U8 [R42+UR4+0x6b20], R56 ;  /* 0x006b20382a007988 */ /* 0x000fe80008000004 */
[----:B------:R0:W-:Y:S04]  /*b11c0*/  STS.U8 [R42+UR4+0x6b00], R38 ;  /* 0x006b00262a007988 */ /* 0x0001e80008000004 */
[----:B------:R1:W-:Y:S04]  /*b11d0*/  STS.U8 [R42+UR4+0x6c00], R39 ;  /* 0x006c00272a007988 */ /* 0x0003e80008000004 */
[----:B------:R-:W-:Y:S04]  /*b11e0*/  STS.U8 [R42+UR4+0x6c20], R54 ;  /* 0x006c20362a007988 */ /* 0x000fe80008000004 */
[----:B0-----:R-:W3:Y:S04]  /*b11f0*/  LDL.LU R38, [R1+0x2a0] ;  /* 0x0002a00001267983 */ /* 0x001ee80000300800 */
[----:B-1----:R-:W4:Y:S04]  /*b1200*/  LDL.LU R39, [R1+0x2d4] ;  /* 0x0002d40001277983 */ /* 0x002f280000300800 */
[----:B------:R0:W-:Y:S04]  /*b1210*/  STS.U8 [R42+UR4+0x6c40], R52 ;  /* 0x006c40342a007988 */ /* 0x0001e80008000004 */
[----:B------:R1:W-:Y:S04]  /*b1220*/  STS.U8 [R42+UR4+0x6c60], R55 ;  /* 0x006c60372a007988 */ /* 0x0003e80008000004 */
[----:B0-----:R-:W3:Y:S04]  /*b1230*/  LDL.LU R52, [R1+0x28c] ;  /* 0x00028c0001347983 */ /* 0x001ee80000300800 */
[----:B------:R-:W3:Y:S04]  /*b1240*/  LDL.LU R54, [R1+0x288] ;  /* 0x0002880001367983 */ /* 0x000ee80000300800 */
[----:B-1----:R-:W3:Y:S04]  /*b1250*/  LDL.LU R55, [R1+0x278] ;  /* 0x0002780001377983 */ /* 0x002ee80000300800 */
[----:B------:R-:W3:Y:S04]  /*b1260*/  LDL.LU R56, [R1+0x274] ;  /* 0x0002740001387983 */ /* 0x000ee80000300800 */
[----:B------:R-:W3:Y:S04]  /*b1270*/  LDL.LU R47, [R1+0x270] ;  /* 0x00027000012f7983 */ /* 0x000ee80000300800 */
[----:B------:R0:W-:Y:S04]  /*b1280*/  STS.U8 [R42+UR4+0x6d20], R35 ;  /* 0x006d20232a007988 */ /* 0x0001e80008000004 */
[----:B0-----:R-:W2:Y:S04]  /*b1290*/  LDL.LU R35, [R1+0x2d8] ;  /* 0x0002d80001237983 */ /* 0x001ea80000300800 */
[----:B--2---:R0:W-:Y:S04]  /*b12a0*/  STS.U8 [R42+UR4+0x6d00], R35 ;  /* 0x006d00232a007988 */ /* 0x0041e80008000004 */
[----:B----4-:R-:W-:Y:S04]  /*b12b0*/  STS.U8 [R42+UR4+0x6d60], R39 ;  /* 0x006d60272a007988 */ /* 0x010fe80008000004 */
[----:B------:R1:W-:Y:S04]  /*b12c0*/  STS.U8 [R42+UR4+0x6d40], R51 ;  /* 0x006d40332a007988 */ /* 0x0003e80008000004 */
[----:B0-----:R-:W2:Y:S04]  /*b12d0*/  LDL.LU R35, [R1+0x260] ;  /* 0x0002600001237983 */ /* 0x001ea80000300800 */
[----:B------:R0:W-:Y:S04]  /*b12e0*/  STS.U8 [R42+UR4+0x6e40], R29 ;  /* 0x006e401d2a007988 */ /* 0x0001e80008000004 */
[----:B-1----:R-:W4:Y:S04]  /*b12f0*/  LDL.LU R51, [R1+0x25c] ;  /* 0x00025c0001337983 */ /* 0x002f280000300800 */
[----:B0-----:R-:W2:Y:S04]  /*b1300*/  LDL.LU R29, [R1+0x290] ;  /* 0x00029000011d7983 */ /* 0x001ea80000300800 */
[----:B------:R-:W-:Y:S04]  /*b1310*/  STS.U8 [R42+UR4+0x6e60], R43 ;  /* 0x006e602b2a007988 */ /* 0x000fe80008000004 */
[----:B------:R-:W-:Y:S04]  /*b1320*/  STS.U8 [R42+UR4+0x6e00], R57 ;  /* 0x006e00392a007988 */ /* 0x000fe80008000004 */
[----:B------:R-:W-:Y:S04]  /*b1330*/  STS.U8 [R42+UR4+0x6e20], R59 ;  /* 0x006e203b2a007988 */ /* 0x000fe80008000004 */
[----:B------:R0:W-:Y:S04]  /*b1340*/  STS.U8 [R42+UR4+0x6f60], R3 ;  /* 0x006f60032a007988 */ /* 0x0001e80008000004 */
[----:B------:R-:W4:Y:S01]  /*b1350*/  LDL.LU R39, [R1+0x248] ;  /* 0x0002480001277983 */ /* 0x000f220000300800 */
[----:B0-----:R-:W0:Y:S03]  /*b1360*/  S2R R3, SR_TID.X ;  /* 0x0000000000037919 */ /* 0x001e260000002100 */
[----:B------:R1:W-:Y:S04]  /*b1370*/  STS.U8 [R42+UR4+0x6f40], R61 ;  /* 0x006f403d2a007988 */ /* 0x0003e80008000004 */
[----:B------:R-:W-:Y:S04]  /*b1380*/  STS.U8 [R42+UR4+0x6f20], R0 ;  /* 0x006f20002a007988 */ /* 0x000fe80008000004 */
[----:B------:R-:W4:Y:S04]  /*b1390*/  LDL.LU R57, [R1+0x244] ;  /* 0x0002440001397983 */ /* 0x000f280000300800 */
[----:B---3--:R-:W-:Y:S04]  /*b13a0*/  STS.U8 [R42+UR4+0x6f00], R38 ;  /* 0x006f00262a007988 */ /* 0x008fe80008000004 */
[----:B------:R-:W3:Y:S04]  /*b13b0*/  LDL.LU R59, [R1+0x240] ;  /* 0x00024000013b7983 */ /* 0x000ee80000300800 */
[----:B------:R0:W-:Y:S04]  /*b13c0*/  STS.U8 [R42+UR4+0x7000], R5 ;  /* 0x007000052a007988 */ /* 0x0001e80008000004 */
[----:B------:R-:W3:Y:S04]  /*b13d0*/  LDL.LU R43, [R1+0x230] ;  /* 0x00023000012b7983 */ /* 0x000ee80000300800 */
[----:B-1----:R-:W3:Y:S01]  /*b13e0*/  LDL.LU R61, [R1+0x22c] ;  /* 0x00022c00013d7983 */ /* 0x002ee20000300800 */
[----:B0-----:R-:W-:-:S03]  /*b13f0*/  LOP3.LUT R5, R3, 0x1f, RZ, 0xc0, !PT ;  /* 0x0000001f03057812 */ /* 0x001fc600078ec0ff */
[----:B------:R-:W3:Y:S04]  /*b1400*/  LDL.LU R0, [R1+0x228] ;  /* 0x0002280001007983 */ /* 0x000ee80000300800 */
[----:B------:R-:W3:Y:S04]  /*b1410*/  LDL.LU R38, [R1+0x8c4c] ;  /* 0x008c4c0001267983 */ /* 0x000ee80000300800 */
[----:B------:R-:W3:Y:S04]  /*b1420*/  LDL.LU R42, [R1+0x8c48] ;  /* 0x008c4800012a7983 */ /* 0x000ee80000300800 */
[----:B------:R-:W3:Y:S04]  /*b1430*/  LDL.LU R3, [R1+0x214] ;  /* 0x0002140001037983 */ /* 0x000ee80000300800 */
[----:B--2---:R0:W-:Y:S04]  /*b1440*/  STS.U8 [R5+UR4+0x7020], R29 ;  /* 0x0070201d05007988 */ /* 0x0041e80008000004 */
[----:B------:R1:W-:Y:S04]  /*b1450*/  STS.U8 [R5+UR4+0x7040], R52 ;  /* 0x0070403405007988 */ /* 0x0003e80008000004 */
[----:B------:R2:W-:Y:S04]  /*b1460*/  STS.U8 [R5+UR4+0x7060], R54 ;  /* 0x0070603605007988 */ /* 0x0005e80008000004 */
[----:B0-----:R-:W3:Y:S04]  /*b1470*/  LDL.LU R29, [R1+0x210] ;  /* 0x00021000011d7983 */ /* 0x001ee80000300800 */
[----:B-1----:R-:W3:Y:S04]  /*b1480*/  LDL.LU R52, [R1+0x8c44] ;  /* 0x008c440001347983 */ /* 0x002ee80000300800 */
[----:B--2---:R-:W2:Y:S04]  /*b1490*/  LDL.LU R54, [R1+0x8c40] ;  /* 0x008c400001367983 */ /* 0x004ea80000300800 */
[----:B------:R0:W-:Y:S04]  /*b14a0*/  STS.U8 [R5+UR4+0x7120], R7 ;  /* 0x0071200705007988 */ /* 0x0001e80008000004 */
[----:B------:R1:W-:Y:S04]  /*b14b0*/  STS.U8 [R5+UR4+0x7100], R55 ;  /* 0x0071003705007988 */ /* 0x0003e80008000004 */
[----:B------:R4:W-:Y:S04]  /*b14c0*/  STS.U8 [R5+UR4+0x7160], R56 ;  /* 0x0071603805007988 */ /* 0x0009e80008000004 */
[----:B0-----:R-:W2:Y:S04]  /*b14d0*/  LDL.LU R7, [R1+0x218] ;  /* 0x0002180001077983 */ /* 0x001ea80000300800 */
[----:B-1----:R-:W2:Y:S04]  /*b14e0*/  LDL.LU R55, [R1+0x8c3c] ;  /* 0x008c3c0001377983 */ /* 0x002ea80000300800 */
[----:B----4-:R-:W4:Y:S04]  /*b14f0*/  LDL.LU R56, [R1+0x8c38] ;  /* 0x008c380001387983 */ /* 0x010f280000300800 */
[----:B------:R0:W-:Y:S04]  /*b1500*/  STS.U8 [R5+UR4+0x7140], R47 ;  /* 0x0071402f05007988 */ /* 0x0001e80008000004 */
[----:B------:R1:W-:Y:S04]  /*b1510*/  STS.U8 [R5+UR4+0x7240], R9 ;  /* 0x0072400905007988 */ /* 0x0003e80008000004 */
[----:B0-----:R-:W4:Y:S04]  /*b1520*/  LDL.LU R47, [R1+0x200] ;  /* 0x00020000012f7983 */ /* 0x001f280000300800 */
[----:B-1----:R-:W3:Y:S04]  /*b1530*/  LDL.LU R9, [R1+0x258] ;  /* 0x0002580001097983 */ /* 0x002ee80000300800 */
[----:B------:R0:W-:Y:S04]  /*b1540*/  STS.U8 [R5+UR4+0x7260], R35 ;  /* 0x0072602305007988 */ /* 0x0001e80008000004 */
[----:B------:R1:W-:Y:S04]  /*b1550*/  STS.U8 [R5+UR4+0x7200], R51 ;  /* 0x0072003305007988 */ /* 0x0003e80008000004 */
[----:B0-----:R-:W4:Y:S04]  /*b1560*/  LDL.LU R35, [R1+0x1fc] ;  /* 0x0001fc0001237983 */ /* 0x001f280000300800 */
[----:B-1----:R-:W4:Y:S04]  /*b1570*/  LDL.LU R51, [R1+0x1f8] ;  /* 0x0001f80001337983 */ /* 0x002f280000300800 */
[----:B---3--:R-:W-:Y:S04]  /*b1580*/  STS.U8 [R5+UR4+0x7220], R9 ;  /* 0x0072200905007988 */ /* 0x008fe80008000004 */
[----:B------:R-:W-:Y:S04]  /*b1590*/  STS.U8 [R5+UR4+0x7360], R11 ;  /* 0x0073600b05007988 */ /* 0x000fe80008000004 */
[----:B------:R0:W-:Y:S04]  /*b15a0*/  STS.U8 [R5+UR4+0x7340], R39 ;  /* 0x0073402705007988 */ /* 0x0001e80008000004 */
[----:B------:R1:W-:Y:S04]  /*b15b0*/  STS.U8 [R5+UR4+0x7320], R57 ;  /* 0x0073203905007988 */ /* 0x0003e80008000004 */
[----:B0-----:R-:W3:Y:S04]  /*b15c0*/  LDL.LU R39, [R1+0x1e8] ;  /* 0x0001e80001277983 */ /* 0x001ee80000300800 */
[----:B-1----:R-:W3:Y:S04]  /*b15d0*/  LDL.LU R57, [R1+0x1e4] ;  /* 0x0001e40001397983 */ /* 0x002ee80000300800 */
[----:B------:R0:W-:Y:S04]  /*b15e0*/  STS.U8 [R5+UR4+0x7300], R59 ;  /* 0x0073003b05007988 */ /* 0x0001e80008000004 */
[----:B------:R-:W-:Y:S04]  /*b15f0*/  STS.U8 [R5+UR4+0x7400], R13 ;  /* 0x0074000d05007988 */ /* 0x000fe80008000004 */
[----:B0-----:R-:W3:Y:S04]  /*b1600*/  LDL.LU R59, [R1+0x1e0] ;  /* 0x0001e000013b7983 */ /* 0x001ee80000300800 */
[----:B------:R0:W-:Y:S04]  /*b1610*/  STS.U8 [R5+UR4+0x7420], R43 ;  /* 0x0074202b05007988 */ /* 0x0001e80008000004 */
[----:B------:R1:W-:Y:S04]  /*b1620*/  STS.U8 [R5+UR4+0x7440], R61 ;  /* 0x0074403d05007988 */ /* 0x0003e80008000004 */
[----:B0-----:R-:W3:Y:S04]  /*b1630*/  LDL.LU R43, [R1+0x1d0] ;  /* 0x0001d000012b7983 */ /* 0x001ee80000300800 */
[----:B-1----:R-:W3:Y:S04]  /*b1640*/  LDL.LU R61, [R1+0x1cc] ;  /* 0x0001cc00013d7983 */ /* 0x002ee80000300800 */
[----:B------:R0:W-:Y:S04]  /*b1650*/  STS.U8 [R5+UR4+0x7460], R0 ;  /* 0x0074600005007988 */ /* 0x0001e80008000004 */
[----:B0-----:R-:W3:Y:S04]  /*b1660*/  LDL.LU R0, [R1+0x1c8] ;  /* 0x0001c80001007983 */ /* 0x001ee80000300800 */
[----:B------:R0:W-:Y:S04]  /*b1670*/  STS.U8 [R5+UR4+0x7520], R15 ;  /* 0x0075200f05007988 */ /* 0x0001e80008000004 */
[----:B--2---:R-:W-:Y:S04]  /*b1680*/  STS.U8 [R5+UR4+0x7500], R7 ;  /* 0x0075000705007988 */ /* 0x004fe80008000004 */
[----:B------:R-:W-:Y:S04]  /*b1690*/  STS.U8 [R5+UR4+0x7560], R3 ;  /* 0x0075600305007988 */ /* 0x000fe80008000004 */
[----:B0-----:R-:W2:Y:S04]  /*b16a0*/  LDL.LU R15, [R1+0x1b0] ;  /* 0x0001b000010f7983 */ /* 0x001ea80000300800 */
[----:B------:R-:W2:Y:S04]  /*b16b0*/  LDL.LU R13, [R1+0x1a0] ;  /* 0x0001a000010d7983 */ /* 0x000ea80000300800 */
[----:B------:R-:W-:Y:S04]  /*b16c0*/  STS.U8 [R5+UR4+0x7540], R29 ;  /* 0x0075401d05007988 */ /* 0x000fe80008000004 */
[----:B------:R-:W2:Y:S04]  /*b16d0*/  LDL.LU R11, [R1+0x19c] ;  /* 0x00019c00010b7983 */ /* 0x000ea80000300800 */
[----:B------:R-:W2:Y:S04]  /*b16e0*/  LDL.LU R9, [R1+0x198] ;  /* 0x0001980001097983 */ /* 0x000ea80000300800 */
[----:B------:R0:W-:Y:S04]  /*b16f0*/  STS.U8 [R5+UR4+0x7640], R17 ;  /* 0x0076401105007988 */ /* 0x0001e80008000004 */
[----:B----4-:R1:W-:Y:S04]  /*b1700*/  STS.U8 [R5+UR4+0x7660], R47 ;  /* 0x0076602f05007988 */ /* 0x0103e80008000004 */
[----:B0-----:R-:W4:Y:S04]  /*b1710*/  LDL.LU R17, [R1+0x1b4] ;  /* 0x0001b40001117983 */ /* 0x001f280000300800 */
[----:B------:R-:W2:Y:S04]  /*b1720*/  LDL.LU R7, [R1+0x188] ;  /* 0x0001880001077983 */ /* 0x000ea80000300800 */
[----:B------:R-:W2:Y:S04]  /*b1730*/  LDL.LU R3, [R1+0x184] ;  /* 0x0001840001037983 */ /* 0x000ea80000300800 */
[----:B-1----:R-:W2:Y:S04]  /*b1740*/  LDL.LU R47, [R1+0x180] ;  /* 0x00018000012f7983 */ /* 0x002ea80000300800 */
[----:B------:R-:W-:Y:S04]  /*b1750*/  STS.U8 [R5+UR4+0x7600], R35 ;  /* 0x0076002305007988 */ /* 0x000fe80008000004 */
[----:B------:R0:W-:Y:S04]  /*b1760*/  STS.U8 [R5+UR4+0x7620], R51 ;  /* 0x0076203305007988 */ /* 0x0001e80008000004 */
[----:B------:R-:W2:Y:S04]  /*b1770*/  LDL.LU R29, [R1+0x170] ;  /* 0x00017000011d7983 */ /* 0x000ea80000300800 */
[----:B------:R1:W-:Y:S04]  /*b1780*/  STS.U8 [R5+UR4+0x7760], R19 ;  /* 0x0077601305007988 */ /* 0x0003e80008000004 */
[----:B0-----:R-:W2:Y:S04]  /*b1790*/  LDL.LU R51, [R1+0x16c] ;  /* 0x00016c0001337983 */ /* 0x001ea80000300800 */
[----:B-1----:R-:W4:Y:S04]  /*b17a0*/  LDL.LU R19, [R1+0x1b8] ;  /* 0x0001b80001137983 */ /* 0x002f280000300800 */
[----:B------:R-:W2:Y:S04]  /*b17b0*/  LDL.LU R35, [R1+0x168] ;  /* 0x0001680001237983 */ /* 0x000ea80000300800 */
[----:B---3--:R-:W-:Y:S04]  /*b17c0*/  STS.U8 [R5+UR4+0x7740], R39 ;  /* 0x0077402705007988 */ /* 0x008fe80008000004 */
[----:B------:R0:W-:Y:S04]  /*b17d0*/  STS.U8 [R5+UR4+0x7720], R57 ;  /* 0x0077203905007988 */ /* 0x0001e80008000004 */
[----:B0-----:R-:W3:Y:S04]  /*b17e0*/  LDL.LU R57, [R1+0x158] ;  /* 0x0001580001397983 */ /* 0x001ee80000300800 */
[----:B------:R0:W-:Y:S04]  /*b17f0*/  STS.U8 [R5+UR4+0x7700], R59 ;  /* 0x0077003b05007988 */ /* 0x0001e80008000004 */
[----:B------:R-:W3:Y:S04]  /*b1800*/  LDL.LU R39, [R1+0x154] ;  /* 0x0001540001277983 */ /* 0x000ee80000300800 */
[----:B0-----:R-:W3:Y:S04]  /*b1810*/  LDL.LU R59, [R1+0x150] ;  /* 0x00015000013b7983 */ /* 0x001ee80000300800 */
[----:B------:R-:W-:Y:S04]  /*b1820*/  STS.U8 [R5+UR4+0x7800], R21 ;  /* 0x0078001505007988 */ /* 0x000fe80008000004 */
[----:B------:R0:W-:Y:S04]  /*b1830*/  STS.U8 [R5+UR4+0x7820], R43 ;  /* 0x0078202b05007988 */ /* 0x0001e80008000004 */
[----:B------:R1:W-:Y:S04]  /*b1840*/  STS.U8 [R5+UR4+0x7840], R61 ;  /* 0x0078403d05007988 */ /* 0x0003e80008000004 */
[----:B0-----:R-:W3:Y:S04]  /*b1850*/  LDL.LU R43, [R1+0x140] ;  /* 0x00014000012b7983 */ /* 0x001ee80000300800 */
[----:B-1----:R-:W3:Y:S04]  /*b1860*/  LDL.LU R61, [R1+0x13c] ;  /* 0x00013c00013d7983 */ /* 0x002ee80000300800 */
[----:B------:R0:W-:Y:S04]  /*b1870*/  STS.U8 [R5+UR4+0x7860], R0 ;  /* 0x0078600005007988 */ /* 0x0001e80008000004 */
[----:B0-----:R-:W3:Y:S04]  /*b1880*/  LDL.LU R0, [R1+0x138] ;  /* 0x0001380001007983 */ /* 0x001ee80000300800 */
[----:B------:R-:W-:Y:S04]  /*b1890*/  STS.U8 [R5+UR4+0x7920], R23 ;  /* 0x0079201705007988 */ /* 0x000fe80008000004 */
[----:B----4-:R-:W-:Y:S04]  /*b18a0*/  STS.U8 [R5+UR4+0x7900], R19 ;  /* 0x0079001305007988 */ /* 0x010fe80008000004 */
[----:B------:R-:W-:Y:S04]  /*b18b0*/  STS.U8 [R5+UR4+0x7960], R17 ;  /* 0x0079601105007988 */ /* 0x000fe80008000004 */
[----:B--2---:R-:W-:Y:S04]  /*b18c0*/  STS.U8 [R5+UR4+0x7940], R15 ;  /* 0x0079400f05007988 */ /* 0x004fe80008000004 */
        /* <DEDUP_REMOVED lines=8> */
[----:B------:R-:W-:Y:S04]  /*b1950*/  STS.U8 [R5+UR4+0x7c00], R32 ;  /* 0x007c002005007988 */ /* 0x000fe80008000004 */
[----:B------:R-:W-:Y:S04]  /*b1960*/  STS.U8 [R5+UR4+0x7c20], R29 ;  /* 0x007c201d05007988 */ /* 0x000fe80008000004 */
[----:B0-----:R-:W2:Y:S04]  /*b1970*/  LDL.LU R47, [R1+0xe9c] ;  /* 0x000e9c00012f7983 */ /* 0x001ea80000300800 */
[----:B------:R0:W-:Y:S04]  /*b1980*/  STS.U8 [R5+UR4+0x7c40], R51 ;  /* 0x007c403305007988 */ /* 0x0001e80008000004 */
[----:B------:R-:W4:Y:S04]  /*b1990*/  LDL.LU R11, [R1+0xb24] ;  /* 0x000b2400010b7983 */ /* 0x000f280000300800 */
[----:B0-----:R-:W4:Y:S04]  /*b19a0*/  LDL.LU R51, [R1+0x7c4] ;  /* 0x0007c40001337983 */ /* 0x001f280000300800 */
[----:B------:R-:W-:Y:S04]  /*b19b0*/  STS.U8 [R5+UR4+0x7c60], R35 ;  /* 0x007c602305007988 */ /* 0x000fe80008000004 */
[----:B------:R-:W4:Y:S04]  /*b19c0*/  LDL.LU R3, [R1+0x520] ;  /* 0x0005200001037983 */ /* 0x000f280000300800 */
[----:B------:R-:W-:Y:S04]  /*b19d0*/  STS.U8 [R5+UR4+0x7d20], R36 ;  /* 0x007d202405007988 */ /* 0x000fe80008000004 */
[----:B---3--:R0:W-:Y:S04]  /*b19e0*/  STS.U8 [R5+UR4+0x7d00], R57 ;  /* 0x007d003905007988 */ /* 0x0081e80008000004 */
[----:B------:R-:W-:Y:S04]  /*b19f0*/  STS.U8 [R5+UR4+0x7d60], R39 ;  /* 0x007d602705007988 */ /* 0x000fe80008000004 */
[----:B0-----:R-:W3:Y:S04]  /*b1a00*/  LDL.LU R57, [R1+0xea4] ;  /* 0x000ea40001397983 */ /* 0x001ee80000300800 */
[----:B------:R0:W-:Y:S04]  /*b1a10*/  STS.U8 [R5+UR4+0x7d40], R59 ;  /* 0x007d403b05007988 */ /* 0x0001e80008000004 */
[----:B------:R-:W-:Y:S04]  /*b1a20*/  STS.U8 [R5+UR4+0x7e40], R40 ;  /* 0x007e402805007988 */ /* 0x000fe80008000004 */
[----:B0-----:R-:W3:Y:S04]  /*b1a30*/  LDL.LU R59, [R1+0xb2c] ;  /* 0x000b2c00013b7983 */ /* 0x001ee80000300800 */
[----:B------:R-:W3:Y:S04]  /*b1a40*/  LDL.LU R9, [R1+0x7cc] ;  /* 0x0007cc0001097983 */ /* 0x000ee80000300800 */
[----:B------:R-:W3:Y:S04]  /*b1a50*/  LDL.LU R29, [R1+0x528] ;  /* 0x00052800011d7983 */ /* 0x000ee80000300800 */
[----:B------:R-:W-:Y:S04]  /*b1a60*/  STS.U8 [R5+UR4+0x7e60], R43 ;  /* 0x007e602b05007988 */ /* 0x000fe80008000004 */
[----:B------:R0:W-:Y:S04]  /*b1a70*/  STS.U8 [R5+UR4+0x7e00], R61 ;  /* 0x007e003d05007988 */ /* 0x0001e80008000004 */
[----:B0-----:R-:W3:Y:S04]  /*b1a80*/  LDL.LU R61, [R1+0xeac] ;  /* 0x000eac00013d7983 */ /* 0x001ee80000300800 */
[----:B------:R0:W-:Y:S04]  /*b1a90*/  STS.U8 [R5+UR4+0x7e20], R0 ;  /* 0x007e200005007988 */ /* 0x0001e80008000004 */
[----:B0-----:R-:W3:Y:S01]  /*b1aa0*/  LDL.LU R0, [R1+0xb44] ;  /* 0x000b440001007983 */ /* 0x001ee20000300800 */
[----:B------:R-:W-:-:S03]  /*b1ab0*/  LOP3.LUT R39, R5, 0x10, RZ, 0x3c, !PT ;  /* 0x0000001005277812 */ /* 0x000fc600078e3cff */
[----:B------:R-:W3:Y:S04]  /*b1ac0*/  LDL.LU R35, [R1+0x7d4] ;  /* 0x0007d40001237983 */ /* 0x000ee80000300800 */
[----:B------:R-:W3:Y:S04]  /*b1ad0*/  LDL.LU R13, [R1+0x530] ;  /* 0x00053000010d7983 */ /* 0x000ee80000300800 */
[----:B------:R-:W-:Y:S04]  /*b1ae0*/  STS.U8 [R5+UR4+0x7f60], R44 ;  /* 0x007f602c05007988 */ /* 0x000fe80008000004 */
[----:B------:R-:W3:Y:S04]  /*b1af0*/  LDL.LU R7, [R1+0xec4] ;  /* 0x000ec40001077983 */ /* 0x000ee80000300800 */
[----:B------:R-:W-:Y:S04]  /*b1b00*/  STS.U8 [R5+UR4+0x7f40], R46 ;  /* 0x007f402e05007988 */ /* 0x000fe80008000004 */
[----:B------:R-:W3:Y:S04]  /*b1b10*/  LDL.LU R43, [R1+0xb4c] ;  /* 0x000b4c00012b7983 */ /* 0x000ee80000300800 */
[----:B------:R-:W-:Y:S04]  /*b1b20*/  STS.U8 [R5+UR4+0x7f20], R48 ;  /* 0x007f203005007988 */ /* 0x000fe80008000004 */
[----:B------:R0:W-:Y:S04]  /*b1b30*/  STS.U8 [R5+UR4+0x7f00], R50 ;  /* 0x007f003205007988 */ /* 0x0001e80008000004 */
[----:B------:R-:W3:Y:S04]  /*b1b40*/  LDL.LU R19, [R1+0x7dc] ;  /* 0x0007dc0001137983 */ /* 0x000ee80000300800 */
[----:B0-----:R-:W3:Y:S04]  /*b1b50*/  LDL.LU R5, [R1+0x538] ;  /* 0x0005380001057983 */ /* 0x001ee80000300800 */
[----:B--2---:R0:W-:Y:S04]  /*b1b60*/  STS.U8 [R39+UR4+0x80], R47 ;  /* 0x0000802f27007988 */ /* 0x0041e80008000004 */
[----:B----4-:R-:W-:Y:S04]  /*b1b70*/  STS.U8 [R39+UR4+0xa0], R11 ;  /* 0x0000a00b27007988 */ /* 0x010fe80008000004 */
[----:B0-----:R-:W2:Y:S04]  /*b1b80*/  LDL.LU R47, [R1+0xecc] ;  /* 0x000ecc00012f7983 */ /* 0x001ea80000300800 */
[----:B------:R0:W-:Y:S04]  /*b1b90*/  STS.U8 [R39+UR4+0xc0], R51 ;  /* 0x0000c03327007988 */ /* 0x0001e80008000004 */
[----:B------:R-:W4:Y:S04]  /*b1ba0*/  LDL.LU R17, [R1+0xb54] ;  /* 0x000b540001117983 */ /* 0x000f280000300800 */
[----:B------:R1:W-:Y:S04]  /*b1bb0*/  STS.U8 [R39+UR4+0xe0], R3 ;  /* 0x0000e00327007988 */ /* 0x0003e80008000004 */
[----:B0-----:R-:W4:Y:S04]  /*b1bc0*/  LDL.LU R51, [R1+0x7e4] ;  /* 0x0007e40001337983 */ /* 0x001f280000300800 */
[----:B-1----:R-:W4:Y:S04]  /*b1bd0*/  LDL.LU R3, [R1+0x540] ;  /* 0x0005400001037983 */ /* 0x002f280000300800 */
[----:B------:R-:W4:Y:S04]  /*b1be0*/  LDL.LU R15, [R1+0xed4] ;  /* 0x000ed400010f7983 */ /* 0x000f280000300800 */
[----:B------:R-:W4:Y:S04]  /*b1bf0*/  LDL.LU R11, [R1+0xb5c] ;  /* 0x000b5c00010b7983 */ /* 0x000f280000300800 */
[----:B---3--:R0:W-:Y:S04]  /*b1c00*/  STS.U8 [R39+UR4+0x1a0], R57 ;  /* 0x0001a03927007988 */ /* 0x0081e80008000004 */
[----:B0-----:R-:W3:Y:S04]  /*b1c10*/  LDL.LU R57, [R1+0x7ec] ;  /* 0x0007ec0001397983 */ /* 0x001ee80000300800 */
[----:B------:R0:W-:Y:S04]  /*b1c20*/  STS.U8 [R39+UR4+0x180], R59 ;  /* 0x0001803b27007988 */ /* 0x0001e80008000004 */
[----:B------:R1:W-:Y:S04]  /*b1c30*/  STS.U8 [R39+UR4+0x1e0], R9 ;  /* 0x0001e00927007988 */ /* 0x0003e80008000004 */
[----:B------:R1:W-:Y:S04]  /*b1c40*/  STS.U8 [R39+UR4+0x1c0], R29 ;  /* 0x0001c01d27007988 */ /* 0x0003e80008000004 */
[----:B0-----:R-:W3:Y:S04]  /*b1c50*/  LDL.LU R59, [R1+0x548] ;  /* 0x00054800013b7983 */ /* 0x001ee80000300800 */
[----:B-1----:R-:W3:Y:S04]  /*b1c60*/  LDL.LU R9, [R1+0xedc] ;  /* 0x000edc0001097983 */ /* 0x002ee80000300800 */
[----:B------:R-:W3:Y:S04]  /*b1c70*/  LDL.LU R29, [R1+0xb74] ;  /* 0x000b7400011d7983 */ /* 0x000ee80000300800 */
[----:B------:R0:W-:Y:S04]  /*b1c80*/  STS.U8 [R39+UR4+0x2c0], R61 ;  /* 0x0002c03d27007988 */ /* 0x0001e80008000004 */
[----:B0-----:R-:W3:Y:S04]  /*b1c90*/  LDL.LU R61, [R1+0x7f4] ;  /* 0x0007f400013d7983 */ /* 0x001ee80000300800 */
[----:B------:R0:W-:Y:S04]  /*b1ca0*/  STS.U8 [R39+UR4+0x2e0], R0 ;  /* 0x0002e00027007988 */ /* 0x0001e80008000004 */
[----:B0-----:R-:W3:Y:S04]  /*b1cb0*/  LDL.LU R0, [R1+0x550] ;  /* 0x0005500001007983 */ /* 0x001ee80000300800 */
[----:B------:R0:W-:Y:S04]  /*b1cc0*/  STS.U8 [R39+UR4+0x280], R35 ;  /* 0x0002802327007988 */ /* 0x0001e80008000004 */
[----:B------:R1:W-:Y:S04]  /*b1cd0*/  STS.U8 [R39+UR4+0x2a0], R13 ;  /* 0x0002a00d27007988 */ /* 0x0003e80008000004 */
[----:B------:R1:W-:Y:S04]  /*b1ce0*/  STS.U8 [R39+UR4+0x3e0], R7 ;  /* 0x0003e00727007988 */ /* 0x0003e80008000004 */
[----:B0-----:R-:W3:Y:S04]  /*b1cf0*/  LDL.LU R35, [R1+0xef4] ;  /* 0x000ef40001237983 */ /* 0x001ee80000300800 */
[----:B-1----:R-:W3:Y:S04]  /*b1d00*/  LDL.LU R13, [R1+0xb7c] ;  /* 0x000b7c00010d7983 */ /* 0x002ee80000300800 */
[----:B------:R0:W-:Y:S04]  /*b1d10*/  STS.U8 [R39+UR4+0x3c0], R43 ;  /* 0x0003c02b27007988 */ /* 0x0001e80008000004 */
[----:B------:R-:W3:Y:S04]  /*b1d20*/  LDL.LU R7, [R1+0x7fc] ;  /* 0x0007fc0001077983 */ /* 0x000ee80000300800 */
[----:B------:R-:W-:Y:S04]  /*b1d30*/  STS.U8 [R39+UR4+0x3a0], R19 ;  /* 0x0003a01327007988 */ /* 0x000fe80008000004 */
[----:B0-----:R-:W3:Y:S04]  /*b1d40*/  LDL.LU R43, [R1+0x558] ;  /* 0x00055800012b7983 */ /* 0x001ee80000300800 */
[----:B------:R0:W-:Y:S04]  /*b1d50*/  STS.U8 [R39+UR4+0x380], R5 ;  /* 0x0003800527007988 */ /* 0x0001e80008000004 */
[----:B0-----:R-:W3:Y:S04]  /*b1d60*/  LDL.LU R5, [R1+0xefc] ;  /* 0x000efc0001057983 */ /* 0x001ee80000300800 */
[----:B--2---:R0:W-:Y:S04]  /*b1d70*/  STS.U8 [R39+UR4+0x480], R47 ;  /* 0x0004802f27007988 */ /* 0x0041e80008000004 */
[----:B----4-:R-:W-:Y:S04]  /*b1d80*/  STS.U8 [R39+UR4+0x4a0], R17 ;  /* 0x0004a01127007988 */ /* 0x010fe80008000004 */
[----:B0-----:R-:W2:Y:S04]  /*b1d90*/  LDL.LU R47, [R1+0xb84] ;  /* 0x000b8400012f7983 */ /* 0x001ea80000300800 */
[----:B------:R0:W-:Y:S04]  /*b1da0*/  STS.U8 [R39+UR4+0x4c0], R51 ;  /* 0x0004c03327007988 */ /* 0x0001e80008000004 */
[----:B------:R1:W-:Y:S04]  /*b1db0*/  STS.U8 [R39+UR4+0x4e0], R3 ;  /* 0x0004e00327007988 */ /* 0x0003e80008000004 */
[----:B0-----:R-:W4:Y:S04]  /*b1dc0*/  LDL.LU R51, [R1+0x804] ;  /* 0x0008040001337983 */ /* 0x001f280000300800 */
[----:B------:R-:W-:Y:S04]  /*b1dd0*/  STS.U8 [R39+UR4+0x5a0], R15 ;  /* 0x0005a00f27007988 */ /* 0x000fe80008000004 */
[----:B-1----:R-:W4:Y:S04]  /*b1de0*/  LDL.LU R3, [R1+0x560] ;  /* 0x0005600001037983 */ /* 0x002f280000300800 */
[----:B------:R-:W-:Y:S04]  /*b1df0*/  STS.U8 [R39+UR4+0x580], R11 ;  /* 0x0005800b27007988 */ /* 0x000fe80008000004 */
[----:B---3--:R0:W-:Y:S04]  /*b1e00*/  STS.U8 [R39+UR4+0x5e0], R57 ;  /* 0x0005e03927007988 */ /* 0x0081e80008000004 */
[----:B0-----:R-:W3:Y:S04]  /*b1e10*/  LDL.LU R57, [R1+0xf04] ;  /* 0x000f040001397983 */ /* 0x001ee80000300800 */
[----:B------:R-:W3:Y:S04]  /*b1e20*/  LDL.LU R11, [R1+0xb8c] ;  /* 0x000b8c00010b7983 */ /* 0x000ee80000300800 */
[----:B------:R0:W-:Y:S04]  /*b1e30*/  STS.U8 [R39+UR4+0x5c0], R59 ;  /* 0x0005c03b27007988 */ /* 0x0001e80008000004 */
[----:B------:R-:W-:Y:S04]  /*b1e40*/  STS.U8 [R39+UR4+0x6c0], R9 ;  /* 0x0006c00927007988 */ /* 0x000fe80008000004 */
[----:B------:R1:W-:Y:S04]  /*b1e50*/  STS.U8 [R39+UR4+0x6e0], R29 ;  /* 0x0006e01d27007988 */ /* 0x0003e80008000004 */
[----:B0-----:R-:W3:Y:S04]  /*b1e60*/  LDL.LU R59, [R1+0x80c] ;  /* 0x00080c00013b7983 */ /* 0x001ee80000300800 */
[----:B-1----:R-:W3:Y:S04]  /*b1e70*/  LDL.LU R29, [R1+0x568] ;  /* 0x00056800011d7983 */ /* 0x002ee80000300800 */
[----:B------:R0:W-:Y:S04]  /*b1e80*/  STS.U8 [R39+UR4+0x680], R61 ;  /* 0x0006803d27007988 */ /* 0x0001e80008000004 */
[----:B0-----:R-:W3:Y:S04]  /*b1e90*/  LDL.LU R61, [R1+0xf0c] ;  /* 0x000f0c00013d7983 */ /* 0x001ee80000300800 */
[----:B------:R0:W-:Y:S04]  /*b1ea0*/  STS.U8 [R39+UR4+0x6a0], R0 ;  /* 0x0006a00027007988 */ /* 0x0001e80008000004 */
[----:B0-----:R-:W3:Y:S04]  /*b1eb0*/  LDL.LU R0, [R1+0xb94] ;  /* 0x000b940001007983 */ /* 0x001ee80000300800 */
[----:B------:R-:W3:Y:S04]  /*b1ec0*/  LDL.LU R15, [R1+0x814] ;  /* 0x00081400010f7983 */ /* 0x000ee80000300800 */
[----:B------:R0:W-:Y:S04]  /*b1ed0*/  STS.U8 [R39+UR4+0x7e0], R35 ;  /* 0x0007e02327007988 */ /* 0x0001e80008000004 */
[----:B------:R-:W3:Y:S04]  /*b1ee0*/  LDL.LU R9, [R1+0x570] ;  /* 0x0005700001097983 */ /* 0x000ee80000300800 */
[----:B------:R-:W-:Y:S04]  /*b1ef0*/  STS.U8 [R39+UR4+0x7c0], R13 ;  /* 0x0007c00d27007988 */ /* 0x000fe80008000004 */
[----:B0-----:R-:W3:Y:S04]  /*b1f00*/  LDL.LU R35, [R1+0xf14] ;  /* 0x000f140001237983 */ /* 0x001ee80000300800 */
[----:B------:R0:W-:Y:S04]  /*b1f10*/  STS.U8 [R39+UR4+0x7a0], R7 ;  /* 0x0007a00727007988 */ /* 0x0001e80008000004 */
[----:B------:R-:W3:Y:S04]  /*b1f20*/  LDL.LU R19, [R1+0xb9c] ;  /* 0x000b9c0001137983 */ /* 0x000ee80000300800 */
[----:B------:R1:W-:Y:S04]  /*b1f30*/  STS.U8 [R39+UR4+0x780], R43 ;  /* 0x0007802b27007988 */ /* 0x0003e80008000004 */
[----:B0-----:R-:W3:Y:S04]  /*b1f40*/  LDL.LU R7, [R1+0x81c] ;  /* 0x00081c0001077983 */ /* 0x001ee80000300800 */
[----:B------:R-:W-:Y:S04]  /*b1f50*/  STS.U8 [R39+UR4+0x880], R5 ;  /* 0x0008800527007988 */ /* 0x000fe80008000004 */
[----:B-1----:R-:W3:Y:S04]  /*b1f60*/  LDL.LU R43, [R1+0x578] ;  /* 0x00057800012b7983 */ /* 0x002ee80000300800 */
[----:B------:R-:W3:Y:S04]  /*b1f70*/  LDL.LU R17, [R1+0xf1c] ;  /* 0x000f1c0001117983 */ /* 0x000ee80000300800 */
[----:B--2---:R0:W-:Y:S04]  /*b1f80*/  STS.U8 [R39+UR4+0x8a0], R47 ;  /* 0x0008a02f27007988 */ /* 0x0041e80008000004 */
[----:B0-----:R-:W2:Y:S04]  /*b1f90*/  LDL.LU R47, [R1+0xba4] ;  /* 0x000ba400012f7983 */ /* 0x001ea80000300800 */
[----:B----4-:R0:W-:Y:S04]  /*b1fa0*/  STS.U8 [R39+UR4+0x8c0], R51 ;  /* 0x0008c03327007988 */ /* 0x0101e80008000004 */
[----:B------:R1:W-:Y:S04]  /*b1fb0*/  STS.U8 [R39+UR4+0x8e0], R3 ;  /* 0x0008e00327007988 */ /* 0x0003e80008000004 */
[----:B0-----:R-:W4:Y:S04]  /*b1fc0*/  LDL.LU R51, [R1+0x824] ;  /* 0x0008240001337983 */ /* 0x001f280000300800 */
[----:B------:R-:W4:Y:S04]  /*b1fd0*/  LDL.LU R13, [R1+0x580] ;  /* 0x00058000010d7983 */ /* 0x000f280000300800 */
[----:B------:R-:W4:Y:S04]  /*b1fe0*/  LDL.LU R5, [R1+0xf44] ;  /* 0x000f440001057983 */ /* 0x000f280000300800 */
[----:B-1----:R-:W4:Y:S04]  /*b1ff0*/  LDL.LU R3, [R1+0xbac] ;  /* 0x000bac0001037983 */ /* 0x002f280000300800 */
[----:B---3--:R0:W-:Y:S04]  /*b2000*/  STS.U8 [R39+UR4+0x9a0], R57 ;  /* 0x0009a03927007988 */ /* 0x0081e80008000004 */
[----:B------:R1:W-:Y:S04]  /*b2010*/  STS.U8 [R39+UR4+0x980], R11 ;  /* 0x0009800b27007988 */ /* 0x0003e80008000004 */
[----:B0-----:R-:W3:Y:S04]  /*b2020*/  LDL.LU R57, [R1+0x82c] ;  /* 0x00082c0001397983 */ /* 0x001ee80000300800 */
[----:B-1----:R-:W3:Y:S04]  /*b2030*/  LDL.LU R11, [R1+0x588] ;  /* 0x00058800010b7983 */ /* 0x002ee80000300800 */
[----:B------:R0:W-:Y:S04]  /*b2040*/  STS.U8 [R39+UR4+0x9e0], R59 ;  /* 0x0009e03b27007988 */ /* 0x0001e80008000004 */
[----:B------:R1:W-:Y:S04]  /*b2050*/  STS.U8 [R39+UR4+0x9c0], R29 ;  /* 0x0009c01d27007988 */ /* 0x0003e80008000004 */
[----:B0-----:R-:W3:Y:S04]  /*b2060*/  LDL.LU R59, [R1+0xf4c] ;  /* 0x000f4c00013b7983 */ /* 0x001ee80000300800 */
[----:B-1----:R-:W3:Y:S04]  /*b2070*/  LDL.LU R29, [R1+0xbb4] ;  /* 0x000bb400011d7983 */ /* 0x002ee80000300800 */
        /* <DEDUP_REMOVED lines=9> */
[----:B------:R-:W-:Y:S04]  /*b2110*/  STS.U8 [R39+UR4+0xbc0], R19 ;  /* 0x000bc01327007988 */ /* 0x000fe80008000004 */
[----:B------:R-:W3:Y:S04]  /*b2120*/  LDL.LU R35, [R1+0x83c] ;  /* 0x00083c0001237983 */ /* 0x000ee80000300800 */
[----:B------:R0:W-:Y:S04]  /*b2130*/  STS.U8 [R39+UR4+0xba0], R7 ;  /* 0x000ba00727007988 */ /* 0x0001e80008000004 */
[----:B------:R1:W-:Y:S04]  /*b2140*/  STS.U8 [R39+UR4+0xb80], R43 ;  /* 0x000b802b27007988 */ /* 0x0003e80008000004 */
[----:B------:R-:W-:Y:S04]  /*b2150*/  STS.U8 [R39+UR4+0xc80], R17 ;  /* 0x000c801127007988 */ /* 0x000fe80008000004 */
[----:B0-----:R-:W3:Y:S04]  /*b2160*/  LDL.LU R7, [R1+0x598] ;  /* 0x0005980001077983 */ /* 0x001ee80000300800 */
[----:B-1----:R-:W3:Y:S04]  /*b2170*/  LDL.LU R43, [R1+0xf5c] ;  /* 0x000f5c00012b7983 */ /* 0x002ee80000300800 */
[----:B--2---:R0:W-:Y:S04]  /*b2180*/  STS.U8 [R39+UR4+0xca0], R47 ;  /* 0x000ca02f27007988 */ /* 0x0041e80008000004 */
[----:B0-----:R-:W2:Y:S04]  /*b2190*/  LDL.LU R47, [R1+0xbe4] ;  /* 0x000be400012f7983 */ /* 0x001ea80000300800 */
[----:B----4-:R0:W-:Y:S04]  /*b21a0*/  STS.U8 [R39+UR4+0xcc0], R51 ;  /* 0x000cc03327007988 */ /* 0x0101e80008000004 */
[----:B------:R-:W-:Y:S04]  /*b21b0*/  STS.U8 [R39+UR4+0xce0], R13 ;  /* 0x000ce00d27007988 */ /* 0x000fe80008000004 */
[----:B------:R-:W-:Y:S04]  /*b21c0*/  STS.U8 [R39+UR4+0xda0], R5 ;  /* 0x000da00527007988 */ /* 0x000fe80008000004 */
[----:B0-----:R-:W4:Y:S04]  /*b21d0*/  LDL.LU R51, [R1+0x844] ;  /* 0x0008440001337983 */ /* 0x001f280000300800 */
[----:B------:R0:W-:Y:S04]  /*b21e0*/  STS.U8 [R39+UR4+0xd80], R3 ;  /* 0x000d800327007988 */ /* 0x0001e80008000004 */
[----:B0-----:R-:W4:Y:S04]  /*b21f0*/  LDL.LU R3, [R1+0x5a0] ;  /* 0x0005a00001037983 */ /* 0x001f280000300800 */
[----:B------:R-:W4:Y:S04]  /*b2200*/  LDL.LU R5, [R1+0xf64] ;  /* 0x000f640001057983 */ /* 0x000f280000300800 */
[----:B---3--:R0:W-:Y:S04]  /*b2210*/  STS.U8 [R39+UR4+0xde0], R57 ;  /* 0x000de03927007988 */ /* 0x0081e80008000004 */
        /* <DEDUP_REMOVED lines=8> */
[----:B------:R-:W3:Y:S04]  /*b22a0*/  LDL.LU R13, [R1+0xbf4] ;  /* 0x000bf400010d7983 */ /* 0x000ee80000300800 */
[----:B------:R0:W-:Y:S04]  /*b22b0*/  STS.U8 [R39+UR4+0xea0], R0 ;  /* 0x000ea00027007988 */ /* 0x0001e80008000004 */
[----:B------:R-:W3:Y:S04]  /*b22c0*/  LDL.LU R11, [R1+0x854] ;  /* 0x00085400010b7983 */ /* 0x000ee80000300800 */
[----:B0-----:R-:W3:Y:S04]  /*b22d0*/  LDL.LU R0, [R1+0x5b0] ;  /* 0x0005b00001007983 */ /* 0x001ee80000300800 */
[----:B------:R-:W-:Y:S04]  /*b22e0*/  STS.U8 [R39+UR4+0xfe0], R15 ;  /* 0x000fe00f27007988 */ /* 0x000fe80008000004 */
[----:B------:R0:W-:Y:S04]  /*b22f0*/  STS.U8 [R39+UR4+0xfc0], R9 ;  /* 0x000fc00927007988 */ /* 0x0001e80008000004 */
[----:B------:R-:W3:Y:S04]  /*b2300*/  LDL.LU R19, [R1+0xf74] ;  /* 0x000f740001137983 */ /* 0x000ee80000300800 */
[----:B------:R1:W-:Y:S04]  /*b2310*/  STS.U8 [R39+UR4+0xfa0], R35 ;  /* 0x000fa02327007988 */ /* 0x0003e80008000004 */
[----:B0-----:R-:W3:Y:S04]  /*b2320*/  LDL.LU R9, [R1+0xbfc] ;  /* 0x000bfc0001097983 */ /* 0x001ee80000300800 */
[----:B-1----:R-:W3:Y:S04]  /*b2330*/  LDL.LU R35, [R1+0x85c] ;  /* 0x00085c0001237983 */ /* 0x002ee80000300800 */
[----:B------:R-:W-:Y:S04]  /*b2340*/  STS.U8 [R39+UR4+0xf80], R7 ;  /* 0x000f800727007988 */ /* 0x000fe80008000004 */
[----:B------:R0:W-:Y:S04]  /*b2350*/  STS.U8 [R39+UR4+0x1080], R43 ;  /* 0x0010802b27007988 */ /* 0x0001e80008000004 */
[----:B------:R-:W3:Y:S04]  /*b2360*/  LDL.LU R17, [R1+0x5b8] ;  /* 0x0005b80001117983 */ /* 0x000ee80000300800 */
[----:B0-----:R-:W3:Y:S04]  /*b2370*/  LDL.LU R43, [R1+0xf7c] ;  /* 0x000f7c00012b7983 */ /* 0x001ee80000300800 */
[----:B--2---:R0:W-:Y:S04]  /*b2380*/  STS.U8 [R39+UR4+0x10a0], R47 ;  /* 0x0010a02f27007988 */ /* 0x0041e80008000004 */
[----:B0-----:R-:W2:Y:S04]  /*b2390*/  LDL.LU R47, [R1+0xc04] ;  /* 0x000c0400012f7983 */ /* 0x001ea80000300800 */
[----:B------:R-:W2:Y:S04]  /*b23a0*/  LDL.LU R15, [R1+0x874] ;  /* 0x00087400010f7983 */ /* 0x000ea80000300800 */
[----:B----4-:R0:W-:Y:S04]  /*b23b0*/  STS.U8 [R39+UR4+0x10c0], R51 ;  /* 0x0010c03327007988 */ /* 0x0101e80008000004 */
[----:B------:R-:W4:Y:S04]  /*b23c0*/  LDL.LU R7, [R1+0x5c0] ;  /* 0x0005c00001077983 */ /* 0x000f280000300800 */
[----:B0-----:R-:W4:Y:S04]  /*b23d0*/  LDL.LU R51, [R1+0xf84] ;  /* 0x000f840001337983 */ /* 0x001f280000300800 */
[----:B------:R0:W-:Y:S04]  /*b23e0*/  STS.U8 [R39+UR4+0x10e0], R3 ;  /* 0x0010e00327007988 */ /* 0x0001e80008000004 */
[----:B------:R1:W-:Y:S04]  /*b23f0*/  STS.U8 [R39+UR4+0x11a0], R5 ;  /* 0x0011a00527007988 */ /* 0x0003e80008000004 */
[----:B0-----:R-:W4:Y:S04]  /*b2400*/  LDL.LU R3, [R1+0xc0c] ;  /* 0x000c0c0001037983 */ /* 0x001f280000300800 */
[----:B-1----:R-:W4:Y:S04]  /*b2410*/  LDL.LU R5, [R1+0x87c] ;  /* 0x00087c0001057983 */ /* 0x002f280000300800 */
[----:B---3--:R0:W-:Y:S04]  /*b2420*/  STS.U8 [R39+UR4+0x1180], R57 ;  /* 0x0011803927007988 */ /* 0x0081e80008000004 */
[----:B0-----:R-:W3:Y:S04]  /*b2430*/  LDL.LU R57, [R1+0x5c8] ;  /* 0x0005c80001397983 */ /* 0x001ee80000300800 */
[----:B------:R0:W-:Y:S04]  /*b2440*/  STS.U8 [R39+UR4+0x11e0], R59 ;  /* 0x0011e03b27007988 */ /* 0x0001e80008000004 */
[----:B------:R1:W-:Y:S04]  /*b2450*/  STS.U8 [R39+UR4+0x11c0], R29 ;  /* 0x0011c01d27007988 */ /* 0x0003e80008000004 */
[----:B0-----:R-:W3:Y:S04]  /*b2460*/  LDL.LU R59, [R1+0xf8c] ;  /* 0x000f8c00013b7983 */ /* 0x001ee80000300800 */
[----:B-1----:R-:W3:Y:S04]  /*b2470*/  LDL.LU R29, [R1+0xc24] ;  /* 0x000c2400011d7983 */ /* 0x002ee80000300800 */
[----:B------:R0:W-:Y:S04]  /*b2480*/  STS.U8 [R39+UR4+0x12c0], R61 ;  /* 0x0012c03d27007988 */ /* 0x0001e80008000004 */
[----:B------:R1:W-:Y:S04]  /*b2490*/  STS.U8 [R39+UR4+0x12e0], R13 ;  /* 0x0012e00d27007988 */ /* 0x0003e80008000004 */
[----:B0-----:R-:W3:Y:S04]  /*b24a0*/  LDL.LU R61, [R1+0x884] ;  /* 0x00088400013d7983 */ /* 0x001ee80000300800 */
[----:B------:R0:W-:Y:S04]  /*b24b0*/  STS.U8 [R39+UR4+0x1280], R11 ;  /* 0x0012800b27007988 */ /* 0x0001e80008000004 */
[----:B-1----:R-:W3:Y:S04]  /*b24c0*/  LDL.LU R13, [R1+0x5d0] ;  /* 0x0005d000010d7983 */ /* 0x002ee80000300800 */
[----:B------:R1:W-:Y:S04]  /*b24d0*/  STS.U8 [R39+UR4+0x12a0], R0 ;  /* 0x0012a00027007988 */ /* 0x0003e80008000004 */
[----:B0-----:R-:W3:Y:S04]  /*b24e0*/  LDL.LU R11, [R1+0xf94] ;  /* 0x000f9400010b7983 */ /* 0x001ee80000300800 */
[----:B-1----:R-:W3:Y:S04]  /*b24f0*/  LDL.LU R0, [R1+0xc2c] ;  /* 0x000c2c0001007983 */ /* 0x002ee80000300800 */
[----:B------:R-:W-:Y:S04]  /*b2500*/  STS.U8 [R39+UR4+0x13e0], R19 ;  /* 0x0013e01327007988 */ /* 0x000fe80008000004 */
[----:B------:R0:W-:Y:S04]  /*b2510*/  STS.U8 [R39+UR4+0x13c0], R9 ;  /* 0x0013c00927007988 */ /* 0x0001e80008000004 */
[----:B------:R1:W-:Y:S04]  /*b2520*/  STS.U8 [R39+UR4+0x13a0], R35 ;  /* 0x0013a02327007988 */ /* 0x0003e80008000004 */
[----:B0-----:R-:W3:Y:S04]  /*b2530*/  LDL.LU R9, [R1+0x88c] ;  /* 0x00088c0001097983 */ /* 0x001ee80000300800 */
[----:B-1----:R-:W3:Y:S04]  /*b2540*/  LDL.LU R35, [R1+0x5d8] ;  /* 0x0005d80001237983 */ /* 0x002ee80000300800 */
[----:B------:R-:W-:Y:S04]  /*b2550*/  STS.U8 [R39+UR4+0x1380], R17 ;  /* 0x0013801127007988 */ /* 0x000fe80008000004 */
[----:B------:R0:W-:Y:S04]  /*b2560*/  STS.U8 [R39+UR4+0x1480], R43 ;  /* 0x0014802b27007988 */ /* 0x0001e80008000004 */
[----:B0-----:R-:W3:Y:S04]  /*b2570*/  LDL.LU R43, [R1+0xf9c] ;  /* 0x000f9c00012b7983 */ /* 0x001ee80000300800 */
[----:B--2---:R0:W-:Y:S04]  /*b2580*/  STS.U8 [R39+UR4+0x14a0], R47 ;  /* 0x0014a02f27007988 */ /* 0x0041e80008000004 */
[----:B------:R-:W-:Y:S04]  /*b2590*/  STS.U8 [R39+UR4+0x14c0], R15 ;  /* 0x0014c00f27007988 */ /* 0x000fe80008000004 */
[----:B0-----:R-:W2:Y:S04]  /*b25a0*/  LDL.LU R47, [R1+0xc34] ;  /* 0x000c3400012f7983 */ /* 0x001ea80000300800 */
[----:B----4-:R-:W-:Y:S04]  /*b25b0*/  STS.U8 [R39+UR4+0x14e0], R7 ;  /* 0x0014e00727007988 */ /* 0x010fe80008000004 */
[----:B------:R0:W-:Y:S04]  /*b25c0*/  STS.U8 [R39+UR4+0x15a0], R51 ;  /* 0x0015a03327007988 */ /* 0x0001e80008000004 */
[----:B0-----:R-:W4:Y:S04]  /*b25d0*/  LDL.LU R51, [R1+0x894] ;  /* 0x0008940001337983 */ /* 0x001f280000300800 */
[----:B------:R0:W-:Y:S04]  /*b25e0*/  STS.U8 [R39+UR4+0x1580], R3 ;  /* 0x0015800327007988 */ /* 0x0001e80008000004 */
[----:B------:R-:W4:Y:S04]  /*b25f0*/  LDL.LU R7, [R1+0x5e0] ;  /* 0x0005e00001077983 */ /* 0x000f280000300800 */
[----:B------:R-:W-:Y:S04]  /*b2600*/  STS.U8 [R39+UR4+0x15e0], R5 ;  /* 0x0015e00527007988 */ /* 0x000fe80008000004 */
[----:B0-----:R-:W4:Y:S04]  /*b2610*/  LDL.LU R3, [R1+0xfa4] ;  /* 0x000fa40001037983 */ /* 0x001f280000300800 */
[----:B---3--:R0:W-:Y:S04]  /*b2620*/  STS.U8 [R39+UR4+0x15c0], R57 ;  /* 0x0015c03927007988 */ /* 0x0081e80008000004 */
[----:B0-----:R-:W3:Y:S04]  /*b2630*/  LDL.LU R57, [R1+0xc3c] ;  /* 0x000c3c0001397983 */ /* 0x001ee80000300800 */
[----:B------:R0:W-:Y:S04]  /*b2640*/  STS.U8 [R39+UR4+0x16c0], R59 ;  /* 0x0016c03b27007988 */ /* 0x0001e80008000004 */
[----:B------:R1:W-:Y:S04]  /*b2650*/  STS.U8 [R39+UR4+0x16e0], R29 ;  /* 0x0016e01d27007988 */ /* 0x0003e80008000004 */
[----:B0-----:R-:W3:Y:S04]  /*b2660*/  LDL.LU R59, [R1+0x89c] ;  /* 0x00089c00013b7983 */ /* 0x001ee80000300800 */
[----:B-1----:R-:W3:Y:S04]  /*b2670*/  LDL.LU R29, [R1+0x5e8] ;  /* 0x0005e800011d7983 */ /* 0x002ee80000300800 */
        /* <DEDUP_REMOVED lines=14> */
[----:B------:R0:W-:Y:S04]  /*b2760*/  STS.U8 [R39+UR4+0x1880], R43 ;  /* 0x0018802b27007988 */ /* 0x0001e80008000004 */
[----:B0-----:R-:W3:Y:S04]  /*b2770*/  LDL.LU R43, [R1+0xfcc] ;  /* 0x000fcc00012b7983 */ /* 0x001ee80000300800 */
[----:B------:R-:W3:Y:S04]  /*b2780*/  LDL.LU R13, [R1+0xc54] ;  /* 0x000c5400010d7983 */ /* 0x000ee80000300800 */
[----:B------:R-:W3:Y:S04]  /*b2790*/  LDL.LU R9, [R1+0x8b4] ;  /* 0x0008b40001097983 */ /* 0x000ee80000300800 */
[----:B--2---:R0:W-:Y:S04]  /*b27a0*/  STS.U8 [R39+UR4+0x18a0], R47 ;  /* 0x0018a02f27007988 */ /* 0x0041e80008000004 */
[----:B0-----:R-:W2:Y:S04]  /*b27b0*/  LDL.LU R47, [R1+0x600] ;  /* 0x00060000012f7983 */ /* 0x001ea80000300800 */
[----:B----4-:R0:W-:Y:S04]  /*b27c0*/  STS.U8 [R39+UR4+0x18c0], R51 ;  /* 0x0018c03327007988 */ /* 0x0101e80008000004 */
[----:B------:R1:W-:Y:S04]  /*b27d0*/  STS.U8 [R39+UR4+0x18e0], R7 ;  /* 0x0018e00727007988 */ /* 0x0003e80008000004 */
[----:B0-----:R-:W4:Y:S04]  /*b27e0*/  LDL.LU R51, [R1+0xfd4] ;  /* 0x000fd40001337983 */ /* 0x001f280000300800 */
[----:B------:R0:W-:Y:S04]  /*b27f0*/  STS.U8 [R39+UR4+0x19a0], R3 ;  /* 0x0019a00327007988 */ /* 0x0001e80008000004 */
[----:B-1----:R-:W4:Y:S04]  /*b2800*/  LDL.LU R7, [R1+0xc5c] ;  /* 0x000c5c0001077983 */ /* 0x002f280000300800 */
[----:B0-----:R-:W4:Y:S04]  /*b2810*/  LDL.LU R3, [R1+0x8bc] ;  /* 0x0008bc0001037983 */ /* 0x001f280000300800 */
[----:B---3--:R0:W-:Y:S04]  /*b2820*/  STS.U8 [R39+UR4+0x1980], R57 ;  /* 0x0019803927007988 */ /* 0x0081e80008000004 */
[----:B0-----:R-:W3:Y:S04]  /*b2830*/  LDL.LU R57, [R1+0x608] ;  /* 0x0006080001397983 */ /* 0x001ee80000300800 */
[----:B------:R0:W-:Y:S04]  /*b2840*/  STS.U8 [R39+UR4+0x19e0], R59 ;  /* 0x0019e03b27007988 */ /* 0x0001e80008000004 */
[----:B------:R1:W-:Y:S04]  /*b2850*/  STS.U8 [R39+UR4+0x19c0], R29 ;  /* 0x0019c01d27007988 */ /* 0x0003e80008000004 */
[----:B0-----:R-:W3:Y:S04]  /*b2860*/  LDL.LU R59, [R1+0xfdc] ;  /* 0x000fdc00013b7983 */ /* 0x001ee80000300800 */
[----:B------:R0:W-:Y:S04]  /*b2870*/  STS.U8 [R39+UR4+0x1ac0], R15 ;  /* 0x001ac00f27007988 */ /* 0x0001e80008000004 */
[----:B-1----:R-:W3:Y:S04]  /*b2880*/  LDL.LU R29, [R1+0xc74] ;  /* 0x000c7400011d7983 */ /* 0x002ee80000300800 */
[----:B------:R1:W-:Y:S04]  /*b2890*/  STS.U8 [R39+UR4+0x1ae0], R5 ;  /* 0x001ae00527007988 */ /* 0x0003e80008000004 */
[----:B0-----:R-:W3:Y:S04]  /*b28a0*/  LDL.LU R15, [R1+0x8c4] ;  /* 0x0008c400010f7983 */ /* 0x001ee80000300800 */
[----:B------:R0:W-:Y:S04]  /*b28b0*/  STS.U8 [R39+UR4+0x1a80], R61 ;  /* 0x001a803d27007988 */ /* 0x0001e80008000004 */
[----:B-1----:R-:W3:Y:S04]  /*b28c0*/  LDL.LU R5, [R1+0x610] ;  /* 0x0006100001057983 */ /* 0x002ee80000300800 */
[----:B------:R-:W-:Y:S04]  /*b28d0*/  STS.U8 [R39+UR4+0x1aa0], R19 ;  /* 0x001aa01327007988 */ /* 0x000fe80008000004 */
[----:B0-----:R-:W3:Y:S04]  /*b28e0*/  LDL.LU R61, [R1+0xff4] ;  /* 0x000ff400013d7983 */ /* 0x001ee80000300800 */
[----:B------:R0:W-:Y:S04]  /*b28f0*/  STS.U8 [R39+UR4+0x1be0], R11 ;  /* 0x001be00b27007988 */ /* 0x0001e80008000004 */
[----:B------:R1:W-:Y:S04]  /*b2900*/  STS.U8 [R39+UR4+0x1bc0], R0 ;  /* 0x001bc00027007988 */ /* 0x0003e80008000004 */
[----:B0-----:R-:W3:Y:S04]  /*b2910*/  LDL.LU R11, [R1+0xc7c] ;  /* 0x000c7c00010b7983 */ /* 0x001ee80000300800 */
[----:B-1----:R-:W3:Y:S04]  /*b2920*/  LDL.LU R0, [R1+0x8cc] ;  /* 0x0008cc0001007983 */ /* 0x002ee80000300800 */
[----:B------:R-:W-:Y:S04]  /*b2930*/  STS.U8 [R39+UR4+0x1ba0], R17 ;  /* 0x001ba01127007988 */ /* 0x000fe80008000004 */
[----:B------:R0:W-:Y:S04]  /*b2940*/  STS.U8 [R39+UR4+0x1b80], R35 ;  /* 0x001b802327007988 */ /* 0x0001e80008000004 */
[----:B0-----:R-:W3:Y:S04]  /*b2950*/  LDL.LU R35, [R1+0x618] ;  /* 0x0006180001237983 */ /* 0x001ee80000300800 */
[----:B------:R0:W-:Y:S04]  /*b2960*/  STS.U8 [R39+UR4+0x1c80], R43 ;  /* 0x001c802b27007988 */ /* 0x0001e80008000004 */
[----:B------:R-:W-:Y:S04]  /*b2970*/  STS.U8 [R39+UR4+0x1ca0], R13 ;  /* 0x001ca00d27007988 */ /* 0x000fe80008000004 */
[----:B------:R-:W-:Y:S04]  /*b2980*/  STS.U8 [R39+UR4+0x1cc0], R9 ;  /* 0x001cc00927007988 */ /* 0x000fe80008000004 */
[----:B0-----:R-:W3:Y:S04]  /*b2990*/  LDL.LU R43, [R1+0xffc] ;  /* 0x000ffc00012b7983 */ /* 0x001ee80000300800 */
[----:B--2---:R0:W-:Y:S04]  /*b29a0*/  STS.U8 [R39+UR4+0x1ce0], R47 ;  /* 0x001ce02f27007988 */ /* 0x0041e80008000004 */
[----:B0-----:R-:W2:Y:S04]  /*b29b0*/  LDL.LU R47, [R1+0xc84] ;  /* 0x000c8400012f7983 */ /* 0x001ea80000300800 */
[----:B------:R-:W2:Y:S04]  /*b29c0*/  LDL.LU R9, [R1+0x8d4] ;  /* 0x0008d40001097983 */ /* 0x000ea80000300800 */
[----:B----4-:R0:W-:Y:S04]  /*b29d0*/  STS.U8 [R39+UR4+0x1da0], R51 ;  /* 0x001da03327007988 */ /* 0x0101e80008000004 */
[----:B------:R-:W-:Y:S04]  /*b29e0*/  STS.U8 [R39+UR4+0x1d80], R7 ;  /* 0x001d800727007988 */ /* 0x000fe80008000004 */
[----:B0-----:R-:W4:Y:S04]  /*b29f0*/  LDL.LU R51, [R1+0x620] ;  /* 0x0006200001337983 */ /* 0x001f280000300800 */
[----:B------:R0:W-:Y:S04]  /*b2a00*/  STS.U8 [R39+UR4+0x1de0], R3 ;  /* 0x001de00327007988 */ /* 0x0001e80008000004 */
[----:B0-----:R-:W4:Y:S04]  /*b2a10*/  LDL.LU R3, [R1+0x1004] ;  /* 0x0010040001037983 */ /* 0x001f280000300800 */
[----:B---3--:R0:W-:Y:S04]  /*b2a20*/  STS.U8 [R39+UR4+0x1dc0], R57 ;  /* 0x001dc03927007988 */ /* 0x0081e80008000004 */
[----:B0-----:R-:W3:Y:S04]  /*b2a30*/  LDL.LU R57, [R1+0xc8c] ;  /* 0x000c8c0001397983 */ /* 0x001ee80000300800 */
[----:B------:R0:W-:Y:S04]  /*b2a40*/  STS.U8 [R39+UR4+0x1ec0], R59 ;  /* 0x001ec03b27007988 */ /* 0x0001e80008000004 */
[----:B------:R1:W-:Y:S04]  /*b2a50*/  STS.U8 [R39+UR4+0x1ee0], R29 ;  /* 0x001ee01d27007988 */ /* 0x0003e80008000004 */
[----:B0-----:R-:W3:Y:S04]  /*b2a60*/  LDL.LU R59, [R1+0x8dc] ;  /* 0x0008dc00013b7983 */ /* 0x001ee80000300800 */
[----:B------:R-:W3:Y:S04]  /*b2a70*/  LDL.LU R13, [R1+0x628] ;  /* 0x00062800010d7983 */ /* 0x000ee80000300800 */
[----:B------:R-:W3:Y:S04]  /*b2a80*/  LDL.LU R7, [R1+0x100c] ;  /* 0x00100c0001077983 */ /* 0x000ee80000300800 */
[----:B-1----:R-:W3:Y:S04]  /*b2a90*/  LDL.LU R29, [R1+0xc94] ;  /* 0x000c9400011d7983 */ /* 0x002ee80000300800 */
[----:B------:R-:W-:Y:S04]  /*b2aa0*/  STS.U8 [R39+UR4+0x1e80], R15 ;  /* 0x001e800f27007988 */ /* 0x000fe80008000004 */
[----:B------:R0:W-:Y:S04]  /*b2ab0*/  STS.U8 [R39+UR4+0x1ea0], R5 ;  /* 0x001ea00527007988 */ /* 0x0001e80008000004 */
[----:B------:R-:W3:Y:S04]  /*b2ac0*/  LDL.LU R19, [R1+0x8e4] ;  /* 0x0008e40001137983 */ /* 0x000ee80000300800 */
[----:B------:R1:W-:Y:S04]  /*b2ad0*/  STS.U8 [R39+UR4+0x1fe0], R61 ;  /* 0x001fe03d27007988 */ /* 0x0003e80008000004 */
[----:B0-----:R-:W3:Y:S04]  /*b2ae0*/  LDL.LU R5, [R1+0x630] ;  /* 0x0006300001057983 */ /* 0x001ee80000300800 */
[----:B------:R-:W-:Y:S04]  /*b2af0*/  STS.U8 [R39+UR4+0x1fc0], R11 ;  /* 0x001fc00b27007988 */ /* 0x000fe80008000004 */
[----:B-1----:R-:W3:Y:S04]  /*b2b00*/  LDL.LU R61, [R1+0x1014] ;  /* 0x00101400013d7983 */ /* 0x002ee80000300800 */
[----:B------:R0:W-:Y:S04]  /*b2b10*/  STS.U8 [R39+UR4+0x1fa0], R0 ;  /* 0x001fa00027007988 */ /* 0x0001e80008000004 */
[----:B------:R-:W3:Y:S04]  /*b2b20*/  LDL.LU R17, [R1+0xc9c] ;  /* 0x000c9c0001117983 */ /* 0x000ee80000300800 */
[----:B0-----:R-:W3:Y:S04]  /*b2b30*/  LDL.LU R0, [R1+0x8ec] ;  /* 0x0008ec0001007983 */ /* 0x001ee80000300800 */
[----:B------:R0:W-:Y:S04]  /*b2b40*/  STS.U8 [R39+UR4+0x1f80], R35 ;  /* 0x001f802327007988 */ /* 0x0001e80008000004 */
[----:B0-----:R-:W3:Y:S04]  /*b2b50*/  LDL.LU R35, [R1+0x638] ;  /* 0x0006380001237983 */ /* 0x001ee80000300800 */
[----:B------:R-:W3:Y:S04]  /*b2b60*/  LDL.LU R15, [R1+0x101c] ;  /* 0x00101c00010f7983 */ /* 0x000ee80000300800 */
[----:B------:R0:W-:Y:S04]  /*b2b70*/  STS.U8 [R39+UR4+0x2080], R43 ;  /* 0x0020802b27007988 */ /* 0x0001e80008000004 */
[----:B------:R-:W3:Y:S04]  /*b2b80*/  LDL.LU R11, [R1+0xcb4] ;  /* 0x000cb400010b7983 */ /* 0x000ee80000300800 */
[----:B0-----:R-:W3:Y:S04]  /*b2b90*/  LDL.LU R43, [R1+0x904] ;  /* 0x00090400012b7983 */ /* 0x001ee80000300800 */
[----:B--2---:R0:W-:Y:S04]  /*b2ba0*/  STS.U8 [R39+UR4+0x20a0], R47 ;  /* 0x0020a02f27007988 */ /* 0x0041e80008000004 */
[----:B------:R1:W-:Y:S04]  /*b2bb0*/  STS.U8 [R39+UR4+0x20c0], R9 ;  /* 0x0020c00927007988 */ /* 0x0003e80008000004 */
[----:B0-----:R-:W2:Y:S04]  /*b2bc0*/  LDL.LU R47, [R1+0x640] ;  /* 0x00064000012f7983 */ /* 0x001ea80000300800 */
[----:B-1----:R-:W2:Y:S04]  /*b2bd0*/  LDL.LU R9, [R1+0x1024] ;  /* 0x0010240001097983 */ /* 0x002ea80000300800 */
[----:B----4-:R0:W-:Y:S04]  /*b2be0*/  STS.U8 [R39+UR4+0x20e0], R51 ;  /* 0x0020e03327007988 */ /* 0x0101e80008000004 */
[----:B0-----:R-:W4:Y:S04]  /*b2bf0*/  LDL.LU R51, [R1+0xcbc] ;  /* 0x000cbc0001337983 */ /* 0x001f280000300800 */
[----:B------:R0:W-:Y:S04]  /*b2c00*/  STS.U8 [R39+UR4+0x21a0], R3 ;  /* 0x0021a00327007988 */ /* 0x0001e80008000004 */
[----:B0-----:R-:W4:Y:S04]  /*b2c10*/  LDL.LU R3, [R1+0x90c] ;  /* 0x00090c0001037983 */ /* 0x001f280000300800 */
[----:B---3--:R0:W-:Y:S04]  /*b2c20*/  STS.U8 [R39+UR4+0x2180], R57 ;  /* 0x0021803927007988 */ /* 0x0081e80008000004 */
        /* <DEDUP_REMOVED lines=21> */
[----:B------:R0:W-:Y:S04]  /*b2d80*/  STS.U8 [R39+UR4+0x24c0], R43 ;  /* 0x0024c02b27007988 */ /* 0x0001e80008000004 */
[----:B0-----:R-:W3:Y:S04]  /*b2d90*/  LDL.LU R43, [R1+0x104c] ;  /* 0x00104c00012b7983 */ /* 0x001ee80000300800 */
[----:B------:R-:W3:Y:S04]  /*b2da0*/  LDL.LU R11, [R1+0xcd4] ;  /* 0x000cd400010b7983 */ /* 0x000ee80000300800 */
[----:B--2---:R0:W-:Y:S04]  /*b2db0*/  STS.U8 [R39+UR4+0x24e0], R47 ;  /* 0x0024e02f27007988 */ /* 0x0041e80008000004 */
[----:B------:R-:W-:Y:S04]  /*b2dc0*/  STS.U8 [R39+UR4+0x25a0], R9 ;  /* 0x0025a00927007988 */ /* 0x000fe80008000004 */
[----:B0-----:R-:W2:Y:S04]  /*b2dd0*/  LDL.LU R47, [R1+0x924] ;  /* 0x00092400012f7983 */ /* 0x001ea80000300800 */
[----:B----4-:R0:W-:Y:S04]  /*b2de0*/  STS.U8 [R39+UR4+0x2580], R51 ;  /* 0x0025803327007988 */ /* 0x0101e80008000004 */
[----:B0-----:R-:W4:Y:S04]  /*b2df0*/  LDL.LU R51, [R1+0x660] ;  /* 0x0006600001337983 */ /* 0x001f280000300800 */
[----:B------:R0:W-:Y:S04]  /*b2e00*/  STS.U8 [R39+UR4+0x25e0], R3 ;  /* 0x0025e00327007988 */ /* 0x0001e80008000004 */
[----:B0-----:R-:W4:Y:S04]  /*b2e10*/  LDL.LU R3, [R1+0x1054] ;  /* 0x0010540001037983 */ /* 0x001f280000300800 */
[----:B---3--:R0:W-:Y:S04]  /*b2e20*/  STS.U8 [R39+UR4+0x25c0], R57 ;  /* 0x0025c03927007988 */ /* 0x0081e80008000004 */
[----:B0-----:R-:W3:Y:S04]  /*b2e30*/  LDL.LU R57, [R1+0xcdc] ;  /* 0x000cdc0001397983 */ /* 0x001ee80000300800 */
[----:B------:R-:W3:Y:S04]  /*b2e40*/  LDL.LU R15, [R1+0x92c] ;  /* 0x00092c00010f7983 */ /* 0x000ee80000300800 */
[----:B------:R-:W3:Y:S04]  /*b2e50*/  LDL.LU R9, [R1+0x668] ;  /* 0x0006680001097983 */ /* 0x000ee80000300800 */
[----:B------:R0:W-:Y:S04]  /*b2e60*/  STS.U8 [R39+UR4+0x26c0], R59 ;  /* 0x0026c03b27007988 */ /* 0x0001e80008000004 */
        /* <DEDUP_REMOVED lines=17> */
[----:B------:R0:W-:Y:S04]  /*b2f80*/  STS.U8 [R39+UR4+0x2880], R43 ;  /* 0x0028802b27007988 */ /* 0x0001e80008000004 */
[----:B------:R1:W-:Y:S04]  /*b2f90*/  STS.U8 [R39+UR4+0x28a0], R11 ;  /* 0x0028a00b27007988 */ /* 0x0003e80008000004 */
[----:B0-----:R-:W3:Y:S04]  /*b2fa0*/  LDL.LU R43, [R1+0x944] ;  /* 0x00094400012b7983 */ /* 0x001ee80000300800 */
[----:B-1----:R-:W3:Y:S04]  /*b2fb0*/  LDL.LU R11, [R1+0x680] ;  /* 0x00068000010b7983 */ /* 0x002ee80000300800 */
[----:B--2---:R0:W-:Y:S04]  /*b2fc0*/  STS.U8 [R39+UR4+0x28c0], R47 ;  /* 0x0028c02f27007988 */ /* 0x0041e80008000004 */
[----:B0-----:R-:W2:Y:S04]  /*b2fd0*/  LDL.LU R47, [R1+0x1074] ;  /* 0x00107400012f7983 */ /* 0x001ea80000300800 */
[----:B----4-:R0:W-:Y:S04]  /*b2fe0*/  STS.U8 [R39+UR4+0x28e0], R51 ;  /* 0x0028e03327007988 */ /* 0x0101e80008000004 */
[----:B0-----:R-:W4:Y:S04]  /*b2ff0*/  LDL.LU R51, [R1+0xd0c] ;  /* 0x000d0c0001337983 */ /* 0x001f280000300800 */
[----:B------:R0:W-:Y:S04]  /*b3000*/  STS.U8 [R39+UR4+0x29a0], R3 ;  /* 0x0029a00327007988 */ /* 0x0001e80008000004 */
[----:B0-----:R-:W4:Y:S04]  /*b3010*/  LDL.LU R3, [R1+0x94c] ;  /* 0x00094c0001037983 */ /* 0x001f280000300800 */
[----:B---3--:R0:W-:Y:S04]  /*b3020*/  STS.U8 [R39+UR4+0x2980], R57 ;  /* 0x0029803927007988 */ /* 0x0081e80008000004 */
[----:B------:R1:W-:Y:S04]  /*b3030*/  STS.U8 [R39+UR4+0x29e0], R15 ;  /* 0x0029e00f27007988 */ /* 0x0003e80008000004 */
[----:B------:R3:W-:Y:S04]  /*b3040*/  STS.U8 [R39+UR4+0x29c0], R9 ;  /* 0x0029c00927007988 */ /* 0x0007e80008000004 */
[----:B0-----:R-:W4:Y:S04]  /*b3050*/  LDL.LU R57, [R1+0x688] ;  /* 0x0006880001397983 */ /* 0x001f280000300800 */
[----:B-1----:R-:W4:Y:S04]  /*b3060*/  LDL.LU R15, [R1+0x107c] ;  /* 0x00107c00010f7983 */ /* 0x002f280000300800 */
[----:B---3--:R-:W3:Y:S04]  /*b3070*/  LDL.LU R9, [R1+0xd14] ;  /* 0x000d140001097983 */ /* 0x008ee80000300800 */
[----:B------:R0:W-:Y:S04]  /*b3080*/  STS.U8 [R39+UR4+0x2ac0], R59 ;  /* 0x002ac03b27007988 */ /* 0x0001e80008000004 */
        /* <DEDUP_REMOVED lines=10> */
[----:B0-----:R-:W3:Y:S04]  /*b3130*/  LDL.LU R0, [R1+0x95c] ;  /* 0x00095c0001007983 */ /* 0x001ee80000300800 */
[----:B------:R-:W-:Y:S04]  /*b3140*/  STS.U8 [R39+UR4+0x2b80], R13 ;  /* 0x002b800d27007988 */ /* 0x000fe80008000004 */
[----:B------:R-:W-:Y:S04]  /*b3150*/  STS.U8 [R39+UR4+0x2c80], R5 ;  /* 0x002c800527007988 */ /* 0x000fe80008000004 */
[----:B------:R0:W-:Y:S04]  /*b3160*/  STS.U8 [R39+UR4+0x2ca0], R35 ;  /* 0x002ca02327007988 */ /* 0x0001e80008000004 */
[----:B0-----:R-:W3:Y:S04]  /*b3170*/  LDL.LU R35, [R1+0x698] ;  /* 0x0006980001237983 */ /* 0x001ee80000300800 */
[----:B------:R0:W-:Y:S04]  /*b3180*/  STS.U8 [R39+UR4+0x2cc0], R43 ;  /* 0x002cc02b27007988 */ /* 0x0001e80008000004 */
[----:B------:R-:W3:Y:S04]  /*b3190*/  LDL.LU R5, [R1+0x10a4] ;  /* 0x0010a40001057983 */ /* 0x000ee80000300800 */
[----:B------:R-:W-:Y:S04]  /*b31a0*/  STS.U8 [R39+UR4+0x2ce0], R11 ;  /* 0x002ce00b27007988 */ /* 0x000fe80008000004 */
[----:B0-----:R-:W3:Y:S04]  /*b31b0*/  LDL.LU R43, [R1+0xd24] ;  /* 0x000d2400012b7983 */ /* 0x001ee80000300800 */
[----:B--2---:R0:W-:Y:S04]  /*b31c0*/  STS.U8 [R39+UR4+0x2da0], R47 ;  /* 0x002da02f27007988 */ /* 0x0041e80008000004 */
[----:B0-----:R-:W2:Y:S04]  /*b31d0*/  LDL.LU R47, [R1+0x964] ;  /* 0x00096400012f7983 */ /* 0x001ea80000300800 */
[----:B----4-:R0:W-:Y:S04]  /*b31e0*/  STS.U8 [R39+UR4+0x2d80], R51 ;  /* 0x002d803327007988 */ /* 0x0101e80008000004 */
[----:B0-----:R-:W4:Y:S04]  /*b31f0*/  LDL.LU R51, [R1+0x6a0] ;  /* 0x0006a00001337983 */ /* 0x001f280000300800 */
[----:B------:R0:W-:Y:S04]  /*b3200*/  STS.U8 [R39+UR4+0x2de0], R3 ;  /* 0x002de00327007988 */ /* 0x0001e80008000004 */
[----:B0-----:R-:W4:Y:S04]  /*b3210*/  LDL.LU R3, [R1+0x10b4] ;  /* 0x0010b40001037983 */ /* 0x001f280000300800 */
[----:B------:R-:W4:Y:S04]  /*b3220*/  LDL.LU R13, [R1+0xd2c] ;  /* 0x000d2c00010d7983 */ /* 0x000f280000300800 */
[----:B------:R-:W4:Y:S04]  /*b3230*/  LDL.LU R11, [R1+0x96c] ;  /* 0x00096c00010b7983 */ /* 0x000f280000300800 */
[----:B------:R0:W-:Y:S04]  /*b3240*/  STS.U8 [R39+UR4+0x2dc0], R57 ;  /* 0x002dc03927007988 */ /* 0x0001e80008000004 */
[----:B------:R-:W-:Y:S04]  /*b3250*/  STS.U8 [R39+UR4+0x2ec0], R15 ;  /* 0x002ec00f27007988 */ /* 0x000fe80008000004 */
[----:B---3--:R1:W-:Y:S04]  /*b3260*/  STS.U8 [R39+UR4+0x2ee0], R9 ;  /* 0x002ee00927007988 */ /* 0x0083e80008000004 */
[----:B0-----:R-:W3:Y:S04]  /*b3270*/  LDL.LU R57, [R1+0x6a8] ;  /* 0x0006a80001397983 */ /* 0x001ee80000300800 */
[----:B------:R-:W3:Y:S04]  /*b3280*/  LDL.LU R19, [R1+0x18f4] ;  /* 0x0018f40001137983 */ /* 0x000ee80000300800 */
[----:B-1----:R-:W3:Y:S04]  /*b3290*/  LDL.LU R9, [R1+0xd44] ;  /* 0x000d440001097983 */ /* 0x002ee80000300800 */
[----:B------:R0:W-:Y:S04]  /*b32a0*/  STS.U8 [R39+UR4+0x2e80], R59 ;  /* 0x002e803b27007988 */ /* 0x0001e80008000004 */
[----:B0-----:R-:W3:Y:S04]  /*b32b0*/  LDL.LU R59, [R1+0x9a4] ;  /* 0x0009a400013b7983 */ /* 0x001ee80000300800 */
[----:B------:R-:W-:Y:S04]  /*b32c0*/  STS.U8 [R39+UR4+0x2ea0], R7 ;  /* 0x002ea00727007988 */ /* 0x000fe80008000004 */
[----:B------:R-:W3:Y:S04]  /*b32d0*/  LDL.LU R17, [R1+0x6b0] ;  /* 0x0006b00001117983 */ /* 0x000ee80000300800 */
[----:B------:R0:W-:Y:S04]  /*b32e0*/  STS.U8 [R39+UR4+0x2fe0], R29 ;  /* 0x002fe01d27007988 */ /* 0x0001e80008000004 */
        /* <DEDUP_REMOVED lines=10> */
[----:B------:R0:W-:Y:S04]  /*b3390*/  STS.U8 [R39+UR4+0x30a0], R43 ;  /* 0x0030a02b27007988 */ /* 0x0001e80008000004 */
[----:B-1----:R-:W3:Y:S04]  /*b33a0*/  LDL.LU R5, [R1+0x9b4] ;  /* 0x0009b40001057983 */ /* 0x002ee80000300800 */
[----:B0-----:R-:W3:Y:S04]  /*b33b0*/  LDL.LU R43, [R1+0x6c0] ;  /* 0x0006c000012b7983 */ /* 0x001ee80000300800 */
[----:B--2---:R0:W-:Y:S04]  /*b33c0*/  STS.U8 [R39+UR4+0x30c0], R47 ;  /* 0x0030c02f27007988 */ /* 0x0041e80008000004 */
[----:B0-----:R-:W2:Y:S04]  /*b33d0*/  LDL.LU R47, [R1+0x190c] ;  /* 0x00190c00012f7983 */ /* 0x001ea80000300800 */
[----:B----4-:R0:W-:Y:S04]  /*b33e0*/  STS.U8 [R39+UR4+0x30e0], R51 ;  /* 0x0030e03327007988 */ /* 0x0101e80008000004 */
[----:B0-----:R-:W4:Y:S04]  /*b33f0*/  LDL.LU R51, [R1+0xd6c] ;  /* 0x000d6c0001337983 */ /* 0x001f280000300800 */
[----:B------:R0:W-:Y:S04]  /*b3400*/  STS.U8 [R39+UR4+0x31a0], R3 ;  /* 0x0031a00327007988 */ /* 0x0001e80008000004 */
[----:B------:R1:W-:Y:S04]  /*b3410*/  STS.U8 [R39+UR4+0x3180], R13 ;  /* 0x0031800d27007988 */ /* 0x0003e80008000004 */
[----:B------:R1:W-:Y:S04]  /*b3420*/  STS.U8 [R39+UR4+0x31e0], R11 ;  /* 0x0031e00b27007988 */ /* 0x0003e80008000004 */
[----:B0-----:R-:W4:Y:S04]  /*b3430*/  LDL.LU R3, [R1+0x9bc] ;  /* 0x0009bc0001037983 */ /* 0x001f280000300800 */
[----:B-1----:R-:W4:Y:S04]  /*b3440*/  LDL.LU R13, [R1+0x6c8] ;  /* 0x0006c800010d7983 */ /* 0x002f280000300800 */
[----:B------:R-:W4:Y:S04]  /*b3450*/  LDL.LU R11, [R1+0x191c] ;  /* 0x00191c00010b7983 */ /* 0x000f280000300800 */
[----:B---3--:R0:W-:Y:S04]  /*b3460*/  STS.U8 [R39+UR4+0x31c0], R57 ;  /* 0x0031c03927007988 */ /* 0x0081e80008000004 */
[----:B------:R-:W-:Y:S04]  /*b3470*/  STS.U8 [R39+UR4+0x32c0], R19 ;  /* 0x0032c01327007988 */ /* 0x000fe80008000004 */
[----:B------:R1:W-:Y:S04]  /*b3480*/  STS.U8 [R39+UR4+0x32e0], R9 ;  /* 0x0032e00927007988 */ /* 0x0003e80008000004 */
[----:B0-----:R-:W3:Y:S04]  /*b3490*/  LDL.LU R57, [R1+0xd74] ;  /* 0x000d740001397983 */ /* 0x001ee80000300800 */
[----:B-1----:R-:W3:Y:S04]  /*b34a0*/  LDL.LU R9, [R1+0x9c4] ;  /* 0x0009c40001097983 */ /* 0x002ee80000300800 */
[----:B------:R0:W-:Y:S04]  /*b34b0*/  STS.U8 [R39+UR4+0x3280], R59 ;  /* 0x0032803b27007988 */ /* 0x0001e80008000004 */
[----:B------:R-:W-:Y:S04]  /*b34c0*/  STS.U8 [R39+UR4+0x32a0], R17 ;  /* 0x0032a01127007988 */ /* 0x000fe80008000004 */
[----:B0-----:R-:W3:Y:S04]  /*b34d0*/  LDL.LU R59, [R1+0x6d0] ;  /* 0x0006d000013b7983 */ /* 0x001ee80000300800 */
[----:B------:R0:W-:Y:S04]  /*b34e0*/  STS.U8 [R39+UR4+0x33e0], R29 ;  /* 0x0033e01d27007988 */ /* 0x0001e80008000004 */
[----:B0-----:R-:W3:Y:S04]  /*b34f0*/  LDL.LU R29, [R1+0x1924] ;  /* 0x00192400011d7983 */ /* 0x001ee80000300800 */
[----:B------:R0:W-:Y:S04]  /*b3500*/  STS.U8 [R39+UR4+0x33c0], R61 ;  /* 0x0033c03d27007988 */ /* 0x0001e80008000004 */
[----:B------:R-:W-:Y:S04]  /*b3510*/  STS.U8 [R39+UR4+0x33a0], R15 ;  /* 0x0033a00f27007988 */ /* 0x000fe80008000004 */
[----:B0-----:R-:W3:Y:S04]  /*b3520*/  LDL.LU R61, [R1+0xd7c] ;  /* 0x000d7c00013d7983 */ /* 0x001ee80000300800 */
[----:B------:R-:W-:Y:S04]  /*b3530*/  STS.U8 [R39+UR4+0x3380], R7 ;  /* 0x0033800727007988 */ /* 0x000fe80008000004 */
[----:B------:R0:W-:Y:S04]  /*b3540*/  STS.U8 [R39+UR4+0x3480], R0 ;  /* 0x0034800027007988 */ /* 0x0001e80008000004 */
[----:B0-----:R-:W3:Y:S04]  /*b3550*/  LDL.LU R0, [R1+0x9cc] ;  /* 0x0009cc0001007983 */ /* 0x001ee80000300800 */
[----:B------:R-:W3:Y:S04]  /*b3560*/  LDL.LU R7, [R1+0x6d8] ;  /* 0x0006d80001077983 */ /* 0x000ee80000300800 */
[----:B------:R0:W-:Y:S04]  /*b3570*/  STS.U8 [R39+UR4+0x34a0], R35 ;  /* 0x0034a02327007988 */ /* 0x0001e80008000004 */
[----:B------:R-:W-:Y:S04]  /*b3580*/  STS.U8 [R39+UR4+0x34c0], R5 ;  /* 0x0034c00527007988 */ /* 0x000fe80008000004 */
[----:B0-----:R-:W3:Y:S04]  /*b3590*/  LDL.LU R35, [R1+0x192c] ;  /* 0x00192c0001237983 */ /* 0x001ee80000300800 */
[----:B------:R0:W-:Y:S04]  /*b35a0*/  STS.U8 [R39+UR4+0x34e0], R43 ;  /* 0x0034e02b27007988 */ /* 0x0001e80008000004 */
[----:B0-----:R-:W3:Y:S04]  /*b35b0*/  LDL.LU R43, [R1+0xd84] ;  /* 0x000d8400012b7983 */ /* 0x001ee80000300800 */
[----:B--2---:R0:W-:Y:S04]  /*b35c0*/  STS.U8 [R39+UR4+0x35a0], R47 ;  /* 0x0035a02f27007988 */ /* 0x0041e80008000004 */
[----:B0-----:R-:W2:Y:S04]  /*b35d0*/  LDL.LU R47, [R1+0x9d4] ;  /* 0x0009d400012f7983 */ /* 0x001ea80000300800 */
[----:B----4-:R0:W-:Y:S04]  /*b35e0*/  STS.U8 [R39+UR4+0x3580], R51 ;  /* 0x0035803327007988 */ /* 0x0101e80008000004 */
[----:B0-----:R-:W4:Y:S04]  /*b35f0*/  LDL.LU R51, [R1+0x6e0] ;  /* 0x0006e00001337983 */ /* 0x001f280000300800 */
[----:B------:R-:W4:Y:S04]  /*b3600*/  LDL.LU R15, [R1+0x1934] ;  /* 0x00193400010f7983 */ /* 0x000f280000300800 */
[----:B------:R0:W-:Y:S04]  /*b3610*/  STS.U8 [R39+UR4+0x35e0], R3 ;  /* 0x0035e00327007988 */ /* 0x0001e80008000004 */
[----:B------:R-:W4:Y:S04]  /*b3620*/  LDL.LU R5, [R1+0xd8c] ;  /* 0x000d8c0001057983 */ /* 0x000f280000300800 */
[----:B------:R-:W-:Y:S04]  /*b3630*/  STS.U8 [R39+UR4+0x35c0], R13 ;  /* 0x0035c00d27007988 */ /* 0x000fe80008000004 */
[----:B0-----:R-:W4:Y:S04]  /*b3640*/  LDL.LU R3, [R1+0x9dc] ;  /* 0x0009dc0001037983 */ /* 0x001f280000300800 */
[----:B------:R0:W-:Y:S04]  /*b3650*/  STS.U8 [R39+UR4+0x36c0], R11 ;  /* 0x0036c00b27007988 */ /* 0x0001e80008000004 */
[----:B------:R-:W4:Y:S04]  /*b3660*/  LDL.LU R19, [R1+0x6e8] ;  /* 0x0006e80001137983 */ /* 0x000f280000300800 */
[----:B0-----:R-:W4:Y:S04]  /*b3670*/  LDL.LU R11, [R1+0x193c] ;  /* 0x00193c00010b7983 */ /* 0x001f280000300800 */
[----:B---3--:R0:W-:Y:S04]  /*b3680*/  STS.U8 [R39+UR4+0x36e0], R57 ;  /* 0x0036e03927007988 */ /* 0x0081e80008000004 */
[----:B------:R-:W-:Y:S04]  /*b3690*/  STS.U8 [R39+UR4+0x3680], R9 ;  /* 0x0036800927007988 */ /* 0x000fe80008000004 */
[----:B0-----:R-:W3:Y:S04]  /*b36a0*/  LDL.LU R57, [R1+0xda4] ;  /* 0x000da40001397983 */ /* 0x001ee80000300800 */
        /* <DEDUP_REMOVED lines=10> */
[----:B0-----:R-:W3:Y:S04]  /*b3750*/  LDL.LU R0, [R1+0x194c] ;  /* 0x00194c0001007983 */ /* 0x001ee80000300800 */
[----:B------:R0:W-:Y:S04]  /*b3760*/  STS.U8 [R39+UR4+0x3780], R7 ;  /* 0x0037800727007988 */ /* 0x0001e80008000004 */
[----:B------:R1:W-:Y:S04]  /*b3770*/  STS.U8 [R39+UR4+0x3880], R35 ;  /* 0x0038802327007988 */ /* 0x0003e80008000004 */
[----:B0-----:R-:W3:Y:S04]  /*b3780*/  LDL.LU R7, [R1+0xdb4] ;  /* 0x000db40001077983 */ /* 0x001ee80000300800 */
[----:B-1----:R-:W3:Y:S04]  /*b3790*/  LDL.LU R35, [R1+0xa04] ;  /* 0x000a040001237983 */ /* 0x002ee80000300800 */
[----:B------:R0:W-:Y:S04]  /*b37a0*/  STS.U8 [R39+UR4+0x38a0], R43 ;  /* 0x0038a02b27007988 */ /* 0x0001e80008000004 */
[----:B0-----:R-:W3:Y:S04]  /*b37b0*/  LDL.LU R43, [R1+0x700] ;  /* 0x00070000012b7983 */ /* 0x001ee80000300800 */
[----:B--2---:R0:W-:Y:S04]  /*b37c0*/  STS.U8 [R39+UR4+0x38c0], R47 ;  /* 0x0038c02f27007988 */ /* 0x0041e80008000004 */
[----:B0-----:R-:W2:Y:S04]  /*b37d0*/  LDL.LU R47, [R1+0x1954] ;  /* 0x00195400012f7983 */ /* 0x001ea80000300800 */
[----:B----4-:R0:W-:Y:S04]  /*b37e0*/  STS.U8 [R39+UR4+0x38e0], R51 ;  /* 0x0038e03327007988 */ /* 0x0101e80008000004 */
[----:B------:R1:W-:Y:S04]  /*b37f0*/  STS.U8 [R39+UR4+0x39a0], R15 ;  /* 0x0039a00f27007988 */ /* 0x0003e80008000004 */
[----:B0-----:R-:W4:Y:S04]  /*b3800*/  LDL.LU R51, [R1+0xdbc] ;  /* 0x000dbc0001337983 */ /* 0x001f280000300800 */
[----:B------:R0:W-:Y:S04]  /*b3810*/  STS.U8 [R39+UR4+0x3980], R5 ;  /* 0x0039800527007988 */ /* 0x0001e80008000004 */
[----:B-1----:R-:W4:Y:S04]  /*b3820*/  LDL.LU R15, [R1+0xa0c] ;  /* 0x000a0c00010f7983 */ /* 0x002f280000300800 */
[----:B------:R1:W-:Y:S04]  /*b3830*/  STS.U8 [R39+UR4+0x39e0], R3 ;  /* 0x0039e00327007988 */ /* 0x0003e80008000004 */
[----:B0-----:R-:W4:Y:S04]  /*b3840*/  LDL.LU R5, [R1+0x708] ;  /* 0x0007080001057983 */ /* 0x001f280000300800 */
[----:B------:R-:W-:Y:S04]  /*b3850*/  STS.U8 [R39+UR4+0x39c0], R19 ;  /* 0x0039c01327007988 */ /* 0x000fe80008000004 */
[----:B-1----:R-:W4:Y:S04]  /*b3860*/  LDL.LU R3, [R1+0x195c] ;  /* 0x00195c0001037983 */ /* 0x002f280000300800 */
[----:B------:R0:W-:Y:S04]  /*b3870*/  STS.U8 [R39+UR4+0x3ac0], R11 ;  /* 0x003ac00b27007988 */ /* 0x0001e80008000004 */
[----:B0-----:R-:W4:Y:S04]  /*b3880*/  LDL.LU R11, [R1+0xdc4] ;  /* 0x000dc400010b7983 */ /* 0x001f280000300800 */
[----:B---3--:R0:W-:Y:S04]  /*b3890*/  STS.U8 [R39+UR4+0x3ae0], R57 ;  /* 0x003ae03927007988 */ /* 0x0081e80008000004 */
        /* <DEDUP_REMOVED lines=12> */
[----:B0-----:R-:W3:Y:S04]  /*b3960*/  LDL.LU R0, [R1+0x718] ;  /* 0x0007180001007983 */ /* 0x001ee80000300800 */
[----:B------:R-:W-:Y:S04]  /*b3970*/  STS.U8 [R39+UR4+0x3ca0], R7 ;  /* 0x003ca00727007988 */ /* 0x000fe80008000004 */
[----:B------:R0:W-:Y:S04]  /*b3980*/  STS.U8 [R39+UR4+0x3cc0], R35 ;  /* 0x003cc02327007988 */ /* 0x0001e80008000004 */
[----:B0-----:R-:W3:Y:S04]  /*b3990*/  LDL.LU R35, [R1+0x196c] ;  /* 0x00196c0001237983 */ /* 0x001ee80000300800 */
[----:B------:R0:W-:Y:S04]  /*b39a0*/  STS.U8 [R39+UR4+0x3ce0], R43 ;  /* 0x003ce02b27007988 */ /* 0x0001e80008000004 */
[----:B0-----:R-:W3:Y:S04]  /*b39b0*/  LDL.LU R43, [R1+0xdd4] ;  /* 0x000dd400012b7983 */ /* 0x001ee80000300800 */
[----:B--2---:R0:W-:Y:S04]  /*b39c0*/  STS.U8 [R39+UR4+0x3da0], R47 ;  /* 0x003da02f27007988 */ /* 0x0041e80008000004 */
[----:B0-----:R-:W2:Y:S04]  /*b39d0*/  LDL.LU R47, [R1+0xa34] ;  /* 0x000a3400012f7983 */ /* 0x001ea80000300800 */
[----:B------:R-:W2:Y:S04]  /*b39e0*/  LDL.LU R13, [R1+0x720] ;  /* 0x00072000010d7983 */ /* 0x000ea80000300800 */
[----:B------:R-:W2:Y:S04]  /*b39f0*/  LDL.LU R7, [R1+0x124] ;  /* 0x0001240001077983 */ /* 0x000ea80000300800 */
[----:B----4-:R0:W-:Y:S04]  /*b3a00*/  STS.U8 [R39+UR4+0x3d80], R51 ;  /* 0x003d803327007988 */ /* 0x0101e80008000004 */
[----:B------:R-:W-:Y:S04]  /*b3a10*/  STS.U8 [R39+UR4+0x3de0], R15 ;  /* 0x003de00f27007988 */ /* 0x000fe80008000004 */
[----:B0-----:R-:W4:Y:S04]  /*b3a20*/  LDL.LU R51, [R1+0xddc] ;  /* 0x000ddc0001337983 */ /* 0x001f280000300800 */
[----:B------:R0:W-:Y:S04]  /*b3a30*/  STS.U8 [R39+UR4+0x3dc0], R5 ;  /* 0x003dc00527007988 */ /* 0x0001e80008000004 */
[----:B------:R-:W4:Y:S04]  /*b3a40*/  LDL.LU R19, [R1+0xa3c] ;  /* 0x000a3c0001137983 */ /* 0x000f280000300800 */
[----:B------:R1:W-:Y:S04]  /*b3a50*/  STS.U8 [R39+UR4+0x3ec0], R3 ;  /* 0x003ec00327007988 */ /* 0x0003e80008000004 */
[----:B0-----:R-:W4:Y:S04]  /*b3a60*/  LDL.LU R5, [R1+0x728] ;  /* 0x0007280001057983 */ /* 0x001f280000300800 */
[----:B-1----:R-:W4:Y:S04]  /*b3a70*/  LDL.LU R3, [R1+0x11c] ;  /* 0x00011c0001037983 */ /* 0x002f280000300800 */
[----:B------:R-:W-:Y:S04]  /*b3a80*/  STS.U8 [R39+UR4+0x3ee0], R11 ;  /* 0x003ee00b27007988 */ /* 0x000fe80008000004 */
[----:B------:R-:W4:Y:S04]  /*b3a90*/  LDL.LU R17, [R1+0xde4] ;  /* 0x000de40001117983 */ /* 0x000f280000300800 */
[----:B---3--:R0:W-:Y:S04]  /*b3aa0*/  STS.U8 [R39+UR4+0x3e80], R57 ;  /* 0x003e803927007988 */ /* 0x0081e80008000004 */
[----:B0-----:R-:W3:Y:S04]  /*b3ab0*/  LDL.LU R57, [R1+0xa44] ;  /* 0x000a440001397983 */ /* 0x001ee80000300800 */
[----:B------:R0:W-:Y:S04]  /*b3ac0*/  STS.U8 [R39+UR4+0x3ea0], R59 ;  /* 0x003ea03b27007988 */ /* 0x0001e80008000004 */
[----:B0-----:R-:W3:Y:S04]  /*b3ad0*/  LDL.LU R59, [R1+0x730] ;  /* 0x00073000013b7983 */ /* 0x001ee80000300800 */
[----:B------:R-:W3:Y:S04]  /*b3ae0*/  LDL.LU R15, [R1+0x114] ;  /* 0x00011400010f7983 */ /* 0x000ee80000300800 */
[----:B------:R-:W3:Y:S04]  /*b3af0*/  LDL.LU R11, [R1+0xdec] ;  /* 0x000dec00010b7983 */ /* 0x000ee80000300800 */
        /* <DEDUP_REMOVED lines=11> */
[----:B0-----:R-:W3:Y:S04]  /*b3bb0*/  LDL.LU R43, [R1+0x740] ;  /* 0x00074000012b7983 */ /* 0x001ee80000300800 */
[----:B--2---:R0:W-:Y:S04]  /*b3bc0*/  STS.U8 [R39+UR4+0x40c0], R47 ;  /* 0x0040c02f27007988 */ /* 0x0041e80008000004 */
[----:B------:R1:W-:Y:S04]  /*b3bd0*/  STS.U8 [R39+UR4+0x40e0], R13 ;  /* 0x0040e00d27007988 */ /* 0x0003e80008000004 */
[----:B------:R2:W-:Y:S04]  /*b3be0*/  STS.U8 [R39+UR4+0x41a0], R7 ;  /* 0x0041a00727007988 */ /* 0x0005e80008000004 */
[----:B0-----:R-:W3:Y:S04]  /*b3bf0*/  LDL.LU R47, [R1+0x104] ;  /* 0x00010400012f7983 */ /* 0x001ee80000300800 */
[----:B-1----:R-:W3:Y:S04]  /*b3c00*/  LDL.LU R13, [R1+0xdfc] ;  /* 0x000dfc00010d7983 */ /* 0x002ee80000300800 */
[----:B--2---:R-:W2:Y:S04]  /*b3c10*/  LDL.LU R7, [R1+0xa5c] ;  /* 0x000a5c0001077983 */ /* 0x004ea80000300800 */
[----:B----4-:R0:W-:Y:S04]  /*b3c20*/  STS.U8 [R39+UR4+0x4180], R51 ;  /* 0x0041803327007988 */ /* 0x0101e80008000004 */
[----:B------:R-:W-:Y:S04]  /*b3c30*/  STS.U8 [R39+UR4+0x41e0], R19 ;  /* 0x0041e01327007988 */ /* 0x000fe80008000004 */
[----:B0-----:R-:W4:Y:S04]  /*b3c40*/  LDL.LU R51, [R1+0x748] ;  /* 0x0007480001337983 */ /* 0x001f280000300800 */
[----:B------:R0:W-:Y:S04]  /*b3c50*/  STS.U8 [R39+UR4+0x41c0], R5 ;  /* 0x0041c00527007988 */ /* 0x0001e80008000004 */
[----:B------:R1:W-:Y:S04]  /*b3c60*/  STS.U8 [R39+UR4+0x42c0], R3 ;  /* 0x0042c00327007988 */ /* 0x0003e80008000004 */
[----:B0-----:R-:W4:Y:S04]  /*b3c70*/  LDL.LU R5, [R1+0xfc] ;  /* 0x0000fc0001057983 */ /* 0x001f280000300800 */
[----:B------:R-:W-:Y:S04]  /*b3c80*/  STS.U8 [R39+UR4+0x42e0], R17 ;  /* 0x0042e01127007988 */ /* 0x000fe80008000004 */
[----:B-1----:R-:W4:Y:S04]  /*b3c90*/  LDL.LU R3, [R1+0xe14] ;  /* 0x000e140001037983 */ /* 0x002f280000300800 */
[----:B---3--:R0:W-:Y:S04]  /*b3ca0*/  STS.U8 [R39+UR4+0x4280], R57 ;  /* 0x0042803927007988 */ /* 0x0081e80008000004 */
        /* <DEDUP_REMOVED lines=13> */
[----:B------:R0:W-:Y:S04]  /*b3d80*/  STS.U8 [R39+UR4+0x44c0], R35 ;  /* 0x0044c02327007988 */ /* 0x0001e80008000004 */
[----:B0-----:R-:W3:Y:S04]  /*b3d90*/  LDL.LU R35, [R1+0xec] ;  /* 0x0000ec0001237983 */ /* 0x001ee80000300800 */
[----:B------:R0:W-:Y:S04]  /*b3da0*/  STS.U8 [R39+UR4+0x44e0], R43 ;  /* 0x0044e02b27007988 */ /* 0x0001e80008000004 */
[----:B0-----:R-:W3:Y:S04]  /*b3db0*/  LDL.LU R43, [R1+0xe24] ;  /* 0x000e2400012b7983 */ /* 0x001ee80000300800 */
[----:B------:R-:W3:Y:S04]  /*b3dc0*/  LDL.LU R15, [R1+0xa84] ;  /* 0x000a8400010f7983 */ /* 0x000ee80000300800 */
[----:B------:R-:W3:Y:S04]  /*b3dd0*/  LDL.LU R9, [R1+0x760] ;  /* 0x0007600001097983 */ /* 0x000ee80000300800 */
[----:B------:R0:W-:Y:S04]  /*b3de0*/  STS.U8 [R39+UR4+0x45a0], R47 ;  /* 0x0045a02f27007988 */ /* 0x0001e80008000004 */
[----:B------:R-:W-:Y:S04]  /*b3df0*/  STS.U8 [R39+UR4+0x4580], R13 ;  /* 0x0045800d27007988 */ /* 0x000fe80008000004 */
[----:B--2---:R1:W-:Y:S04]  /*b3e00*/  STS.U8 [R39+UR4+0x45e0], R7 ;  /* 0x0045e00727007988 */ /* 0x0043e80008000004 */
[----:B0-----:R-:W2:Y:S04]  /*b3e10*/  LDL.LU R47, [R1+0xe4] ;  /* 0x0000e400012f7983 */ /* 0x001ea80000300800 */
[----:B------:R-:W2:Y:S04]  /*b3e20*/  LDL.LU R19, [R1+0xe2c] ;  /* 0x000e2c0001137983 */ /* 0x000ea80000300800 */
[----:B-1----:R-:W2:Y:S04]  /*b3e30*/  LDL.LU R7, [R1+0xa8c] ;  /* 0x000a8c0001077983 */ /* 0x002ea80000300800 */
[----:B----4-:R0:W-:Y:S04]  /*b3e40*/  STS.U8 [R39+UR4+0x45c0], R51 ;  /* 0x0045c03327007988 */ /* 0x0101e80008000004 */
[----:B0-----:R-:W4:Y:S04]  /*b3e50*/  LDL.LU R51, [R1+0x768] ;  /* 0x0007680001337983 */ /* 0x001f280000300800 */
[----:B------:R-:W-:Y:S04]  /*b3e60*/  STS.U8 [R39+UR4+0x46c0], R5 ;  /* 0x0046c00527007988 */ /* 0x000fe80008000004 */
[----:B------:R-:W4:Y:S04]  /*b3e70*/  LDL.LU R17, [R1+0xdc] ;  /* 0x0000dc0001117983 */ /* 0x000f280000300800 */
[----:B------:R0:W-:Y:S04]  /*b3e80*/  STS.U8 [R39+UR4+0x46e0], R3 ;  /* 0x0046e00327007988 */ /* 0x0001e80008000004 */
[----:B0-----:R-:W4:Y:S04]  /*b3e90*/  LDL.LU R3, [R1+0xe34] ;  /* 0x000e340001037983 */ /* 0x001f280000300800 */
[----:B---3--:R0:W-:Y:S04]  /*b3ea0*/  STS.U8 [R39+UR4+0x4680], R57 ;  /* 0x0046803927007988 */ /* 0x0081e80008000004 */
        /* <DEDUP_REMOVED lines=20> */
[----:B------:R-:W3:Y:S04]  /*b3ff0*/  LDL.LU R9, [R1+0xe5c] ;  /* 0x000e5c0001097983 */ /* 0x000ee80000300800 */
[----:B--2---:R0:W-:Y:S04]  /*b4000*/  STS.U8 [R39+UR4+0x49a0], R47 ;  /* 0x0049a02f27007988 */ /* 0x0041e80008000004 */
[----:B------:R-:W-:Y:S04]  /*b4010*/  STS.U8 [R39+UR4+0x4980], R19 ;  /* 0x0049801327007988 */ /* 0x000fe80008000004 */
[----:B------:R1:W-:Y:S04]  /*b4020*/  STS.U8 [R39+UR4+0x49e0], R7 ;  /* 0x0049e00727007988 */ /* 0x0003e80008000004 */
[----:B0-----:R-:W2:Y:S04]  /*b4030*/  LDL.LU R47, [R1+0xabc] ;  /* 0x000abc00012f7983 */ /* 0x001ea80000300800 */
[----:B-1----:R-:W2:Y:S04]  /*b4040*/  LDL.LU R7, [R1+0x788] ;  /* 0x0007880001077983 */ /* 0x002ea80000300800 */
[----:B----4-:R0:W-:Y:S04]  /*b4050*/  STS.U8 [R39+UR4+0x49c0], R51 ;  /* 0x0049c03327007988 */ /* 0x0101e80008000004 */
[----:B------:R-:W-:Y:S04]  /*b4060*/  STS.U8 [R39+UR4+0x4ac0], R17 ;  /* 0x004ac01127007988 */ /* 0x000fe80008000004 */
[----:B0-----:R-:W4:Y:S04]  /*b4070*/  LDL.LU R51, [R1+0xbc] ;  /* 0x0000bc0001337983 */ /* 0x001f280000300800 */
[----:B------:R0:W-:Y:S04]  /*b4080*/  STS.U8 [R39+UR4+0x4ae0], R3 ;  /* 0x004ae00327007988 */ /* 0x0001e80008000004 */
[----:B0-----:R-:W4:Y:S04]  /*b4090*/  LDL.LU R3, [R1+0xe64] ;  /* 0x000e640001037983 */ /* 0x001f280000300800 */
[----:B---3--:R0:W-:Y:S04]  /*b40a0*/  STS.U8 [R39+UR4+0x4a80], R57 ;  /* 0x004a803927007988 */ /* 0x0081e80008000004 */
        /* <DEDUP_REMOVED lines=22> */
[----:B0-----:R-:W3:Y:S04]  /*b4210*/  LDL.LU R9, [R1+0xe7c] ;  /* 0x000e7c0001097983 */ /* 0x001ee80000300800 */
[----:B--2---:R0:W-:Y:S04]  /*b4220*/  STS.U8 [R39+UR4+0x4de0], R47 ;  /* 0x004de02f27007988 */ /* 0x0041e80008000004 */
[----:B------:R-:W-:Y:S04]  /*b4230*/  STS.U8 [R39+UR4+0x4dc0], R7 ;  /* 0x004dc00727007988 */ /* 0x000fe80008000004 */
[----:B0-----:R-:W2:Y:S04]  /*b4240*/  LDL.LU R47, [R1+0xaec] ;  /* 0x000aec00012f7983 */ /* 0x001ea80000300800 */
[----:B------:R-:W2:Y:S04]  /*b4250*/  LDL.LU R17, [R1+0x7a8] ;  /* 0x0007a80001117983 */ /* 0x000ea80000300800 */
[----:B----4-:R0:W-:Y:S04]  /*b4260*/  STS.U8 [R39+UR4+0x4ec0], R51 ;  /* 0x004ec03327007988 */ /* 0x0101e80008000004 */
[----:B0-----:R-:W4:Y:S04]  /*b4270*/  LDL.LU R51, [R1+0x9c] ;  /* 0x00009c0001337983 */ /* 0x001f280000300800 */
[----:B------:R0:W-:Y:S04]  /*b4280*/  STS.U8 [R39+UR4+0x4ee0], R3 ;  /* 0x004ee00327007988 */ /* 0x0001e80008000004 */
[----:B0-----:R-:W4:Y:S04]  /*b4290*/  LDL.LU R3, [R1+0xe84] ;  /* 0x000e840001037983 */ /* 0x001f280000300800 */
[----:B------:R-:W4:Y:S04]  /*b42a0*/  LDL.LU R15, [R1+0xb0c] ;  /* 0x000b0c00010f7983 */ /* 0x000f280000300800 */
[----:B------:R-:W4:Y:S04]  /*b42b0*/  LDL.LU R7, [R1+0x7b0] ;  /* 0x0007b00001077983 */ /* 0x000f280000300800 */
[----:B---3--:R0:W-:Y:S04]  /*b42c0*/  STS.U8 [R39+UR4+0x4e80], R57 ;  /* 0x004e803927007988 */ /* 0x0081e80008000004 */
        /* <DEDUP_REMOVED lines=18> */
[----:B------:R-:W-:Y:S04]  /*b43f0*/  STS.U8 [R39+UR4+0x51a0], R19 ;  /* 0x0051a01327007988 */ /* 0x000fe80008000004 */
[----:B-1----:R-:W3:Y:S04]  /*b4400*/  LDL.LU R43, [R1+0x50c] ;  /* 0x00050c00012b7983 */ /* 0x002ee80000300800 */
[----:B------:R0:W-:Y:S04]  /*b4410*/  STS.U8 [R39+UR4+0x5180], R9 ;  /* 0x0051800927007988 */ /* 0x0001e80008000004 */
[----:B0-----:R-:W3:Y:S04]  /*b4420*/  LDL.LU R9, [R1+0x508] ;  /* 0x0005080001097983 */ /* 0x001ee80000300800 */
[----:B--2---:R0:W-:Y:S04]  /*b4430*/  STS.U8 [R39+UR4+0x51e0], R47 ;  /* 0x0051e02f27007988 */ /* 0x0041e80008000004 */
[----:B------:R-:W-:Y:S04]  /*b4440*/  STS.U8 [R39+UR4+0x51c0], R17 ;  /* 0x0051c01127007988 */ /* 0x000fe80008000004 */
[----:B0-----:R-:W2:Y:S04]  /*b4450*/  LDL.LU R47, [R1+0x504] ;  /* 0x00050400012f7983 */ /* 0x001ea80000300800 */
[----:B----4-:R0:W-:Y:S04]  /*b4460*/  STS.U8 [R39+UR4+0x52c0], R51 ;  /* 0x0052c03327007988 */ /* 0x0101e80008000004 */
[----:B0-----:R-:W4:Y:S04]  /*b4470*/  LDL.LU R51, [R1+0x7c] ;  /* 0x00007c0001337983 */ /* 0x001f280000300800 */
[----:B------:R0:W-:Y:S04]  /*b4480*/  STS.U8 [R39+UR4+0x52e0], R3 ;  /* 0x0052e00327007988 */ /* 0x0001e80008000004 */
[----:B------:R-:W-:Y:S04]  /*b4490*/  STS.U8 [R39+UR4+0x5280], R15 ;  /* 0x0052800f27007988 */ /* 0x000fe80008000004 */
[----:B------:R-:W-:Y:S04]  /*b44a0*/  STS.U8 [R39+UR4+0x52a0], R7 ;  /* 0x0052a00727007988 */ /* 0x000fe80008000004 */
[----:B0-----:R-:W4:Y:S04]  /*b44b0*/  LDL.LU R3, [R1+0x4f4] ;  /* 0x0004f40001037983 */ /* 0x001f280000300800 */
[----:B---3--:R0:W-:Y:S04]  /*b44c0*/  STS.U8 [R39+UR4+0x53e0], R57 ;  /* 0x0053e03927007988 */ /* 0x0081e80008000004 */
        /* <DEDUP_REMOVED lines=14> */
[----:B------:R1:W-:Y:S04]  /*b45b0*/  STS.U8 [R39+UR4+0x54e0], R13 ;  /* 0x0054e00d27007988 */ /* 0x0003e80008000004 */
[----:B0-----:R-:W3:Y:S04]  /*b45c0*/  LDL.LU R35, [R1+0x4c0] ;  /* 0x0004c00001237983 */ /* 0x001ee80000300800 */
[----:B------:R-:W-:Y:S04]  /*b45d0*/  STS.U8 [R39+UR4+0x55a0], R11 ;  /* 0x0055a00b27007988 */ /* 0x000fe80008000004 */
[----:B------:R-:W3:Y:S04]  /*b45e0*/  LDL.LU R19, [R1+0x4bc] ;  /* 0x0004bc0001137983 */ /* 0x000ee80000300800 */
[----:B------:R0:W-:Y:S04]  /*b45f0*/  STS.U8 [R39+UR4+0x5580], R43 ;  /* 0x0055802b27007988 */ /* 0x0001e80008000004 */
[----:B-1----:R-:W3:Y:S04]  /*b4600*/  LDL.LU R13, [R1+0x64] ;  /* 0x00006400010d7983 */ /* 0x002ee80000300800 */
[----:B0-----:R-:W3:Y:S04]  /*b4610*/  LDL.LU R43, [R1+0x4ac] ;  /* 0x0004ac00012b7983 */ /* 0x001ee80000300800 */
[----:B------:R-:W-:Y:S04]  /*b4620*/  STS.U8 [R39+UR4+0x55e0], R9 ;  /* 0x0055e00927007988 */ /* 0x000fe80008000004 */
[----:B------:R-:W3:Y:S04]  /*b4630*/  LDL.LU R17, [R1+0x4a8] ;  /* 0x0004a80001117983 */ /* 0x000ee80000300800 */
[----:B--2---:R0:W-:Y:S04]  /*b4640*/  STS.U8 [R39+UR4+0x55c0], R47 ;  /* 0x0055c02f27007988 */ /* 0x0041e80008000004 */
[----:B0-----:R-:W2:Y:S04]  /*b4650*/  LDL.LU R47, [R1+0x4a4] ;  /* 0x0004a400012f7983 */ /* 0x001ea80000300800 */
[----:B----4-:R0:W-:Y:S04]  /*b4660*/  STS.U8 [R39+UR4+0x56c0], R51 ;  /* 0x0056c03327007988 */ /* 0x0101e80008000004 */
[----:B0-----:R-:W4:Y:S04]  /*b4670*/  LDL.LU R51, [R1+0x5c] ;  /* 0x00005c0001337983 */ /* 0x001f280000300800 */
[----:B------:R-:W4:Y:S04]  /*b4680*/  LDL.LU R11, [R1+0x494] ;  /* 0x00049400010b7983 */ /* 0x000f280000300800 */
[----:B------:R-:W4:Y:S04]  /*b4690*/  LDL.LU R9, [R1+0x490] ;  /* 0x0004900001097983 */ /* 0x000f280000300800 */
[----:B------:R0:W-:Y:S04]  /*b46a0*/  STS.U8 [R39+UR4+0x56e0], R3 ;  /* 0x0056e00327007988 */ /* 0x0001e80008000004 */
[----:B0-----:R-:W4:Y:S04]  /*b46b0*/  LDL.LU R3, [R1+0x48c] ;  /* 0x00048c0001037983 */ /* 0x001f280000300800 */
[----:B---3--:R0:W-:Y:S04]  /*b46c0*/  STS.U8 [R39+UR4+0x5680], R57 ;  /* 0x0056803927007988 */ /* 0x0081e80008000004 */
        /* <DEDUP_REMOVED lines=20> */
[----:B0-----:R-:W3:Y:S04]  /*b4810*/  LDL.LU R13, [R1+0x44c] ;  /* 0x00044c00010d7983 */ /* 0x001ee80000300800 */
[----:B-1----:R-:W3:Y:S04]  /*b4820*/  LDL.LU R43, [R1+0x448] ;  /* 0x00044800012b7983 */ /* 0x002ee80000300800 */
[----:B------:R-:W-:Y:S04]  /*b4830*/  STS.U8 [R39+UR4+0x59e0], R17 ;  /* 0x0059e01127007988 */ /* 0x000fe80008000004 */
        /* <DEDUP_REMOVED lines=22> */
[----:B------:R-:W3:Y:S04]  /*b49a0*/  LDL.LU R19, [R1+0x400] ;  /* 0x0004000001137983 */ /* 0x000ee80000300800 */
[----:B------:R-:W-:Y:S04]  /*b49b0*/  STS.U8 [R39+UR4+0x5cc0], R15 ;  /* 0x005cc00f27007988 */ /* 0x000fe80008000004 */
[----:B------:R0:W-:Y:S04]  /*b49c0*/  STS.U8 [R39+UR4+0x5ce0], R5 ;  /* 0x005ce00527007988 */ /* 0x0001e80008000004 */
        /* <DEDUP_REMOVED lines=10> */
[----:B------:R-:W2:Y:S04]  /*b4a70*/  LDL.LU R13, [R1+0x3d4] ;  /* 0x0003d400010d7983 */ /* 0x000ea80000300800 */
[----:B----4-:R0:W-:Y:S04]  /*b4a80*/  STS.U8 [R39+UR4+0x5ec0], R51 ;  /* 0x005ec03327007988 */ /* 0x0101e80008000004 */
        /* <DEDUP_REMOVED lines=22> */
[----:B0-----:R-:W3:Y:S04]  /*b4bf0*/  LDL.LU R5, [R1] ;  /* 0x0000000001057983 */ /* 0x001ee80000300800 */
[----:B-1----:R-:W3:Y:S04]  /*b4c00*/  LDL.LU R35, [R1+0x38c] ;  /* 0x00038c0001237983 */ /* 0x002ee80000300800 */
[----:B------:R-:W-:Y:S04]  /*b4c10*/  STS.U8 [R39+UR4+0x6180], R17 ;  /* 0x0061801127007988 */ /* 0x000fe80008000004 */
[----:B------:R0:W-:Y:S04]  /*b4c20*/  STS.U8 [R39+UR4+0x61e0], R43 ;  /* 0x0061e02b27007988 */ /* 0x0001e80008000004 */
[----:B0-----:R-:W3:Y:S04]  /*b4c30*/  LDL.LU R43, [R1+0x388] ;  /* 0x00038800012b7983 */ /* 0x001ee80000300800 */
[----:B--2---:R0:W-:Y:S04]  /*b4c40*/  STS.U8 [R39+UR4+0x61c0], R47 ;  /* 0x0061c02f27007988 */ /* 0x0041e80008000004 */
[----:B------:R-:W-:Y:S04]  /*b4c50*/  STS.U8 [R39+UR4+0x62c0], R15 ;  /* 0x0062c00f27007988 */ /* 0x000fe80008000004 */
[----:B------:R-:W-:Y:S04]  /*b4c60*/  STS.U8 [R39+UR4+0x62e0], R13 ;  /* 0x0062e00d27007988 */ /* 0x000fe80008000004 */
[----:B0-----:R-:W2:Y:S04]  /*b4c70*/  LDL.LU R47, [R1+0x384] ;  /* 0x00038400012f7983 */ /* 0x001ea80000300800 */
[----:B----4-:R0:W-:Y:S04]  /*b4c80*/  STS.U8 [R39+UR4+0x6280], R51 ;  /* 0x0062803327007988 */ /* 0x0101e80008000004 */
[----:B0-----:R-:W4:Y:S04]  /*b4c90*/  LDL.LU R51, [R1+0x374] ;  /* 0x0003740001337983 */ /* 0x001f280000300800 */
[----:B------:R-:W4:Y:S04]  /*b4ca0*/  LDL.LU R17, [R1+0x370] ;  /* 0x0003700001117983 */ /* 0x000f280000300800 */
[----:B------:R0:W-:Y:S04]  /*b4cb0*/  STS.U8 [R39+UR4+0x62a0], R3 ;  /* 0x0062a00327007988 */ /* 0x0001e80008000004 */
[----:B------:R-:W-:Y:S04]  /*b4cc0*/  STS.U8 [R39+UR4+0x63e0], R11 ;  /* 0x0063e00b27007988 */ /* 0x000fe80008000004 */
[----:B0-----:R-:W4:Y:S04]  /*b4cd0*/  LDL.LU R3, [R1+0x36c] ;  /* 0x00036c0001037983 */ /* 0x001f280000300800 */
        /* <DEDUP_REMOVED lines=16> */
[----:B------:R-:W3:Y:S04]  /*b4de0*/  LDL.LU R7, [R1+0x314] ;  /* 0x0003140001077983 */ /* 0x000ee80000300800 */
[----:B------:R-:W-:Y:S04]  /*b4df0*/  STS.U8 [R39+UR4+0x65a0], R5 ;  /* 0x0065a00527007988 */ /* 0x000fe80008000004 */
[----:B------:R0:W-:Y:S04]  /*b4e00*/  STS.U8 [R39+UR4+0x6580], R35 ;  /* 0x0065802327007988 */ /* 0x0001e80008000004 */
        /* <DEDUP_REMOVED lines=8> */
[----:B------:R-:W-:Y:S04]  /*b4e90*/  STS.U8 [R39+UR4+0x6680], R17 ;  /* 0x0066801127007988 */ /* 0x000fe80008000004 */
[----:B0-----:R-:W4:Y:S04]  /*b4ea0*/  LDL.LU R51, [R1+0x2f4] ;  /* 0x0002f40001337983 */ /* 0x001f280000300800 */
[----:B------:R0:W-:Y:S04]  /*b4eb0*/  STS.U8 [R39+UR4+0x66a0], R3 ;  /* 0x0066a00327007988 */ /* 0x0001e80008000004 */
[----:B------:R-:W-:Y:S04]  /*b4ec0*/  STS.U8 [R39+UR4+0x67e0], R58 ;  /* 0x0067e03a27007988 */ /* 0x000fe80008000004 */
[----:B0-----:R-:W4:Y:S04]  /*b4ed0*/  LDL.LU R3, [R1+0x2e4] ;  /* 0x0002e40001037983 */ /* 0x001f280000300800 */
[----:B---3--:R0:W-:Y:S04]  /*b4ee0*/  STS.U8 [R39+UR4+0x67c0], R57 ;  /* 0x0067c03927007988 */ /* 0x0081e80008000004 */
[----:B0-----:R-:W3:Y:S04]  /*b4ef0*/  LDL.LU R57, [R1+0x2e0] ;  /* 0x0002e00001397983 */ /* 0x001ee80000300800 */
[----:B------:R0:W-:Y:S04]  /*b4f00*/  STS.U8 [R39+UR4+0x67a0], R59 ;  /* 0x0067a03b27007988 */ /* 0x0001e80008000004 */
[----:B------:R-:W-:Y:S04]  /*b4f10*/  STS.U8 [R39+UR4+0x6780], R15 ;  /* 0x0067800f27007988 */ /* 0x000fe80008000004 */
[----:B------:R-:W-:Y:S04]  /*b4f20*/  STS.U8 [R39+UR4+0x6880], R53 ;  /* 0x0068803527007988 */ /* 0x000fe80008000004 */
[----:B0-----:R-:W3:Y:S04]  /*b4f30*/  LDL.LU R59, [R1+0x2dc] ;  /* 0x0002dc00013b7983 */ /* 0x001ee80000300800 */
[----:B------:R-:W-:Y:S04]  /*b4f40*/  STS.U8 [R39+UR4+0x68a0], R13 ;  /* 0x0068a00d27007988 */ /* 0x000fe80008000004 */
[----:B------:R0:W-:Y:S04]  /*b4f50*/  STS.U8 [R39+UR4+0x68c0], R29 ;  /* 0x0068c01d27007988 */ /* 0x0001e80008000004 */
        /* <DEDUP_REMOVED lines=8> */
[----:B------:R-:W-:Y:S04]  /*b4fe0*/  STS.U8 [R39+UR4+0x6ac0], R45 ;  /* 0x006ac02d27007988 */ /* 0x000fe80008000004 */
        /* <DEDUP_REMOVED lines=13> */
[----:B------:R-:W4:Y:S04]  /*b50c0*/  LDL.LU R19, [R1+0x294] ;  /* 0x0002940001137983 */ /* 0x000f280000300800 */
[----:B------:R-:W-:Y:S04]  /*b50d0*/  STS.U8 [R39+UR4+0x6ca0], R3 ;  /* 0x006ca00327007988 */ /* 0x000fe80008000004 */
[----:B---3--:R0:W-:Y:S04]  /*b50e0*/  STS.U8 [R39+UR4+0x6cc0], R57 ;  /* 0x006cc03927007988 */ /* 0x0081e80008000004 */
[----:B0-----:R-:W3:Y:S04]  /*b50f0*/  LDL.LU R57, [R1+0x284] ;  /* 0x0002840001397983 */ /* 0x001ee80000300800 */
[----:B------:R-:W3:Y:S04]  /*b5100*/  LDL.LU R17, [R1+0x280] ;  /* 0x0002800001117983 */ /* 0x000ee80000300800 */
[----:B------:R-:W3:Y:S04]  /*b5110*/  LDL.LU R15, [R1+0x27c] ;  /* 0x00027c00010f7983 */ /* 0x000ee80000300800 */
[----:B------:R-:W3:Y:S04]  /*b5120*/  LDL.LU R13, [R1+0x26c] ;  /* 0x00026c00010d7983 */ /* 0x000ee80000300800 */
[----:B------:R0:W-:Y:S04]  /*b5130*/  STS.U8 [R39+UR4+0x6ce0], R59 ;  /* 0x006ce03b27007988 */ /* 0x0001e80008000004 */
[----:B------:R-:W3:Y:S04]  /*b5140*/  LDL.LU R11, [R1+0x268] ;  /* 0x00026800010b7983 */ /* 0x000ee80000300800 */
[----:B------:R-:W-:Y:S04]  /*b5150*/  STS.U8 [R39+UR4+0x6da0], R33 ;  /* 0x006da02127007988 */ /* 0x000fe80008000004 */
[----:B0-----:R-:W3:Y:S04]  /*b5160*/  LDL.LU R59, [R1+0x264] ;  /* 0x00026400013b7983 */ /* 0x001ee80000300800 */
[----:B------:R-:W3:Y:S04]  /*b5170*/  LDL.LU R9, [R1+0x254] ;  /* 0x0002540001097983 */ /* 0x000ee80000300800 */
[----:B------:R-:W-:Y:S04]  /*b5180*/  STS.U8 [R39+UR4+0x6d80], R29 ;  /* 0x006d801d27007988 */ /* 0x000fe80008000004 */
[----:B------:R-:W3:Y:S04]  /*b5190*/  LDL.LU R7, [R1+0x250] ;  /* 0x0002500001077983 */ /* 0x000ee80000300800 */
[----:B------:R0:W-:Y:S04]  /*b51a0*/  STS.U8 [R39+UR4+0x6de0], R61 ;  /* 0x006de03d27007988 */ /* 0x0001e80008000004 */
[----:B0-----:R-:W3:Y:S04]  /*b51b0*/  LDL.LU R61, [R1+0x24c] ;  /* 0x00024c00013d7983 */ /* 0x001ee80000300800 */
[----:B------:R-:W3:Y:S04]  /*b51c0*/  LDL.LU R5, [R1+0x23c] ;  /* 0x00023c0001057983 */ /* 0x000ee80000300800 */
[----:B------:R0:W-:Y:S04]  /*b51d0*/  STS.U8 [R39+UR4+0x6dc0], R0 ;  /* 0x006dc00027007988 */ /* 0x0001e80008000004 */
[----:B0-----:R-:W3:Y:S04]  /*b51e0*/  LDL.LU R0, [R1+0x238] ;  /* 0x0002380001007983 */ /* 0x001ee80000300800 */
[----:B------:R-:W-:Y:S04]  /*b51f0*/  STS.U8 [R39+UR4+0x6ec0], R2 ;  /* 0x006ec00227007988 */ /* 0x000fe80008000004 */
[----:B------:R-:W3:Y:S04]  /*b5200*/  LDL.LU R3, [R1+0x234] ;  /* 0x0002340001037983 */ /* 0x000ee80000300800 */
[----:B------:R0:W-:Y:S04]  /*b5210*/  STS.U8 [R39+UR4+0x6ee0], R35 ;  /* 0x006ee02327007988 */ /* 0x0001e80008000004 */
[----:B------:R-:W3:Y:S04]  /*b5220*/  LDL.LU R29, [R1+0x224] ;  /* 0x00022400011d7983 */ /* 0x000ee80000300800 */
[----:B0-----:R-:W3:Y:S04]  /*b5230*/  LDL.LU R35, [R1+0x220] ;  /* 0x0002200001237983 */ /* 0x001ee80000300800 */
[----:B------:R0:W-:Y:S04]  /*b5240*/  STS.U8 [R39+UR4+0x6e80], R43 ;  /* 0x006e802b27007988 */ /* 0x0001e80008000004 */
[----:B0-----:R-:W3:Y:S04]  /*b5250*/  LDL.LU R43, [R1+0x21c] ;  /* 0x00021c00012b7983 */ /* 0x001ee80000300800 */
[----:B--2---:R0:W-:Y:S04]  /*b5260*/  STS.U8 [R39+UR4+0x6ea0], R47 ;  /* 0x006ea02f27007988 */ /* 0x0041e80008000004 */
[----:B------:R-:W-:Y:S04]  /*b5270*/  STS.U8 [R39+UR4+0x6fe0], R4 ;  /* 0x006fe00427007988 */ /* 0x000fe80008000004 */
[----:B------:R-:W-:Y:S04]  /*b5280*/  STS.U8 [R39+UR4+0x6fc0], R21 ;  /* 0x006fc01527007988 */ /* 0x000fe80008000004 */
[----:B0-----:R-:W2:Y:S04]  /*b5290*/  LDL.LU R47, [R1+0x20c] ;  /* 0x00020c00012f7983 */ /* 0x001ea80000300800 */
[----:B----4-:R0:W-:Y:S04]  /*b52a0*/  STS.U8 [R39+UR4+0x6fa0], R51 ;  /* 0x006fa03327007988 */ /* 0x0101e80008000004 */
[----:B------:R-:W-:Y:S04]  /*b52b0*/  STS.U8 [R39+UR4+0x6f80], R19 ;  /* 0x006f801327007988 */ /* 0x000fe80008000004 */
[----:B------:R-:W-:Y:S04]  /*b52c0*/  STS.U8 [R39+UR4+0x7080], R6 ;  /* 0x0070800627007988 */ /* 0x000fe80008000004 */
[----:B0-----:R-:W4:Y:S04]  /*b52d0*/  LDL.LU R51, [R1+0x208] ;  /* 0x0002080001337983 */ /* 0x001f280000300800 */
[----:B---3--:R0:W-:Y:S04]  /*b52e0*/  STS.U8 [R39+UR4+0x70a0], R57 ;  /* 0x0070a03927007988 */ /* 0x0081e80008000004 */
[----:B------:R-:W-:Y:S04]  /*b52f0*/  STS.U8 [R39+UR4+0x70c0], R17 ;  /* 0x0070c01127007988 */ /* 0x000fe80008000004 */
[----:B------:R-:W-:Y:S04]  /*b5300*/  STS.U8 [R39+UR4+0x70e0], R15 ;  /* 0x0070e00f27007988 */ /* 0x000fe80008000004 */
[----:B------:R-:W-:Y:S04]  /*b5310*/  STS.U8 [R39+UR4+0x71a0], R8 ;  /* 0x0071a00827007988 */ /* 0x000fe80008000004 */
[----:B------:R-:W-:Y:S04]  /*b5320*/  STS.U8 [R39+UR4+0x7180], R13 ;  /* 0x0071800d27007988 */ /* 0x000fe80008000004 */
[----:B------:R-:W-:Y:S04]  /*b5330*/  STS.U8 [R39+UR4+0x71e0], R11 ;  /* 0x0071e00b27007988 */ /* 0x000fe80008000004 */
[----:B0-----:R-:W3:Y:S04]  /*b5340*/  LDL.LU R57, [R1+0x204] ;  /* 0x0002040001397983 */ /* 0x001ee80000300800 */
[----:B------:R0:W-:Y:S04]  /*b5350*/  STS.U8 [R39+UR4+0x71c0], R59 ;  /* 0x0071c03b27007988 */ /* 0x0001e80008000004 */
[----:B------:R-:W-:Y:S04]  /*b5360*/  STS.U8 [R39+UR4+0x72c0], R10 ;  /* 0x0072c00a27007988 */ /* 0x000fe80008000004 */
[----:B------:R-:W-:Y:S04]  /*b5370*/  STS.U8 [R39+UR4+0x72e0], R9 ;  /* 0x0072e00927007988 */ /* 0x000fe80008000004 */
[----:B------:R-:W-:Y:S04]  /*b5380*/  STS.U8 [R39+UR4+0x7280], R7 ;  /* 0x0072800727007988 */ /* 0x000fe80008000004 */
        /* <DEDUP_REMOVED lines=20> */
[----:B------:R0:W-:Y:S04]  /*b54d0*/  STS.U8 [R39+UR4+0x7380], R3 ;  /* 0x0073800327007988 */ /* 0x0001e80008000004 */
[----:B------:R-:W3:Y:S04]  /*b54e0*/  LDL.LU R5, [R1+0x178] ;  /* 0x0001780001057983 */ /* 0x000ee80000300800 */
[----:B------:R-:W-:Y:S04]  /*b54f0*/  STS.U8 [R39+UR4+0x7480], R14 ;  /* 0x0074800e27007988 */ /* 0x000fe80008000004 */
[----:B0-----:R-:W3:Y:S04]  /*b5500*/  LDL.LU R3, [R1+0x174] ;  /* 0x0001740001037983 */ /* 0x001ee80000300800 */
[----:B------:R0:W-:Y:S04]  /*b5510*/  STS.U8 [R39+UR4+0x74a0], R29 ;  /* 0x0074a01d27007988 */ /* 0x0001e80008000004 */
[----:B------:R1:W-:Y:S04]  /*b5520*/  STS.U8 [R39+UR4+0x74c0], R35 ;  /* 0x0074c02327007988 */ /* 0x0003e80008000004 */
[----:B------:R2:W-:Y:S04]  /*b5530*/  STS.U8 [R39+UR4+0x74e0], R43 ;  /* 0x0074e02b27007988 */ /* 0x0005e80008000004 */
[----:B0-----:R-:W3:Y:S04]  /*b5540*/  LDL.LU R29, [R1+0x164] ;  /* 0x00016400011d7983 */ /* 0x001ee80000300800 */
[----:B-1----:R-:W3:Y:S04]  /*b5550*/  LDL.LU R35, [R1+0x160] ;  /* 0x0001600001237983 */ /* 0x002ee80000300800 */
[----:B------:R-:W-:Y:S04]  /*b5560*/  STS.U8 [R39+UR4+0x75a0], R16 ;  /* 0x0075a01027007988 */ /* 0x000fe80008000004 */
[----:B--2---:R-:W2:Y:S04]  /*b5570*/  LDL.LU R43, [R1+0x15c] ;  /* 0x00015c00012b7983 */ /* 0x004ea80000300800 */
[----:B------:R0:W-:Y:S04]  /*b5580*/  STS.U8 [R39+UR4+0x7580], R47 ;  /* 0x0075802f27007988 */ /* 0x0001e80008000004 */
[----:B----4-:R1:W-:Y:S04]  /*b5590*/  STS.U8 [R39+UR4+0x75e0], R51 ;  /* 0x0075e03327007988 */ /* 0x0103e80008000004 */
[----:B0-----:R-:W4:Y:S04]  /*b55a0*/  LDL.LU R47, [R1+0x14c] ;  /* 0x00014c00012f7983 */ /* 0x001f280000300800 */
[----:B-1----:R-:W4:Y:S04]  /*b55b0*/  LDL.LU R51, [R1+0x148] ;  /* 0x0001480001337983 */ /* 0x002f280000300800 */
        /* <DEDUP_REMOVED lines=32> */
[----:B--2---:R0:W-:Y:S04]  /*b57c0*/  STS.U8 [R39+UR4+0x7ce0], R43 ;  /* 0x007ce02b27007988 */ /* 0x0041e80008000004 */
[----:B------:R-:W-:Y:S04]  /*b57d0*/  STS.U8 [R39+UR4+0x7da0], R38 ;  /* 0x007da02627007988 */ /* 0x000fe80008000004 */
[----:B----4-:R1:W-:Y:S04]  /*b57e0*/  STS.U8 [R39+UR4+0x7d80], R47 ;  /* 0x007d802f27007988 */ /* 0x0103e80008000004 */
[----:B------:R2:W-:Y:S04]  /*b57f0*/  STS.U8 [R39+UR4+0x7de0], R51 ;  /* 0x007de03327007988 */ /* 0x0005e80008000004 */
[----:B0-----:R-:W4:Y:S04]  /*b5800*/  LDL.LU R43, [R1+0xadc] ;  /* 0x000adc00012b7983 */ /* 0x001f280000300800 */
[----:B-1----:R-:W4:Y:S04]  /*b5810*/  LDL.LU R47, [R1+0xad4] ;  /* 0x000ad400012f7983 */ /* 0x002f280000300800 */
[----:B--2---:R-:W2:Y:S04]  /*b5820*/  LDL.LU R51, [R1+0xae8] ;  /* 0x000ae80001337983 */ /* 0x004ea80000300800 */
[----:B---3--:R0:W-:Y:S04]  /*b5830*/  STS.U8 [R39+UR4+0x7dc0], R57 ;  /* 0x007dc03927007988 */ /* 0x0081e80008000004 */
[----:B------:R-:W-:Y:S04]  /*b5840*/  STS.U8 [R39+UR4+0x7ec0], R42 ;  /* 0x007ec02a27007988 */ /* 0x000fe80008000004 */
[----:B0-----:R-:W2:Y:S04]  /*b5850*/  LDL.LU R57, [R1+0xae4] ;  /* 0x000ae40001397983 */ /* 0x001ea80000300800 */
[----:B------:R0:W-:Y:S04]  /*b5860*/  STS.U8 [R39+UR4+0x7ee0], R59 ;  /* 0x007ee03b27007988 */ /* 0x0001e80008000004 */
[----:B0-----:R-:W3:Y:S04]  /*b5870*/  LDL.LU R59, [R1+0xb08] ;  /* 0x000b0800013b7983 */ /* 0x001ee80000300800 */
[----:B------:R0:W-:Y:S04]  /*b5880*/  STS.U8 [R39+UR4+0x7e80], R61 ;  /* 0x007e803d27007988 */ /* 0x0001e80008000004 */
[----:B0-----:R-:W3:Y:S04]  /*b5890*/  LDL.LU R61, [R1+0xb04] ;  /* 0x000b0400013d7983 */ /* 0x001ee80000300800 */
[----:B------:R0:W-:Y:S02]  /*b58a0*/  STS.U8 [R39+UR4+0x7ea0], R0 ;  /* 0x007ea00027007988 */ /* 0x0001e40008000004 */
[----:B0-----:R-:W0:Y:S02]  /*b58b0*/  S2R R0, SR_TID.X ;  /* 0x0000000000007919 */ /* 0x001e240000002100 */
[----:B------:R-:W-:Y:S04]  /*b58c0*/  STS.U8 [R39+UR4+0x7fe0], R52 ;  /* 0x007fe03427007988 */ /* 0x000fe80008000004 */
[----:B------:R-:W-:Y:S04]  /*b58d0*/  STS.U8 [R39+UR4+0x7fc0], R54 ;  /* 0x007fc03627007988 */ /* 0x000fe80008000004 */
[----:B------:R-:W-:Y:S04]  /*b58e0*/  STS.U8 [R39+UR4+0x7fa0], R55 ;  /* 0x007fa03727007988 */ /* 0x000fe80008000004 */
[----:B------:R-:W-:Y:S01]  /*b58f0*/  STS.U8 [R39+UR4+0x7f80], R56 ;  /* 0x007f803827007988 */ /* 0x000fe20008000004 */
[C---:B0-----:R-:W-:Y:S01]  /*b5900*/  IMAD.SHL.U32 R7, R0.reuse, 0x2, RZ ;  /* 0x0000000200077824 */ /* 0x041fe200078e00ff */
[----:B------:R-:W-:-:S05]  /*b5910*/  LOP3.LUT R0, R0, 0x7, RZ, 0xc0, !PT ;  /* 0x0000000700007812 */ /* 0x000fca00078ec0ff */
[----:B------:R-:W-:-:S05]  /*b5920*/  IMAD R0, R0, 0x90, RZ ;  /* 0x0000009000007824 */ /* 0x000fca00078e02ff */
[----:B------:R-:W-:Y:S01]  /*b5930*/  LOP3.LUT R0, R0, 0x30, R7, 0x78, !PT ;  /* 0x0000003000007812 */ /* 0x000fe200078e7807 */
[----:B------:R-:W-:Y:S06]  /*b5940*/  BAR.SYNC.DEFER_BLOCKING 0x0 ;  /* 0x0000000000007b1d */ /* 0x000fec0000010000 */
[----:B------:R-:W0:Y:S04]  /*b5950*/  LDSM.16.M88.4 R4, [R0+UR4] ;  /* 0x000000040004783b */ /* 0x000e280008000200 */
[----:B------:R-:W1:Y:S04]  /*b5960*/  LDSM.16.M88.4 R12, [R0+UR4+0x400] ;  /* 0x00040004000c783b */ /* 0x000e680008000200 */
[----:B------:R-:W-:Y:S04]  /*b5970*/  LDSM.16.M88.4 R16, [R0+UR4+0x1000] ;  /* 0x001000040010783b */ /* 0x000fe80008000200 */
[----:B------:R-:W-:Y:S04]  /*b5980*/  LDSM.16.M88.4 R24, [R0+UR4+0x1c00] ;  /* 0x001c00040018783b */ /* 0x000fe80008000200 */
[----:B0-----:R-:W-:Y:S04]  /*b5990*/  STL.64 [R1+0x2910], R4 ;  /* 0x0029100401007387 */ /* 0x001fe80000100a00 */
[----:B------:R0:W-:Y:S04]  /*b59a0*/  STL.64 [R1+0x2918], R6 ;  /* 0x0029180601007387 */ /* 0x0001e80000100a00 */
[----:B-1----:R-:W-:Y:S04]  /*b59b0*/  STL.64 [R1+0x2920], R12 ;  /* 0x0029200c01007387 */ /* 0x002fe80000100a00 */
[----:B------:R-:W-:Y:S01]  /*b59c0*/  STL.64 [R1+0x2928], R14 ;  /* 0x0029280e01007387 */ /* 0x000fe20000100a00 */
[----:B0-----:R-:W-:-:S02]  /*b59d0*/  IMAD.MOV.U32 R6, RZ, RZ, R12 ;  /* 0x000000ffff067224 */ /* 0x001fc400078e000c */
[----:B------:R-:W-:Y:S02]  /*b59e0*/  IMAD.MOV.U32 R7, RZ, RZ, R13 ;  /* 0x000000ffff077224 */ /* 0x000fe400078e000d */
[----:B------:R-:W0:Y:S04]  /*b59f0*/  LDSM.16.M88.4 R12, [R0+UR4+0x800] ;  /* 0x00080004000c783b */ /* 0x000e280008000200 */
[----:B0-----:R-:W-:Y:S01]  /*b5a00*/  STL.64 [R1+0x2930], R12 ;  /* 0x0029300c01007387 */ /* 0x001fe20000100a00 */
[----:B------:R-:W-:Y:S02]  /*b5a10*/  IMAD.MOV.U32 R2, RZ, RZ, R12 ;  /* 0x000000ffff027224 */ /* 0x000fe400078e000c */
[----:B------:R-:W-:Y:S01]  /*b5a20*/  IMAD.MOV.U32 R3, RZ, RZ, R13 ;  /* 0x000000ffff037224 */ /* 0x000fe200078e000d */
[----:B------:R-:W-:Y:S04]  /*b5a30*/  STL.64 [R1+0x2938], R14 ;  /* 0x0029380e01007387 */ /* 0x000fe80000100a00 */
[----:B------:R-:W0:Y:S01]  /*b5a40*/  LDSM.16.M88.4 R12, [R0+UR4+0xc00] ;  /* 0x000c0004000c783b */ /* 0x000e220008000200 */
[----:B------:R-:W-:-:S02]  /*b5a50*/  IMAD.MOV.U32 R8, RZ, RZ, R4 ;  /* 0x000000ffff087224 */ /* 0x000fc400078e0004 */
[----:B------:R-:W-:Y:S01]  /*b5a60*/  IMAD.MOV.U32 R9, RZ, RZ, R5 ;  /* 0x000000ffff097224 */ /* 0x000fe200078e0005 */
[----:B0-----:R0:W-:Y:S01]  /*b5a70*/  STL.64 [R1+0x2940], R12 ;  /* 0x0029400c01007387 */ /* 0x0011e20000100a00 */
[----:B------:R-:W-:Y:S02]  /*b5a80*/  IMAD.MOV.U32 R4, RZ, RZ, R12 ;  /* 0x000000ffff047224 */ /* 0x000fe400078e000c */
[----:B------:R-:W-:Y:S01]  /*b5a90*/  IMAD.MOV.U32 R5, RZ, RZ, R13 ;  /* 0x000000ffff057224 */ /* 0x000fe200078e000d */
[----:B------:R-:W-:Y:S04]  /*b5aa0*/  STL.64 [R1+0x2948], R14 ;  /* 0x0029480e01007387 */ /* 0x000fe80000100a00 */
[----:B------:R-:W-:Y:S01]  /*b5ab0*/  STL.64 [R1+0x2950], R16 ;  /* 0x0029501001007387 */ /* 0x000fe20000100a00 */
[----:B0-----:R-:W-:-:S03]  /*b5ac0*/  IMAD.MOV.U32 R12, RZ, RZ, R16 ;  /* 0x000000ffff0c7224 */ /* 0x001fc600078e0010 */
[----:B------:R-:W-:Y:S01]  /*b5ad0*/  STL.64 [R1+0x2958], R18 ;  /* 0x0029581201007387 */ /* 0x000fe20000100a00 */
[----:B------:R-:W-:-:S03]  /*b5ae0*/  IMAD.MOV.U32 R13, RZ, RZ, R17 ;  /* 0x000000ffff0d7224 */ /* 0x000fc600078e0011 */
[----:B------:R-:W0:Y:S04]  /*b5af0*/  LDSM.16.M88.4 R16, [R0+UR4+0x1400] ;  /* 0x001400040010783b */ /* 0x000e280008000200 */
[----:B0-----:R-:W-:Y:S01]  /*b5b00*/  STL.64 [R1+0x2960], R16 ;  /* 0x0029601001007387 */ /* 0x001fe20000100a00 */
[----:B------:R-:W-:Y:S02]  /*b5b10*/  IMAD.MOV.U32 R37, RZ, RZ, R16 ;  /* 0x000000ffff257224 */ /* 0x000fe400078e0010 */
[----:B------:R-:W-:Y:S01]  /*b5b20*/  IMAD.MOV.U32 R36, RZ, RZ, R17 ;  /* 0x000000ffff247224 */ /* 0x000fe200078e0011 */
[----:B------:R-:W-:Y:S04]  /*b5b30*/  STL.64 [R1+0x2968], R18 ;  /* 0x0029681201007387 */ /* 0x000fe80000100a00 */
[----:B------:R-:W0:Y:S04]  /*b5b40*/  LDSM.16.M88.4 R16, [R0+UR4+0x1800] ;  /* 0x001800040010783b */ /* 0x000e280008000200 */
[----:B0-----:R0:W-:Y:S04]  /*b5b50*/  STL.64 [R1+0x2970], R16 ;  /* 0x0029701001007387 */ /* 0x0011e80000100a00 */
[----:B------:R-:W-:Y:S04]  /*b5b60*/  STL.64 [R1+0x2978], R18 ;  /* 0x0029781201007387 */ /* 0x000fe80000100a00 */
[----:B------:R-:W3:Y:S04]  /*b5b70*/  LDL.LU.64 R32, [R1+0x2000] ;  /* 0x0020000001207983 */ /* 0x000ee80000300a00 */
[----:B------:R-:W3:Y:S04]  /*b5b80*/  LDL.LU.64 R34, [R1+0x2008] ;  /* 0x0020080001227983 */ /* 0x000ee80000300a00 */
[----:B------:R-:W3:Y:S04]  /*b5b90*/  LDL.LU.64 R20, [R1+0x1ff0] ;  /* 0x001ff00001147983 */ /* 0x000ee80000300a00 */
[----:B------:R-:W3:Y:S01]  /*b5ba0*/  LDL.LU.64 R22, [R1+0x1ff8] ;  /* 0x001ff80001167983 */ /* 0x000ee20000300a00 */
[----:B------:R-:W-:-:S02]  /*b5bb0*/  IMAD.MOV.U32 R15, RZ, RZ, R16 ;  /* 0x000000ffff0f7224 */ /* 0x000fc400078e0010 */
[----:B------:R-:W-:Y:S01]  /*b5bc0*/  IMAD.MOV.U32 R14, RZ, RZ, R17 ;  /* 0x000000ffff0e7224 */ /* 0x000fe200078e0011 */
[----:B------:R-:W-:Y:S01]  /*b5bd0*/  STL.64 [R1+0x2980], R24 ;  /* 0x0029801801007387 */ /* 0x000fe20000100a00 */
[----:B0-----:R-:W-:Y:S02]  /*b5be0*/  IMAD.MOV.U32 R17, RZ, RZ, R24 ;  /* 0x000000ffff117224 */ /* 0x001fe400078e0018 */
[----:B------:R-:W-:Y:S01]  /*b5bf0*/  IMAD.MOV.U32 R16, RZ, RZ, R25 ;  /* 0x000000ffff107224 */ /* 0x000fe200078e0019 */
[----:B------:R-:W-:Y:S04]  /*b5c00*/  STL.64 [R1+0x2988], R26 ;  /* 0x0029881a01007387 */ /* 0x000fe80000100a00 */
[----:B------:R-:W0:Y:S01]  /*b5c10*/  LDSM.16.M88.4 R24, [R0+UR4+0x2000] ;  /* 0x002000040018783b */ /* 0x000e220008000200 */
[----:B------:R-:W-:-:S03]  /*b5c20*/  F2FP.F16.E5M2.UNPACK_B R8, R8 ;  /* 0x00000008ff08723e */ /* 0x000fc600020004ff */
[----:B0-----:R-:W-:Y:S01]  /*b5c30*/  STL.64 [R1+0x2990], R24 ;  /* 0x0029901801007387 */ /* 0x001fe20000100a00 */
[----:B------:R-:W-:Y:S02]  /*b5c40*/  IMAD.MOV.U32 R19, RZ, RZ, R24 ;  /* 0x000000ffff137224 */ /* 0x000fe400078e0018 */
[----:B------:R-:W-:Y:S01]  /*b5c50*/  IMAD.MOV.U32 R18, RZ, RZ, R25 ;  /* 0x000000ffff127224 */ /* 0x000fe200078e0019 */
[----:B------:R-:W-:Y:S04]  /*b5c60*/  STL.64 [R1+0x2998], R26 ;  /* 0x0029981a01007387 */ /* 0x000fe80000100a00 */
[----:B------:R-:W0:Y:S01]  /*b5c70*/  LDSM.16.M88.4 R24, [R0+UR4+0x2400] ;  /* 0x002400040018783b */ /* 0x000e220008000200 */
[----:B------:R-:W-:-:S03]  /*b5c80*/  F2FP.F16.E5M2.UNPACK_B R9, R9 ;  /* 0x00000009ff09723e */ /* 0x000fc600020004ff */
[----:B0-----:R0:W-:Y:S01]  /*b5c90*/  STL.64 [R1+0x29a0], R24 ;  /* 0x0029a01801007387 */ /* 0x0011e20000100a00 */
[----:B------:R-:W-:Y:S02]  /*b5ca0*/  IMAD.MOV.U32 R11, RZ, RZ, R24 ;  /* 0x000000ffff0b7224 */ /* 0x000fe400078e0018 */
[----:B------:R-:W-:Y:S01]  /*b5cb0*/  IMAD.MOV.U32 R10, RZ, RZ, R25 ;  /* 0x000000ffff0a7224 */ /* 0x000fe200078e0019 */
[----:B------:R1:W-:Y:S04]  /*b5cc0*/  STL.64 [R1+0x29a8], R26 ;  /* 0x0029a81a01007387 */ /* 0x0003e80000100a00 */
[----:B------:R-:W-:Y:S04]  /*b5cd0*/  STL.64 [R1+0x20], R8 ;  /* 0x0000200801007387 */ /* 0x000fe80000100a00 */
[----:B0-----:R-:W3:Y:S04]  /*b5ce0*/  LDL.LU.64 R24, [R1+0x1fe0] ;  /* 0x001fe00001187983 */ /* 0x001ee80000300a00 */
[----:B-1----:R-:W3:Y:S01]  /*b5cf0*/  LDL.LU.64 R26, [R1+0x1fe8] ;  /* 0x001fe800011a7983 */ /* 0x002ee20000300a00 */
[----:B------:R-:W-:-:S02]  /*b5d00*/  IMAD R28, R30, 0x100, R31 ;  /* 0x000001001e1c7824 */ /* 0x000fc400078e021f */
[----:B----4-:R-:W-:Y:S02]  /*b5d10*/  IMAD R29, R47, 0x100, R43 ;  /* 0x000001002f1d7824 */ /* 0x010fe400078e022b */
[----:B--2---:R-:W-:Y:S02]  /*b5d20*/  IMAD R30, R57, 0x100, R51 ;  /* 0x00000100391e7824 */ /* 0x004fe400078e0233 */
[----:B---3--:R-:W-:Y:S01]  /*b5d30*/  IMAD R31, R61, 0x100, R59 ;  /* 0x000001003d1f7824 */ /* 0x008fe200078e023b */
[----:B------:R-:W-:Y:S02]  /*b5d40*/  F2FP.F16.E5M2.UNPACK_B R28, R28 ;  /* 0x0000001cff1c723e */ /* 0x000fe400020004ff */
[----:B------:R-:W-:Y:S02]  /*b5d50*/  F2FP.F16.E5M2.UNPACK_B R29, R29 ;  /* 0x0000001dff1d723e */ /* 0x000fe400020004ff */
[----:B------:R-:W-:Y:S02]  /*b5d60*/  F2FP.F16.E5M2.UNPACK_B R30, R30 ;  /* 0x0000001eff1e723e */ /* 0x000fe400020004ff */
[----:B------:R-:W-:-:S02]  /*b5d70*/  F2FP.F16.E5M2.UNPACK_B R31, R31 ;  /* 0x0000001fff1f723e */ /* 0x000fc400020004ff */
[----:B------:R-:W-:Y:S02]  /*b5d80*/  F2FP.F16.E5M2.UNPACK_B R6, R6 ;  /* 0x00000006ff06723e */ /* 0x000fe400020004ff */
[----:B------:R-:W-:Y:S02]  /*b5d90*/  F2FP.F16.E5M2.UNPACK_B R7, R7 ;  /* 0x00000007ff07723e */ /* 0x000fe400020004ff */
[----:B------:R-:W-:Y:S01]  /*b5da0*/  F2FP.F16.E5M2.UNPACK_B R2, R2 ;  /* 0x00000002ff02723e */ /* 0x000fe200020004ff */
[----:B------:R-:W-:Y:S01]  /*b5db0*/  HMMA.16816.F32 R40, R28, R8, R32 ;  /* 0x000000081c28723c */ /* 0x000fe20000001820 */
[----:B------:R-:W0:-:S15]  /*b5dc0*/  LDSM.16.M88.4 R32, [R0+UR4+0x2800] ;  /* 0x002800040020783b */ /* 0x000e1e0008000200 */
[----:B------:R-:W-:-:S07]  /*b5dd0*/  NOP ;  /* 0x0000000000007918 */ /* 0x000fce0000000000 */
[----:B------:R-:W-:Y:S04]  /*b5de0*/  STL.64 [R1+0x40], R40 ;  /* 0x0000402801007387 */ /* 0x000fe80000100a00 */
[----:B------:R-:W-:Y:S04]  /*b5df0*/  STL.64 [R1+0x48], R42 ;  /* 0x0000482a01007387 */ /* 0x000fe80000100a00 */
[----:B0-----:R-:W-:Y:S01]  /*b5e00*/  STL.64 [R1+0x29b0], R32 ;  /* 0x0029b02001007387 */ /* 0x001fe20000100a00 */
[----:B------:R-:W-:Y:S02]  /*b5e10*/  IMAD.MOV.U32 R9, RZ, RZ, R32 ;  /* 0x000000ffff097224 */ /* 0x000fe400078e0020 */
[----:B------:R-:W-:Y:S01]  /*b5e20*/  IMAD.MOV.U32 R8, RZ, RZ, R33 ;  /* 0x000000ffff087224 */ /* 0x000fe200078e0021 */
[----:B------:R0:W-:Y:S02]  /*b5e30*/  STL.64 [R1+0x29b8], R34 ;  /* 0x0029b82201007387 */ /* 0x0001e40000100a00 */
[----:B0-----:R-:W-:Y:S06]  /*b5e40*/  HMMA.16816.F32 R32, R28, R6, R20 ;  /* 0x000000061c20723c */ /* 0x001fec0000001814 */
[----:B------:R-:W-:Y:S04]  /*b5e50*/  STL.64 [R1+0x18], R6 ;  /* 0x0000180601007387 */ /* 0x000fe80000100a00 */
[----:B------:R-:W2:Y:S04]  /*b5e60*/  LDL.LU.64 R20, [R1+0x1fd0] ;  /* 0x001fd00001147983 */ /* 0x000ea80000300a00 */
[----:B------:R-:W-:Y:S09]  /*b5e70*/  STL [R1+0x10], R2 ;  /* 0x0000100201007387 */ /* 0x000ff20000100800 */
[----:B------:R-:W-:Y:S04]  /*b5e80*/  STL.64 [R1+0x50], R32 ;  /* 0x0000502001007387 */ /* 0x000fe80000100a00 */
[----:B------:R-:W-:Y:S04]  /*b5e90*/  STL.64 [R1+0x58], R34 ;  /* 0x0000582201007387 */ /* 0x000fe80000100a00 */
[----:B------:R-:W2:Y:S04]  /*b5ea0*/  LDL.LU.64 R22, [R1+0x1fd8] ;  /* 0x001fd80001167983 */ /* 0x000ea80000300a00 */
[----:B------:R-:W0:Y:S01]  /*b5eb0*/  LDSM.16.M88.4 R32, [R0+UR4+0x2c00] ;  /* 0x002c00040020783b */ /* 0x000e220008000200 */
[----:B------:R-:W-:-:S05]  /*b5ec0*/  F2FP.F16.E5M2.UNPACK_B R3, R3 ;  /* 0x00000003ff03723e */ /* 0x000fca00020004ff */
[----:B------:R-:W-:Y:S01]  /*b5ed0*/  STL [R1+0x14], R3 ;  /* 0x0000140301007387 */ /* 0x000fe20000100800 */
[----:B------:R-:W-:-:S03]  /*b5ee0*/  F2FP.F16.E5M2.UNPACK_B R4, R4 ;  /* 0x00000004ff04723e */ /* 0x000fc600020004ff */
[----:B0-----:R-:W-:Y:S01]  /*b5ef0*/  STL.64 [R1+0x29c0], R32 ;  /* 0x0029c02001007387 */ /* 0x001fe20000100a00 */
[----:B------:R-:W-:Y:S02]  /*b5f00*/  IMAD.MOV.U32 R7, RZ, RZ, R32 ;  /* 0x000000ffff077224 */ /* 0x000fe400078e0020 */
[----:B------:R-:W-:Y:S01]  /*b5f10*/  IMAD.MOV.U32 R6, RZ, RZ, R33 ;  /* 0x000000ffff067224 */ /* 0x000fe200078e0021 */
[----:B------:R0:W-:Y:S02]  /*b5f20*/  STL.64 [R1+0x29c8], R34 ;  /* 0x0029c82201007387 */ /* 0x0001e40000100a00 */
[----:B0-----:R-:W-:Y:S02]  /*b5f30*/  HMMA.16816.F32 R32, R28, R2, R24 ;  /* 0x000000021c20723c */ /* 0x001fe40000001818 */
[----:B------:R-:W3:Y:S04]  /*b5f40*/  LDL.LU.64 R24, [R1+0x1fc0] ;  /* 0x001fc00001187983 */ /* 0x000ee80000300a00 */
[----:B------:R-:W-:-:S15]  /*b5f50*/  STL [R1+0x8], R4 ;  /* 0x0000080401007387 */ /* 0x000fde0000100800 */
[----:B------:R-:W-:-:S02]  /*b5f60*/  NOP ;  /* 0x0000000000007918 */ /* 0x000fc40000000000 */
[----:B------:R-:W-:Y:S04]  /*b5f70*/  STL.64 [R1+0x60], R32 ;  /* 0x0000602001007387 */ /* 0x000fe80000100a00 */
[----:B------:R-:W-:Y:S04]  /*b5f80*/  STL.64 [R1+0x68], R34 ;  /* 0x0000682201007387 */ /* 0x000fe80000100a00 */
[----:B------:R-:W3:Y:S04]  /*b5f90*/  LDL.LU.64 R26, [R1+0x1fc8] ;  /* 0x001fc800011a7983 */ /* 0x000ee80000300a00 */
[----:B------:R-:W0:Y:S01]  /*b5fa0*/  LDSM.16.M88.4 R32, [R0+UR4+0x3000] ;  /* 0x003000040020783b */ /* 0x000e220008000200 */
[----:B------:R-:W-:-:S05]  /*b5fb0*/  F2FP.F16.E5M2.UNPACK_B R5, R5 ;  /* 0x00000005ff05723e */ /* 0x000fca00020004ff */
[----:B------:R-:W-:Y:S04]  /*b5fc0*/  STL [R1+0xc], R5 ;  /* 0x00000c0501007387 */ /* 0x000fe80000100800 */
[----:B0-----:R0:W-:Y:S01]  /*b5fd0*/  STL.64 [R1+0x29d0], R32 ;  /* 0x0029d02001007387 */ /* 0x0011e20000100a00 */
[----:B------:R-:W-:Y:S02]  /*b5fe0*/  IMAD.MOV.U32 R3, RZ, RZ, R32 ;  /* 0x000000ffff037224 */ /* 0x000fe400078e0020 */
[----:B------:R-:W-:Y:S01]  /*b5ff0*/  IMAD.MOV.U32 R2, RZ, RZ, R33 ;  /* 0x000000ffff027224 */ /* 0x000fe200078e0021 */
[----:B------:R1:W-:Y:S04]  /*b6000*/  STL.64 [R1+0x29d8], R34 ;  /* 0x0029d82201007387 */ /* 0x0003e80000100a00 */
[----:B0-----:R-:W4:Y:S04]  /*b6010*/  LDL.LU.64 R32, [R1+0x1fb0] ;  /* 0x001fb00001207983 */ /* 0x001f280000300a00 */
[----:B-1----:R-:W4:Y:S01]  /*b6020*/  LDL.LU.64 R34, [R1+0x1fb8] ;  /* 0x001fb80001227983 */ /* 0x002f220000300a00 */
[----:B------:R-:W-:-:S02]  /*b6030*/  F2FP.F16.E5M2.UNPACK_B R12, R12 ;  /* 0x0000000cff0c723e */ /* 0x000fc400020004ff */
[----:B------:R-:W-:-:S03]  /*b6040*/  F2FP.F16.E5M2.UNPACK_B R13, R13 ;  /* 0x0000000dff0d723e */ /* 0x000fc600020004ff */
[----:B------:R-:W-:Y:S04]  /*b6050*/  STL [R1], R12 ;  /* 0x0000000c01007387 */ /* 0x000fe80000100800 */
[----:B------:R-:W-:Y:S01]  /*b6060*/  STL [R1+0x4], R13 ;  /* 0x0000040d01007387 */ /* 0x000fe20000100800 */
[----:B--2---:R-:W-:Y:S03]  /*b6070*/  HMMA.16816.F32 R40, R28, R4, R20 ;  /* 0x000000041c28723c */ /* 0x004fe60000001814 */
[----:B------:R-:W0:-:S15]  /*b6080*/  LDSM.16.M88.4 R20, [R0+UR4+0x3400] ;  /* 0x003400040014783b */ /* 0x000e1e0008000200 */
[----:B------:R-:W-:-:S05]  /*b6090*/  NOP ;  /* 0x0000000000007918 */ /* 0x000fca0000000000 */
[----:B------:R-:W-:Y:S04]  /*b60a0*/  STL.64 [R1+0x70], R40 ;  /* 0x0000702801007387 */ /* 0x000fe80000100a00 */
[----:B------:R-:W-:Y:S04]  /*b60b0*/  STL.64 [R1+0x78], R42 ;  /* 0x0000782a01007387 */ /* 0x000fe80000100a00 */
[----:B0-----:R0:W-:Y:S01]  /*b60c0*/  STL.64 [R1+0x29e0], R20 ;  /* 0x0029e01401007387 */ /* 0x0011e20000100a00 */
[----:B------:R-:W-:Y:S02]  /*b60d0*/  IMAD.MOV.U32 R5, RZ, RZ, R20 ;  /* 0x000000ffff057224 */ /* 0x000fe400078e0014 */
[----:B------:R-:W-:Y:S01]  /*b60e0*/  IMAD.MOV.U32 R4, RZ, RZ, R21 ;  /* 0x000000ffff047224 */ /* 0x000fe200078e0015 */
[----:B------:R1:W-:Y:S04]  /*b60f0*/  STL.64 [R1+0x29e8], R22 ;  /* 0x0029e81601007387 */ /* 0x0003e80000100a00 */
[----:B0-----:R-:W2:Y:S04]  /*b6100*/  LDL.LU.64 R20, [R1+0x1fa0] ;  /* 0x001fa00001147983 */ /* 0x001ea80000300a00 */
[----:B-1----:R-:W2:Y:S01]  /*b6110*/  LDL.LU.64 R22, [R1+0x1fa8] ;  /* 0x001fa80001167983 */ /* 0x002ea20000300a00 */
[----:B------:R-:W-:-:S02]  /*b6120*/  F2FP.F16.E5M2.UNPACK_B R60, R37 ;  /* 0x00000025ff3c723e */ /* 0x000fc400020004ff */
[----:B------:R-:W-:Y:S02]  /*b6130*/  F2FP.F16.E5M2.UNPACK_B R61, R36 ;  /* 0x00000024ff3d723e */ /* 0x000fe400020004ff */
[----:B---3--:R-:W-:Y:S01]  /*b6140*/  HMMA.16816.F32 R36, R28, R12, R24 ;  /* 0x0000000c1c24723c */ /* 0x008fe20000001818 */
[----:B------:R-:W0:-:S15]  /*b6150*/  LDSM.16.M88.4 R24, [R0+UR4+0x3800] ;  /* 0x003800040018783b */ /* 0x000e1e0008000200 */
[----:B------:R-:W-:-:S07]  /*b6160*/  NOP ;  /* 0x0000000000007918 */ /* 0x000fce0000000000 */
[----:B------:R-:W-:Y:S04]  /*b6170*/  STL.64 [R1+0x80], R36 ;  /* 0x0000802401007387 */ /* 0x000fe80000100a00 */
[----:B------:R-:W-:Y:S04]  /*b6180*/  STL.64 [R1+0x88], R38 ;  /* 0x0000882601007387 */ /* 0x000fe80000100a00 */
[----:B0-----:R0:W-:Y:S01]  /*b6190*/  STL.64 [R1+0x29f0], R24 ;  /* 0x0029f01801007387 */ /* 0x0011e20000100a00 */
[----:B------:R-:W-:Y:S02]  /*b61a0*/  IMAD.MOV.U32 R13, RZ, RZ, R24 ;  /* 0x000000ffff0d7224 */ /* 0x000fe400078e0018 */
[----:B------:R-:W-:Y:S01]  /*b61b0*/  IMAD.MOV.U32 R12, RZ, RZ, R25 ;  /* 0x000000ffff0c7224 */ /* 0x000fe200078e0019 */
[----:B------:R1:W-:Y:S04]  /*b61c0*/  STL.64 [R1+0x29f8], R26 ;  /* 0x0029f81a01007387 */ /* 0x0003e80000100a00 */
[----:B0-----:R-:W3:Y:S04]  /*b61d0*/  LDL.LU.64 R24, [R1+0x1f90] ;  /* 0x001f900001187983 */ /* 0x001ee80000300a00 */
[----:B-1----:R-:W3:Y:S01]  /*b61e0*/  LDL.LU.64 R26, [R1+0x1f98] ;  /* 0x001f9800011a7983 */ /* 0x002ee20000300a00 */
[----:B----4-:R-:W-:Y:S03]  /*b61f0*/  HMMA.16816.F32 R36, R28, R60, R32 ;  /* 0x0000003c1c24723c */ /* 0x010fe60000001820 */
[----:B------:R-:W0:Y:S01]  /*b6200*/  LDSM.16.M88.4 R32, [R0+UR4+0x3c00] ;  /* 0x003c00040020783b */ /* 0x000e220008000200 */
[----:B------:R-:W-:-:S02]  /*b6210*/  F2FP.F16.E5M2.UNPACK_B R58, R15 ;  /* 0x0000000fff3a723e */ /* 0x000fc400020004ff */
[----:B------:R-:W-:Y:S01]  /*b6220*/  F2FP.F16.E5M2.UNPACK_B R59, R14 ;  /* 0x0000000eff3b723e */ /* 0x000fe200020004ff */
[----:B------:R-:W-:-:S15]  /*b6230*/  STL.64 [R1+0x8bb8], R60 ;  /* 0x008bb83c01007387 */ /* 0x000fde0000100a00 */
[----:B------:R-:W-:-:S01]  /*b6240*/  NOP ;  /* 0x0000000000007918 */ /* 0x000fc20000000000 */
[----:B------:R-:W-:Y:S04]  /*b6250*/  STL.64 [R1+0x90], R36 ;  /* 0x0000902401007387 */ /* 0x000fe80000100a00 */
[----:B------:R-:W-:Y:S01]  /*b6260*/  STL.64 [R1+0x98], R38 ;  /* 0x0000982601007387 */ /* 0x000fe20000100a00 */
[----:B------:R-:W-:Y:S02]  /*b6270*/  F2FP.F16.E5M2.UNPACK_B R56, R17 ;  /* 0x00000011ff38723e */ /* 0x000fe400020004ff */
[----:B------:R-:W-:Y:S01]  /*b6280*/  F2FP.F16.E5M2.UNPACK_B R57, R16 ;  /* 0x00000010ff39723e */ /* 0x000fe200020004ff */
[----:B------:R-:W-:Y:S04]  /*b6290*/  LDSM.16.M88.4 R36, [R0+UR4+0x4800] ;  /* 0x004800040024783b */ /* 0x000fe80008000200 */
[----:B0-----:R-:W-:Y:S01]  /*b62a0*/  STL.64 [R1+0x2a00], R32 ;  /* 0x002a002001007387 */ /* 0x001fe20000100a00 */
[----:B------:R-:W-:-:S02]  /*b62b0*/  IMAD.MOV.U32 R15, RZ, RZ, R32 ;  /* 0x000000ffff0f7224 */ /* 0x000fc400078e0020 */
[----:B------:R-:W-:Y:S01]  /*b62c0*/  IMAD.MOV.U32 R14, RZ, RZ, R33 ;  /* 0x000000ffff0e7224 */ /* 0x000fe200078e0021 */
[----:B------:R2:W-:Y:S02]  /*b62d0*/  STL.64 [R1+0x2a08], R34 ;  /* 0x002a082201007387 */ /* 0x0005e40000100a00 */
[----:B--2---:R-:W-:Y:S02]  /*b62e0*/  HMMA.16816.F32 R32, R28, R58, R20 ;  /* 0x0000003a1c20723c */ /* 0x004fe40000001814 */
[----:B------:R-:W2:Y:S04]  /*b62f0*/  LDL.LU.64 R20, [R1+0x1f80] ;  /* 0x001f800001147983 */ /* 0x000ea80000300a00 */
[----:B------:R-:W2:-:S15]  /*b6300*/  LDL.LU.64 R22, [R1+0x1f88] ;  /* 0x001f880001167983 */ /* 0x000e9e0000300a00 */
[----:B------:R-:W-:-:S02]  /*b6310*/  NOP ;  /* 0x0000000000007918 */ /* 0x000fc40000000000 */
[----:B------:R-:W-:Y:S04]  /*b6320*/  STL.64 [R1+0xa0], R32 ;  /* 0x0000a02001007387 */ /* 0x000fe80000100a00 */
[----:B------:R-:W-:Y:S04]  /*b6330*/  STL.64 [R1+0xa8], R34 ;  /* 0x0000a82201007387 */ /* 0x000fe80000100a00 */
[----:B------:R-:W0:Y:S04]  /*b6340*/  LDSM.16.M88.4 R32, [R0+UR4+0x4000] ;  /* 0x004000040020783b */ /* 0x000e280008000200 */
[----:B0-----:R0:W-:Y:S01]  /*b6350*/  STL.64 [R1+0x2a10], R32 ;  /* 0x002a102001007387 */ /* 0x0011e20000100a00 */
[----:B------:R-:W-:-:S02]  /*b6360*/  IMAD.MOV.U32 R17, RZ, RZ, R32 ;  /* 0x000000ffff117224 */ /* 0x000fc400078e0020 */
[----:B------:R-:W-:Y:S01]  /*b6370*/  IMAD.MOV.U32 R16, RZ, RZ, R33 ;  /* 0x000000ffff107224 */ /* 0x000fe200078e0021 */
[----:B------:R1:W-:Y:S04]  /*b6380*/  STL.64 [R1+0x2a18], R34 ;  /* 0x002a182201007387 */ /* 0x0003e80000100a00 */
[----:B0-----:R-:W4:Y:S04]  /*b6390*/  LDL.LU.64 R32, [R1+0x1f70] ;  /* 0x001f700001207983 */ /* 0x001f280000300a00 */
[----:B-1----:R-:W4:Y:S01]  /*b63a0*/  LDL.LU.64 R34, [R1+0x1f78] ;  /* 0x001f780001227983 */ /* 0x002f220000300a00 */
[----:B---3--:R-:W-:-:S15]  /*b63b0*/  HMMA.16816.F32 R24, R28, R56, R24 ;  /* 0x000000381c18723c */ /* 0x008fde0000001818 */
[----:B------:R-:W-:-:S08]  /*b63c0*/  NOP ;  /* 0x0000000000007918 */ /* 0x000fd00000000000 */
[----:B------:R-:W-:Y:S04]  /*b63d0*/  STL.64 [R1+0xb0], R24 ;  /* 0x0000b01801007387 */ /* 0x000fe80000100a00 */
[----:B------:R-:W-:Y:S04]  /*b63e0*/  STL.64 [R1+0xb8], R26 ;  /* 0x0000b81a01007387 */ /* 0x000fe80000100a00 */
[----:B------:R-:W0:Y:S01]  /*b63f0*/  LDSM.16.M88.4 R24, [R0+UR4+0x4400] ;  /* 0x004400040018783b */ /* 0x000e220008000200 */
[----:B------:R-:W-:-:S03]  /*b6400*/  F2FP.F16.E5M2.UNPACK_B R54, R19 ;  /* 0x00000013ff36723e */ /* 0x000fc600020004ff */
[----:B------:R-:W-:Y:S01]  /*b6410*/  STL.64 [R1+0x8bc8], R58 ;  /* 0x008bc83a01007387 */ /* 0x000fe20000100a00 */
[----:B------:R-:W-:-:S03]  /*b6420*/  F2FP.F16.E5M2.UNPACK_B R55, R18 ;  /* 0x00000012ff37723e */ /* 0x000fc600020004ff */
[----:B------:R-:W-:Y:S04]  /*b6430*/  STL.64 [R1+0x8bc0], R56 ;  /* 0x008bc03801007387 */ /* 0x000fe80000100a00 */
[----:B0-----:R0:W-:Y:S01]  /*b6440*/  STL.64 [R1+0x2a20], R24 ;  /* 0x002a201801007387 */ /* 0x0011e20000100a00 */
[----:B------:R-:W-:Y:S02]  /*b6450*/  IMAD.MOV.U32 R19, RZ, RZ, R24 ;  /* 0x000000ffff137224 */ /* 0x000fe400078e0018 */
[----:B------:R-:W-:Y:S01]  /*b6460*/  IMAD.MOV.U32 R18, RZ, RZ, R25 ;  /* 0x000000ffff127224 */ /* 0x000fe200078e0019 */
[----:B------:R1:W-:Y:S04]  /*b6470*/  STL.64 [R1+0x2a28], R26 ;  /* 0x002a281a01007387 */ /* 0x0003e80000100a00 */
[----:B0-----:R-:W3:Y:S04]  /*b6480*/  LDL.LU.64 R24, [R1+0x1f60] ;  /* 0x001f600001187983 */ /* 0x001ee80000300a00 */
[----:B-1----:R-:W3:Y:S01]  /*b6490*/  LDL.LU.64 R26, [R1+0x1f68] ;  /* 0x001f6800011a7983 */ /* 0x002ee20000300a00 */
[----:B------:R-:W-:-:S02]  /*b64a0*/  F2FP.F16.E5M2.UNPACK_B R50, R9 ;  /* 0x00000009ff32723e */ /* 0x000fc400020004ff */
[----:B------:R-:W-:Y:S02]  /*b64b0*/  F2FP.F16.E5M2.UNPACK_B R51, R8 ;  /* 0x00000008ff33723e */ /* 0x000fe400020004ff */
[----:B------:R-:W-:Y:S02]  /*b64c0*/  F2FP.F16.E5M2.UNPACK_B R52, R11 ;  /* 0x0000000bff34723e */ /* 0x000fe400020004ff */
[----:B------:R-:W-:Y:S01]  /*b64d0*/  F2FP.F16.E5M2.UNPACK_B R53, R10 ;  /* 0x0000000aff35723e */ /* 0x000fe200020004ff */
[----:B--2---:R-:W-:-:S15]  /*b64e0*/  HMMA.16816.F32 R40, R28, R54, R20 ;  /* 0x000000361c28723c */ /* 0x004fde0000001814 */
[----:B------:R-:W-:-:S08]  /*b64f0*/  NOP ;  /* 0x0000000000007918 */ /* 0x000fd00000000000 */
[----:B------:R-:W-:Y:S04]  /*b6500*/  STL.64 [R1+0xc0], R40 ;  /* 0x0000c02801007387 */ /* 0x000fe80000100a00 */
[----:B------:R-:W-:Y:S04]  /*b6510*/  STL.64 [R1+0xc8], R42 ;  /* 0x0000c82a01007387 */ /* 0x000fe80000100a00 */
[----:B------:R-:W-:Y:S04]  /*b6520*/  STL.64 [R1+0x2a30], R36 ;  /* 0x002a302401007387 */ /* 0x000fe80000100a00 */
[----:B------:R-:W-:Y:S04]  /*b6530*/  STL.64 [R1+0x2a38], R38 ;  /* 0x002a382601007387 */ /* 0x000fe80000100a00 */
[----:B------:R-:W2:Y:S04]  /*b6540*/  LDL.LU.64 R8, [R1+0x1f50] ;  /* 0x001f500001087983 */ /* 0x000ea80000300a00 */
[----:B------:R-:W2:Y:S04]  /*b6550*/  LDL.LU.64 R10, [R1+0x1f58] ;  /* 0x001f5800010a7983 */ /* 0x000ea80000300a00 */
[----:B------:R-:W-:Y:S04]  /*b6560*/  STL.64 [R1+0x8bd8], R54 ;  /* 0x008bd83601007387 */ /* 0x000fe80000100a00 */
[----:B------:R-:W-:Y:S01]  /*b6570*/  STL.64 [R1+0x8bd0], R52 ;  /* 0x008bd03401007387 */ /* 0x000fe20000100a00 */
[----:B----4-:R-:W-:-:S15]  /*b6580*/  HMMA.16816.F32 R32, R28, R52, R32 ;  /* 0x000000341c20723c */ /* 0x010fde0000001820 */
[----:B------:R-:W-:-:S08]  /*b6590*/  NOP ;  /* 0x0000000000007918 */ /* 0x000fd00000000000 */
[----:B------:R-:W-:Y:S04]  /*b65a0*/  STL.64 [R1+0xd0], R32 ;  /* 0x0000d02001007387 */ /* 0x000fe80000100a00 */
[----:B------:R-:W-:Y:S04]  /*b65b0*/  STL.64 [R1+0xd8], R34 ;  /* 0x0000d82201007387 */ /* 0x000fe80000100a00 */
[----:B------:R-:W0:Y:S04]  /*b65c0*/  LDSM.16.M88.4 R32, [R0+UR4+0x4c00] ;  /* 0x004c00040020783b */ /* 0x000e280008000200 */
[----:B0-----:R-:W-:Y:S01]  /*b65d0*/  STL.64 [R1+0x2a40], R32 ;  /* 0x002a402001007387 */ /* 0x001fe20000100a00 */
[----:B------:R-:W-:-:S02]  /*b65e0*/  IMAD.MOV.U32 R23, RZ, RZ, R32 ;  /* 0x000000ffff177224 */ /* 0x000fc400078e0020 */
[----:B------:R-:W-:Y:S01]  /*b65f0*/  IMAD.MOV.U32 R22, RZ, RZ, R33 ;  /* 0x000000ffff167224 */ /* 0x000fe200078e0021 */
[----:B------:R3:W-:Y:S02]  /*b6600*/  STL.64 [R1+0x2a48], R34 ;  /* 0x002a482201007387 */ /* 0x0007e40000100a00 */
[----:B---3--:R-:W-:Y:S02]  /*b6610*/  HMMA.16816.F32 R32, R28, R50, R24 ;  /* 0x000000321c20723c */ /* 0x008fe40000001818 */
[----:B------:R-:W3:Y:S04]  /*b6620*/  LDL.LU.64 R24, [R1+0x1f40] ;  /* 0x001f400001187983 */ /* 0x000ee80000300a00 */
[----:B------:R-:W3:-:S15]  /*b6630*/  LDL.LU.64 R26, [R1+0x1f48] ;  /* 0x001f4800011a7983 */ /* 0x000ede0000300a00 */
[----:B------:R-:W-:-:S02]  /*b6640*/  NOP ;  /* 0x0000000000007918 */ /* 0x000fc40000000000 */
[----:B------:R-:W-:Y:S04]  /*b6650*/  STL.64 [R1+0xe0], R32 ;  /* 0x0000e02001007387 */ /* 0x000fe80000100a00 */
[----:B------:R-:W-:Y:S04]  /*b6660*/  STL.64 [R1+0xe8], R34 ;  /* 0x0000e82201007387 */ /* 0x000fe80000100a00 */
[----:B------:R-:W0:Y:S01]  /*b6670*/  LDSM.16.M88.4 R32, [R0+UR4+0x5000] ;  /* 0x005000040020783b */ /* 0x000e220008000200 */
[----:B------:R-:W-:Y:S02]  /*b6680*/  F2FP.F16.E5M2.UNPACK_B R48, R7 ;  /* 0x00000007ff30723e */ /* 0x000fe400020004ff */
[----:B------:R-:W-:-:S02]  /*b6690*/  F2FP.F16.E5M2.UNPACK_B R49, R6 ;  /* 0x00000006ff31723e */ /* 0x000fc400020004ff */
[----:B------:R-:W-:Y:S02]  /*b66a0*/  F2FP.F16.E5M2.UNPACK_B R46, R3 ;  /* 0x00000003ff2e723e */ /* 0x000fe400020004ff */
[----:B------:R-:W-:Y:S01]  /*b66b0*/  F2FP.F16.E5M2.UNPACK_B R47, R2 ;  /* 0x00000002ff2f723e */ /* 0x000fe200020004ff */
[----:B0-----:R0:W-:Y:S01]  /*b66c0*/  STL.64 [R1+0x2a50], R32 ;  /* 0x002a502001007387 */ /* 0x0011e20000100a00 */
[----:B------:R-:W-:Y:S02]  /*b66d0*/  IMAD.MOV.U32 R2, RZ, RZ, R32 ;  /* 0x000000ffff027224 */ /* 0x000fe400078e0020 */
[----:B------:R-:W-:Y:S01]  /*b66e0*/  IMAD.MOV.U32 R3, RZ, RZ, R33 ;  /* 0x000000ffff037224 */ /* 0x000fe200078e0021 */
[----:B------:R1:W-:Y:S04]  /*b66f0*/  STL.64 [R1+0x2a58], R34 ;  /* 0x002a582201007387 */ /* 0x0003e80000100a00 */
[----:B0-----:R-:W4:Y:S04]  /*b6700*/  LDL.LU.64 R32, [R1+0x1f30] ;  /* 0x001f300001207983 */ /* 0x001f280000300a00 */
[----:B-1----:R-:W4:Y:S01]  /*b6710*/  LDL.LU.64 R34, [R1+0x1f38] ;  /* 0x001f380001227983 */ /* 0x002f220000300a00 */
[----:B--2---:R-:W-:-:S15]  /*b6720*/  HMMA.16816.F32 R8, R28, R48, R8 ;  /* 0x000000301c08723c */ /* 0x004fde0000001808 */
[----:B------:R-:W-:-:S08]  /*b6730*/  NOP ;  /* 0x0000000000007918 */ /* 0x000fd00000000000 */
[----:B------:R-:W-:Y:S04]  /*b6740*/  STL.64 [R1+0xf0], R8 ;  /* 0x0000f00801007387 */ /* 0x000fe80000100a00 */
[----:B------:R-:W-:Y:S04]  /*b6750*/  STL.64 [R1+0xf8], R10 ;  /* 0x0000f80a01007387 */ /* 0x000fe80000100a00 */
[----:B------:R-:W0:Y:S04]  /*b6760*/  LDSM.16.M88.4 R8, [R0+UR4+0x5400] ;  /* 0x005400040008783b */ /* 0x000e280008000200 */
[----:B------:R-:W-:Y:S04]  /*b6770*/  STL.64 [R1+0x8be8], R50 ;  /* 0x008be83201007387 */ /* 0x000fe80000100a00 */
[----:B------:R-:W-:Y:S04]  /*b6780*/  STL.64 [R1+0x8be0], R48 ;  /* 0x008be03001007387 */ /* 0x000fe80000100a00 */
[----:B0-----:R0:W-:Y:S01]  /*b6790*/  STL.64 [R1+0x2a60], R8 ;  /* 0x002a600801007387 */ /* 0x0011e20000100a00 */
[----:B------:R-:W-:-:S02]  /*b67a0*/  IMAD.MOV.U32 R7, RZ, RZ, R8 ;  /* 0x000000ffff077224 */ /* 0x000fc400078e0008 */
[----:B------:R-:W-:Y:S01]  /*b67b0*/  IMAD.MOV.U32 R6, RZ, RZ, R9 ;  /* 0x000000ffff067224 */ /* 0x000fe200078e0009 */
[----:B------:R1:W-:Y:S04]  /*b67c0*/  STL.64 [R1+0x2a68], R10 ;  /* 0x002a680a01007387 */ /* 0x0003e80000100a00 */
[----:B0-----:R-:W2:Y:S04]  /*b67d0*/  LDL.LU.64 R8, [R1+0x1f20] ;  /* 0x001f200001087983 */ /* 0x001ea80000300a00 */
[----:B-1----:R-:W2:Y:S01]  /*b67e0*/  LDL.LU.64 R10, [R1+0x1f28] ;  /* 0x001f2800010a7983 */ /* 0x002ea20000300a00 */
[----:B------:R-:W-:-:S02]  /*b67f0*/  IMAD.MOV.U32 R21, RZ, RZ, R36 ;  /* 0x000000ffff157224 */ /* 0x000fc400078e0024 */
[----:B------:R-:W-:Y:S01]  /*b6800*/  IMAD.MOV.U32 R20, RZ, RZ, R37 ;  /* 0x000000ffff147224 */ /* 0x000fe200078e0025 */
[----:B------:R-:W-:Y:S02]  /*b6810*/  F2FP.F16.E5M2.UNPACK_B R44, R5 ;  /* 0x00000005ff2c723e */ /* 0x000fe400020004ff */
[----:B------:R-:W-:Y:S01]  /*b6820*/  F2FP.F16.E5M2.UNPACK_B R45, R4 ;  /* 0x00000004ff2d723e */ /* 0x000fe200020004ff */
        /* <DEDUP_REMOVED lines=10> */
[----:B-1----:R-:W3:Y:S04]  /*b68d0*/  LDL.LU.64 R26, [R1+0x1f18] ;  /* 0x001f1800011a7983 */ /* 0x002ee80000300a00 */
[----:B------:R-:W-:Y:S01]  /*b68e0*/  STL.64 [R1+0x8ba0], R46 ;  /* 0x008ba02e01007387 */ /* 0x000fe20000100a00 */
[----:B----4-:R-:W-:Y:S06]  /*b68f0*/  HMMA.16816.F32 R32, R28, R44, R32 ;  /* 0x0000002c1c20723c */ /* 0x010fec0000001820 */
[----:B------:R-:W-:-:S15]  /*b6900*/  STL.64 [R1+0x8b98], R44 ;  /* 0x008b982c01007387 */ /* 0x000fde0000100a00 */
[----:B------:R-:W-:-:S02]  /*b6910*/  NOP ;  /* 0x0000000000007918 */ /* 0x000fc40000000000 */
[----:B------:R-:W-:Y:S04]  /*b6920*/  STL.64 [R1+0x110], R32 ;  /* 0x0001102001007387 */ /* 0x000fe80000100a00 */
[----:B------:R-:W-:Y:S04]  /*b6930*/  STL.64 [R1+0x118], R34 ;  /* 0x0001182201007387 */ /* 0x000fe80000100a00 */
[----:B------:R-:W0:Y:S01]  /*b6940*/  LDSM.16.M88.4 R32, [R0+UR4+0x5c00] ;  /* 0x005c00040020783b */ /* 0x000e220008000200 */
[----:B------:R-:W-:Y:S02]  /*b6950*/  F2FP.F16.E5M2.UNPACK_B R42, R13 ;  /* 0x0000000dff2a723e */ /* 0x000fe400020004ff */
[----:B------:R-:W-:Y:S01]  /*b6960*/  F2FP.F16.E5M2.UNPACK_B R43, R12 ;  /* 0x0000000cff2b723e */ /* 0x000fe200020004ff */
        /* <DEDUP_REMOVED lines=11> */
[----:B0-----:R-:W-:Y:S04]  /*b6a20*/  STL.64 [R1+0x2a90], R32 ;  /* 0x002a902001007387 */ /* 0x001fe80000100a00 */
[----:B------:R-:W-:Y:S04]  /*b6a30*/  STL.64 [R1+0x2a98], R34 ;  /* 0x002a982201007387 */ /* 0x000fe80000100a00 */
[----:B------:R-:W4:Y:S04]  /*b6a40*/  LDL.LU.64 R44, [R1+0x1ef0] ;  /* 0x001ef000012c7983 */ /* 0x000f280000300a00 */
[----:B------:R-:W4:Y:S01]  /*b6a50*/  LDL.LU.64 R46, [R1+0x1ef8] ;  /* 0x001ef800012e7983 */ /* 0x000f220000300a00 */
[----:B------:R-:W-:-:S02]  /*b6a60*/  F2FP.F16.E5M2.UNPACK_B R40, R15 ;  /* 0x0000000fff28723e */ /* 0x000fc400020004ff */
[----:B------:R-:W-:-:S07]  /*b6a70*/  F2FP.F16.E5M2.UNPACK_B R41, R14 ;  /* 0x0000000eff29723e */ /* 0x000fce00020004ff */
[----:B---3--:R-:W-:-:S15]  /*b6a80*/  HMMA.16816.F32 R24, R28, R40, R24 ;  /* 0x000000281c18723c */ /* 0x008fde0000001818 */
[----:B------:R-:W-:-:S08]  /*b6a90*/  NOP ;  /* 0x0000000000007918 */ /* 0x000fd00000000000 */
[----:B------:R-:W-:Y:S04]  /*b6aa0*/  STL.64 [R1+0x130], R24 ;  /* 0x0001301801007387 */ /* 0x000fe80000100a00 */
[----:B------:R-:W-:Y:S04]  /*b6ab0*/  STL.64 [R1+0x138], R26 ;  /* 0x0001381a01007387 */ /* 0x000fe80000100a00 */
[----:B------:R-:W0:Y:S01]  /*b6ac0*/  LDSM.16.M88.4 R24, [R0+UR4+0x6400] ;  /* 0x006400040018783b */ /* 0x000e220008000200 */
[----:B------:R-:W-:Y:S02]  /*b6ad0*/  F2FP.F16.E5M2.UNPACK_B R38, R17 ;  /* 0x00000011ff26723e */ /* 0x000fe400020004ff */
[----:B------:R-:W-:Y:S01]  /*b6ae0*/  F2FP.F16.E5M2.UNPACK_B R39, R16 ;  /* 0x00000010ff27723e */ /* 0x000fe200020004ff */
[----:B------:R-:W-:Y:S04]  /*b6af0*/  STL.64 [R1+0x8bb0], R42 ;  /* 0x008bb02a01007387 */ /* 0x000fe80000100a00 */
[----:B------:R-:W-:Y:S01]  /*b6b00*/  STL.64 [R1+0x8ba8], R40 ;  /* 0x008ba82801007387 */ /* 0x000fe20000100a00 */
[----:B------:R-:W-:-:S02]  /*b6b10*/  IMAD.MOV.U32 R14, RZ, RZ, R32 ;  /* 0x000000ffff0e7224 */ /* 0x000fc400078e0020 */
[----:B------:R-:W-:Y:S01]  /*b6b20*/  IMAD.MOV.U32 R15, RZ, RZ, R33 ;  /* 0x000000ffff0f7224 */ /* 0x000fe200078e0021 */
[----:B0-----:R0:W-:Y:S01]  /*b6b30*/  STL.64 [R1+0x2aa0], R24 ;  /* 0x002aa01801007387 */ /* 0x0011e20000100a00 */
[----:B------:R-:W-:Y:S02]  /*b6b40*/  IMAD.MOV.U32 R16, RZ, RZ, R24 ;  /* 0x000000ffff107224 */ /* 0x000fe400078e0018 */
[----:B------:R-:W-:Y:S01]  /*b6b50*/  IMAD.MOV.U32 R17, RZ, RZ, R25 ;  /* 0x000000ffff117224 */ /* 0x000fe200078e0019 */
[----:B------:R1:W-:Y:S04]  /*b6b60*/  STL.64 [R1+0x2aa8], R26 ;  /* 0x002aa81a01007387 */ /* 0x0003e80000100a00 */
[----:B0-----:R-:W3:Y:S04]  /*b6b70*/  LDL.LU.64 R24, [R1+0x1ee0] ;  /* 0x001ee00001187983 */ /* 0x001ee80000300a00 */
[----:B-1----:R-:W3:Y:S01]  /*b6b80*/  LDL.LU.64 R26, [R1+0x1ee8] ;  /* 0x001ee800011a7983 */ /* 0x002ee20000300a00 */
[----:B------:R-:W-:-:S02]  /*b6b90*/  F2FP.F16.E5M2.UNPACK_B R36, R19 ;  /* 0x00000013ff24723e */ /* 0x000fc400020004ff */
[----:B------:R-:W-:Y:S01]  /*b6ba0*/  F2FP.F16.E5M2.UNPACK_B R37, R18 ;  /* 0x00000012ff25723e */ /* 0x000fe200020004ff */
[----:B--2---:R-:W-:Y:S01]  /*b6bb0*/  HMMA.16816.F32 R32, R28, R38, R8 ;  /* 0x000000261c20723c */ /* 0x004fe20000001808 */
        /* <DEDUP_REMOVED lines=10> */
[----:B----4-:R-:W-:Y:S03]  /*b6c60*/  HMMA.16816.F32 R40, R28, R36, R44 ;  /* 0x000000241c28723c */ /* 0x010fe6000000182c */
[----:B------:R-:W-:Y:S04]  /*b6c70*/  STL.64 [R1+0x8bf8], R38 ;  /* 0x008bf82601007387 */ /* 0x000fe80000100a00 */
[----:B------:R-:W-:Y:S01]  /*b6c80*/  STL.64 [R1+0x8bf0], R36 ;  /* 0x008bf02401007387 */ /* 0x000fe20000100a00 */
[----:B------:R-:W-:-:S02]  /*b6c90*/  F2FP.F16.E5M2.UNPACK_B R34, R21 ;  /* 0x00000015ff22723e */ /* 0x000fc400020004ff */
[----:B------:R-:W-:Y:S01]  /*b6ca0*/  F2FP.F16.E5M2.UNPACK_B R35, R20 ;  /* 0x00000014ff23723e */ /* 0x000fe200020004ff */
[----:B------:R-:W-:-:S12]  /*b6cb0*/  LDSM.16.M88.4 R44, [R0+UR4+0x7c00] ;  /* 0x007c0004002c783b */ /* 0x000fd80008000200 */
[----:B------:R-:W-:Y:S04]  /*b6cc0*/  STL.64 [R1+0x150], R40 ;  /* 0x0001502801007387 */ /* 0x000fe80000100a00 */
[----:B------:R-:W-:Y:S04]  /*b6cd0*/  STL.64 [R1+0x158], R42 ;  /* 0x0001582a01007387 */ /* 0x000fe80000100a00 */
[----:B------:R-:W0:Y:S04]  /*b6ce0*/  LDSM.16.M88.4 R40, [R0+UR4+0x6c00] ;  /* 0x006c00040028783b */ /* 0x000e280008000200 */
[----:B0-----:R-:W-:Y:S04]  /*b6cf0*/  STL.64 [R1+0x2ac0], R40 ;  /* 0x002ac02801007387 */ /* 0x001fe80000100a00 */
[----:B------:R-:W-:Y:S04]  /*b6d00*/  STL.64 [R1+0x2ac8], R42 ;  /* 0x002ac82a01007387 */ /* 0x000fe80000100a00 */
[----:B------:R-:W4:Y:S04]  /*b6d10*/  LDL.LU.64 R36, [R1+0x1ec0] ;  /* 0x001ec00001247983 */ /* 0x000f280000300a00 */
[----:B------:R-:W4:Y:S01]  /*b6d20*/  LDL.LU.64 R38, [R1+0x1ec8] ;  /* 0x001ec80001267983 */ /* 0x000f220000300a00 */
[----:B---3--:R-:W-:Y:S01]  /*b6d30*/  HMMA.16816.F32 R24, R28, R34, R24 ;  /* 0x000000221c18723c */ /* 0x008fe20000001818 */
[----:B------:R-:W-:-:S02]  /*b6d40*/  F2FP.F16.E5M2.UNPACK_B R32, R23 ;  /* 0x00000017ff20723e */ /* 0x000fc400020004ff */
[----:B------:R-:W-:-:S15]  /*b6d50*/  F2FP.F16.E5M2.UNPACK_B R33, R22 ;  /* 0x00000016ff21723e */ /* 0x000fde00020004ff */
[----:B------:R-:W-:-:S05]  /*b6d60*/  NOP ;  /* 0x0000000000007918 */ /* 0x000fca0000000000 */
[----:B------:R-:W-:Y:S04]  /*b6d70*/  STL.64 [R1+0x160], R24 ;  /* 0x0001601801007387 */ /* 0x000fe80000100a00 */
[----:B------:R-:W-:Y:S04]  /*b6d80*/  STL.64 [R1+0x168], R26 ;  /* 0x0001681a01007387 */ /* 0x000fe80000100a00 */
[----:B------:R-:W0:Y:S04]  /*b6d90*/  LDSM.16.M88.4 R24, [R0+UR4+0x7000] ;  /* 0x007000040018783b */ /* 0x000e280008000200 */
[----:B0-----:R-:W-:Y:S04]  /*b6da0*/  STL.64 [R1+0x2ad0], R24 ;  /* 0x002ad01801007387 */ /* 0x001fe80000100a00 */
[----:B------:R-:W-:Y:S04]  /*b6db0*/  STL.64 [R1+0x2ad8], R26 ;  /* 0x002ad81a01007387 */ /* 0x000fe80000100a00 */
[----:B------:R-:W-:Y:S04]  /*b6dc0*/  STL.64 [R1+0x8c08], R34 ;  /* 0x008c082201007387 */ /* 0x000fe80000100a00 */
[----:B------:R-:W-:Y:S01]  /*b6dd0*/  STL.64 [R1+0x8c00], R32 ;  /* 0x008c002001007387 */ /* 0x000fe20000100a00 */
[----:B------:R-:W-:-:S02]  /*b6de0*/  IMAD.MOV.U32 R22, RZ, RZ, R24 ;  /* 0x000000ffff167224 */ /* 0x000fc400078e0018 */
[----:B------:R-:W-:Y:S01]  /*b6df0*/  IMAD.MOV.U32 R23, RZ, RZ, R25 ;  /* 0x000000ffff177224 */ /* 0x000fe200078e0019 */
[----:B------:R-:W-:Y:S01]  /*b6e00*/  F2FP.F16.E5M2.UNPACK_B R2, R2 ;  /* 0x00000002ff02723e */ /* 0x000fe200020004ff */
[----:B--2---:R-:W-:-:S15]  /*b6e10*/  HMMA.16816.F32 R8, R28, R32, R8 ;  /* 0x000000201c08723c */ /* 0x004fde0000001808 */
[----:B------:R-:W-:-:S08]  /*b6e20*/  NOP ;  /* 0x0000000000007918 */ /* 0x000fd00000000000 */
[----:B------:R-:W-:Y:S04]  /*b6e30*/  STL.64 [R1+0x170], R8 ;  /* 0x0001700801007387 */ /* 0x000fe80000100a00 */
        /* <DEDUP_REMOVED lines=8> */
[----:B------:R-:W-:Y:S02]  /*b6ec0*/  IMAD.MOV.U32 R20, RZ, RZ, R40 ;  /* 0x000000ffff147224 */ /* 0x000fe400078e0028 */
[----:B------:R-:W-:Y:S01]  /*b6ed0*/  IMAD.MOV.U32 R21, RZ, RZ, R41 ;  /* 0x000000ffff157224 */ /* 0x000fe200078e0029 */
[----:B----4-:R-:W-:Y:S01]  /*b6ee0*/  HMMA.16816.F32 R32, R28, R2, R36 ;  /* 0x000000021c20723c */ /* 0x010fe20000001824 */
[----:B0-----:R-:W-:Y:S04]  /*b6ef0*/  STL.64 [R1+0x2af0], R8 ;  /* 0x002af00801007387 */ /* 0x001fe80000100a00 */
[----:B------:R0:W-:Y:S04]  /*b6f00*/  STL.64 [R1+0x2af8], R10 ;  /* 0x002af80a01007387 */ /* 0x0001e80000100a00 */
[----:B------:R-:W2:Y:S04]  /*b6f10*/  LDL.LU.64 R40, [R1+0x2020] ;  /* 0x0020200001287983 */ /* 0x000ea80000300a00 */
[----:B------:R-:W2:Y:S10]  /*b6f20*/  LDL.LU.64 R42, [R1+0x2028] ;  /* 0x00202800012a7983 */ /* 0x000eb40000300a00 */
[----:B------:R1:W-:Y:S04]  /*b6f30*/  STL.64 [R1+0x180], R32 ;  /* 0x0001802001007387 */ /* 0x0003e80000100a00 */
[----:B------:R-:W-:Y:S04]  /*b6f40*/  STL.64 [R1+0x188], R34 ;  /* 0x0001882201007387 */ /* 0x000fe80000100a00 */
[----:B------:R-:W3:Y:S04]  /*b6f50*/  LDL.LU.64 R36, [R1+0x2010] ;  /* 0x0020100001247983 */ /* 0x000ee80000300a00 */
[----:B------:R-:W3:Y:S01]  /*b6f60*/  LDL.LU.64 R38, [R1+0x2018] ;  /* 0x0020180001267983 */ /* 0x000ee20000300a00 */
[----:B0-----:R-:W-:-:S03]  /*b6f70*/  F2FP.F16.E5M2.UNPACK_B R11, R4 ;  /* 0x00000004ff0b723e */ /* 0x001fc600020004ff */
[----:B------:R-:W4:Y:S01]  /*b6f80*/  LDL.LU R58, [R1+0x10a0] ;  /* 0x0010a000013a7983 */ /* 0x000f220000300800 */
[----:B------:R-:W-:Y:S01]  /*b6f90*/  F2FP.F16.E5M2.UNPACK_B R10, R5 ;  /* 0x00000005ff0a723e */ /* 0x000fe200020004ff */
[----:B------:R-:W-:Y:S02]  /*b6fa0*/  IMAD.MOV.U32 R27, RZ, RZ, R9 ;  /* 0x000000ffff1b7224 */ /* 0x000fe400078e0009 */
[----:B------:R-:W4:Y:S01]  /*b6fb0*/  LDL.LU R4, [R1+0x109c] ;  /* 0x00109c0001047983 */ /* 0x000f220000300800 */
[----:B------:R-:W-:-:S03]  /*b6fc0*/  F2FP.F16.E5M2.UNPACK_B R9, R6 ;  /* 0x00000006ff09723e */ /* 0x000fc600020004ff */
[----:B------:R-:W4:Y:S04]  /*b6fd0*/  LDL.LU R60, [R1+0x10b0] ;  /* 0x0010b000013c7983 */ /* 0x000f280000300800 */
[----:B------:R-:W4:Y:S04]  /*b6fe0*/  LDL.LU R5, [R1+0x10ac] ;  /* 0x0010ac0001057983 */ /* 0x000f280000300800 */
[----:B------:R-:W4:Y:S04]  /*b6ff0*/  LDL.LU R61, [R1+0x18f0] ;  /* 0x0018f000013d7983 */ /* 0x000f280000300800 */
[----:B------:R-:W4:Y:S04]  /*b7000*/  LDL.LU R6, [R1+0x10b8] ;  /* 0x0010b80001067983 */ /* 0x000f280000300800 */
[----:B------:R0:W-:Y:S04]  /*b7010*/  STL.64 [R1+0x2b00], R44 ;  /* 0x002b002c01007387 */ /* 0x0001e80000100a00 */
[----:B------:R0:W-:Y:S04]  /*b7020*/  STL.64 [R1+0x2b08], R46 ;  /* 0x002b082e01007387 */ /* 0x0001e80000100a00 */
[----:B------:R-:W4:Y:S04]  /*b7030*/  LDL.LU.64 R48, [R1+0x1eb0] ;  /* 0x001eb00001307983 */ /* 0x000f280000300a00 */
[----:B------:R-:W4:Y:S01]  /*b7040*/  LDL.LU.64 R50, [R1+0x1eb8] ;  /* 0x001eb80001327983 */ /* 0x000f220000300a00 */
[----:B------:R-:W-:Y:S01]  /*b7050*/  IMAD.MOV.U32 R26, RZ, RZ, R8 ;  /* 0x000000ffff1a7224 */ /* 0x000fe200078e0008 */
[----:B------:R-:W-:Y:S01]  /*b7060*/  F2FP.F16.E5M2.UNPACK_B R8, R7 ;  /* 0x00000007ff08723e */ /* 0x000fe200020004ff */
[----:B-1----:R-:W-:-:S02]  /*b7070*/  IMAD.MOV.U32 R32, RZ, RZ, R44 ;  /* 0x000000ffff207224 */ /* 0x002fc400078e002c */
[----:B------:R-:W-:Y:S02]  /*b7080*/  IMAD.MOV.U32 R0, RZ, RZ, R45 ;  /* 0x000000ffff007224 */ /* 0x000fe400078e002d */
[----:B0-----:R-:W4:Y:S04]  /*b7090*/  LDL.LU.64 R44, [R1+0x1ea0] ;  /* 0x001ea000012c7983 */ /* 0x001f280000300a00 */
[----:B------:R-:W4:Y:S01]  /*b70a0*/  LDL.LU.64 R46, [R1+0x1ea8] ;  /* 0x001ea800012e7983 */ /* 0x000f220000300a00 */
[----:B------:R-:W-:Y:S02]  /*b70b0*/  F2FP.F16.E5M2.UNPACK_B R12, R12 ;  /* 0x0000000cff0c723e */ /* 0x000fe400020004ff */
[----:B------:R-:W-:Y:S01]  /*b70c0*/  F2FP.F16.E5M2.UNPACK_B R13, R13 ;  /* 0x0000000dff0d723e */ /* 0x000fe200020004ff */
[C---:B--2---:R-:W-:Y:S06]  /*b70d0*/  HMMA.16816.F32 R40, R28.reuse, R8, R40 ;  /* 0x000000081c28723c */ /* 0x044fec0000001828 */
[----:B---3--:R-:W-:-:S15]  /*b70e0*/  HMMA.16816.F32 R36, R28, R10, R36 ;  /* 0x0000000a1c24723c */ /* 0x008fde0000001824 */
[----:B------:R-:W-:-:S02]  /*b70f0*/  NOP ;  /* 0x0000000000007918 */ /* 0x000fc40000000000 */
[----:B------:R0:W-:Y:S04]  /*b7100*/  STL.64 [R1+0x190], R40 ;  /* 0x0001902801007387 */ /* 0x0001e80000100a00 */
[----:B------:R1:W-:Y:S04]  /*b7110*/  STL.64 [R1+0x198], R42 ;  /* 0x0001982a01007387 */ /* 0x0003e80000100a00 */
[----:B------:R-:W2:Y:S04]  /*b7120*/  LDL.LU R59, [R1+0x1914] ;  /* 0x00191400013b7983 */ /* 0x000ea80000300800 */
[----:B------:R-:W2:Y:S04]  /*b7130*/  LDL.LU R7, [R1+0x1910] ;  /* 0x0019100001077983 */ /* 0x000ea80000300800 */
[----:B0-----:R-:W3:Y:S04]  /*b7140*/  LDL.LU.64 R40, [R1+0x1e90] ;  /* 0x001e900001287983 */ /* 0x001ee80000300a00 */
[----:B-1----:R-:W3:Y:S04]  /*b7150*/  LDL.LU.64 R42, [R1+0x1e98] ;  /* 0x001e9800012a7983 */ /* 0x002ee80000300a00 */
[----:B------:R0:W-:Y:S04]  /*b7160*/  STL.64 [R1+0x1a0], R36 ;  /* 0x0001a02401007387 */ /* 0x0001e80000100a00 */
[----:B------:R1:W-:Y:S04]  /*b7170*/  STL.64 [R1+0x1a8], R38 ;  /* 0x0001a82601007387 */ /* 0x0003e80000100a00 */
[----:B0-----:R-:W2:Y:S04]  /*b7180*/  LDL.LU.64 R36, [R1+0x1e80] ;  /* 0x001e800001247983 */ /* 0x001ea80000300a00 */
[----:B-1----:R-:W2:Y:S04]  /*b7190*/  LDL.LU.64 R38, [R1+0x1e88] ;  /* 0x001e880001267983 */ /* 0x002ea80000300a00 */
[----:B------:R-:W-:Y:S04]  /*b71a0*/  STL.64 [R1+0x8b90], R10 ;  /* 0x008b900a01007387 */ /* 0x000fe80000100a00 */
[----:B------:R4:W-:Y:S02]  /*b71b0*/  STL.64 [R1+0x8b88], R8 ;  /* 0x008b880801007387 */ /* 0x0009e40000100a00 */
[----:B----4-:R-:W-:-:S15]  /*b71c0*/  HMMA.16816.F32 R8, R28, R12, R48 ;  /* 0x0000000c1c08723c */ /* 0x010fde0000001830 */
[----:B------:R-:W-:-:S08]  /*b71d0*/  NOP ;  /* 0x0000000000007918 */ /* 0x000fd00000000000 */
[----:B------:R0:W-:Y:S04]  /*b71e0*/  STL.64 [R1+0x1b0], R8 ;  /* 0x0001b00801007387 */ /* 0x0001e80000100a00 */
[----:B------:R1:W-:Y:S04]  /*b71f0*/  STL.64 [R1+0x1b8], R10 ;  /* 0x0001b80a01007387 */ /* 0x0003e80000100a00 */
[----:B0-----:R-:W4:Y:S04]  /*b7200*/  LDL.LU.64 R8, [R1+0x1e70] ;  /* 0x001e700001087983 */ /* 0x001f280000300a00 */
[----:B-1----:R-:W4:Y:S01]  /*b7210*/  LDL.LU.64 R10, [R1+0x1e78] ;  /* 0x001e7800010a7983 */ /* 0x002f220000300a00 */
[----:B------:R-:W-:-:S02]  /*b7220*/  F2FP.F16.E5M2.UNPACK_B R14, R14 ;  /* 0x0000000eff0e723e */ /* 0x000fc400020004ff */
[----:B------:R-:W-:Y:S02]  /*b7230*/  F2FP.F16.E5M2.UNPACK_B R15, R15 ;  /* 0x0000000fff0f723e */ /* 0x000fe400020004ff */
[----:B------:R-:W-:Y:S02]  /*b7240*/  F2FP.F16.E5M2.UNPACK_B R16, R16 ;  /* 0x00000010ff10723e */ /* 0x000fe400020004ff */
[----:B------:R-:W-:Y:S01]  /*b7250*/  F2FP.F16.E5M2.UNPACK_B R17, R17 ;  /* 0x00000011ff11723e */ /* 0x000fe200020004ff */
[----:B------:R-:W-:Y:S02]  /*b7260*/  STL.64 [R1+0x8b80], R14 ;  /* 0x008b800e01007387 */ /* 0x000fe40000100a00 */
[----:B------:R-:W-:Y:S02]  /*b7270*/  HMMA.16816.F32 R44, R28, R14, R44 ;  /* 0x0000000e1c2c723c */ /* 0x000fe4000000182c */
[----:B------:R3:W-:Y:S01]  /*b7280*/  STL.64 [R1+0x8b78], R12 ;  /* 0x008b780c01007387 */ /* 0x0007e20000100a00 */
[----:B------:R-:W-:-:S02]  /*b7290*/  F2FP.F16.E5M2.UNPACK_B R18, R18 ;  /* 0x00000012ff12723e */ /* 0x000fc400020004ff */
[----:B------:R-:W-:Y:S02]  /*b72a0*/  F2FP.F16.E5M2.UNPACK_B R19, R19 ;  /* 0x00000013ff13723e */ /* 0x000fe400020004ff */
[----:B------:R-:W-:Y:S02]  /*b72b0*/  F2FP.F16.E5M2.UNPACK_B R20, R20 ;  /* 0x00000014ff14723e */ /* 0x000fe400020004ff */
[----:B------:R-:W-:-:S14]  /*b72c0*/  F2FP.F16.E5M2.UNPACK_B R21, R21 ;  /* 0x00000015ff15723e */ /* 0x000fdc00020004ff */
[----:B------:R-:W-:Y:S04]  /*b72d0*/  STL.64 [R1+0x1c0], R44 ;  /* 0x0001c02c01007387 */ /* 0x000fe80000100a00 */
[----:B------:R-:W-:Y:S01]  /*b72e0*/  STL.64 [R1+0x1c8], R46 ;  /* 0x0001c82e01007387 */ /* 0x000fe20000100a00 */
[----:B------:R-:W-:Y:S02]  /*b72f0*/  IMAD R5, R5, 0x100, R60 ;  /* 0x0000010005057824 */ /* 0x000fe400078e023c */
[----:B------:R-:W-:Y:S01]  /*b7300*/  IMAD R6, R6, 0x100, R61 ;  /* 0x0000010006067824 */ /* 0x000fe200078e023d */
[----:B---3--:R-:W-:-:S15]  /*b7310*/  HMMA.16816.F32 R12, R28, R16, R40 ;  /* 0x000000101c0c723c */ /* 0x008fde0000001828 */
[----:B------:R-:W-:-:S08]  /*b7320*/  NOP ;  /* 0x0000000000007918 */ /* 0x000fd00000000000 */
[----:B------:R-:W-:Y:S04]  /*b7330*/  STL.64 [R1+0x1d0], R12 ;  /* 0x0001d00c01007387 */ /* 0x000fe80000100a00 */
[----:B------:R2:W-:Y:S02]  /*b7340*/  STL.64 [R1+0x1d8], R14 ;  /* 0x0001d80e01007387 */ /* 0x0005e40000100a00 */
[C---:B--2---:R-:W-:Y:S06]  /*b7350*/  HMMA.16816.F32 R12, R28.reuse, R18, R36 ;  /* 0x000000121c0c723c */ /* 0x044fec0000001824 */
[----:B------:R-:W-:Y:S04]  /*b7360*/  STL.64 [R1+0x8c18], R18 ;  /* 0x008c181201007387 */ /* 0x000fe80000100a00 */
[----:B------:R0:W-:Y:S01]  /*b7370*/  STL.64 [R1+0x8c10], R16 ;  /* 0x008c101001007387 */ /* 0x0001e20000100a00 */
[----:B----4-:R-:W-:-:S12]  /*b7380*/  HMMA.16816.F32 R8, R28, R20, R8 ;  /* 0x000000141c08723c */ /* 0x010fd80000001808 */
[----:B------:R1:W-:Y:S04]  /*b7390*/  STL.64 [R1+0x1e0], R12 ;  /* 0x0001e00c01007387 */ /* 0x0003e80000100a00 */
[----:B------:R2:W-:Y:S04]  /*b73a0*/  STL.64 [R1+0x1e8], R14 ;  /* 0x0001e80e01007387 */ /* 0x0005e80000100a00 */
[----:B0-----:R-:W3:Y:S04]  /*b73b0*/  LDL.LU.64 R16, [R1+0x1e60] ;  /* 0x001e600001107983 */ /* 0x001ee80000300a00 */
[----:B------:R-:W3:Y:S04]  /*b73c0*/  LDL.LU.64 R18, [R1+0x1e68] ;  /* 0x001e680001127983 */ /* 0x000ee80000300a00 */
[----:B------:R-:W-:Y:S04]  /*b73d0*/  STL.64 [R1+0x1f0], R8 ;  /* 0x0001f00801007387 */ /* 0x000fe80000100a00 */
[----:B------:R0:W-:Y:S04]  /*b73e0*/  STL.64 [R1+0x1f8], R10 ;  /* 0x0001f80a01007387 */ /* 0x0001e80000100a00 */
[----:B------:R-:W4:Y:S04]  /*b73f0*/  LDL.64 R60, [R1] ;  /* 0x00000000013c7983 */ /* 0x000f280000100a00 */
[----:B-1----:R-:W4:Y:S04]  /*b7400*/  LDL.LU.64 R12, [R1+0x2050] ;  /* 0x00205000010c7983 */ /* 0x002f280000300a00 */
[----:B--2---:R-:W4:Y:S04]  /*b7410*/  LDL.LU.64 R14, [R1+0x2058] ;  /* 0x00205800010e7983 */ /* 0x004f280000300a00 */
[----:B------:R-:W2:Y:S04]  /*b7420*/  LDL R34, [R1+0x20] ;  /* 0x0000200001227983 */ /* 0x000ea80000100800 */
[----:B------:R-:W2:Y:S04]  /*b7430*/  LDL R35, [R1+0x24] ;  /* 0x0000240001237983 */ /* 0x000ea80000100800 */
[----:B------:R-:W4:Y:S04]  /*b7440*/  LDL R52, [R1+0x10] ;  /* 0x0000100001347983 */ /* 0x000f280000100800 */
[----:B------:R-:W4:Y:S04]  /*b7450*/  LDL R53, [R1+0x14] ;  /* 0x0000140001357983 */ /* 0x000f280000100800 */
[----:B0-----:R-:W4:Y:S04]  /*b7460*/  LDL R10, [R1+0x18] ;  /* 0x00001800010a7983 */ /* 0x001f280000100800 */
[----:B------:R-:W4:Y:S01]  /*b7470*/  LDL R11, [R1+0x1c] ;  /* 0x00001c00010b7983 */ /* 0x000f220000100800 */
[----:B------:R-:W-:-:S02]  /*b7480*/  F2FP.F16.E5M2.UNPACK_B R22, R22 ;  /* 0x00000016ff16723e */ /* 0x000fc400020004ff */
[----:B------:R-:W-:Y:S01]  /*b7490*/  F2FP.F16.E5M2.UNPACK_B R23, R23 ;  /* 0x00000017ff17723e */ /* 0x000fe200020004ff */
[----:B--2---:R-:W-:Y:S04]  /*b74a0*/  STL.64 [R1+0x8c20], R34 ;  /* 0x008c202201007387 */ /* 0x004fe80000100a00 */
[----:B------:R-:W2:Y:S04]  /*b74b0*/  LDL R54, [R1+0x8] ;  /* 0x0000080001367983 */ /* 0x000ea80000100800 */
[----:B------:R-:W2:Y:S01]  /*b74c0*/  LDL R55, [R1+0xc] ;  /* 0x00000c0001377983 */ /* 0x000ea20000100800 */
[----:B---3--:R-:W-:Y:S01]  /*b74d0*/  HMMA.16816.F32 R16, R28, R22, R16 ;  /* 0x000000161c10723c */ /* 0x008fe20000001810 */
[----:B------:R-:W-:-:S02]  /*b74e0*/  F2FP.F16.E5M2.UNPACK_B R24, R24 ;  /* 0x00000018ff18723e */ /* 0x000fc400020004ff */
[----:B------:R-:W-:-:S07]  /*b74f0*/  F2FP.F16.E5M2.UNPACK_B R25, R25 ;  /* 0x00000019ff19723e */ /* 0x000fce00020004ff */
[----:B----4-:R-:W-:Y:S01]  /*b7500*/  HMMA.16816.F32 R12, R28, R24, R12 ;  /* 0x000000181c0c723c */ /* 0x010fe2000000180c */
[----:B------:R-:W-:Y:S01]  /*b7510*/  F2FP.F16.E5M2.UNPACK_B R8, R32 ;  /* 0x00000020ff08723e */ /* 0x000fe200020004ff */
[----:B--2---:R-:W-:Y:S04]  /*b7520*/  STL.64 [R1+0x8c30], R54 ;  /* 0x008c303601007387 */ /* 0x004fe80000100a00 */
[----:B------:R0:W-:Y:S07]  /*b7530*/  STL.64 [R1+0x8c28], R52 ;  /* 0x008c283401007387 */ /* 0x0001ee0000100a00 */
[----:B------:R1:W-:Y:S04]  /*b7540*/  STL.64 [R1+0x200], R16 ;  /* 0x0002001001007387 */ /* 0x0003e80000100a00 */
[----:B------:R2:W-:Y:S04]  /*b7550*/  STL.64 [R1+0x208], R18 ;  /* 0x0002081201007387 */ /* 0x0005e80000100a00 */
[----:B0-----:R-:W3:Y:S04]  /*b7560*/  LDL.LU.64 R52, [R1+0x2040] ;  /* 0x0020400001347983 */ /* 0x001ee80000300a00 */
[----:B------:R-:W3:Y:S04]  /*b7570*/  LDL.LU.64 R54, [R1+0x2048] ;  /* 0x0020480001367983 */ /* 0x000ee80000300a00 */
[----:B------:R0:W-:Y:S04]  /*b7580*/  STL.64 [R1+0x850], R12 ;  /* 0x0008500c01007387 */ /* 0x0001e80000100a00 */
[----:B------:R4:W-:Y:S04]  /*b7590*/  STL.64 [R1+0x858], R14 ;  /* 0x0008580e01007387 */ /* 0x0009e80000100a00 */
[----:B------:R-:W3:Y:S04]  /*b75a0*/  LDL.LU.64 R32, [R1+0x1e50] ;  /* 0x001e500001207983 */ /* 0x000ee80000300a00 */
[----:B------:R-:W3:Y:S01]  /*b75b0*/  LDL.LU.64 R34, [R1+0x1e58] ;  /* 0x001e580001227983 */ /* 0x000ee20000300a00 */
[----:B------:R-:W-:-:S02]  /*b75c0*/  F2FP.F16.E5M2.UNPACK_B R26, R26 ;  /* 0x0000001aff1a723e */ /* 0x000fc400020004ff */
[----:B------:R-:W-:Y:S01]  /*b75d0*/  F2FP.F16.E5M2.UNPACK_B R27, R27 ;  /* 0x0000001bff1b723e */ /* 0x000fe200020004ff */
[----:B-1----:R-:W3:Y:S01]  /*b75e0*/  LDL.LU.64 R16, [R1+0x1e40] ;  /* 0x001e400001107983 */ /* 0x002ee20000300a00 */
[----:B------:R-:W-:-:S03]  /*b75f0*/  F2FP.F16.E5M2.UNPACK_B R9, R0 ;  /* 0x00000000ff09723e */ /* 0x000fc600020004ff */
[----:B------:R-:W-:Y:S04]  /*b7600*/  STL [R1+0x28], R8 ;  /* 0x0000280801007387 */ /* 0x000fe80000100800 */
[----:B--2---:R-:W2:Y:S04]  /*b7610*/  LDL.LU.64 R18, [R1+0x1e48] ;  /* 0x001e480001127983 */ /* 0x004ea80000300a00 */
[----:B------:R-:W-:Y:S04]  /*b7620*/  STL [R1+0x2c], R9 ;  /* 0x00002c0901007387 */ /* 0x000fe80000100800 */
[----:B------:R-:W2:Y:S04]  /*b7630*/  LDL.LU.64 R36, [R1+0x1e30] ;  /* 0x001e300001247983 */ /* 0x000ea80000300a00 */
[----:B------:R-:W2:Y:S04]  /*b7640*/  LDL.LU.64 R38, [R1+0x1e38] ;  /* 0x001e380001267983 */ /* 0x000ea80000300a00 */
[----:B0-----:R-:W2:Y:S01]  /*b7650*/  LDL.LU.64 R12, [R1+0x1e20] ;  /* 0x001e2000010c7983 */ /* 0x001ea20000300a00 */
[----:B------:R-:W-:-:S03]  /*b7660*/  IMAD R4, R4, 0x100, R58 ;  /* 0x0000010004047824 */ /* 0x000fc600078e023a */
[----:B----4-:R-:W4:Y:S01]  /*b7670*/  LDL.LU.64 R14, [R1+0x1e28] ;  /* 0x001e2800010e7983 */ /* 0x010f220000300a00 */
[----:B------:R-:W-:-:S03]  /*b7680*/  IMAD R7, R7, 0x100, R59 ;  /* 0x0000010007077824 */ /* 0x000fc600078e023b */
[----:B------:R-:W4:Y:S04]  /*b7690*/  LDL.LU.64 R48, [R1+0x1e10] ;  /* 0x001e100001307983 */ /* 0x000f280000300a00 */
[----:B------:R-:W4:Y:S04]  /*b76a0*/  LDL.LU.64 R50, [R1+0x1e18] ;  /* 0x001e180001327983 */ /* 0x000f280000300a00 */
[----:B------:R-:W4:Y:S04]  /*b76b0*/  LDL.LU.64 R56, [R1+0x2730] ;  /* 0x0027300001387983 */ /* 0x000f280000300a00 */
[----:B------:R-:W4:Y:S04]  /*b76c0*/  LDL.LU.64 R58, [R1+0x2738] ;  /* 0x00273800013a7983 */ /* 0x000f280000300a00 */
[----:B------:R-:W4:Y:S04]  /*b76d0*/  LDL.LU.64 R44, [R1+0x2710] ;  /* 0x00271000012c7983 */ /* 0x000f280000300a00 */
[----:B------:R-:W4:Y:S04]  /*b76e0*/  LDL.LU.64 R46, [R1+0x2718] ;  /* 0x00271800012e7983 */ /* 0x000f280000300a00 */
[----:B------:R-:W4:Y:S04]  /*b76f0*/  LDL.LU.64 R40, [R1+0x2700] ;  /* 0x0027000001287983 */ /* 0x000f280000300a00 */
[----:B------:R-:W4:Y:S01]  /*b7700*/  LDL.LU.64 R42, [R1+0x2708] ;  /* 0x00270800012a7983 */ /* 0x000f220000300a00 */
[C---:B---3--:R-:W-:Y:S06]  /*b7710*/  HMMA.16816.F32 R52, R28.reuse, R26, R52 ;  /* 0x0000001a1c34723c */ /* 0x048fec0000001834 */
[----:B------:R-:W-:-:S15]  /*b7720*/  HMMA.16816.F32 R28, R28, R8, R32 ;  /* 0x000000081c1c723c */ /* 0x000fde0000001820 */
[----:B------:R-:W-:-:S02]  /*b7730*/  NOP ;  /* 0x0000000000007918 */ /* 0x000fc40000000000 */
[----:B------:R-:W-:Y:S04]  /*b7740*/  STL.64 [R1+0x840], R52 ;  /* 0x0008403401007387 */ /* 0x000fe80000100a00 */
[----:B------:R0:W-:Y:S04]  /*b7750*/  STL.64 [R1+0x848], R54 ;  /* 0x0008483601007387 */ /* 0x0001e80000100a00 */
[----:B0-----:R-:W3:Y:S04]  /*b7760*/  LDL.LU.64 R54, [R1+0x8c30] ;  /* 0x008c300001367983 */ /* 0x001ee80000300a00 */
[----:B------:R-:W3:Y:S04]  /*b7770*/  LDL.LU.64 R52, [R1+0x8c28] ;  /* 0x008c280001347983 */ /* 0x000ee80000300a00 */
[----:B------:R-:W-:Y:S04]  /*b7780*/  STL [R1+0x8b70], R27 ;  /* 0x008b701b01007387 */ /* 0x000fe80000100800 */
[----:B------:R-:W3:Y:S01]  /*b7790*/  LDL.LU.64 R34, [R1+0x8c20] ;  /* 0x008c200001227983 */ /* 0x000ee20000300a00 */
[----:B------:R-:W-:-:S02]  /*b77a0*/  F2FP.F16.E5M2.UNPACK_B R4, R4 ;  /* 0x00000004ff04723e */ /* 0x000fc400020004ff */
[----:B------:R-:W-:Y:S02]  /*b77b0*/  F2FP.F16.E5M2.UNPACK_B R5, R5 ;  /* 0x00000005ff05723e */ /* 0x000fe400020004ff */
[----:B------:R-:W-:Y:S02]  /*b77c0*/  F2FP.F16.E5M2.UNPACK_B R6, R6 ;  /* 0x00000006ff06723e */ /* 0x000fe400020004ff */
[----:B------:R-:W-:-:S07]  /*b77d0*/  F2FP.F16.E5M2.UNPACK_B R7, R7 ;  /* 0x00000007ff07723e */ /* 0x000fce00020004ff */
[C---:B--2---:R-:W-:Y:S01]  /*b77e0*/  HMMA.16816.F32 R8, R4.reuse, R10, R36 ;  /* 0x0000000a0408723c */ /* 0x044fe20000001824 */
[----:B------:R0:W-:Y:S04]  /*b77f0*/  STL.64 [R1+0x7d0], R28 ;  /* 0x0007d01c01007387 */ /* 0x0001e80000100a00 */
[----:B------:R1:W-:Y:S01]  /*b7800*/  STL.64 [R1+0x7d8], R30 ;  /* 0x0007d81e01007387 */ /* 0x0003e20000100a00 */
[----:B----4-:R-:W-:Y:S03]  /*b7810*/  HMMA.16816.F32 R56, R4, R60, R56 ;  /* 0x0000003c0438723c */ /* 0x010fe60000001838 */
[----:B0-----:R-:W2:Y:S04]  /*b7820*/  LDL.LU.64 R28, [R1+0x2720] ;  /* 0x00272000011c7983 */ /* 0x001ea80000300a00 */
[----:B-1----:R-:W2:Y:S01]  /*b7830*/  LDL.LU.64 R30, [R1+0x2728] ;  /* 0x00272800011e7983 */ /* 0x002ea20000300a00 */
[----:B------:R-:W-:-:S02]  /*b7840*/  IMAD.MOV.U32 R27, RZ, RZ, R60 ;  /* 0x000000ffff1b7224 */ /* 0x000fc400078e003c */
[----:B------:R-:W-:Y:S01]  /*b7850*/  IMAD.MOV.U32 R0, RZ, RZ, R61 ;  /* 0x000000ffff007224 */ /* 0x000fe200078e003d */
[C---:B---3--:R-:W-:Y:S01]  /*b7860*/  HMMA.16816.F32 R32, R4.reuse, R34, R16 ;  /* 0x000000220420723c */ /* 0x048fe20000001810 */
[----:B------:R-:W3:Y:S04]  /*b7870*/  LDL.LU.64 R18, [R1+0x8c18] ;  /* 0x008c180001127983 */ /* 0x000ee80000300a00 */
[----:B------:R-:W4:Y:S01]  /*b7880*/  LDL.LU.64 R16, [R1+0x8c10] ;  /* 0x008c100001107983 */ /* 0x000f220000300a00 */
[C---:B------:R-:W-:Y:S06]  /*b7890*/  HMMA.16816.F32 R12, R4.reuse, R52, R12 ;  /* 0x00000034040c723c */ /* 0x040fec000000180c */
[C---:B------:R-:W-:Y:S11]  /*b78a0*/  HMMA.16816.F32 R52, R4.reuse, R54, R48 ;  /* 0x000000360434723c */ /* 0x040ff60000001830 */
[----:B------:R-:W-:Y:S04]  /*b78b0*/  STL.64 [R1+0x7c0], R32 ;  /* 0x0007c02001007387 */ /* 0x000fe80000100a00 */
[----:B------:R0:W-:Y:S04]  /*b78c0*/  STL.64 [R1+0x7c8], R34 ;  /* 0x0007c82201007387 */ /* 0x0001e80000100a00 */
[----:B0-----:R-:W3:Y:S04]  /*b78d0*/  LDL.LU.64 R34, [R1+0x8c08] ;  /* 0x008c080001227983 */ /* 0x001ee80000300a00 */
[----:B------:R-:W4:Y:S04]  /*b78e0*/  LDL.LU.64 R32, [R1+0x8c00] ;  /* 0x008c000001207983 */ /* 0x000f280000300a00 */
[----:B------:R-:W3:Y:S04]  /*b78f0*/  LDL.LU.64 R38, [R1+0x8bf8] ;  /* 0x008bf80001267983 */ /* 0x000ee80000300a00 */
[----:B------:R-:W4:Y:S04]  /*b7900*/  LDL.LU.64 R36, [R1+0x8bf0] ;  /* 0x008bf00001247983 */ /* 0x000f280000300a00 */
[----:B------:R0:W-:Y:S04]  /*b7910*/  STL.64 [R1+0x7b0], R8 ;  /* 0x0007b00801007387 */ /* 0x0001e80000100a00 */
[----:B------:R1:W-:Y:S04]  /*b7920*/  STL.64 [R1+0x7b8], R10 ;  /* 0x0007b80a01007387 */ /* 0x0003e80000100a00 */
[----:B0-----:R-:W3:Y:S04]  /*b7930*/  LDL.LU.64 R8, [R1+0x26f0] ;  /* 0x0026f00001087983 */ /* 0x001ee80000300a00 */
[----:B-1----:R-:W3:Y:S04]  /*b7940*/  LDL.LU.64 R10, [R1+0x26f8] ;  /* 0x0026f800010a7983 */ /* 0x002ee80000300a00 */
[----:B------:R0:W-:Y:S04]  /*b7950*/  STL.64 [R1+0x7a0], R12 ;  /* 0x0007a00c01007387 */ /* 0x0001e80000100a00 */
[----:B------:R1:W-:Y:S04]  /*b7960*/  STL.64 [R1+0x7a8], R14 ;  /* 0x0007a80e01007387 */ /* 0x0003e80000100a00 */
[----:B0-----:R-:W4:Y:S04]  /*b7970*/  LDL.LU.64 R12, [R1+0x26e0] ;  /* 0x0026e000010c7983 */ /* 0x001f280000300a00 */
[----:B-1----:R-:W4:Y:S04]  /*b7980*/  LDL.LU.64 R14, [R1+0x26e8] ;  /* 0x0026e800010e7983 */ /* 0x002f280000300a00 */
[----:B------:R-:W4:Y:S04]  /*b7990*/  LDL.LU.64 R50, [R1+0x8be8] ;  /* 0x008be80001327983 */ /* 0x000f280000300a00 */
[----:B------:R-:W4:Y:S04]  /*b79a0*/  LDL.LU.64 R48, [R1+0x8be0] ;  /* 0x008be00001307983 */ /* 0x000f280000300a00 */
[----:B------:R-:W-:Y:S04]  /*b79b0*/  STL.64 [R1+0x790], R52 ;  /* 0x0007903401007387 */ /* 0x000fe80000100a00 */
[----:B------:R0:W-:Y:S04]  /*b79c0*/  STL.64 [R1+0x798], R54 ;  /* 0x0007983601007387 */ /* 0x0001e80000100a00 */
[----:B0-----:R-:W3:Y:S04]  /*b79d0*/  LDL.LU.64 R54, [R1+0x8bd8] ;  /* 0x008bd80001367983 */ /* 0x001ee80000300a00 */
[----:B------:R-:W4:Y:S04]  /*b79e0*/  LDL.LU.64 R52, [R1+0x8bd0] ;  /* 0x008bd00001347983 */ /* 0x000f280000300a00 */
[----:B------:R-:W-:Y:S04]  /*b79f0*/  STL.64 [R1+0x780], R56 ;  /* 0x0007803801007387 */ /* 0x000fe80000100a00 */
[----:B------:R0:W-:Y:S04]  /*b7a00*/  STL.64 [R1+0x788], R58 ;  /* 0x0007883a01007387 */ /* 0x0001e80000100a00 */
[----:B0-----:R-:W3:Y:S04]  /*b7a10*/  LDL.LU.64 R58, [R1+0x8bc8] ;  /* 0x008bc800013a7983 */ /* 0x001ee80000300a00 */
[----:B------:R-:W4:Y:S04]  /*b7a20*/  LDL.LU.64 R56, [R1+0x8bc0] ;  /* 0x008bc00001387983 */ /* 0x000f280000300a00 */
[----:B------:R-:W2:Y:S02]  /*b7a30*/  LDL.LU.64 R60, [R1+0x8bb8] ;  /* 0x008bb800013c7983 */ /* 0x000ea40000300a00 */
[C---:B--2---:R-:W-:Y:S06]  /*b7a40*/  HMMA.16816.F32 R28, R4.reuse, R60, R28 ;  /* 0x0000003c041c723c */ /* 0x044fec000000181c */
[----:B---3--:R-:W-:-:S15]  /*b7a50*/  HMMA.16816.F32 R44, R4, R58, R44 ;  /* 0x0000003a042c723c */ /* 0x008fde000000182c */
[----:B------:R-:W-:-:S02]  /*b7a60*/  NOP ;  /* 0x0000000000007918 */ /* 0x000fc40000000000 */
[----:B------:R-:W-:Y:S04]  /*b7a70*/  STL.64 [R1+0x770], R28 ;  /* 0x0007701c01007387 */ /* 0x000fe80000100a00 */
[----:B------:R4:W-:Y:S02]  /*b7a80*/  STL.64 [R1+0x778], R30 ;  /* 0x0007781e01007387 */ /* 0x0009e40000100a00 */
[C---:B----4-:R-:W-:Y:S02]  /*b7a90*/  HMMA.16816.F32 R28, R4.reuse, R56, R40 ;  /* 0x00000038041c723c */ /* 0x050fe40000001828 */
[----:B------:R-:W2:Y:S04]  /*b7aa0*/  LDL.LU.64 R40, [R1+0x26d0] ;  /* 0x0026d00001287983 */ /* 0x000ea80000300a00 */
[----:B------:R0:W-:Y:S04]  /*b7ab0*/  STL.64 [R1+0x760], R44 ;  /* 0x0007602c01007387 */ /* 0x0001e80000100a00 */
[----:B------:R1:W-:Y:S04]  /*b7ac0*/  STL.64 [R1+0x768], R46 ;  /* 0x0007682e01007387 */ /* 0x0003e80000100a00 */
[----:B------:R-:W2:Y:S09]  /*b7ad0*/  LDL.LU.64 R42, [R1+0x26d8] ;  /* 0x0026d800012a7983 */ /* 0x000eb20000300a00 */
[----:B------:R-:W-:Y:S04]  /*b7ae0*/  STL.64 [R1+0x750], R28 ;  /* 0x0007501c01007387 */ /* 0x000fe80000100a00 */
[----:B------:R3:W-:Y:S04]  /*b7af0*/  STL.64 [R1+0x758], R30 ;  /* 0x0007581e01007387 */ /* 0x0007e80000100a00 */
[----:B0-----:R-:W4:Y:S04]  /*b7b00*/  LDL.LU.64 R44, [R1+0x26c0] ;  /* 0x0026c000012c7983 */ /* 0x001f280000300a00 */
[----:B-1----:R-:W4:Y:S01]  /*b7b10*/  LDL.LU.64 R46, [R1+0x26c8] ;  /* 0x0026c800012e7983 */ /* 0x002f220000300a00 */
[C---:B---3--:R-:W-:Y:S06]  /*b7b20*/  HMMA.16816.F32 R28, R4.reuse, R54, R8 ;  /* 0x00000036041c723c */ /* 0x048fec0000001808 */
[C---:B------:R-:W-:Y:S01]  /*b7b30*/  HMMA.16816.F32 R12, R4.reuse, R52, R12 ;  /* 0x00000034040c723c */ /* 0x040fe2000000180c */
[----:B------:R-:W-:Y:S04]  /*b7b40*/  STL.64 [R1+0x8b48], R58 ;  /* 0x008b483a01007387 */ /* 0x000fe80000100a00 */
[----:B------:R0:W-:Y:S04]  /*b7b50*/  STL.64 [R1+0x8b40], R56 ;  /* 0x008b403801007387 */ /* 0x0001e80000100a00 */
[----:B------:R-:W3:Y:S04]  /*b7b60*/  LDL.LU.64 R8, [R1+0x26a0] ;  /* 0x0026a00001087983 */ /* 0x000ee80000300a00 */
[----:B------:R-:W3:Y:S04]  /*b7b70*/  LDL.LU.64 R10, [R1+0x26a8] ;  /* 0x0026a800010a7983 */ /* 0x000ee80000300a00 */
[----:B------:R1:W-:Y:S04]  /*b7b80*/  STL.64 [R1+0x740], R28 ;  /* 0x0007401c01007387 */ /* 0x0003e80000100a00 */
[----:B------:R1:W-:Y:S04]  /*b7b90*/  STL.64 [R1+0x748], R30 ;  /* 0x0007481e01007387 */ /* 0x0003e80000100a00 */
[----:B0-----:R-:W3:Y:S04]  /*b7ba0*/  LDL.LU.64 R56, [R1+0x2680] ;  /* 0x0026800001387983 */ /* 0x001ee80000300a00 */
[----:B------:R-:W3:Y:S04]  /*b7bb0*/  LDL.LU.64 R58, [R1+0x2688] ;  /* 0x00268800013a7983 */ /* 0x000ee80000300a00 */
[----:B------:R0:W-:Y:S04]  /*b7bc0*/  STL.64 [R1+0x730], R12 ;  /* 0x0007300c01007387 */ /* 0x0001e80000100a00 */
[----:B------:R0:W-:Y:S04]  /*b7bd0*/  STL.64 [R1+0x738], R14 ;  /* 0x0007380e01007387 */ /* 0x0001e80000100a00 */
[----:B-1----:R-:W3:Y:S04]  /*b7be0*/  LDL.LU.64 R28, [R1+0x2670] ;  /* 0x00267000011c7983 */ /* 0x002ee80000300a00 */
[----:B------:R-:W3:Y:S04]  /*b7bf0*/  LDL.LU.64 R30, [R1+0x2678] ;  /* 0x00267800011e7983 */ /* 0x000ee80000300a00 */
[----:B0-----:R-:W3:Y:S04]  /*b7c00*/  LDL.LU.64 R12, [R1+0x2660] ;  /* 0x00266000010c7983 */ /* 0x001ee80000300a00 */
[----:B------:R-:W3:Y:S04]  /*b7c10*/  LDL.LU.64 R14, [R1+0x2668] ;  /* 0x00266800010e7983 */ /* 0x000ee80000300a00 */
[----:B------:R-:W-:Y:S04]  /*b7c20*/  STL.64 [R1+0x8b38], R54 ;  /* 0x008b383601007387 */ /* 0x000fe80000100a00 */
[----:B------:R0:W-:Y:S04]  /*b7c30*/  STL.64 [R1+0x8b30], R52 ;  /* 0x008b303401007387 */ /* 0x0001e80000100a00 */
[----:B0-----:R-:W3:Y:S04]  /*b7c40*/  LDL.LU.64 R52, [R1+0x2690] ;  /* 0x0026900001347983 */ /* 0x001ee80000300a00 */
[----:B------:R-:W3:Y:S01]  /*b7c50*/  LDL.LU.64 R54, [R1+0x2698] ;  /* 0x0026980001367983 */ /* 0x000ee20000300a00 */
[C---:B--2---:R-:W-:Y:S06]  /*b7c60*/  HMMA.16816.F32 R40, R4.reuse, R50, R40 ;  /* 0x000000320428723c */ /* 0x044fec0000001828 */
[----:B----4-:R-:W-:-:S15]  /*b7c70*/  HMMA.16816.F32 R44, R4, R48, R44 ;  /* 0x00000030042c723c */ /* 0x010fde000000182c */
[----:B------:R-:W-:-:S02]  /*b7c80*/  NOP ;  /* 0x0000000000007918 */ /* 0x000fc40000000000 */
[----:B------:R-:W-:Y:S04]  /*b7c90*/  STL.64 [R1+0x720], R40 ;  /* 0x0007202801007387 */ /* 0x000fe80000100a00 */
[----:B------:R0:W-:Y:S04]  /*b7ca0*/  STL.64 [R1+0x728], R42 ;  /* 0x0007282a01007387 */ /* 0x0001e80000100a00 */
[----:B0-----:R-:W2:Y:S04]  /*b7cb0*/  LDL.LU.64 R42, [R1+0x8bb0] ;  /* 0x008bb000012a7983 */ /* 0x001ea80000300a00 */
[----:B------:R-:W4:Y:S04]  /*b7cc0*/  LDL.LU.64 R40, [R1+0x8ba8] ;  /* 0x008ba80001287983 */ /* 0x000f280000300a00 */
[----:B------:R-:W-:Y:S04]  /*b7cd0*/  STL.64 [R1+0x710], R44 ;  /* 0x0007102c01007387 */ /* 0x000fe80000100a00 */
[----:B------:R0:W-:Y:S04]  /*b7ce0*/  STL.64 [R1+0x718], R46 ;  /* 0x0007182e01007387 */ /* 0x0001e80000100a00 */
[----:B0-----:R-:W2:Y:S04]  /*b7cf0*/  LDL.LU.64 R46, [R1+0x8ba0] ;  /* 0x008ba000012e7983 */ /* 0x001ea80000300a00 */
[----:B------:R-:W4:Y:S04]  /*b7d00*/  LDL.LU.64 R44, [R1+0x8b98] ;  /* 0x008b9800012c7983 */ /* 0x000f280000300a00 */
[----:B------:R-:W-:Y:S04]  /*b7d10*/  STL.64 [R1+0x8b28], R50 ;  /* 0x008b283201007387 */ /* 0x000fe80000100a00 */
[----:B------:R0:W-:Y:S04]  /*b7d20*/  STL.64 [R1+0x8b20], R48 ;  /* 0x008b203001007387 */ /* 0x0001e80000100a00 */
[----:B0-----:R-:W2:Y:S04]  /*b7d30*/  LDL.LU.64 R48, [R1+0x26b0] ;  /* 0x0026b00001307983 */ /* 0x001ea80000300a00 */
[----:B------:R-:W2:Y:S01]  /*b7d40*/  LDL.LU.64 R50, [R1+0x26b8] ;  /* 0x0026b80001327983 */ /* 0x000ea20000300a00 */
[C---:B---3--:R-:W-:Y:S06]  /*b7d50*/  HMMA.16816.F32 R28, R4.reuse, R38, R28 ;  /* 0x00000026041c723c */ /* 0x048fec000000181c */
[----:B--2---:R-:W-:-:S15]  /*b7d60*/  HMMA.16816.F32 R48, R4, R46, R48 ;  /* 0x0000002e0430723c */ /* 0x004fde0000001830 */
[----:B------:R-:W-:-:S08]  /*b7d70*/  NOP ;  /* 0x0000000000007918 */ /* 0x000fd00000000000 */
[----:B------:R-:W-:Y:S04]  /*b7d80*/  STL.64 [R1+0x700], R48 ;  /* 0x0007003001007387 */ /* 0x000fe80000100a00 */
[----:B------:R4:W-:Y:S02]  /*b7d90*/  STL.64 [R1+0x708], R50 ;  /* 0x0007083201007387 */ /* 0x0009e40000100a00 */
[C---:B----4-:R-:W-:Y:S02]  /*b7da0*/  HMMA.16816.F32 R48, R4.reuse, R44, R8 ;  /* 0x0000002c0430723c */ /* 0x050fe40000001808 */
[----:B------:R-:W2:Y:S04]  /*b7db0*/  LDL.LU.64 R8, [R1+0x2650] ;  /* 0x0026500001087983 */ /* 0x000ea80000300a00 */
[----:B------:R-:W2:Y:S01]  /*b7dc0*/  LDL.LU.64 R10, [R1+0x2658] ;  /* 0x00265800010a7983 */ /* 0x000ea20000300a00 */
[----:B------:R-:W-:-:S15]  /*b7dd0*/  HMMA.16816.F32 R12, R4, R36, R12 ;  /* 0x00000024040c723c */ /* 0x000fde000000180c */
[----:B------:R-:W-:-:S01]  /*b7de0*/  NOP ;  /* 0x0000000000007918 */ /* 0x000fc20000000000 */
[----:B------:R-:W-:Y:S04]  /*b7df0*/  STL.64 [R1+0x6f0], R48 ;  /* 0x0006f03001007387 */ /* 0x000fe80000100a00 */
[----:B------:R0:W-:Y:S04]  /*b7e00*/  STL.64 [R1+0x6f8], R50 ;  /* 0x0006f83201007387 */ /* 0x0001e80000100a00 */
[----:B------:R-:W-:Y:S04]  /*b7e10*/  STL.64 [R1+0x8b18], R46 ;  /* 0x008b182e01007387 */ /* 0x000fe80000100a00 */
[----:B------:R1:W-:Y:S01]  /*b7e20*/  STL.64 [R1+0x8b10], R44 ;  /* 0x008b102c01007387 */ /* 0x0003e20000100a00 */
[C---:B0-----:R-:W-:Y:S06]  /*b7e30*/  HMMA.16816.F32 R48, R4.reuse, R42, R52 ;  /* 0x0000002a0430723c */ /* 0x041fec0000001834 */
[----:B-1----:R-:W-:Y:S01]  /*b7e40*/  HMMA.16816.F32 R44, R4, R40, R56 ;  /* 0x00000028042c723c */ /* 0x002fe20000001838 */
[----:B------:R-:W-:-:S15]  /*b7e50*/  STL.64 [R1+0x8b58], R42 ;  /* 0x008b582a01007387 */ /* 0x000fde0000100a00 */
[----:B------:R-:W-:-:S01]  /*b7e60*/  NOP ;  /* 0x0000000000007918 */ /* 0x000fc20000000000 */
[----:B------:R-:W-:Y:S04]  /*b7e70*/  STL.64 [R1+0x6e0], R48 ;  /* 0x0006e03001007387 */ /* 0x000fe80000100a00 */
[----:B------:R-:W-:Y:S04]  /*b7e80*/  STL.64 [R1+0x6e8], R50 ;  /* 0x0006e83201007387 */ /* 0x000fe80000100a00 */
[----:B------:R0:W-:Y:S04]  /*b7e90*/  STL.64 [R1+0x8b50], R40 ;  /* 0x008b502801007387 */ /* 0x0001e80000100a00 */
[----:B------:R-:W-:Y:S04]  /*b7ea0*/  STL.64 [R1+0x6d0], R44 ;  /* 0x0006d02c01007387 */ /* 0x000fe80000100a00 */
[----:B------:R-:W-:Y:S04]  /*b7eb0*/  STL.64 [R1+0x6d8], R46 ;  /* 0x0006d82e01007387 */ /* 0x000fe80000100a00 */
[----:B0-----:R-:W3:Y:S04]  /*b7ec0*/  LDL.LU.64 R40, [R1+0x2640] ;  /* 0x0026400001287983 */ /* 0x001ee80000300a00 */
[----:B------:R0:W-:Y:S04]  /*b7ed0*/  STL.64 [R1+0x6c0], R28 ;  /* 0x0006c01c01007387 */ /* 0x0001e80000100a00 */
[----:B------:R-:W-:Y:S04]  /*b7ee0*/  STL.64 [R1+0x6c8], R30 ;  /* 0x0006c81e01007387 */ /* 0x000fe80000100a00 */
[----:B------:R-:W3:Y:S04]  /*b7ef0*/  LDL.LU.64 R42, [R1+0x2648] ;  /* 0x00264800012a7983 */ /* 0x000ee80000300a00 */
[----:B------:R-:W-:Y:S04]  /*b7f00*/  STL.64 [R1+0x6b0], R12 ;  /* 0x0006b00c01007387 */ /* 0x000fe80000100a00 */
[----:B------:R2:W-:Y:S04]  /*b7f10*/  STL.64 [R1+0x6b8], R14 ;  /* 0x0006b80e01007387 */ /* 0x0005e80000100a00 */
[----:B------:R-:W4:Y:S04]  /*b7f20*/  LDL.LU R56, [R1+0x3164] ;  /* 0x0031640001387983 */ /* 0x000f280000300800 */
[----:B0-----:R-:W4:Y:S04]  /*b7f30*/  LDL.LU R28, [R1+0x3160] ;  /* 0x00316000011c7983 */ /* 0x001f280000300800 */
[----:B------:R-:W4:Y:S04]  /*b7f40*/  LDL.LU R57, [R1+0x316c] ;  /* 0x00316c0001397983 */ /* 0x000f280000300800 */
[----:B------:R-:W4:Y:S04]  /*b7f50*/  LDL.LU R29, [R1+0x3168] ;  /* 0x00316800011d7983 */ /* 0x000f280000300800 */
[----:B------:R-:W-:Y:S04]  /*b7f60*/  STL.64 [R1+0x8b68], R38 ;  /* 0x008b682601007387 */ /* 0x000fe80000100a00 */
[----:B------:R-:W-:Y:S01]  /*b7f70*/  STL.64 [R1+0x8b60], R36 ;  /* 0x008b602401007387 */ /* 0x000fe20000100a00 */
[----:B--2---:R-:W-:Y:S03]  /*b7f80*/  HMMA.16816.F32 R12, R4, R34, R8 ;  /* 0x00000022040c723c */ /* 0x004fe60000001808 */
[----:B------:R-:W2:Y:S04]  /*b7f90*/  LDL.LU.64 R8, [R1+0x2630] ;  /* 0x0026300001087983 */ /* 0x000ea80000300a00 */
[----:B------:R-:W2:-:S15]  /*b7fa0*/  LDL.LU.64 R10, [R1+0x2638] ;  /* 0x00263800010a7983 */ /* 0x000e9e0000300a00 */
[----:B------:R-:W-:-:S01]  /*b7fb0*/  NOP ;  /* 0x0000000000007918 */ /* 0x000fc20000000000 */
[----:B------:R0:W-:Y:S04]  /*b7fc0*/  STL.64 [R1+0x6a0], R12 ;  /* 0x0006a00c01007387 */ /* 0x0001e80000100a00 */
[----:B------:R1:W-:Y:S04]  /*b7fd0*/  STL.64 [R1+0x6a8], R14 ;  /* 0x0006a80e01007387 */ /* 0x0003e80000100a00 */
[----:B0-----:R-:W4:Y:S04]  /*b7fe0*/  LDL.LU.64 R12, [R1+0x2620] ;  /* 0x00262000010c7983 */ /* 0x001f280000300a00 */
[----:B-1----:R-:W4:Y:S04]  /*b7ff0*/  LDL.LU.64 R14, [R1+0x2628] ;  /* 0x00262800010e7983 */ /* 0x002f280000300a00 */
[----:B------:R-:W4:Y:S04]  /*b8000*/  LDL.LU.64 R52, [R1+0x2600] ;  /* 0x0026000001347983 */ /* 0x000f280000300a00 */
[----:B------:R-:W4:Y:S04]  /*b8010*/  LDL.LU.64 R54, [R1+0x2608] ;  /* 0x0026080001367983 */ /* 0x000f280000300a00 */
[----:B------:R-:W4:Y:S04]  /*b8020*/  LDL.LU.64 R48, [R1+0x25f0] ;  /* 0x0025f00001307983 */ /* 0x000f280000300a00 */
[----:B------:R-:W4:Y:S04]  /*b8030*/  LDL.LU.64 R50, [R1+0x25f8] ;  /* 0x0025f80001327983 */ /* 0x000f280000300a00 */
[----:B------:R-:W4:Y:S04]  /*b8040*/  LDL.LU.64 R44, [R1+0x25e0] ;  /* 0x0025e000012c7983 */ /* 0x000f280000300a00 */
[----:B------:R-:W4:Y:S04]  /*b8050*/  LDL.LU.64 R46, [R1+0x25e8] ;  /* 0x0025e800012e7983 */ /* 0x000f280000300a00 */
[----:B------:R-:W4:Y:S04]  /*b8060*/  LDL.LU R58, [R1+0x3174] ;  /* 0x00317400013a7983 */ /* 0x000f280000300800 */
[----:B------:R-:W4:Y:S01]  /*b8070*/  LDL.LU R30, [R1+0x3170] ;  /* 0x00317000011e7983 */ /* 0x000f220000300800 */
[----:B---3--:R-:W-:Y:S03]  /*b8080*/  HMMA.16816.F32 R36, R4, R32, R40 ;  /* 0x000000200424723c */ /* 0x008fe60000001828 */
[----:B------:R-:W3:Y:S04]  /*b8090*/  LDL.LU.64 R40, [R1+0x25d0] ;  /* 0x0025d00001287983 */ /* 0x000ee80000300a00 */
[----:B------:R-:W3:-:S15]  /*b80a0*/  LDL.LU.64 R42, [R1+0x25d8] ;  /* 0x0025d800012a7983 */ /* 0x000ede0000300a00 */
[----:B------:R-:W-:-:S01]  /*b80b0*/  NOP ;  /* 0x0000000000007918 */ /* 0x000fc20000000000 */
[----:B------:R0:W-:Y:S04]  /*b80c0*/  STL.64 [R1+0x690], R36 ;  /* 0x0006902401007387 */ /* 0x0001e80000100a00 */
[----:B------:R1:W-:Y:S04]  /*b80d0*/  STL.64 [R1+0x698], R38 ;  /* 0x0006982601007387 */ /* 0x0003e80000100a00 */
[----:B0-----:R-:W3:Y:S04]  /*b80e0*/  LDL.LU.64 R36, [R1+0x25c0] ;  /* 0x0025c00001247983 */ /* 0x001ee80000300a00 */
[----:B-1----:R-:W3:Y:S04]  /*b80f0*/  LDL.LU.64 R38, [R1+0x25c8] ;  /* 0x0025c80001267983 */ /* 0x002ee80000300a00 */
[----:B------:R-:W3:Y:S04]  /*b8100*/  LDL.LU R59, [R1+0x317c] ;  /* 0x00317c00013b7983 */ /* 0x000ee80000300800 */
[----:B------:R-:W3:Y:S04]  /*b8110*/  LDL.LU R31, [R1+0x3178] ;  /* 0x00317800011f7983 */ /* 0x000ee80000300800 */
[----:B------:R-:W-:Y:S04]  /*b8120*/  STL.64 [R1+0x8b08], R34 ;  /* 0x008b082201007387 */ /* 0x000fe80000100a00 */
[----:B------:R0:W-:Y:S04]  /*b8130*/  STL.64 [R1+0x8b00], R32 ;  /* 0x008b002001007387 */ /* 0x0001e80000100a00 */
[----:B0-----:R-:W3:Y:S04]  /*b8140*/  LDL.LU.64 R32, [R1+0x2610] ;  /* 0x0026100001207983 */ /* 0x001ee80000300a00 */
[----:B------:R-:W3:Y:S01]  /*b8150*/  LDL.LU.64 R34, [R1+0x2618] ;  /* 0x0026180001227983 */ /* 0x000ee20000300a00 */
[----:B--2---:R-:W-:-:S15]  /*b8160*/  HMMA.16816.F32 R8, R4, R2, R8 ;  /* 0x000000020408723c */ /* 0x004fde0000001808 */
[----:B------:R-:W-:-:S08]  /*b8170*/  NOP ;  /* 0x0000000000007918 */ /* 0x000fd00000000000 */
[----:B------:R-:W-:Y:S04]  /*b8180*/  STL.64 [R1+0x680], R8 ;  /* 0x0006800801007387 */ /* 0x000fe80000100a00 */
[----:B------:R0:W-:Y:S04]  /*b8190*/  STL.64 [R1+0x688], R10 ;  /* 0x0006880a01007387 */ /* 0x0001e80000100a00 */
[----:B0-----:R-:W3:Y:S04]  /*b81a0*/  LDL.LU.64 R10, [R1+0x8b90] ;  /* 0x008b9000010a7983 */ /* 0x001ee80000300a00 */
[----:B------:R-:W4:Y:S02]  /*b81b0*/  LDL.LU.64 R8, [R1+0x8b88] ;  /* 0x008b880001087983 */ /* 0x000f240000300a00 */
[----:B----4-:R-:W-:-:S15]  /*b81c0*/  HMMA.16816.F32 R12, R4, R8, R12 ;  /* 0x00000008040c723c */ /* 0x010fde000000180c */
[----:B------:R-:W-:-:S08]  /*b81d0*/  NOP ;  /* 0x0000000000007918 */ /* 0x000fd00000000000 */
[----:B------:R-:W-:Y:S04]  /*b81e0*/  STL.64 [R1+0x670], R12 ;  /* 0x0006700c01007387 */ /* 0x000fe80000100a00 */
[----:B------:R0:W-:Y:S04]  /*b81f0*/  STL.64 [R1+0x678], R14 ;  /* 0x0006780e01007387 */ /* 0x0001e80000100a00 */
[----:B0-----:R-:W2:Y:S04]  /*b8200*/  LDL.LU.64 R14, [R1+0x8b80] ;  /* 0x008b8000010e7983 */ /* 0x001ea80000300a00 */
[----:B------:R-:W4:Y:S01]  /*b8210*/  LDL.LU.64 R12, [R1+0x8b78] ;  /* 0x008b7800010c7983 */ /* 0x000f220000300a00 */
[----:B---3--:R-:W-:-:S15]  /*b8220*/  HMMA.16816.F32 R32, R4, R10, R32 ;  /* 0x0000000a0420723c */ /* 0x008fde0000001820 */
[----:B------:R-:W-:-:S08]  /*b8230*/  NOP ;  /* 0x0000000000007918 */ /* 0x000fd00000000000 */
[----:B------:R0:W-:Y:S04]  /*b8240*/  STL.64 [R1+0x660], R32 ;  /* 0x0006602001007387 */ /* 0x0001e80000100a00 */
[----:B------:R1:W-:Y:S04]  /*b8250*/  STL.64 [R1+0x668], R34 ;  /* 0x0006682201007387 */ /* 0x0003e80000100a00 */
[----:B0-----:R-:W3:Y:S04]  /*b8260*/  LDL.LU.64 R32, [R1+0x25b0] ;  /* 0x0025b00001207983 */ /* 0x001ee80000300a00 */
[----:B-1----:R-:W3:Y:S01]  /*b8270*/  LDL.LU.64 R34, [R1+0x25b8] ;  /* 0x0025b80001227983 */ /* 0x002ee20000300a00 */
[C---:B------:R-:W-:Y:S06]  /*b8280*/  HMMA.16816.F32 R44, R4.reuse, R16, R44 ;  /* 0x00000010042c723c */ /* 0x040fec000000182c */
[----:B------:R-:W-:Y:S01]  /*b8290*/  HMMA.16816.F32 R40, R4, R18, R40 ;  /* 0x000000120428723c */ /* 0x000fe20000001828 */
[----:B------:R-:W-:-:S02]  /*b82a0*/  IMAD R30, R30, 0x100, R58 ;  /* 0x000001001e1e7824 */ /* 0x000fc400078e023a */
[----:B------:R-:W-:-:S03]  /*b82b0*/  IMAD.MOV.U32 R58, RZ, RZ, R27 ;  /* 0x000000ffff3a7224 */ /* 0x000fc600078e001b */
[C---:B--2---:R-:W-:Y:S06]  /*b82c0*/  HMMA.16816.F32 R48, R4.reuse, R14, R48 ;  /* 0x0000000e0430723c */ /* 0x044fec0000001830 */
[----:B----4-:R-:W-:-:S15]  /*b82d0*/  HMMA.16816.F32 R52, R4, R12, R52 ;  /* 0x0000000c0434723c */ /* 0x010fde0000001834 */
[----:B------:R-:W-:-:S08]  /*b82e0*/  NOP ;  /* 0x0000000000007918 */ /* 0x000fd00000000000 */
[----:B------:R-:W-:Y:S04]  /*b82f0*/  STL.64 [R1+0x650], R52 ;  /* 0x0006503401007387 */ /* 0x000fe80000100a00 */
[----:B------:R-:W-:Y:S04]  /*b8300*/  STL.64 [R1+0x658], R54 ;  /* 0x0006583601007387 */ /* 0x000fe80000100a00 */
[----:B------:R-:W-:Y:S04]  /*b8310*/  STL [R1+0x8af4], R16 ;  /* 0x008af41001007387 */ /* 0x000fe80000100800 */
[----:B------:R-:W-:Y:S04]  /*b8320*/  STL.64 [R1+0x640], R48 ;  /* 0x0006403001007387 */ /* 0x000fe80000100a00 */
[----:B------:R0:W-:Y:S04]  /*b8330*/  STL.64 [R1+0x648], R50 ;  /* 0x0006483201007387 */ /* 0x0001e80000100a00 */
[----:B------:R-:W-:Y:S04]  /*b8340*/  STL [R1+0x8af0], R17 ;  /* 0x008af01101007387 */ /* 0x000fe80000100800 */
[----:B------:R-:W-:Y:S04]  /*b8350*/  STL.64 [R1+0x630], R44 ;  /* 0x0006302c01007387 */ /* 0x000fe80000100a00 */
[----:B------:R1:W-:Y:S04]  /*b8360*/  STL.64 [R1+0x638], R46 ;  /* 0x0006382e01007387 */ /* 0x0003e80000100a00 */
[----:B0-----:R-:W2:Y:S04]  /*b8370*/  LDL.64 R50, [R1+0x28] ;  /* 0x0000280001327983 */ /* 0x001ea80000100a00 */
[----:B-1----:R-:W4:Y:S04]  /*b8380*/  LDL.64 R46, [R1+0x20] ;  /* 0x00002000012e7983 */ /* 0x002f280000100a00 */
[----:B------:R-:W-:Y:S04]  /*b8390*/  STL.64 [R1+0x620], R40 ;  /* 0x0006202801007387 */ /* 0x000fe80000100a00 */
[----:B------:R-:W-:Y:S04]  /*b83a0*/  STL.64 [R1+0x628], R42 ;  /* 0x0006282a01007387 */ /* 0x000fe80000100a00 */
[----:B------:R-:W4:Y:S04]  /*b83b0*/  LDL.64 R52, [R1+0x18] ;  /* 0x0000180001347983 */ /* 0x000f280000100a00 */
[----:B------:R-:W-:Y:S04]  /*b83c0*/  STL [R1+0x8aec], R18 ;  /* 0x008aec1201007387 */ /* 0x000fe80000100800 */
[----:B------:R0:W-:Y:S02]  /*b83d0*/  STL [R1+0x8ae8], R19 ;  /* 0x008ae81301007387 */ /* 0x0001e40000100800 */
[----:B0-----:R-:W-:Y:S06]  /*b83e0*/  HMMA.16816.F32 R16, R4, R20, R36 ;  /* 0x000000140410723c */ /* 0x001fec0000001824 */
[----:B------:R-:W-:Y:S04]  /*b83f0*/  STL [R1+0x8af8], R20 ;  /* 0x008af81401007387 */ /* 0x000fe80000100800 */
[----:B------:R-:W-:-:S13]  /*b8400*/  STL [R1+0x8ae4], R21 ;  /* 0x008ae41501007387 */ /* 0x000fda0000100800 */
[----:B------:R-:W-:Y:S04]  /*b8410*/  STL.64 [R1+0x610], R16 ;  /* 0x0006101001007387 */ /* 0x000fe80000100a00 */
[----:B------:R3:W-:Y:S04]  /*b8420*/  STL.64 [R1+0x618], R18 ;  /* 0x0006181201007387 */ /* 0x0007e80000100a00 */
[----:B------:R-:W2:Y:S04]  /*b8430*/  LDL.LU.64 R40, [R1+0x2890] ;  /* 0x0028900001287983 */ /* 0x000ea80000300a00 */
[----:B------:R-:W2:Y:S01]  /*b8440*/  LDL.LU.64 R42, [R1+0x2898] ;  /* 0x00289800012a7983 */ /* 0x000ea20000300a00 */
[----:B---3--:R-:W-:-:S15]  /*b8450*/  HMMA.16816.F32 R16, R4, R22, R32 ;  /* 0x000000160410723c */ /* 0x008fde0000001820 */
[----:B------:R-:W-:-:S08]  /*b8460*/  NOP ;  /* 0x0000000000007918 */ /* 0x000fd00000000000 */
[----:B------:R-:W-:Y:S04]  /*b8470*/  STL.64 [R1+0x600], R16 ;  /* 0x0006001001007387 */ /* 0x000fe80000100a00 */
[----:B------:R-:W-:Y:S04]  /*b8480*/  STL.64 [R1+0x608], R18 ;  /* 0x0006081201007387 */ /* 0x000fe80000100a00 */
[----:B------:R-:W3:Y:S04]  /*b8490*/  LDL.64 R54, [R1+0x10] ;  /* 0x0000100001367983 */ /* 0x000ee80000100a00 */
[----:B------:R-:W-:Y:S04]  /*b84a0*/  STL [R1+0x8adc], R22 ;  /* 0x008adc1601007387 */ /* 0x000fe80000100800 */
[----:B------:R0:W-:Y:S04]  /*b84b0*/  STL [R1+0x8ad8], R23 ;  /* 0x008ad81701007387 */ /* 0x0001e80000100800 */
[----:B------:R-:W4:Y:S04]  /*b84c0*/  LDL.LU.64 R36, [R1+0x2880] ;  /* 0x0028800001247983 */ /* 0x000f280000300a00 */
[----:B------:R-:W4:Y:S04]  /*b84d0*/  LDL.LU.64 R38, [R1+0x2888] ;  /* 0x0028880001267983 */ /* 0x000f280000300a00 */
[----:B------:R-:W3:Y:S04]  /*b84e0*/  LDL.LU.64 R20, [R1+0x25a0] ;  /* 0x0025a00001147983 */ /* 0x000ee80000300a00 */
[----:B0-----:R-:W3:Y:S04]  /*b84f0*/  LDL.LU.64 R22, [R1+0x25a8] ;  /* 0x0025a80001167983 */ /* 0x001ee80000300a00 */
[----:B------:R-:W4:Y:S04]  /*b8500*/  LDL.LU R27, [R1+0x8b70] ;  /* 0x008b7000011b7983 */ /* 0x000f280000300800 */
[----:B------:R-:W3:Y:S04]  /*b8510*/  LDL.LU.64 R32, [R1+0x2590] ;  /* 0x0025900001207983 */ /* 0x000ee80000300a00 */
[----:B------:R-:W3:Y:S04]  /*b8520*/  LDL.LU.64 R34, [R1+0x2598] ;  /* 0x0025980001227983 */ /* 0x000ee80000300a00 */
[----:B------:R-:W3:Y:S04]  /*b8530*/  LDL.LU.64 R16, [R1+0x2580] ;  /* 0x0025800001107983 */ /* 0x000ee80000300a00 */
[----:B------:R-:W3:Y:S01]  /*b8540*/  LDL.LU.64 R18, [R1+0x2588] ;  /* 0x0025880001127983 */ /* 0x000ee20000300a00 */
[----:B------:R-:W-:-:S02]  /*b8550*/  IMAD R28, R28, 0x100, R56 ;  /* 0x000001001c1c7824 */ /* 0x000fc400078e0238 */
[----:B------:R-:W-:Y:S02]  /*b8560*/  IMAD R29, R29, 0x100, R57 ;  /* 0x000001001d1d7824 */ /* 0x000fe400078e0239 */
[----:B------:R-:W-:Y:S01]  /*b8570*/  IMAD R31, R31, 0x100, R59 ;  /* 0x000001001f1f7824 */ /* 0x000fe200078e023b */
[----:B------:R-:W3:Y:S01]  /*b8580*/  LDL.64 R56, [R1+0x8] ;  /* 0x0000080001387983 */ /* 0x000ee20000100a00 */
[----:B------:R-:W-:Y:S02]  /*b8590*/  F2FP.F16.E5M2.UNPACK_B R28, R28 ;  /* 0x0000001cff1c723e */ /* 0x000fe400020004ff */
[----:B------:R-:W-:Y:S01]  /*b85a0*/  F2FP.F16.E5M2.UNPACK_B R29, R29 ;  /* 0x0000001dff1d723e */ /* 0x000fe200020004ff */
[----:B------:R-:W-:Y:S01]  /*b85b0*/  STL [R1+0x8afc], R24 ;  /* 0x008afc1801007387 */ /* 0x000fe20000100800 */
[----:B------:R-:W-:Y:S02]  /*b85c0*/  F2FP.F16.E5M2.UNPACK_B R30, R30 ;  /* 0x0000001eff1e723e */ /* 0x000fe400020004ff */
[----:B------:R-:W-:Y:S01]  /*b85d0*/  F2FP.F16.E5M2.UNPACK_B R31, R31 ;  /* 0x0000001fff1f723e */ /* 0x000fe200020004ff */
[----:B------:R0:W-:Y:S01]  /*b85e0*/  STL [R1+0x8ae0], R25 ;  /* 0x008ae01901007387 */ /* 0x0001e20000100800 */
[----:B--2---:R-:W-:-:S15]  /*b85f0*/  HMMA.16816.F32 R40, R4, R24, R40 ;  /* 0x000000180428723c */ /* 0x004fde0000001828 */
[----:B------:R-:W-:-:S08]  /*b8600*/  NOP ;  /* 0x0000000000007918 */ /* 0x000fd00000000000 */
[----:B------:R-:W-:Y:S04]  /*b8610*/  STL.64 [R1+0x830], R40 ;  /* 0x0008302801007387 */ /* 0x000fe80000100a00 */
[----:B------:R-:W-:Y:S01]  /*b8620*/  STL.64 [R1+0x838], R42 ;  /* 0x0008382a01007387 */ /* 0x000fe20000100a00 */
[C---:B----4-:R-:W-:Y:S06]  /*b8630*/  HMMA.16816.F32 R36, R4.reuse, R26, R36 ;  /* 0x0000001a0424723c */ /* 0x050fec0000001824 */
[----:B---3--:R-:W-:-:S15]  /*b8640*/  HMMA.16816.F32 R4, R4, R50, R20 ;  /* 0x000000320404723c */ /* 0x008fde0000001814 */
[----:B------:R-:W-:-:S02]  /*b8650*/  NOP ;  /* 0x0000000000007918 */ /* 0x000fc40000000000 */
[----:B------:R-:W-:Y:S04]  /*b8660*/  STL.64 [R1+0x820], R36 ;  /* 0x0008202401007387 */ /* 0x000fe80000100a00 */
[----:B------:R-:W-:Y:S04]  /*b8670*/  STL.64 [R1+0x828], R38 ;  /* 0x0008282601007387 */ /* 0x000fe80000100a00 */
[----:B------:R-:W-:Y:S04]  /*b8680*/  STL.64 [R1+0x5f0], R4 ;  /* 0x0005f00401007387 */ /* 0x000fe80000100a00 */
[----:B------:R1:W-:Y:S01]  /*b8690*/  STL.64 [R1+0x5f8], R6 ;  /* 0x0005f80601007387 */ /* 0x0003e20000100a00 */
[----:B------:R-:W-:-:S02]  /*b86a0*/  IMAD.MOV.U32 R21, RZ, RZ, R50 ;  /* 0x000000ffff157224 */ /* 0x000fc400078e0032 */
[----:B0-----:R-:W-:Y:S01]  /*b86b0*/  IMAD.MOV.U32 R25, RZ, RZ, R51 ;  /* 0x000000ffff197224 */ /* 0x001fe200078e0033 */
[----:B------:R-:W2:Y:S04]  /*b86c0*/  LDL.LU.64 R48, [R1+0x2570] ;  /* 0x0025700001307983 */ /* 0x000ea80000300a00 */
[----:B------:R-:W2:Y:S01]  /*b86d0*/  LDL.LU.64 R50, [R1+0x2578] ;  /* 0x0025780001327983 */ /* 0x000ea20000300a00 */
[----:B-1----:R-:W-:-:S15]  /*b86e0*/  HMMA.16816.F32 R4, R28, R46, R32 ;  /* 0x0000002e1c04723c */ /* 0x002fde0000001820 */
[----:B------:R-:W-:-:S08]  /*b86f0*/  NOP ;  /* 0x0000000000007918 */ /* 0x000fd00000000000 */
[----:B------:R-:W-:Y:S04]  /*b8700*/  STL.64 [R1+0x5e0], R4 ;  /* 0x0005e00401007387 */ /* 0x000fe80000100a00 */
[----:B------:R0:W-:Y:S02]  /*b8710*/  STL.64 [R1+0x5e8], R6 ;  /* 0x0005e80601007387 */ /* 0x0001e40000100a00 */
[----:B0-----:R-:W-:-:S15]  /*b8720*/  HMMA.16816.F32 R4, R28, R52, R16 ;  /* 0x000000341c04723c */ /* 0x001fde0000001810 */
[----:B------:R-:W-:-:S08]  /*b8730*/  NOP ;  /* 0x0000000000007918 */ /* 0x000fd00000000000 */
[----:B------:R-:W-:Y:S04]  /*b8740*/  STL.64 [R1+0x5d0], R4 ;  /* 0x0005d00401007387 */ /* 0x000fe80000100a00 */
[----:B------:R2:W-:Y:S04]  /*b8750*/  STL.64 [R1+0x5d8], R6 ;  /* 0x0005d80601007387 */ /* 0x0005e80000100a00 */
[----:B------:R-:W3:Y:S04]  /*b8760*/  LDL.LU.64 R36, [R1+0x2560] ;  /* 0x0025600001247983 */ /* 0x000ee80000300a00 */
[----:B------:R-:W3:Y:S04]  /*b8770*/  LDL.LU.64 R38, [R1+0x2568] ;  /* 0x0025680001267983 */ /* 0x000ee80000300a00 */
[----:B------:R-:W4:Y:S04]  /*b8780*/  LDL.LU.64 R40, [R1+0x2550] ;  /* 0x0025500001287983 */ /* 0x000f280000300a00 */
[----:B------:R-:W4:Y:S01]  /*b8790*/  LDL.LU.64 R42, [R1+0x2558] ;  /* 0x00255800012a7983 */ /* 0x000f220000300a00 */
[----:B------:R-:W-:-:S02]  /*b87a0*/  IMAD.MOV.U32 R59, RZ, RZ, R0 ;  /* 0x000000ffff3b7224 */ /* 0x000fc400078e0000 */
[----:B------:R-:W-:Y:S01]  /*b87b0*/  IMAD.MOV.U32 R24, RZ, RZ, R56 ;  /* 0x000000ffff187224 */ /* 0x000fe200078e0038 */
[----:B------:R-:W4:Y:S01]  /*b87c0*/  LDL.LU.64 R44, [R1+0x2540] ;  /* 0x00254000012c7983 */ /* 0x000f220000300a00 */
[----:B------:R-:W-:Y:S02]  /*b87d0*/  IMAD.MOV.U32 R20, RZ, RZ, R57 ;  /* 0x000000ffff147224 */ /* 0x000fe400078e0039 */
[----:B------:R-:W-:Y:S02]  /*b87e0*/  IMAD.MOV.U32 R22, RZ, RZ, R46 ;  /* 0x000000ffff167224 */ /* 0x000fe400078e002e */
[----:B------:R-:W-:Y:S02]  /*b87f0*/  IMAD.MOV.U32 R23, RZ, RZ, R47 ;  /* 0x000000ffff177224 */ /* 0x000fe400078e002f */
[----:B------:R-:W4:Y:S01]  /*b8800*/  LDL.LU.64 R46, [R1+0x2548] ;  /* 0x00254800012e7983 */ /* 0x000f220000300a00 */
[----:B------:R-:W-:-:S03]  /*b8810*/  IMAD.MOV.U32 R18, RZ, RZ, R52 ;  /* 0x000000ffff127224 */ /* 0x000fc600078e0034 */
[----:B------:R-:W4:Y:S01]  /*b8820*/  LDL.LU.64 R32, [R1+0x2530] ;  /* 0x0025300001207983 */ /* 0x000f220000300a00 */
[----:B------:R-:W-:-:S03]  /*b8830*/  IMAD.MOV.U32 R19, RZ, RZ, R53 ;  /* 0x000000ffff137224 */ /* 0x000fc600078e0035 */
[----:B------:R-:W4:Y:S01]  /*b8840*/  LDL.LU.64 R34, [R1+0x2538] ;  /* 0x0025380001227983 */ /* 0x000f220000300a00 */
[----:B------:R-:W-:Y:S02]  /*b8850*/  IMAD.MOV.U32 R16, RZ, RZ, R54 ;  /* 0x000000ffff107224 */ /* 0x000fe400078e0036 */
[----:B------:R-:W-:Y:S01]  /*b8860*/  IMAD.MOV.U32 R17, RZ, RZ, R55 ;  /* 0x000000ffff117224 */ /* 0x000fe200078e0037 */
[----:B--2---:R-:W-:-:S15]  /*b8870*/  HMMA.16816.F32 R4, R28, R54, R48 ;  /* 0x000000361c04723c */ /* 0x004fde0000001830 */
[----:B------:R-:W-:-:S08]  /*b8880*/  NOP ;  /* 0x0000000000007918 */ /* 0x000fd00000000000 */
[----:B------:R0:W-:Y:S04]  /*b8890*/  STL.64 [R1+0x5c0], R4 ;  /* 0x0005c00401007387 */ /* 0x0001e80000100a00 */
[----:B------:R1:W-:Y:S04]  /*b88a0*/  STL.64 [R1+0x5c8], R6 ;  /* 0x0005c80601007387 */ /* 0x0003e80000100a00 */
[----:B------:R-:W2:Y:S04]  /*b88b0*/  LDL.LU.64 R52, [R1+0x2520] ;  /* 0x0025200001347983 */ /* 0x000ea80000300a00 */
[----:B------:R-:W2:Y:S04]  /*b88c0*/  LDL.LU.64 R54, [R1+0x2528] ;  /* 0x0025280001367983 */ /* 0x000ea80000300a00 */
[----:B------:R-:W2:Y:S04]  /*b88d0*/  LDL.LU.64 R48, [R1+0x2510] ;  /* 0x0025100001307983 */ /* 0x000ea80000300a00 */
[----:B------:R-:W2:Y:S04]  /*b88e0*/  LDL.LU.64 R50, [R1+0x2518] ;  /* 0x0025180001327983 */ /* 0x000ea80000300a00 */
[----:B0-----:R-:W2:Y:S04]  /*b88f0*/  LDL.LU.64 R4, [R1+0x2500] ;  /* 0x0025000001047983 */ /* 0x001ea80000300a00 */
[----:B-1----:R-:W2:Y:S01]  /*b8900*/  LDL.LU.64 R6, [R1+0x2508] ;  /* 0x0025080001067983 */ /* 0x002ea20000300a00 */
[C---:B---3--:R-:W-:Y:S06]  /*b8910*/  HMMA.16816.F32 R36, R28.reuse, R56, R36 ;  /* 0x000000381c24723c */ /* 0x048fec0000001824 */
[----:B----4-:R-:W-:-:S15]  /*b8920*/  HMMA.16816.F32 R56, R28, R58, R40 ;  /* 0x0000003a1c38723c */ /* 0x010fde0000001828 */
[----:B------:R-:W-:-:S02]  /*b8930*/  NOP ;  /* 0x0000000000007918 */ /* 0x000fc40000000000 */
[----:B------:R-:W-:Y:S04]  /*b8940*/  STL.64 [R1+0x5b0], R36 ;  /* 0x0005b02401007387 */ /* 0x000fe80000100a00 */
[----:B------:R0:W-:Y:S04]  /*b8950*/  STL.64 [R1+0x5b8], R38 ;  /* 0x0005b82601007387 */ /* 0x0001e80000100a00 */
[----:B0-----:R-:W3:Y:S04]  /*b8960*/  LDL.LU.64 R38, [R1+0x8b68] ;  /* 0x008b680001267983 */ /* 0x001ee80000300a00 */
[----:B------:R-:W4:Y:S04]  /*b8970*/  LDL.LU.64 R36, [R1+0x8b60] ;  /* 0x008b600001247983 */ /* 0x000f280000300a00 */
[----:B------:R-:W3:Y:S04]  /*b8980*/  LDL.LU.64 R42, [R1+0x8b58] ;  /* 0x008b5800012a7983 */ /* 0x000ee80000300a00 */
[----:B------:R-:W4:Y:S04]  /*b8990*/  LDL.LU.64 R40, [R1+0x8b50] ;  /* 0x008b500001287983 */ /* 0x000f280000300a00 */
[----:B------:R-:W-:Y:S04]  /*b89a0*/  STL.64 [R1+0x5a0], R56 ;  /* 0x0005a03801007387 */ /* 0x000fe80000100a00 */
[----:B------:R0:W-:Y:S04]  /*b89b0*/  STL.64 [R1+0x5a8], R58 ;  /* 0x0005a83a01007387 */ /* 0x0001e80000100a00 */
[----:B0-----:R-:W2:Y:S04]  /*b89c0*/  LDL.LU.64 R58, [R1+0x8b48] ;  /* 0x008b4800013a7983 */ /* 0x001ea80000300a00 */
[----:B------:R-:W3:Y:S01]  /*b89d0*/  LDL.LU.64 R56, [R1+0x8b40] ;  /* 0x008b400001387983 */ /* 0x000ee20000300a00 */
[----:B------:R-:W-:-:S15]  /*b89e0*/  HMMA.16816.F32 R44, R28, R60, R44 ;  /* 0x0000003c1c2c723c */ /* 0x000fde000000182c */
[----:B------:R-:W-:-:S08]  /*b89f0*/  NOP ;  /* 0x0000000000007918 */ /* 0x000fd00000000000 */
[----:B------:R0:W-:Y:S04]  /*b8a00*/  STL.64 [R1+0x590], R44 ;  /* 0x0005902c01007387 */ /* 0x0001e80000100a00 */
[----:B------:R1:W-:Y:S04]  /*b8a10*/  STL.64 [R1+0x598], R46 ;  /* 0x0005982e01007387 */ /* 0x0003e80000100a00 */
[----:B0-----:R-:W4:Y:S04]  /*b8a20*/  LDL.LU.64 R44, [R1+0x24f0] ;  /* 0x0024f000012c7983 */ /* 0x001f280000300a00 */
[----:B-1----:R-:W4:Y:S01]  /*b8a30*/  LDL.LU.64 R46, [R1+0x24f8] ;  /* 0x0024f800012e7983 */ /* 0x002f220000300a00 */
[C---:B--2---:R-:W-:Y:S06]  /*b8a40*/  HMMA.16816.F32 R32, R28.reuse, R58, R32 ;  /* 0x0000003a1c20723c */ /* 0x044fec0000001820 */
[----:B---3--:R-:W-:-:S15]  /*b8a50*/  HMMA.16816.F32 R52, R28, R56, R52 ;  /* 0x000000381c34723c */ /* 0x008fde0000001834 */
[----:B------:R-:W-:-:S02]  /*b8a60*/  NOP ;  /* 0x0000000000007918 */ /* 0x000fc40000000000 */
[----:B------:R0:W-:Y:S04]  /*b8a70*/  STL.64 [R1+0x580], R32 ;  /* 0x0005802001007387 */ /* 0x0001e80000100a00 */
[----:B------:R1:W-:Y:S04]  /*b8a80*/  STL.64 [R1+0x588], R34 ;  /* 0x0005882201007387 */ /* 0x0003e80000100a00 */
[----:B0-----:R-:W2:Y:S04]  /*b8a90*/  LDL.LU.64 R32, [R1+0x24c0] ;  /* 0x0024c00001207983 */ /* 0x001ea80000300a00 */
[----:B-1----:R-:W2:Y:S04]  /*b8aa0*/  LDL.LU.64 R34, [R1+0x24c8] ;  /* 0x0024c80001227983 */ /* 0x002ea80000300a00 */
[----:B------:R-:W-:Y:S04]  /*b8ab0*/  STL.64 [R1+0x570], R52 ;  /* 0x0005703401007387 */ /* 0x000fe80000100a00 */
[----:B------:R0:W-:Y:S04]  /*b8ac0*/  STL.64 [R1+0x578], R54 ;  /* 0x0005783601007387 */ /* 0x0001e80000100a00 */
[----:B0-----:R-:W3:Y:S04]  /*b8ad0*/  LDL.LU.64 R54, [R1+0x8b38] ;  /* 0x008b380001367983 */ /* 0x001ee80000300a00 */
[----:B------:R-:W4:Y:S04]  /*b8ae0*/  LDL.LU.64 R52, [R1+0x8b30] ;  /* 0x008b300001347983 */ /* 0x000f280000300a00 */
[----:B------:R-:W-:Y:S04]  /*b8af0*/  STL.64 [R1+0x8a70], R58 ;  /* 0x008a703a01007387 */ /* 0x000fe80000100a00 */
[----:B------:R0:W-:Y:S04]  /*b8b00*/  STL.64 [R1+0x8a68], R56 ;  /* 0x008a683801007387 */ /* 0x0001e80000100a00 */
[----:B0-----:R-:W2:Y:S04]  /*b8b10*/  LDL.LU.64 R56, [R1+0x24d0] ;  /* 0x0024d00001387983 */ /* 0x001ea80000300a00 */
[----:B------:R-:W2:Y:S01]  /*b8b20*/  LDL.LU.64 R58, [R1+0x24d8] ;  /* 0x0024d800013a7983 */ /* 0x000ea20000300a00 */
[----:B---3--:R-:W-:-:S15]  /*b8b30*/  HMMA.16816.F32 R48, R28, R54, R48 ;  /* 0x000000361c30723c */ /* 0x008fde0000001830 */
[----:B------:R-:W-:-:S08]  /*b8b40*/  NOP ;  /* 0x0000000000007918 */ /* 0x000fd00000000000 */
[----:B------:R-:W-:Y:S04]  /*b8b50*/  STL.64 [R1+0x560], R48 ;  /* 0x0005603001007387 */ /* 0x000fe80000100a00 */
[----:B------:R0:W-:Y:S04]  /*b8b60*/  STL.64 [R1+0x568], R50 ;  /* 0x0005683201007387 */ /* 0x0001e80000100a00 */
[----:B0-----:R-:W3:Y:S01]  /*b8b70*/  LDL.LU.64 R50, [R1+0x8b28] ;  /* 0x008b280001327983 */ /* 0x001ee20000300a00 */
[----:B----4-:R-:W-:Y:S03]  /*b8b80*/  HMMA.16816.F32 R4, R28, R52, R4 ;  /* 0x000000341c04723c */ /* 0x010fe60000001804 */
[----:B------:R-:W4:-:S15]  /*b8b90*/  LDL.LU.64 R48, [R1+0x8b20] ;  /* 0x008b200001307983 */ /* 0x000f1e0000300a00 */
[----:B------:R-:W-:-:S05]  /*b8ba0*/  NOP ;  /* 0x0000000000007918 */ /* 0x000fca0000000000 */
[----:B------:R0:W-:Y:S04]  /*b8bb0*/  STL.64 [R1+0x550], R4 ;  /* 0x0005500401007387 */ /* 0x0001e80000100a00 */
[----:B------:R1:W-:Y:S04]  /*b8bc0*/  STL.64 [R1+0x558], R6 ;  /* 0x0005580601007387 */ /* 0x0003e80000100a00 */
[----:B0-----:R-:W2:Y:S04]  /*b8bd0*/  LDL.LU.64 R4, [R1+0x24a0] ;  /* 0x0024a00001047983 */ /* 0x001ea80000300a00 */
[----:B-1----:R-:W2:Y:S04]  /*b8be0*/  LDL.LU.64 R6, [R1+0x24a8] ;  /* 0x0024a80001067983 */ /* 0x002ea80000300a00 */
[----:B------:R-:W-:Y:S04]  /*b8bf0*/  STL.64 [R1+0x8a80], R54 ;  /* 0x008a803601007387 */ /* 0x000fe80000100a00 */
[----:B------:R0:W-:Y:S04]  /*b8c00*/  STL.64 [R1+0x8a78], R52 ;  /* 0x008a783401007387 */ /* 0x0001e80000100a00 */
[----:B0-----:R-:W4:Y:S04]  /*b8c10*/  LDL.LU.64 R52, [R1+0x24e0] ;  /* 0x0024e00001347983 */ /* 0x001f280000300a00 */
[----:B------:R-:W4:Y:S01]  /*b8c20*/  LDL.LU.64 R54, [R1+0x24e8] ;  /* 0x0024e80001367983 */ /* 0x000f220000300a00 */
[----:B---3--:R-:W-:-:S15]  /*b8c30*/  HMMA.16816.F32 R44, R28, R50, R44 ;  /* 0x000000321c2c723c */ /* 0x008fde000000182c */
[----:B------:R-:W-:-:S08]  /*b8c40*/  NOP ;  /* 0x0000000000007918 */ /* 0x000fd00000000000 */
[----:B------:R-:W-:Y:S04]  /*b8c50*/  STL.64 [R1+0x540], R44 ;  /* 0x0005402c01007387 */ /* 0x000fe80000100a00 */
[----:B------:R0:W-:Y:S04]  /*b8c60*/  STL.64 [R1+0x548], R46 ;  /* 0x0005482e01007387 */ /* 0x0001e80000100a00 */
[----:B0-----:R-:W2:Y:S04]  /*b8c70*/  LDL.LU.64 R46, [R1+0x8b18] ;  /* 0x008b1800012e7983 */ /* 0x001ea80000300a00 */
[----:B------:R-:W3:Y:S01]  /*b8c80*/  LDL.LU.64 R44, [R1+0x8b10] ;  /* 0x008b1000012c7983 */ /* 0x000ee20000300a00 */
[----:B----4-:R-:W-:Y:S03]  /*b8c90*/  HMMA.16816.F32 R52, R28, R48, R52 ;  /* 0x000000301c34723c */ /* 0x010fe60000001834 */
[----:B------:R-:W-:Y:S04]  /*b8ca0*/  STL.64 [R1+0x8a50], R50 ;  /* 0x008a503201007387 */ /* 0x000fe80000100a00 */
[----:B------:R0:W-:-:S15]  /*b8cb0*/  STL.64 [R1+0x8a48], R48 ;  /* 0x008a483001007387 */ /* 0x0001de0000100a00 */
[----:B------:R-:W-:-:S01]  /*b8cc0*/  NOP ;  /* 0x0000000000007918 */ /* 0x000fc20000000000 */
[----:B------:R-:W-:Y:S04]  /*b8cd0*/  STL.64 [R1+0x530], R52 ;  /* 0x0005303401007387 */ /* 0x000fe80000100a00 */
[----:B------:R3:W-:Y:S04]  /*b8ce0*/  STL.64 [R1+0x538], R54 ;  /* 0x0005383601007387 */ /* 0x0007e80000100a00 */
[----:B0-----:R-:W4:Y:S04]  /*b8cf0*/  LDL.LU.64 R48, [R1+0x24b0] ;  /* 0x0024b00001307983 */ /* 0x001f280000300a00 */
[----:B------:R-:W4:Y:S01]  /*b8d00*/  LDL.LU.64 R50, [R1+0x24b8] ;  /* 0x0024b80001327983 */ /* 0x000f220000300a00 */
[C---:B--2---:R-:W-:Y:S06]  /*b8d10*/  HMMA.16816.F32 R56, R28.reuse, R46, R56 ;  /* 0x0000002e1c38723c */ /* 0x044fec0000001838 */
[----:B---3--:R-:W-:Y:S01]  /*b8d20*/  HMMA.16816.F32 R52, R28, R44, R32 ;  /* 0x0000002c1c34723c */ /* 0x008fe20000001820 */
[----:B------:R-:W2:-:S15]  /*b8d30*/  LDL.LU.64 R32, [R1+0x2490] ;  /* 0x0024900001207983 */ /* 0x000e9e0000300a00 */
[----:B------:R-:W-:-:S01]  /*b8d40*/  NOP ;  /* 0x0000000000007918 */ /* 0x000fc20000000000 */
[----:B------:R0:W-:Y:S04]  /*b8d50*/  STL.64 [R1+0x520], R56 ;  /* 0x0005203801007387 */ /* 0x0001e80000100a00 */
[----:B------:R1:W-:Y:S04]  /*b8d60*/  STL.64 [R1+0x528], R58 ;  /* 0x0005283a01007387 */ /* 0x0003e80000100a00 */
[----:B------:R-:W2:Y:S04]  /*b8d70*/  LDL.LU.64 R34, [R1+0x2498] ;  /* 0x0024980001227983 */ /* 0x000ea80000300a00 */
[----:B------:R3:W-:Y:S04]  /*b8d80*/  STL.64 [R1+0x510], R52 ;  /* 0x0005103401007387 */ /* 0x0007e80000100a00 */
[----:B------:R3:W-:Y:S04]  /*b8d90*/  STL.64 [R1+0x518], R54 ;  /* 0x0005183601007387 */ /* 0x0007e80000100a00 */
[----:B0-----:R-:W2:Y:S04]  /*b8da0*/  LDL.LU.64 R56, [R1+0x2470] ;  /* 0x0024700001387983 */ /* 0x001ea80000300a00 */
[----:B-1----:R-:W2:Y:S04]  /*b8db0*/  LDL.LU.64 R58, [R1+0x2478] ;  /* 0x00247800013a7983 */ /* 0x002ea80000300a00 */
[----:B---3--:R-:W3:Y:S04]  /*b8dc0*/  LDL.LU.64 R52, [R1+0x2460] ;  /* 0x0024600001347983 */ /* 0x008ee80000300a00 */
[----:B------:R-:W3:Y:S04]  /*b8dd0*/  LDL.LU.64 R54, [R1+0x2468] ;  /* 0x0024680001367983 */ /* 0x000ee80000300a00 */
[----:B------:R-:W-:Y:S04]  /*b8de0*/  STL.64 [R1+0x8a60], R46 ;  /* 0x008a602e01007387 */ /* 0x000fe80000100a00 */
[----:B------:R4:W-:Y:S01]  /*b8df0*/  STL.64 [R1+0x8a58], R44 ;  /* 0x008a582c01007387 */ /* 0x0009e20000100a00 */
[C---:B------:R-:W-:Y:S06]  /*b8e00*/  HMMA.16816.F32 R4, R28.reuse, R40, R4 ;  /* 0x000000281c04723c */ /* 0x040fec0000001804 */
[----:B----4-:R-:W-:Y:S01]  /*b8e10*/  HMMA.16816.F32 R44, R28, R42, R48 ;  /* 0x0000002a1c2c723c */ /* 0x010fe20000001830 */
[----:B------:R-:W4:-:S15]  /*b8e20*/  LDL.LU.64 R48, [R1+0x2450] ;  /* 0x0024500001307983 */ /* 0x000f1e0000300a00 */
[----:B------:R-:W-:-:S07]  /*b8e30*/  NOP ;  /* 0x0000000000007918 */ /* 0x000fce0000000000 */
[----:B------:R0:W-:Y:S04]  /*b8e40*/  STL.64 [R1+0x500], R44 ;  /* 0x0005002c01007387 */ /* 0x0001e80000100a00 */
[----:B------:R1:W-:Y:S04]  /*b8e50*/  STL.64 [R1+0x508], R46 ;  /* 0x0005082e01007387 */ /* 0x0003e80000100a00 */
[----:B------:R-:W4:Y:S04]  /*b8e60*/  LDL.LU.64 R50, [R1+0x2458] ;  /* 0x0024580001327983 */ /* 0x000f280000300a00 */
[----:B------:R1:W-:Y:S04]  /*b8e70*/  STL.64 [R1+0x4f0], R4 ;  /* 0x0004f00401007387 */ /* 0x0003e80000100a00 */
[----:B------:R1:W-:Y:S04]  /*b8e80*/  STL.64 [R1+0x4f8], R6 ;  /* 0x0004f80601007387 */ /* 0x0003e80000100a00 */
[----:B0-----:R-:W3:Y:S04]  /*b8e90*/  LDL.LU.64 R44, [R1+0x2440] ;  /* 0x00244000012c7983 */ /* 0x001ee80000300a00 */
[----:B-1----:R-:W3:Y:S04]  /*b8ea0*/  LDL.LU.64 R46, [R1+0x2448] ;  /* 0x00244800012e7983 */ /* 0x002ee80000300a00 */
[----:B------:R-:W3:Y:S04]  /*b8eb0*/  LDL.LU.64 R4, [R1+0x2430] ;  /* 0x0024300001047983 */ /* 0x000ee80000300a00 */
[----:B------:R-:W3:Y:S04]  /*b8ec0*/  LDL.LU.64 R6, [R1+0x2438] ;  /* 0x0024380001067983 */ /* 0x000ee80000300a00 */
        /* <DEDUP_REMOVED lines=8> */
[----:B0-----:R-:W2:Y:S04]  /*b8f50*/  LDL.LU.64 R34, [R1+0x8b08] ;  /* 0x008b080001227983 */ /* 0x001ea80000300a00 */
[----:B------:R-:W2:Y:S04]  /*b8f60*/  LDL.LU.64 R32, [R1+0x8b00] ;  /* 0x008b000001207983 */ /* 0x000ea80000300a00 */
[----:B------:R-:W-:Y:S04]  /*b8f70*/  STL.64 [R1+0x8aa0], R38 ;  /* 0x008aa02601007387 */ /* 0x000fe80000100a00 */
[----:B------:R-:W-:Y:S01]  /*b8f80*/  STL.64 [R1+0x8a98], R36 ;  /* 0x008a982401007387 */ /* 0x000fe20000100a00 */
[C---:B----4-:R-:W-:Y:S06]  /*b8f90*/  HMMA.16816.F32 R48, R28.reuse, R2, R48 ;  /* 0x000000021c30723c */ /* 0x050fec0000001830 */
[C---:B---3--:R-:W-:Y:S06]  /*b8fa0*/  HMMA.16816.F32 R44, R28.reuse, R8, R44 ;  /* 0x000000081c2c723c */ /* 0x048fec000000182c */
[----:B------:R-:W-:-:S15]  /*b8fb0*/  HMMA.16816.F32 R40, R28, R36, R40 ;  /* 0x000000241c28723c */ /* 0x000fde0000001828 */
[----:B------:R-:W-:-:S08]  /*b8fc0*/  NOP ;  /* 0x0000000000007918 */ /* 0x000fd00000000000 */
[----:B------:R0:W-:Y:S04]  /*b8fd0*/  STL.64 [R1+0x4d0], R40 ;  /* 0x0004d02801007387 */ /* 0x0001e80000100a00 */
[----:B------:R1:W-:Y:S04]  /*b8fe0*/  STL.64 [R1+0x4d8], R42 ;  /* 0x0004d82a01007387 */ /* 0x0003e80000100a00 */
[----:B0-----:R-:W3:Y:S01]  /*b8ff0*/  LDL.LU.64 R40, [R1+0x2420] ;  /* 0x0024200001287983 */ /* 0x001ee20000300a00 */
[C---:B--2---:R-:W-:Y:S06]  /*b9000*/  HMMA.16816.F32 R56, R28.reuse, R34, R56 ;  /* 0x000000221c38723c */ /* 0x044fec0000001838 */
[----:B------:R-:W-:-:S15]  /*b9010*/  HMMA.16816.F32 R36, R28, R32, R52 ;  /* 0x000000201c24723c */ /* 0x000fde0000001834 */
[----:B------:R-:W-:-:S02]  /*b9020*/  NOP ;  /* 0x0000000000007918 */ /* 0x000fc40000000000 */
[----:B------:R-:W-:Y:S04]  /*b9030*/  STL.64 [R1+0x4c0], R56 ;  /* 0x0004c03801007387 */ /* 0x000fe80000100a00 */
[----:B------:R-:W-:Y:S04]  /*b9040*/  STL.64 [R1+0x4c8], R58 ;  /* 0x0004c83a01007387 */ /* 0x000fe80000100a00 */
[----:B-1----:R-:W3:Y:S04]  /*b9050*/  LDL.LU.64 R42, [R1+0x2428] ;  /* 0x00242800012a7983 */ /* 0x002ee80000300a00 */
[----:B------:R0:W-:Y:S04]  /*b9060*/  STL.64 [R1+0x4b0], R36 ;  /* 0x0004b02401007387 */ /* 0x0001e80000100a00 */
[----:B------:R1:W-:Y:S04]  /*b9070*/  STL.64 [R1+0x4b8], R38 ;  /* 0x0004b82601007387 */ /* 0x0003e80000100a00 */
[----:B0-----:R-:W2:Y:S04]  /*b9080*/  LDL.LU.64 R36, [R1+0x2410] ;  /* 0x0024100001247983 */ /* 0x001ea80000300a00 */
[----:B-1----:R-:W2:Y:S04]  /*b9090*/  LDL.LU.64 R38, [R1+0x2418] ;  /* 0x0024180001267983 */ /* 0x002ea80000300a00 */
[----:B------:R-:W-:Y:S04]  /*b90a0*/  STL.64 [R1+0x8ab0], R34 ;  /* 0x008ab02201007387 */ /* 0x000fe80000100a00 */
[----:B------:R0:W-:Y:S02]  /*b90b0*/  STL.64 [R1+0x8aa8], R32 ;  /* 0x008aa82001007387 */ /* 0x0001e40000100a00 */
[----:B0-----:R-:W-:Y:S02]  /*b90c0*/  HMMA.16816.F32 R32, R28, R10, R4 ;  /* 0x0000000a1c20723c */ /* 0x001fe40000001804 */
[----:B------:R-:W-:Y:S04]  /*b90d0*/  STL.64 [R1+0x4a0], R48 ;  /* 0x0004a03001007387 */ /* 0x000fe80000100a00 */
[----:B------:R0:W-:Y:S04]  /*b90e0*/  STL.64 [R1+0x4a8], R50 ;  /* 0x0004a83201007387 */ /* 0x0001e80000100a00 */
[----:B------:R-:W4:Y:S04]  /*b90f0*/  LDL.LU R53, [R1+0x3184] ;  /* 0x0031840001357983 */ /* 0x000f280000300800 */
[----:B------:R-:W-:Y:S04]  /*b9100*/  STL.64 [R1+0x490], R44 ;  /* 0x0004902c01007387 */ /* 0x000fe80000100a00 */
[----:B------:R-:W-:Y:S04]  /*b9110*/  STL.64 [R1+0x498], R46 ;  /* 0x0004982e01007387 */ /* 0x000fe80000100a00 */
[----:B------:R-:W4:Y:S04]  /*b9120*/  LDL.LU R4, [R1+0x3180] ;  /* 0x0031800001047983 */ /* 0x000f280000300800 */
[----:B------:R-:W-:Y:S04]  /*b9130*/  STL.64 [R1+0x480], R32 ;  /* 0x0004802001007387 */ /* 0x000fe80000100a00 */
[----:B------:R3:W-:Y:S04]  /*b9140*/  STL.64 [R1+0x488], R34 ;  /* 0x0004882201007387 */ /* 0x0007e80000100a00 */
[----:B------:R-:W4:Y:S04]  /*b9150*/  LDL.LU R54, [R1+0x318c] ;  /* 0x00318c0001367983 */ /* 0x000f280000300800 */
[----:B------:R-:W4:Y:S04]  /*b9160*/  LDL.LU R5, [R1+0x3188] ;  /* 0x0031880001057983 */ /* 0x000f280000300800 */
[----:B------:R-:W4:Y:S04]  /*b9170*/  LDL.LU R55, [R1+0x3194] ;  /* 0x0031940001377983 */ /* 0x000f280000300800 */
[----:B------:R-:W4:Y:S04]  /*b9180*/  LDL.LU R6, [R1+0x3190] ;  /* 0x0031900001067983 */ /* 0x000f280000300800 */
[----:B------:R-:W4:Y:S04]  /*b9190*/  LDL.LU R7, [R1+0x319c] ;  /* 0x00319c0001077983 */ /* 0x000f280000300800 */
[----:B------:R-:W4:Y:S04]  /*b91a0*/  LDL.LU R0, [R1+0x3198] ;  /* 0x0031980001007983 */ /* 0x000f280000300800 */
[----:B------:R-:W-:Y:S04]  /*b91b0*/  STL.64 [R1+0x8a40], R10 ;  /* 0x008a400a01007387 */ /* 0x000fe80000100a00 */
[----:B------:R2:W-:Y:S04]  /*b91c0*/  STL.64 [R1+0x8a38], R8 ;  /* 0x008a380801007387 */ /* 0x0005e80000100a00 */
[----:B0-----:R-:W4:Y:S01]  /*b91d0*/  LDL.64 R50, [R1] ;  /* 0x0000000001327983 */ /* 0x001f220000100a00 */
[----:B------:R-:W-:-:S02]  /*b91e0*/  IMAD.MOV.U32 R48, RZ, RZ, R24 ;  /* 0x000000ffff307224 */ /* 0x000fc400078e0018 */
[----:B------:R-:W-:Y:S02]  /*b91f0*/  IMAD.MOV.U32 R49, RZ, RZ, R20 ;  /* 0x000000ffff317224 */ /* 0x000fe400078e0014 */
[----:B------:R-:W-:Y:S02]  /*b9200*/  IMAD.MOV.U32 R58, RZ, RZ, R16 ;  /* 0x000000ffff3a7224 */ /* 0x000fe400078e0010 */
[----:B------:R-:W-:Y:S01]  /*b9210*/  IMAD.MOV.U32 R59, RZ, RZ, R17 ;  /* 0x000000ffff3b7224 */ /* 0x000fe200078e0011 */
[C---:B---3--:R-:W-:Y:S06]  /*b9220*/  HMMA.16816.F32 R32, R28.reuse, R12, R40 ;  /* 0x0000000c1c20723c */ /* 0x048fec0000001828 */
[----:B--2---:R-:W-:-:S15]  /*b9230*/  HMMA.16816.F32 R8, R28, R14, R36 ;  /* 0x0000000e1c08723c */ /* 0x004fde0000001824 */
[----:B------:R-:W-:-:S02]  /*b9240*/  NOP ;  /* 0x0000000000007918 */ /* 0x000fc40000000000 */
[----:B------:R0:W-:Y:S04]  /*b9250*/  STL.64 [R1+0x470], R32 ;  /* 0x0004702001007387 */ /* 0x0001e80000100a00 */
[----:B------:R1:W-:Y:S04]  /*b9260*/  STL.64 [R1+0x478], R34 ;  /* 0x0004782201007387 */ /* 0x0003e80000100a00 */
[----:B------:R-:W2:Y:S04]  /*b9270*/  LDL.LU.64 R36, [R1+0x2400] ;  /* 0x0024000001247983 */ /* 0x000ea80000300a00 */
[----:B------:R-:W2:Y:S04]  /*b9280*/  LDL.LU.64 R38, [R1+0x2408] ;  /* 0x0024080001267983 */ /* 0x000ea80000300a00 */
[----:B------:R3:W-:Y:S04]  /*b9290*/  STL.64 [R1+0x460], R8 ;  /* 0x0004600801007387 */ /* 0x0007e80000100a00 */
[----:B------:R3:W-:Y:S04]  /*b92a0*/  STL.64 [R1+0x468], R10 ;  /* 0x0004680a01007387 */ /* 0x0007e80000100a00 */
[----:B------:R-:W2:Y:S04]  /*b92b0*/  LDL.LU R24, [R1+0x8afc] ;  /* 0x008afc0001187983 */ /* 0x000ea80000300800 */
[----:B------:R-:W2:Y:S04]  /*b92c0*/  LDL.LU R20, [R1+0x8af8] ;  /* 0x008af80001147983 */ /* 0x000ea80000300800 */
[----:B------:R-:W2:Y:S04]  /*b92d0*/  LDL.LU.64 R40, [R1+0x23f0] ;  /* 0x0023f00001287983 */ /* 0x000ea80000300a00 */
[----:B------:R-:W2:Y:S04]  /*b92e0*/  LDL.LU.64 R42, [R1+0x23f8] ;  /* 0x0023f800012a7983 */ /* 0x000ea80000300a00 */
[----:B----4-:R-:W-:Y:S04]  /*b92f0*/  STL.64 [R1+0x8ac0], R50 ;  /* 0x008ac03201007387 */ /* 0x010fe80000100a00 */
[----:B------:R-:W-:Y:S04]  /*b9300*/  STL.64 [R1+0x8ab8], R48 ;  /* 0x008ab83001007387 */ /* 0x000fe80000100a00 */
[----:B------:R-:W2:Y:S04]  /*b9310*/  LDL.LU R16, [R1+0x8af4] ;  /* 0x008af40001107983 */ /* 0x000ea80000300800 */
[----:B------:R-:W2:Y:S01]  /*b9320*/  LDL.LU R17, [R1+0x8af0] ;  /* 0x008af00001117983 */ /* 0x000ea20000300800 */
[----:B------:R-:W-:-:S03]  /*b9330*/  IMAD.MOV.U32 R56, RZ, RZ, R18 ;  /* 0x000000ffff387224 */ /* 0x000fc600078e0012 */
[----:B0-----:R-:W4:Y:S01]  /*b9340*/  LDL.LU.64 R32, [R1+0x23e0] ;  /* 0x0023e00001207983 */ /* 0x001f220000300a00 */
[----:B------:R-:W-:-:S03]  /*b9350*/  IMAD.MOV.U32 R57, RZ, RZ, R19 ;  /* 0x000000ffff397224 */ /* 0x000fc600078e0013 */
[----:B-1----:R-:W4:Y:S04]  /*b9360*/  LDL.LU.64 R34, [R1+0x23e8] ;  /* 0x0023e80001227983 */ /* 0x002f280000300a00 */
[----:B---3--:R-:W3:Y:S04]  /*b9370*/  LDL.LU.64 R8, [R1+0x23d0] ;  /* 0x0023d00001087983 */ /* 0x008ee80000300a00 */
[----:B------:R-:W3:Y:S04]  /*b9380*/  LDL.LU.64 R10, [R1+0x23d8] ;  /* 0x0023d800010a7983 */ /* 0x000ee80000300a00 */
[----:B------:R-:W4:Y:S04]  /*b9390*/  LDL.LU R18, [R1+0x8aec] ;  /* 0x008aec0001127983 */ /* 0x000f280000300800 */
[----:B------:R-:W4:Y:S04]  /*b93a0*/  LDL.LU R19, [R1+0x8ae8] ;  /* 0x008ae80001137983 */ /* 0x000f280000300800 */
[----:B------:R-:W-:Y:S04]  /*b93b0*/  STL.64 [R1+0x8ad0], R58 ;  /* 0x008ad03a01007387 */ /* 0x000fe80000100a00 */
[----:B------:R-:W-:Y:S04]  /*b93c0*/  STL.64 [R1+0x8ac8], R56 ;  /* 0x008ac83801007387 */ /* 0x000fe80000100a00 */
[----:B------:R-:W-:Y:S04]  /*b93d0*/  STL.64 [R1+0x8a30], R14 ;  /* 0x008a300e01007387 */ /* 0x000fe80000100a00 */
[----:B------:R2:W-:Y:S02]  /*b93e0*/  STL.64 [R1+0x8a28], R12 ;  /* 0x008a280c01007387 */ /* 0x0005e40000100a00 */
[----:B--2---:R-:W-:Y:S07]  /*b93f0*/  HMMA.16816.F32 R12, R28, R16, R36 ;  /* 0x000000101c0c723c */ /* 0x004fee0000001824 */
[----:B------:R-:W-:-:S02]  /*b9400*/  IMAD.MOV.U32 R36, RZ, RZ, R21 ;  /* 0x000000ffff247224 */ /* 0x000fc400078e0015 */
[----:B------:R-:W2:Y:S01]  /*b9410*/  LDL.LU R21, [R1+0x8ae4] ;  /* 0x008ae40001157983 */ /* 0x000ea20000300800 */
[----:B------:R-:W-:Y:S02]  /*b9420*/  IMAD.MOV.U32 R37, RZ, RZ, R25 ;  /* 0x000000ffff257224 */ /* 0x000fe400078e0019 */
[----:B------:R-:W-:Y:S02]  /*b9430*/  IMAD.MOV.U32 R38, RZ, RZ, R22 ;  /* 0x000000ffff267224 */ /* 0x000fe400078e0016 */
[----:B------:R-:W-:-:S09]  /*b9440*/  IMAD.MOV.U32 R39, RZ, RZ, R23 ;  /* 0x000000ffff277224 */ /* 0x000fd200078e0017 */
[----:B------:R-:W-:Y:S04]  /*b9450*/  STL.64 [R1+0x450], R12 ;  /* 0x0004500c01007387 */ /* 0x000fe80000100a00 */
[----:B------:R4:W-:Y:S04]  /*b9460*/  STL.64 [R1+0x458], R14 ;  /* 0x0004580e01007387 */ /* 0x0009e80000100a00 */
[----:B------:R-:W3:Y:S04]  /*b9470*/  LDL.LU R25, [R1+0x8ae0] ;  /* 0x008ae00001197983 */ /* 0x000ee80000300800 */
[----:B------:R-:W3:Y:S04]  /*b9480*/  LDL.LU R22, [R1+0x8adc] ;  /* 0x008adc0001167983 */ /* 0x000ee80000300800 */
[----:B------:R-:W3:Y:S01]  /*b9490*/  LDL.LU R23, [R1+0x8ad8] ;  /* 0x008ad80001177983 */ /* 0x000ee20000300800 */
[----:B----4-:R-:W-:Y:S06]  /*b94a0*/  HMMA.16816.F32 R12, R28, R18, R40 ;  /* 0x000000121c0c723c */ /* 0x010fec0000001828 */
[----:B------:R-:W-:Y:S04]  /*b94b0*/  STL.64 [R1+0x8a20], R18 ;  /* 0x008a201201007387 */ /* 0x000fe80000100a00 */
[----:B------:R-:W-:-:S13]  /*b94c0*/  STL.64 [R1+0x8a18], R16 ;  /* 0x008a181001007387 */ /* 0x000fda0000100a00 */
[----:B------:R-:W-:Y:S04]  /*b94d0*/  STL.64 [R1+0x440], R12 ;  /* 0x0004400c01007387 */ /* 0x000fe80000100a00 */
[----:B------:R2:W-:Y:S02]  /*b94e0*/  STL.64 [R1+0x448], R14 ;  /* 0x0004480e01007387 */ /* 0x0005e40000100a00 */
[----:B--2---:R-:W-:-:S15]  /*b94f0*/  HMMA.16816.F32 R12, R28, R20, R32 ;  /* 0x000000141c0c723c */ /* 0x004fde0000001820 */
[----:B------:R-:W-:-:S08]  /*b9500*/  NOP ;  /* 0x0000000000007918 */ /* 0x000fd00000000000 */
[----:B------:R-:W-:Y:S04]  /*b9510*/  STL.64 [R1+0x430], R12 ;  /* 0x0004300c01007387 */ /* 0x000fe80000100a00 */
[----:B------:R3:W-:Y:S02]  /*b9520*/  STL.64 [R1+0x438], R14 ;  /* 0x0004380e01007387 */ /* 0x0007e40000100a00 */
[----:B---3--:R-:W-:Y:S02]  /*b9530*/  HMMA.16816.F32 R12, R28, R22, R8 ;  /* 0x000000161c0c723c */ /* 0x008fe40000001808 */
[----:B------:R-:W2:Y:S04]  /*b9540*/  LDL.LU.64 R8, [R1+0x2870] ;  /* 0x0028700001087983 */ /* 0x000ea80000300a00 */
[----:B------:R-:W2:-:S15]  /*b9550*/  LDL.LU.64 R10, [R1+0x2878] ;  /* 0x00287800010a7983 */ /* 0x000e9e0000300a00 */
[----:B------:R-:W-:-:S02]  /*b9560*/  NOP ;  /* 0x0000000000007918 */ /* 0x000fc40000000000 */
[----:B------:R-:W-:Y:S04]  /*b9570*/  STL.64 [R1+0x420], R12 ;  /* 0x0004200c01007387 */ /* 0x000fe80000100a00 */
[----:B------:R-:W-:Y:S04]  /*b9580*/  STL.64 [R1+0x428], R14 ;  /* 0x0004280e01007387 */ /* 0x000fe80000100a00 */
[----:B------:R-:W3:Y:S04]  /*b9590*/  LDL.LU.64 R56, [R1+0x2860] ;  /* 0x0028600001387983 */ /* 0x000ee80000300a00 */
[----:B------:R-:W3:Y:S04]  /*b95a0*/  LDL.LU.64 R58, [R1+0x2868] ;  /* 0x00286800013a7983 */ /* 0x000ee80000300a00 */
[----:B------:R-:W4:Y:S04]  /*b95b0*/  LDL.LU.64 R48, [R1+0x23c0] ;  /* 0x0023c00001307983 */ /* 0x000f280000300a00 */
[----:B------:R-:W4:Y:S01]  /*b95c0*/  LDL.LU.64 R50, [R1+0x23c8] ;  /* 0x0023c80001327983 */ /* 0x000f220000300a00 */
[----:B------:R-:W-:-:S03]  /*b95d0*/  IMAD R4, R4, 0x100, R53 ;  /* 0x0000010004047824 */ /* 0x000fc600078e0235 */
[----:B------:R-:W4:Y:S01]  /*b95e0*/  LDL.LU.64 R32, [R1+0x23b0] ;  /* 0x0023b00001207983 */ /* 0x000f220000300a00 */
[----:B------:R-:W-:-:S03]  /*b95f0*/  IMAD R5, R5, 0x100, R54 ;  /* 0x0000010005057824 */ /* 0x000fc600078e0236 */
[----:B------:R-:W4:Y:S01]  /*b9600*/  LDL.LU.64 R34, [R1+0x23b8] ;  /* 0x0023b80001227983 */ /* 0x000f220000300a00 */
        /* <DEDUP_REMOVED lines=9> */
[C---:B--2---:R-:W-:Y:S06]  /*b96a0*/  HMMA.16816.F32 R8, R28.reuse, R24, R8 ;  /* 0x000000181c08723c */ /* 0x044fec0000001808 */
[----:B---3--:R-:W-:-:S15]  /*b96b0*/  HMMA.16816.F32 R56, R28, R26, R56 ;  /* 0x0000001a1c38723c */ /* 0x008fde0000001838 */
[----:B------:R-:W-:-:S02]  /*b96c0*/  NOP ;  /* 0x0000000000007918 */ /* 0x000fc40000000000 */
[----:B------:R0:W-:Y:S01]  /*b96d0*/  STL.64 [R1+0x810], R8 ;  /* 0x0008100801007387 */ /* 0x0001e20000100a00 */
[----:B----4-:R-:W-:Y:S03]  /*b96e0*/  HMMA.16816.F32 R28, R28, R36, R48 ;  /* 0x000000241c1c723c */ /* 0x010fe60000001830 */
[----:B------:R1:W-:Y:S04]  /*b96f0*/  STL.64 [R1+0x818], R10 ;  /* 0x0008180a01007387 */ /* 0x0003e80000100a00 */
[----:B0-----:R-:W2:Y:S04]  /*b9700*/  LDL.LU.64 R8, [R1+0x2350] ;  /* 0x0023500001087983 */ /* 0x001ea80000300a00 */
[----:B-1----:R-:W2:Y:S04]  /*b9710*/  LDL.LU.64 R10, [R1+0x2358] ;  /* 0x00235800010a7983 */ /* 0x002ea80000300a00 */
[----:B------:R-:W3:Y:S04]  /*b9720*/  LDL.LU.64 R12, [R1+0x2340] ;  /* 0x00234000010c7983 */ /* 0x000ee80000300a00 */
[----:B------:R-:W3:Y:S04]  /*b9730*/  LDL.LU.64 R14, [R1+0x2348] ;  /* 0x00234800010e7983 */ /* 0x000ee80000300a00 */
[----:B------:R-:W-:Y:S04]  /*b9740*/  STL.64 [R1+0x800], R56 ;  /* 0x0008003801007387 */ /* 0x000fe80000100a00 */
[----:B------:R0:W-:Y:S04]  /*b9750*/  STL.64 [R1+0x808], R58 ;  /* 0x0008083a01007387 */ /* 0x0001e80000100a00 */
[----:B0-----:R-:W4:Y:S04]  /*b9760*/  LDL.LU.64 R58, [R1+0x8ad0] ;  /* 0x008ad000013a7983 */ /* 0x001f280000300a00 */
[----:B------:R-:W2:Y:S04]  /*b9770*/  LDL.LU.64 R56, [R1+0x8ac8] ;  /* 0x008ac80001387983 */ /* 0x000ea80000300a00 */
[----:B------:R-:W3:Y:S04]  /*b9780*/  LDL.LU.64 R50, [R1+0x8ac0] ;  /* 0x008ac00001327983 */ /* 0x000ee80000300a00 */
[----:B------:R-:W3:Y:S04]  /*b9790*/  LDL.LU.64 R48, [R1+0x8ab8] ;  /* 0x008ab80001307983 */ /* 0x000ee80000300a00 */
[----:B------:R0:W-:Y:S04]  /*b97a0*/  STL.64 [R1+0x410], R28 ;  /* 0x0004101c01007387 */ /* 0x0001e80000100a00 */
[----:B------:R1:W-:Y:S04]  /*b97b0*/  STL.64 [R1+0x418], R30 ;  /* 0x0004181e01007387 */ /* 0x0003e80000100a00 */
[----:B0-----:R-:W3:Y:S04]  /*b97c0*/  LDL.LU.64 R28, [R1+0x2380] ;  /* 0x00238000011c7983 */ /* 0x001ee80000300a00 */
[----:B-1----:R-:W3:Y:S01]  /*b97d0*/  LDL.LU.64 R30, [R1+0x2388] ;  /* 0x00238800011e7983 */ /* 0x002ee20000300a00 */
[----:B------:R-:W-:Y:S01]  /*b97e0*/  IMAD R7, R0, 0x100, R7 ;  /* 0x0000010000077824 */ /* 0x000fe200078e0207 */
[----:B------:R-:W-:-:S02]  /*b97f0*/  F2FP.F16.E5M2.UNPACK_B R4, R4 ;  /* 0x00000004ff04723e */ /* 0x000fc400020004ff */
[----:B------:R-:W-:Y:S02]  /*b9800*/  F2FP.F16.E5M2.UNPACK_B R5, R5 ;  /* 0x00000005ff05723e */ /* 0x000fe400020004ff */
[----:B------:R-:W-:Y:S02]  /*b9810*/  F2FP.F16.E5M2.UNPACK_B R6, R6 ;  /* 0x00000006ff06723e */ /* 0x000fe400020004ff */
[----:B------:R-:W-:-:S07]  /*b9820*/  F2FP.F16.E5M2.UNPACK_B R7, R7 ;  /* 0x00000007ff07723e */ /* 0x000fce00020004ff */
[----:B------:R-:W-:Y:S01]  /*b9830*/  HMMA.16816.F32 R36, R4, R38, R32 ;  /* 0x000000260424723c */ /* 0x000fe20000001820 */
[----:B------:R-:W3:Y:S04]  /*b9840*/  LDL.LU.64 R34, [R1+0x8ab0] ;  /* 0x008ab00001227983 */ /* 0x000ee80000300a00 */
[----:B------:R-:W3:-:S15]  /*b9850*/  LDL.LU.64 R32, [R1+0x8aa8] ;  /* 0x008aa80001207983 */ /* 0x000ede0000300a00 */
[----:B------:R-:W-:-:S03]  /*b9860*/  NOP ;  /* 0x0000000000007918 */ /* 0x000fc60000000000 */
[----:B------:R-:W-:Y:S04]  /*b9870*/  STL.64 [R1+0x400], R36 ;  /* 0x0004002401007387 */ /* 0x000fe80000100a00 */
[----:B------:R0:W-:Y:S04]  /*b9880*/  STL.64 [R1+0x408], R38 ;  /* 0x0004082601007387 */ /* 0x0001e80000100a00 */
[----:B0-----:R-:W3:Y:S04]  /*b9890*/  LDL.LU.64 R38, [R1+0x8aa0] ;  /* 0x008aa00001267983 */ /* 0x001ee80000300a00 */
[----:B------:R-:W3:Y:S01]  /*b98a0*/  LDL.LU.64 R36, [R1+0x8a98] ;  /* 0x008a980001247983 */ /* 0x000ee20000300a00 */
[C---:B--2---:R-:W-:Y:S06]  /*b98b0*/  HMMA.16816.F32 R40, R4.reuse, R56, R40 ;  /* 0x000000380428723c */ /* 0x044fec0000001828 */
[C---:B----4-:R-:W-:Y:S06]  /*b98c0*/  HMMA.16816.F32 R56, R4.reuse, R58, R52 ;  /* 0x0000003a0438723c */ /* 0x050fec0000001834 */
[C---:B---3--:R-:W-:Y:S11]  /*b98d0*/  HMMA.16816.F32 R28, R4.reuse, R48, R28 ;  /* 0x00000030041c723c */ /* 0x048ff6000000181c */
[----:B------:R-:W-:Y:S04]  /*b98e0*/  STL.64 [R1+0x3f0], R40 ;  /* 0x0003f02801007387 */ /* 0x000fe80000100a00 */
[----:B------:R0:W-:Y:S04]  /*b98f0*/  STL.64 [R1+0x3f8], R42 ;  /* 0x0003f82a01007387 */ /* 0x0001e80000100a00 */
[----:B0-----:R-:W2:Y:S04]  /*b9900*/  LDL.LU.64 R42, [R1+0x8a90] ;  /* 0x008a9000012a7983 */ /* 0x001ea80000300a00 */
[----:B------:R-:W3:Y:S04]  /*b9910*/  LDL.LU.64 R40, [R1+0x8a88] ;  /* 0x008a880001287983 */ /* 0x000ee80000300a00 */
[----:B------:R-:W4:Y:S04]  /*b9920*/  LDL.LU.64 R54, [R1+0x8a80] ;  /* 0x008a800001367983 */ /* 0x000f280000300a00 */
[----:B------:R-:W2:Y:S04]  /*b9930*/  LDL.LU.64 R52, [R1+0x8a78] ;  /* 0x008a780001347983 */ /* 0x000ea80000300a00 */
[----:B------:R-:W-:Y:S04]  /*b9940*/  STL.64 [R1+0x3e0], R56 ;  /* 0x0003e03801007387 */ /* 0x000fe80000100a00 */
[----:B------:R0:W-:Y:S04]  /*b9950*/  STL.64 [R1+0x3e8], R58 ;  /* 0x0003e83a01007387 */ /* 0x0001e80000100a00 */
[----:B0-----:R-:W3:Y:S04]  /*b9960*/  LDL.LU.64 R58, [R1+0x8a70] ;  /* 0x008a7000013a7983 */ /* 0x001ee80000300a00 */
[----:B------:R-:W4:Y:S04]  /*b9970*/  LDL.LU.64 R56, [R1+0x8a68] ;  /* 0x008a680001387983 */ /* 0x000f280000300a00 */
[----:B------:R-:W-:Y:S04]  /*b9980*/  STL.64 [R1+0x3d0], R28 ;  /* 0x0003d01c01007387 */ /* 0x000fe80000100a00 */
[----:B------:R0:W-:Y:S02]  /*b9990*/  STL.64 [R1+0x3d8], R30 ;  /* 0x0003d81e01007387 */ /* 0x0001e40000100a00 */
[----:B0-----:R-:W-:Y:S02]  /*b99a0*/  HMMA.16816.F32 R28, R4, R50, R44 ;  /* 0x00000032041c723c */ /* 0x001fe4000000182c */
[----:B------:R-:W2:Y:S04]  /*b99b0*/  LDL.LU.64 R44, [R1+0x2330] ;  /* 0x00233000012c7983 */ /* 0x000ea80000300a00 */
[----:B------:R-:W-:-:S15]  /*b99c0*/  IMAD.MOV.U32 R0, RZ, RZ, R51 ;  /* 0x000000ffff007224 */ /* 0x000fde00078e0033 */
[----:B------:R-:W-:-:S02]  /*b99d0*/  NOP ;  /* 0x0000000000007918 */ /* 0x000fc40000000000 */
[----:B------:R-:W-:Y:S04]  /*b99e0*/  STL.64 [R1+0x3c0], R28 ;  /* 0x0003c01c01007387 */ /* 0x000fe80000100a00 */
[----:B------:R0:W-:Y:S04]  /*b99f0*/  STL.64 [R1+0x3c8], R30 ;  /* 0x0003c81e01007387 */ /* 0x0001e80000100a00 */
[----:B------:R-:W2:Y:S04]  /*b9a00*/  LDL.LU.64 R46, [R1+0x2338] ;  /* 0x00233800012e7983 */ /* 0x000ea80000300a00 */
[----:B------:R-:W2:Y:S04]  /*b9a10*/  LDL.LU.64 R48, [R1+0x2320] ;  /* 0x0023200001307983 */ /* 0x000ea80000300a00 */
[----:B------:R-:W2:Y:S01]  /*b9a20*/  LDL.LU.64 R50, [R1+0x2328] ;  /* 0x0023280001327983 */ /* 0x000ea20000300a00 */
[C---:B0-----:R-:W-:Y:S06]  /*b9a30*/  HMMA.16816.F32 R28, R4.reuse, R60, R16 ;  /* 0x0000003c041c723c */ /* 0x041fec0000001810 */
[C---:B---3--:R-:W-:Y:S01]  /*b9a40*/  HMMA.16816.F32 R16, R4.reuse, R58, R8 ;  /* 0x0000003a0410723c */ /* 0x048fe20000001808 */
[----:B------:R-:W3:Y:S05]  /*b9a50*/  LDL.LU.64 R8, [R1+0x2300] ;  /* 0x0023000001087983 */ /* 0x000eea0000300a00 */
[C---:B----4-:R-:W-:Y:S11]  /*b9a60*/  HMMA.16816.F32 R12, R4.reuse, R56, R12 ;  /* 0x00000038040c723c */ /* 0x050ff6000000180c */
[----:B------:R0:W-:Y:S04]  /*b9a70*/  STL.64 [R1+0x3b0], R28 ;  /* 0x0003b01c01007387 */ /* 0x0001e80000100a00 */
[----:B------:R1:W-:Y:S04]  /*b9a80*/  STL.64 [R1+0x3b8], R30 ;  /* 0x0003b81e01007387 */ /* 0x0003e80000100a00 */
[----:B------:R-:W3:Y:S04]  /*b9a90*/  LDL.LU.64 R10, [R1+0x2308] ;  /* 0x00230800010a7983 */ /* 0x000ee80000300a00 */
[----:B------:R4:W-:Y:S04]  /*b9aa0*/  STL.64 [R1+0x3a0], R16 ;  /* 0x0003a01001007387 */ /* 0x0009e80000100a00 */
[----:B------:R4:W-:Y:S04]  /*b9ab0*/  STL.64 [R1+0x3a8], R18 ;  /* 0x0003a81201007387 */ /* 0x0009e80000100a00 */
[----:B0-----:R-:W3:Y:S04]  /*b9ac0*/  LDL.LU.64 R28, [R1+0x22e0] ;  /* 0x0022e000011c7983 */ /* 0x001ee80000300a00 */
[----:B-1----:R-:W3:Y:S04]  /*b9ad0*/  LDL.LU.64 R30, [R1+0x22e8] ;  /* 0x0022e800011e7983 */ /* 0x002ee80000300a00 */
[----:B------:R0:W-:Y:S01]  /*b9ae0*/  STL.64 [R1+0x390], R12 ;  /* 0x0003900c01007387 */ /* 0x0001e20000100a00 */
[C---:B--2---:R-:W-:Y:S06]  /*b9af0*/  HMMA.16816.F32 R44, R4.reuse, R54, R44 ;  /* 0x00000036042c723c */ /* 0x044fec000000182c */
[C---:B------:R-:W-:Y:S01]  /*b9b00*/  HMMA.16816.F32 R48, R4.reuse, R52, R48 ;  /* 0x000000340430723c */ /* 0x040fe20000001830 */
[----:B------:R1:W-:Y:S04]  /*b9b10*/  STL.64 [R1+0x398], R14 ;  /* 0x0003980e01007387 */ /* 0x0003e80000100a00 */
[----:B----4-:R-:W2:Y:S04]  /*b9b20*/  LDL.LU.64 R16, [R1+0x22d0] ;  /* 0x0022d00001107983 */ /* 0x010ea80000300a00 */
[----:B------:R-:W2:Y:S04]  /*b9b30*/  LDL.LU.64 R18, [R1+0x22d8] ;  /* 0x0022d80001127983 */ /* 0x000ea80000300a00 */
[----:B0-----:R-:W4:Y:S04]  /*b9b40*/  LDL.LU.64 R12, [R1+0x22c0] ;  /* 0x0022c000010c7983 */ /* 0x001f280000300a00 */
[----:B-1----:R-:W4:Y:S04]  /*b9b50*/  LDL.LU.64 R14, [R1+0x22c8] ;  /* 0x0022c800010e7983 */ /* 0x002f280000300a00 */
[----:B------:R-:W-:Y:S04]  /*b9b60*/  STL.64 [R1+0x8a00], R58 ;  /* 0x008a003a01007387 */ /* 0x000fe80000100a00 */
[----:B------:R0:W-:Y:S04]  /*b9b70*/  STL.64 [R1+0x89f8], R56 ;  /* 0x0089f83801007387 */ /* 0x0001e80000100a00 */
[----:B0-----:R-:W4:Y:S04]  /*b9b80*/  LDL.LU.64 R56, [R1+0x22f0] ;  /* 0x0022f00001387983 */ /* 0x001f280000300a00 */
[----:B------:R-:W4:Y:S04]  /*b9b90*/  LDL.LU.64 R58, [R1+0x22f8] ;  /* 0x0022f800013a7983 */ /* 0x000f280000300a00 */
[----:B------:R-:W-:Y:S04]  /*b9ba0*/  STL.64 [R1+0x380], R44 ;  /* 0x0003802c01007387 */ /* 0x000fe80000100a00 */
[----:B------:R0:W-:Y:S04]  /*b9bb0*/  STL.64 [R1+0x388], R46 ;  /* 0x0003882e01007387 */ /* 0x0001e80000100a00 */
[----:B0-----:R-:W4:Y:S04]  /*b9bc0*/  LDL.LU.64 R46, [R1+0x8a60] ;  /* 0x008a6000012e7983 */ /* 0x001f280000300a00 */
[----:B------:R-:W2:Y:S04]  /*b9bd0*/  LDL.LU.64 R44, [R1+0x8a58] ;  /* 0x008a5800012c7983 */ /* 0x000ea80000300a00 */
[----:B------:R-:W-:Y:S04]  /*b9be0*/  STL.64 [R1+0x370], R48 ;  /* 0x0003703001007387 */ /* 0x000fe80000100a00 */
[----:B------:R0:W-:Y:S04]  /*b9bf0*/  STL.64 [R1+0x378], R50 ;  /* 0x0003783201007387 */ /* 0x0001e80000100a00 */
[----:B0-----:R-:W3:Y:S04]  /*b9c00*/  LDL.LU.64 R50, [R1+0x8a50] ;  /* 0x008a500001327983 */ /* 0x001ee80000300a00 */
[----:B------:R-:W4:Y:S04]  /*b9c10*/  LDL.LU.64 R48, [R1+0x8a48] ;  /* 0x008a480001307983 */ /* 0x000f280000300a00 */
[----:B------:R-:W-:Y:S04]  /*b9c20*/  STL.64 [R1+0x8a10], R54 ;  /* 0x008a103601007387 */ /* 0x000fe80000100a00 */
[----:B------:R0:W-:Y:S04]  /*b9c30*/  STL.64 [R1+0x8a08], R52 ;  /* 0x008a083401007387 */ /* 0x0001e80000100a00 */
[----:B0-----:R-:W3:Y:S04]  /*b9c40*/  LDL.LU.64 R52, [R1+0x2310] ;  /* 0x0023100001347983 */ /* 0x001ee80000300a00 */
[----:B------:R-:W3:Y:S02]  /*b9c50*/  LDL.LU.64 R54, [R1+0x2318] ;  /* 0x0023180001367983 */ /* 0x000ee40000300a00 */
[----:B---3--:R-:W-:-:S15]  /*b9c60*/  HMMA.16816.F32 R52, R4, R50, R52 ;  /* 0x000000320434723c */ /* 0x008fde0000001834 */
[----:B------:R-:W-:-:S08]  /*b9c70*/  NOP ;  /* 0x0000000000007918 */ /* 0x000fd00000000000 */
[----:B------:R-:W-:Y:S04]  /*b9c80*/  STL.64 [R1+0x360], R52 ;  /* 0x0003603401007387 */ /* 0x000fe80000100a00 */
[----:B------:R4:W-:Y:S02]  /*b9c90*/  STL.64 [R1+0x368], R54 ;  /* 0x0003683601007387 */ /* 0x0009e40000100a00 */
[C---:B----4-:R-:W-:Y:S02]  /*b9ca0*/  HMMA.16816.F32 R52, R4.reuse, R48, R8 ;  /* 0x000000300434723c */ /* 0x050fe40000001808 */
[----:B------:R-:W3:Y:S04]  /*b9cb0*/  LDL.LU.64 R8, [R1+0x22b0] ;  /* 0x0022b00001087983 */ /* 0x000ee80000300a00 */
[----:B------:R-:W3:Y:S01]  /*b9cc0*/  LDL.LU.64 R10, [R1+0x22b8] ;  /* 0x0022b800010a7983 */ /* 0x000ee20000300a00 */
[C---:B--2---:R-:W-:Y:S06]  /*b9cd0*/  HMMA.16816.F32 R28, R4.reuse, R44, R28 ;  /* 0x0000002c041c723c */ /* 0x044fec000000181c */
[C---:B------:R-:W-:Y:S10]  /*b9ce0*/  HMMA.16816.F32 R16, R4.reuse, R42, R16 ;  /* 0x0000002a0410723c */ /* 0x040ff40000001810 */
[----:B------:R-:W-:Y:S04]  /*b9cf0*/  STL.64 [R1+0x350], R52 ;  /* 0x0003503401007387 */ /* 0x000fe80000100a00 */
[----:B------:R-:W-:Y:S04]  /*b9d00*/  STL.64 [R1+0x358], R54 ;  /* 0x0003583601007387 */ /* 0x000fe80000100a00 */
[----:B------:R-:W-:Y:S04]  /*b9d10*/  STL.64 [R1+0x89f0], R50 ;  /* 0x0089f03201007387 */ /* 0x000fe80000100a00 */
[----:B------:R0:W-:Y:S01]  /*b9d20*/  STL.64 [R1+0x89e8], R48 ;  /* 0x0089e83001007387 */ /* 0x0001e20000100a00 */
[C---:B------:R-:W-:Y:S06]  /*b9d30*/  HMMA.16816.F32 R12, R4.reuse, R40, R12 ;  /* 0x00000028040c723c */ /* 0x040fec000000180c */
[----:B0-----:R-:W-:Y:S06]  /*b9d40*/  HMMA.16816.F32 R48, R4, R46, R56 ;  /* 0x0000002e0430723c */ /* 0x001fec0000001838 */
[----:B------:R-:W-:-:S15]  /*b9d50*/  STL.64 [R1+0x89e0], R46 ;  /* 0x0089e02e01007387 */ /* 0x000fde0000100a00 */
[----:B------:R-:W-:-:S02]  /*b9d60*/  NOP ;  /* 0x0000000000007918 */ /* 0x000fc40000000000 */
[----:B------:R0:W-:Y:S04]  /*b9d70*/  STL.64 [R1+0x340], R48 ;  /* 0x0003403001007387 */ /* 0x0001e80000100a00 */
[----:B------:R1:W-:Y:S04]  /*b9d80*/  STL.64 [R1+0x348], R50 ;  /* 0x0003483201007387 */ /* 0x0003e80000100a00 */
[----:B------:R-:W-:Y:S04]  /*b9d90*/  STL.64 [R1+0x89d8], R44 ;  /* 0x0089d82c01007387 */ /* 0x000fe80000100a00 */
[----:B------:R-:W-:Y:S04]  /*b9da0*/  STL.64 [R1+0x330], R28 ;  /* 0x0003301c01007387 */ /* 0x000fe80000100a00 */
[----:B------:R-:W-:Y:S04]  /*b9db0*/  STL.64 [R1+0x338], R30 ;  /* 0x0003381e01007387 */ /* 0x000fe80000100a00 */
[----:B0-----:R-:W2:Y:S04]  /*b9dc0*/  LDL.LU.64 R48, [R1+0x22a0] ;  /* 0x0022a00001307983 */ /* 0x001ea80000300a00 */
[----:B------:R0:W-:Y:S04]  /*b9dd0*/  STL.64 [R1+0x320], R16 ;  /* 0x0003201001007387 */ /* 0x0001e80000100a00 */
[----:B------:R4:W-:Y:S04]  /*b9de0*/  STL.64 [R1+0x328], R18 ;  /* 0x0003281201007387 */ /* 0x0009e80000100a00 */
[----:B-1----:R-:W2:Y:S04]  /*b9df0*/  LDL.LU.64 R50, [R1+0x22a8] ;  /* 0x0022a80001327983 */ /* 0x002ea80000300a00 */
[----:B------:R-:W-:Y:S04]  /*b9e00*/  STL.64 [R1+0x310], R12 ;  /* 0x0003100c01007387 */ /* 0x000fe80000100a00 */
[----:B------:R-:W-:Y:S04]  /*b9e10*/  STL.64 [R1+0x318], R14 ;  /* 0x0003180e01007387 */ /* 0x000fe80000100a00 */
[----:B0-----:R-:W2:Y:S04]  /*b9e20*/  LDL.LU.64 R16, [R1+0x2290] ;  /* 0x0022900001107983 */ /* 0x001ea80000300a00 */
[----:B----4-:R-:W4:Y:S04]  /*b9e30*/  LDL.LU.64 R18, [R1+0x2298] ;  /* 0x0022980001127983 */ /* 0x010f280000300a00 */
[----:B------:R-:W4:Y:S04]  /*b9e40*/  LDL.LU R56, [R1+0x31a4] ;  /* 0x0031a40001387983 */ /* 0x000f280000300800 */
[----:B------:R-:W4:Y:S04]  /*b9e50*/  LDL.LU R28, [R1+0x31a0] ;  /* 0x0031a000011c7983 */ /* 0x000f280000300800 */
[----:B------:R-:W4:Y:S04]  /*b9e60*/  LDL.LU R57, [R1+0x31ac] ;  /* 0x0031ac0001397983 */ /* 0x000f280000300800 */
[----:B------:R-:W4:Y:S04]  /*b9e70*/  LDL.LU R29, [R1+0x31a8] ;  /* 0x0031a800011d7983 */ /* 0x000f280000300800 */
[----:B------:R-:W4:Y:S04]  /*b9e80*/  LDL.LU.64 R52, [R1+0x2280] ;  /* 0x0022800001347983 */ /* 0x000f280000300a00 */
[----:B------:R-:W4:Y:S01]  /*b9e90*/  LDL.LU.64 R54, [R1+0x2288] ;  /* 0x0022880001367983 */ /* 0x000f220000300a00 */
[----:B---3--:R-:W-:-:S15]  /*b9ea0*/  HMMA.16816.F32 R8, R4, R38, R8 ;  /* 0x000000260408723c */ /* 0x008fde0000001808 */
[----:B------:R-:W-:-:S08]  /*b9eb0*/  NOP ;  /* 0x0000000000007918 */ /* 0x000fd00000000000 */
[----:B------:R0:W-:Y:S04]  /*b9ec0*/  STL.64 [R1+0x300], R8 ;  /* 0x0003000801007387 */ /* 0x0001e80000100a00 */
[----:B------:R1:W-:Y:S04]  /*b9ed0*/  STL.64 [R1+0x308], R10 ;  /* 0x0003080a01007387 */ /* 0x0003e80000100a00 */
[----:B0-----:R-:W3:Y:S04]  /*b9ee0*/  LDL.LU.64 R8, [R1+0x2270] ;  /* 0x0022700001087983 */ /* 0x001ee80000300a00 */
[----:B-1----:R-:W3:Y:S04]  /*b9ef0*/  LDL.LU.64 R10, [R1+0x2278] ;  /* 0x00227800010a7983 */ /* 0x002ee80000300a00 */
[----:B------:R-:W3:Y:S04]  /*b9f00*/  LDL.LU.64 R12, [R1+0x2260] ;  /* 0x00226000010c7983 */ /* 0x000ee80000300a00 */
[----:B------:R-:W3:Y:S04]  /*b9f10*/  LDL.LU.64 R14, [R1+0x2268] ;  /* 0x00226800010e7983 */ /* 0x000ee80000300a00 */
[----:B------:R-:W3:Y:S04]  /*b9f20*/  LDL.LU.64 R44, [R1+0x2250] ;  /* 0x00225000012c7983 */ /* 0x000ee80000300a00 */
[----:B------:R-:W3:Y:S04]  /*b9f30*/  LDL.LU.64 R46, [R1+0x2258] ;  /* 0x00225800012e7983 */ /* 0x000ee80000300a00 */
[----:B------:R-:W3:Y:S04]  /*b9f40*/  LDL.LU R58, [R1+0x31b4] ;  /* 0x0031b400013a7983 */ /* 0x000ee80000300800 */
[----:B------:R-:W3:Y:S04]  /*b9f50*/  LDL.LU R30, [R1+0x31b0] ;  /* 0x0031b000011e7983 */ /* 0x000ee80000300800 */
[----:B------:R-:W3:Y:S04]  /*b9f60*/  LDL.LU R59, [R1+0x31bc] ;  /* 0x0031bc00013b7983 */ /* 0x000ee80000300800 */
[----:B------:R-:W3:Y:S01]  /*b9f70*/  LDL.LU R31, [R1+0x31b8] ;  /* 0x0031b800011f7983 */ /* 0x000ee20000300800 */
[C---:B--2---:R-:W-:Y:S06]  /*b9f80*/  HMMA.16816.F32 R48, R4.reuse, R36, R48 ;  /* 0x000000240430723c */ /* 0x044fec0000001830 */
[----:B----4-:R-:W-:-:S15]  /*b9f90*/  HMMA.16816.F32 R16, R4, R34, R16 ;  /* 0x000000220410723c */ /* 0x010fde0000001810 */
[----:B------:R-:W-:-:S02]  /*b9fa0*/  NOP ;  /* 0x0000000000007918 */ /* 0x000fc40000000000 */
[----:B------:R0:W-:Y:S01]  /*b9fb0*/  STL.64 [R1+0x2f0], R48 ;  /* 0x0002f03001007387 */ /* 0x0001e20000100a00 */
[C---:B------:R-:W-:Y:S03]  /*b9fc0*/  HMMA.16816.F32 R52, R4.reuse, R32, R52 ;  /* 0x000000200434723c */ /* 0x040fe60000001834 */
[----:B------:R1:W-:Y:S04]  /*b9fd0*/  STL.64 [R1+0x2f8], R50 ;  /* 0x0002f83201007387 */ /* 0x0003e80000100a00 */
[----:B0-----:R-:W2:Y:S04]  /*b9fe0*/  LDL.LU.64 R48, [R1+0x2210] ;  /* 0x0022100001307983 */ /* 0x001ea80000300a00 */
[----:B-1----:R-:W2:Y:S04]  /*b9ff0*/  LDL.LU.64 R50, [R1+0x2218] ;  /* 0x0022180001327983 */ /* 0x002ea80000300a00 */
[----:B------:R0:W-:Y:S04]  /*ba000*/  STL.64 [R1+0x2e0], R16 ;  /* 0x0002e01001007387 */ /* 0x0001e80000100a00 */
[----:B------:R1:W-:Y:S04]  /*ba010*/  STL.64 [R1+0x2e8], R18 ;  /* 0x0002e81201007387 */ /* 0x0003e80000100a00 */
[----:B0-----:R-:W4:Y:S04]  /*ba020*/  LDL.LU.64 R16, [R1+0x2240] ;  /* 0x0022400001107983 */ /* 0x001f280000300a00 */
[----:B-1----:R-:W4:Y:S04]  /*ba030*/  LDL.LU.64 R18, [R1+0x2248] ;  /* 0x0022480001127983 */ /* 0x002f280000300a00 */
[----:B------:R0:W-:Y:S04]  /*ba040*/  STL.64 [R1+0x2d0], R52 ;  /* 0x0002d03401007387 */ /* 0x0001e80000100a00 */
[----:B------:R1:W-:Y:S04]  /*ba050*/  STL.64 [R1+0x2d8], R54 ;  /* 0x0002d83601007387 */ /* 0x0003e80000100a00 */
[----:B0-----:R-:W2:Y:S04]  /*ba060*/  LDL.LU.64 R52, [R1+0x2200] ;  /* 0x0022000001347983 */ /* 0x001ea80000300a00 */
[----:B-1----:R-:W2:Y:S04]  /*ba070*/  LDL.LU.64 R54, [R1+0x2208] ;  /* 0x0022080001367983 */ /* 0x002ea80000300a00 */
        /* <DEDUP_REMOVED lines=14> */
[----:B0-----:R-:W4:Y:S04]  /*ba160*/  LDL.LU.64 R14, [R1+0x8a30] ;  /* 0x008a3000010e7983 */ /* 0x001f280000300a00 */
[----:B------:R-:W2:Y:S01]  /*ba170*/  LDL.LU.64 R12, [R1+0x8a28] ;  /* 0x008a2800010c7983 */ /* 0x000ea20000300a00 */
[----:B---3--:R-:W-:-:S15]  /*ba180*/  HMMA.16816.F32 R44, R4, R10, R44 ;  /* 0x0000000a042c723c */ /* 0x008fde000000182c */
[----:B------:R-:W-:-:S08]  /*ba190*/  NOP ;  /* 0x0000000000007918 */ /* 0x000fd00000000000 */
[----:B------:R0:W-:Y:S04]  /*ba1a0*/  STL.64 [R1+0x2a0], R44 ;  /* 0x0002a02c01007387 */ /* 0x0001e80000100a00 */
[----:B------:R1:W-:Y:S04]  /*ba1b0*/  STL.64 [R1+0x2a8], R46 ;  /* 0x0002a82e01007387 */ /* 0x0003e80000100a00 */
[----:B0-----:R-:W3:Y:S04]  /*ba1c0*/  LDL.LU.64 R44, [R1+0x21f0] ;  /* 0x0021f000012c7983 */ /* 0x001ee80000300a00 */
[----:B-1----:R-:W3:Y:S04]  /*ba1d0*/  LDL.LU.64 R46, [R1+0x21f8] ;  /* 0x0021f800012e7983 */ /* 0x002ee80000300a00 */
[----:B------:R-:W-:Y:S04]  /*ba1e0*/  STL.64 [R1+0x89d0], R10 ;  /* 0x0089d00a01007387 */ /* 0x000fe80000100a00 */
[----:B------:R0:W-:Y:S04]  /*ba1f0*/  STL.64 [R1+0x89c8], R8 ;  /* 0x0089c80801007387 */ /* 0x0001e80000100a00 */
[----:B0-----:R-:W4:Y:S04]  /*ba200*/  LDL.LU.64 R8, [R1+0x2230] ;  /* 0x0022300001087983 */ /* 0x001f280000300a00 */
[----:B------:R-:W4:Y:S01]  /*ba210*/  LDL.LU.64 R10, [R1+0x2238] ;  /* 0x00223800010a7983 */ /* 0x000f220000300a00 */
[----:B--2---:R-:W-:-:S15]  /*ba220*/  HMMA.16816.F32 R16, R4, R12, R16 ;  /* 0x0000000c0410723c */ /* 0x004fde0000001810 */
[----:B------:R-:W-:-:S08]  /*ba230*/  NOP ;  /* 0x0000000000007918 */ /* 0x000fd00000000000 */
[----:B------:R-:W-:Y:S04]  /*ba240*/  STL.64 [R1+0x290], R16 ;  /* 0x0002901001007387 */ /* 0x000fe80000100a00 */
[----:B------:R0:W-:Y:S04]  /*ba250*/  STL.64 [R1+0x298], R18 ;  /* 0x0002981201007387 */ /* 0x0001e80000100a00 */
[----:B0-----:R-:W2:Y:S04]  /*ba260*/  LDL.LU.64 R18, [R1+0x8a20] ;  /* 0x008a200001127983 */ /* 0x001ea80000300a00 */
[----:B------:R-:W3:Y:S01]  /*ba270*/  LDL.LU.64 R16, [R1+0x8a18] ;  /* 0x008a180001107983 */ /* 0x000ee20000300a00 */
[----:B----4-:R-:W-:-:S15]  /*ba280*/  HMMA.16816.F32 R8, R4, R14, R8 ;  /* 0x0000000e0408723c */ /* 0x010fde0000001808 */
[----:B------:R-:W-:-:S08]  /*ba290*/  NOP ;  /* 0x0000000000007918 */ /* 0x000fd00000000000 */
[----:B------:R-:W-:Y:S04]  /*ba2a0*/  STL.64 [R1+0x280], R8 ;  /* 0x0002800801007387 */ /* 0x000fe80000100a00 */
[----:B------:R2:W-:Y:S02]  /*ba2b0*/  STL.64 [R1+0x288], R10 ;  /* 0x0002880a01007387 */ /* 0x0005e40000100a00 */
[C---:B--2---:R-:W-:Y:S02]  /*ba2c0*/  HMMA.16816.F32 R8, R4.reuse, R18, R48 ;  /* 0x000000120408723c */ /* 0x044fe40000001830 */
[----:B------:R-:W2:Y:S04]  /*ba2d0*/  LDL.64 R48, [R1+0x28] ;  /* 0x0000280001307983 */ /* 0x000ea80000100a00 */
[----:B---3--:R-:W-:-:S15]  /*ba2e0*/  HMMA.16816.F32 R32, R4, R16, R32 ;  /* 0x000000100420723c */ /* 0x008fde0000001820 */
[----:B------:R-:W-:-:S08]  /*ba2f0*/  NOP ;  /* 0x0000000000007918 */ /* 0x000fd00000000000 */
[----:B------:R-:W-:Y:S04]  /*ba300*/  STL.64 [R1+0x270], R32 ;  /* 0x0002702001007387 */ /* 0x000fe80000100a00 */
[----:B------:R-:W-:Y:S04]  /*ba310*/  STL.64 [R1+0x278], R34 ;  /* 0x0002782201007387 */ /* 0x000fe80000100a00 */
[----:B------:R-:W-:Y:S04]  /*ba320*/  STL [R1+0x89b4], R18 ;  /* 0x0089b41201007387 */ /* 0x000fe80000100800 */
[----:B------:R-:W-:Y:S04]  /*ba330*/  STL.64 [R1+0x260], R8 ;  /* 0x0002600801007387 */ /* 0x000fe80000100a00 */
[----:B------:R0:W-:Y:S02]  /*ba340*/  STL.64 [R1+0x268], R10 ;  /* 0x0002680a01007387 */ /* 0x0001e40000100a00 */
[----:B0-----:R-:W-:Y:S02]  /*ba350*/  HMMA.16816.F32 R8, R4, R20, R52 ;  /* 0x000000140408723c */ /* 0x001fe40000001834 */
[----:B------:R-:W-:Y:S04]  /*ba360*/  STL [R1+0x89b0], R19 ;  /* 0x0089b01301007387 */ /* 0x000fe80000100800 */
[----:B------:R-:W3:Y:S04]  /*ba370*/  LDL.64 R52, [R1+0x20] ;  /* 0x0000200001347983 */ /* 0x000ee80000100a00 */
[----:B------:R-:W-:-:S13]  /*ba380*/  STL [R1+0x89a0], R20 ;  /* 0x0089a01401007387 */ /* 0x000fda0000100800 */
[----:B------:R-:W-:Y:S04]  /*ba390*/  STL.64 [R1+0x250], R8 ;  /* 0x0002500801007387 */ /* 0x000fe80000100a00 */
[----:B------:R0:W-:Y:S04]  /*ba3a0*/  STL.64 [R1+0x258], R10 ;  /* 0x0002580a01007387 */ /* 0x0001e80000100a00 */
[----:B------:R1:W-:Y:S04]  /*ba3b0*/  STL [R1+0x899c], R21 ;  /* 0x00899c1501007387 */ /* 0x0003e80000100800 */
[----:B------:R-:W4:Y:S04]  /*ba3c0*/  LDL.64 R54, [R1+0x18] ;  /* 0x0000180001367983 */ /* 0x000f280000100a00 */
[----:B------:R-:W2:Y:S04]  /*ba3d0*/  LDL.LU.64 R32, [R1+0x2850] ;  /* 0x0028500001207983 */ /* 0x000ea80000300a00 */
[----:B------:R-:W2:Y:S01]  /*ba3e0*/  LDL.LU.64 R34, [R1+0x2858] ;  /* 0x0028580001227983 */ /* 0x000ea20000300a00 */
[----:B0-----:R-:W-:Y:S06]  /*ba3f0*/  HMMA.16816.F32 R8, R4, R22, R44 ;  /* 0x000000160408723c */ /* 0x001fec000000182c */
[----:B------:R-:W-:Y:S04]  /*ba400*/  STL [R1+0x8998], R22 ;  /* 0x0089981601007387 */ /* 0x000fe80000100800 */
[----:B------:R0:W-:-:S13]  /*ba410*/  STL [R1+0x8994], R23 ;  /* 0x0089941701007387 */ /* 0x0001da0000100800 */
[----:B------:R0:W-:Y:S04]  /*ba420*/  STL.64 [R1+0x240], R8 ;  /* 0x0002400801007387 */ /* 0x0001e80000100a00 */
[----:B------:R0:W-:Y:S04]  /*ba430*/  STL.64 [R1+0x248], R10 ;  /* 0x0002480a01007387 */ /* 0x0001e80000100a00 */
[----:B-1----:R-:W3:Y:S04]  /*ba440*/  LDL.LU.64 R20, [R1+0x2840] ;  /* 0x0028400001147983 */ /* 0x002ee80000300a00 */
[----:B0-----:R-:W3:Y:S04]  /*ba450*/  LDL.LU.64 R22, [R1+0x2848] ;  /* 0x0028480001167983 */ /* 0x001ee80000300a00 */
[----:B------:R-:W4:Y:S04]  /*ba460*/  LDL.LU.64 R8, [R1+0x21e0] ;  /* 0x0021e00001087983 */ /* 0x000f280000300a00 */
[----:B------:R-:W4:Y:S04]  /*ba470*/  LDL.LU.64 R10, [R1+0x21e8] ;  /* 0x0021e800010a7983 */ /* 0x000f280000300a00 */
[----:B------:R-:W4:Y:S01]  /*ba480*/  LDL.LU.64 R44, [R1+0x21d0] ;  /* 0x0021d000012c7983 */ /* 0x000f220000300a00 */
[----:B------:R-:W-:-:S03]  /*ba490*/  IMAD R28, R28, 0x100, R56 ;  /* 0x000001001c1c7824 */ /* 0x000fc600078e0238 */
[----:B------:R-:W4:Y:S01]  /*ba4a0*/  LDL.LU.64 R46, [R1+0x21d8] ;  /* 0x0021d800012e7983 */ /* 0x000f220000300a00 */
[----:B------:R-:W-:Y:S02]  /*ba4b0*/  IMAD R29, R29, 0x100, R57 ;  /* 0x000001001d1d7824 */ /* 0x000fe400078e0239 */
[----:B------:R-:W-:Y:S01]  /*ba4c0*/  IMAD R30, R30, 0x100, R58 ;  /* 0x000001001e1e7824 */ /* 0x000fe200078e023a */
[----:B------:R-:W4:Y:S04]  /*ba4d0*/  LDL.64 R50, [R1+0x10] ;  /* 0x0000100001327983 */ /* 0x000f280000100a00 */
[----:B------:R-:W4:Y:S04]  /*ba4e0*/  LDL.64 R56, [R1+0x8] ;  /* 0x0000080001387983 */ /* 0x000f280000100a00 */
[----:B------:R-:W4:Y:S01]  /*ba4f0*/  LDL R58, [R1] ;  /* 0x00000000013a7983 */ /* 0x000f220000100800 */
[----:B--2---:R-:W-:-:S15]  /*ba500*/  HMMA.16816.F32 R32, R4, R24, R32 ;  /* 0x000000180420723c */ /* 0x004fde0000001820 */
[----:B------:R-:W-:-:S08]  /*ba510*/  NOP ;  /* 0x0000000000007918 */ /* 0x000fd00000000000 */
[----:B------:R0:W-:Y:S04]  /*ba520*/  STL.64 [R1+0x7f0], R32 ;  /* 0x0007f02001007387 */ /* 0x0001e80000100a00 */
[----:B------:R1:W-:Y:S04]  /*ba530*/  STL.64 [R1+0x7f8], R34 ;  /* 0x0007f82201007387 */ /* 0x0003e80000100a00 */
[----:B0-----:R-:W2:Y:S04]  /*ba540*/  LDL.LU.64 R32, [R1+0x21c0] ;  /* 0x0021c00001207983 */ /* 0x001ea80000300a00 */
[----:B-1----:R-:W2:Y:S01]  /*ba550*/  LDL.LU.64 R34, [R1+0x21c8] ;  /* 0x0021c80001227983 */ /* 0x002ea20000300a00 */
[C---:B---3--:R-:W-:Y:S06]  /*ba560*/  HMMA.16816.F32 R20, R4.reuse, R26, R20 ;  /* 0x0000001a0414723c */ /* 0x048fec0000001814 */
[----:B----4-:R-:W-:Y:S01]  /*ba570*/  HMMA.16816.F32 R4, R4, R48, R8 ;  /* 0x000000300404723c */ /* 0x010fe20000001808 */
[----:B------:R-:W-:Y:S01]  /*ba580*/  IMAD R31, R31, 0x100, R59 ;  /* 0x000001001f1f7824 */ /* 0x000fe200078e023b */
[----:B------:R-:W-:Y:S01]  /*ba590*/  STL [R1+0x89a4], R24 ;  /* 0x0089a41801007387 */ /* 0x000fe20000100800 */
[----:B------:R-:W-:-:S02]  /*ba5a0*/  F2FP.F16.E5M2.UNPACK_B R28, R28 ;  /* 0x0000001cff1c723e */ /* 0x000fc400020004ff */
[----:B------:R-:W-:Y:S01]  /*ba5b0*/  F2FP.F16.E5M2.UNPACK_B R29, R29 ;  /* 0x0000001dff1d723e */ /* 0x000fe200020004ff */
[----:B------:R-:W-:Y:S01]  /*ba5c0*/  STL [R1+0x8990], R25 ;  /* 0x0089901901007387 */ /* 0x000fe20000100800 */
[----:B------:R-:W-:Y:S02]  /*ba5d0*/  F2FP.F16.E5M2.UNPACK_B R30, R30 ;  /* 0x0000001eff1e723e */ /* 0x000fe400020004ff */
[----:B------:R-:W-:Y:S01]  /*ba5e0*/  F2FP.F16.E5M2.UNPACK_B R31, R31 ;  /* 0x0000001fff1f723e */ /* 0x000fe200020004ff */
[----:B------:R-:W-:Y:S04]  /*ba5f0*/  STL [R1+0x89ac], R26 ;  /* 0x0089ac1a01007387 */ /* 0x000fe80000100800 */
[----:B------:R-:W-:Y:S04]  /*ba600*/  STL [R1+0x89a8], R27 ;  /* 0x0089a81b01007387 */ /* 0x000fe80000100800 */
[----:B------:R-:W-:Y:S04]  /*ba610*/  STL.64 [R1+0x7e0], R20 ;  /* 0x0007e01401007387 */ /* 0x000fe80000100a00 */
[----:B------:R-:W-:Y:S04]  /*ba620*/  STL.64 [R1+0x7e8], R22 ;  /* 0x0007e81601007387 */ /* 0x000fe80000100a00 */
[----:B------:R-:W-:Y:S04]  /*ba630*/  STL.64 [R1+0x230], R4 ;  /* 0x0002300401007387 */ /* 0x000fe80000100a00 */
[----:B------:R0:W-:Y:S04]  /*ba640*/  STL.64 [R1+0x238], R6 ;  /* 0x0002380601007387 */ /* 0x0001e80000100a00 */
[----:B------:R-:W3:Y:S04]  /*ba650*/  LDL.LU.64 R8, [R1+0x21b0] ;  /* 0x0021b00001087983 */ /* 0x000ee80000300a00 */
[----:B------:R-:W3:Y:S01]  /*ba660*/  LDL.LU.64 R10, [R1+0x21b8] ;  /* 0x0021b800010a7983 */ /* 0x000ee20000300a00 */
[----:B0-----:R-:W-:Y:S06]  /*ba670*/  HMMA.16816.F32 R4, R28, R52, R44 ;  /* 0x000000341c04723c */ /* 0x001fec000000182c */
[----:B------:R-:W-:-:S02]  /*ba680*/  IMAD.MOV.U32 R21, RZ, RZ, R52 ;  /* 0x000000ffff157224 */ /* 0x000fc400078e0034 */
[----:B------:R-:W-:Y:S02]  /*ba690*/  IMAD.MOV.U32 R22, RZ, RZ, R53 ;  /* 0x000000ffff167224 */ /* 0x000fe400078e0035 */
[----:B------:R-:W-:Y:S02]  /*ba6a0*/  IMAD.MOV.U32 R24, RZ, RZ, R54 ;  /* 0x000000ffff187224 */ /* 0x000fe400078e0036 */
[----:B------:R-:W-:-:S11]  /*ba6b0*/  IMAD.MOV.U32 R20, RZ, RZ, R55 ;  /* 0x000000ffff147224 */ /* 0x000fd600078e0037 */
[----:B------:R0:W-:Y:S04]  /*ba6c0*/  STL.64 [R1+0x220], R4 ;  /* 0x0002200401007387 */ /* 0x0001e80000100a00 */
[----:B------:R1:W-:Y:S04]  /*ba6d0*/  STL.64 [R1+0x228], R6 ;  /* 0x0002280601007387 */ /* 0x0003e80000100a00 */
[----:B0-----:R-:W4:Y:S04]  /*ba6e0*/  LDL.LU.64 R4, [R1+0x21a0] ;  /* 0x0021a00001047983 */ /* 0x001f280000300a00 */
[----:B-1----:R-:W4:Y:S01]  /*ba6f0*/  LDL.LU.64 R6, [R1+0x21a8] ;  /* 0x0021a80001067983 */ /* 0x002f220000300a00 */
[----:B--2---:R-:W-:-:S15]  /*ba700*/  HMMA.16816.F32 R32, R28, R54, R32 ;  /* 0x000000361c20723c */ /* 0x004fde0000001820 */
[----:B------:R-:W-:-:S08]  /*ba710*/  NOP ;  /* 0x0000000000007918 */ /* 0x000fd00000000000 */
[----:B------:R0:W-:Y:S04]  /*ba720*/  STL.64 [R1+0x210], R32 ;  /* 0x0002102001007387 */ /* 0x0001e80000100a00 */
[----:B------:R1:W-:Y:S04]  /*ba730*/  STL.64 [R1+0x218], R34 ;  /* 0x0002182201007387 */ /* 0x0003e80000100a00 */
[----:B------:R-:W2:Y:S04]  /*ba740*/  LDL.LU.64 R52, [R1+0x2190] ;  /* 0x0021900001347983 */ /* 0x000ea80000300a00 */
[----:B------:R-:W2:Y:S01]  /*ba750*/  LDL.LU.64 R54, [R1+0x2198] ;  /* 0x0021980001367983 */ /* 0x000ea20000300a00 */
[----:B------:R-:W-:-:S02]  /*ba760*/  IMAD.MOV.U32 R59, RZ, RZ, R0 ;  /* 0x000000ffff3b7224 */ /* 0x000fc400078e0000 */
[----:B------:R-:W-:Y:S01]  /*ba770*/  IMAD.MOV.U32 R18, RZ, RZ, R56 ;  /* 0x000000ffff127224 */ /* 0x000fe200078e0038 */
[----:B------:R-:W2:Y:S01]  /*ba780*/  LDL.LU.64 R44, [R1+0x2180] ;  /* 0x00218000012c7983 */ /* 0x000ea20000300a00 */
[----:B------:R-:W-:-:S03]  /*ba790*/  IMAD.MOV.U32 R19, RZ, RZ, R57 ;  /* 0x000000ffff137224 */ /* 0x000fc600078e0039 */
[----:B------:R-:W2:Y:S01]  /*ba7a0*/  LDL.LU.64 R46, [R1+0x2188] ;  /* 0x00218800012e7983 */ /* 0x000ea20000300a00 */
[----:B---3--:R-:W-:Y:S03]  /*ba7b0*/  HMMA.16816.F32 R8, R28, R50, R8 ;  /* 0x000000321c08723c */ /* 0x008fe60000001808 */
[----:B0-----:R-:W3:Y:S04]  /*ba7c0*/  LDL.LU.64 R32, [R1+0x2170] ;  /* 0x0021700001207983 */ /* 0x001ee80000300a00 */
[----:B-1----:R-:W3:Y:S01]  /*ba7d0*/  LDL.LU.64 R34, [R1+0x2178] ;  /* 0x0021780001227983 */ /* 0x002ee20000300a00 */
[----:B------:R-:W-:Y:S02]  /*ba7e0*/  IMAD.MOV.U32 R23, RZ, RZ, R48 ;  /* 0x000000ffff177224 */ /* 0x000fe400078e0030 */
[----:B------:R-:W-:-:S02]  /*ba7f0*/  IMAD.MOV.U32 R25, RZ, RZ, R49 ;  /* 0x000000ffff197224 */ /* 0x000fc400078e0031 */
[----:B------:R-:W-:Y:S02]  /*ba800*/  IMAD.MOV.U32 R26, RZ, RZ, R50 ;  /* 0x000000ffff1a7224 */ /* 0x000fe400078e0032 */
[----:B------:R-:W-:-:S09]  /*ba810*/  IMAD.MOV.U32 R27, RZ, RZ, R51 ;  /* 0x000000ffff1b7224 */ /* 0x000fd200078e0033 */
[----:B------:R0:W-:Y:S01]  /*ba820*/  STL.64 [R1+0x870], R8 ;  /* 0x0008700801007387 */ /* 0x0001e20000100a00 */
[----:B----4-:R-:W-:Y:S03]  /*ba830*/  HMMA.16816.F32 R4, R28, R56, R4 ;  /* 0x000000381c04723c */ /* 0x010fe60000001804 */
[----:B------:R1:W-:Y:S04]  /*ba840*/  STL.64 [R1+0x878], R10 ;  /* 0x0008780a01007387 */ /* 0x0003e80000100a00 */
[----:B0-----:R-:W4:Y:S04]  /*ba850*/  LDL.LU.64 R8, [R1+0x2160] ;  /* 0x0021600001087983 */ /* 0x001f280000300a00 */
[----:B-1----:R-:W4:-:S12]  /*ba860*/  LDL.LU.64 R10, [R1+0x2168] ;  /* 0x00216800010a7983 */ /* 0x002f180000300a00 */
[----:B------:R0:W-:Y:S04]  /*ba870*/  STL.64 [R1+0x880], R4 ;  /* 0x0008800401007387 */ /* 0x0001e80000100a00 */
[----:B------:R1:W-:Y:S04]  /*ba880*/  STL.64 [R1+0x888], R6 ;  /* 0x0008880601007387 */ /* 0x0003e80000100a00 */
[----:B------:R-:W3:Y:S04]  /*ba890*/  LDL.LU.64 R48, [R1+0x2150] ;  /* 0x0021500001307983 */ /* 0x000ee80000300a00 */
[----:B------:R-:W3:Y:S04]  /*ba8a0*/  LDL.LU.64 R50, [R1+0x2158] ;  /* 0x0021580001327983 */ /* 0x000ee80000300a00 */
[----:B0-----:R-:W4:Y:S04]  /*ba8b0*/  LDL.LU.64 R4, [R1+0x2140] ;  /* 0x0021400001047983 */ /* 0x001f280000300a00 */
[----:B-1----:R-:W4:Y:S01]  /*ba8c0*/  LDL.LU.64 R6, [R1+0x2148] ;  /* 0x0021480001067983 */ /* 0x002f220000300a00 */
[----:B--2---:R-:W-:Y:S03]  /*ba8d0*/  HMMA.16816.F32 R56, R28, R58, R52 ;  /* 0x0000003a1c38723c */ /* 0x004fe60000001834 */
[----:B------:R-:W3:Y:S04]  /*ba8e0*/  LDL.LU.64 R54, [R1+0x8a10] ;  /* 0x008a100001367983 */ /* 0x000ee80000300a00 */
[----:B------:R-:W2:-:S15]  /*ba8f0*/  LDL.LU.64 R52, [R1+0x8a08] ;  /* 0x008a080001347983 */ /* 0x000e9e0000300a00 */
[----:B------:R-:W-:-:S01]  /*ba900*/  NOP ;  /* 0x0000000000007918 */ /* 0x000fc20000000000 */
[----:B------:R-:W-:Y:S04]  /*ba910*/  STL.64 [R1+0x890], R56 ;  /* 0x0008903801007387 */ /* 0x000fe80000100a00 */
[----:B------:R0:W-:Y:S04]  /*ba920*/  STL.64 [R1+0x898], R58 ;  /* 0x0008983a01007387 */ /* 0x0001e80000100a00 */
[----:B0-----:R-:W4:Y:S04]  /*ba930*/  LDL.LU.64 R58, [R1+0x8a00] ;  /* 0x008a0000013a7983 */ /* 0x001f280000300a00 */
[----:B------:R-:W2:Y:S01]  /*ba940*/  LDL.LU.64 R56, [R1+0x89f8] ;  /* 0x0089f80001387983 */ /* 0x000ea20000300a00 */
[----:B------:R-:W-:-:S15]  /*ba950*/  HMMA.16816.F32 R44, R28, R60, R44 ;  /* 0x0000003c1c2c723c */ /* 0x000fde000000182c */
[----:B------:R-:W-:-:S08]  /*ba960*/  NOP ;  /* 0x0000000000007918 */ /* 0x000fd00000000000 */
[----:B------:R0:W-:Y:S04]  /*ba970*/  STL.64 [R1+0x8a0], R44 ;  /* 0x0008a02c01007387 */ /* 0x0001e80000100a00 */
[----:B------:R1:W-:Y:S04]  /*ba980*/  STL.64 [R1+0x8a8], R46 ;  /* 0x0008a82e01007387 */ /* 0x0003e80000100a00 */
[----:B0-----:R-:W2:Y:S04]  /*ba990*/  LDL.LU.64 R44, [R1+0x2130] ;  /* 0x00213000012c7983 */ /* 0x001ea80000300a00 */
[----:B-1----:R-:W2:Y:S01]  /*ba9a0*/  LDL.LU.64 R46, [R1+0x2138] ;  /* 0x00213800012e7983 */ /* 0x002ea20000300a00 */
[C---:B---3--:R-:W-:Y:S06]  /*ba9b0*/  HMMA.16816.F32 R48, R28.reuse, R54, R48 ;  /* 0x000000361c30723c */ /* 0x048fec0000001830 */
[C---:B----4-:R-:W-:Y:S06]  /*ba9c0*/  HMMA.16816.F32 R32, R28.reuse, R58, R32 ;  /* 0x0000003a1c20723c */ /* 0x050fec0000001820 */
[----:B--2---:R-:W-:-:S15]  /*ba9d0*/  HMMA.16816.F32 R8, R28, R56, R8 ;  /* 0x000000381c08723c */ /* 0x004fde0000001808 */
[----:B------:R-:W-:-:S02]  /*ba9e0*/  NOP ;  /* 0x0000000000007918 */ /* 0x000fc40000000000 */
[----:B------:R0:W-:Y:S04]  /*ba9f0*/  STL.64 [R1+0x8b0], R32 ;  /* 0x0008b02001007387 */ /* 0x0001e80000100a00 */
[----:B------:R1:W-:Y:S04]  /*baa00*/  STL.64 [R1+0x8b8], R34 ;  /* 0x0008b82201007387 */ /* 0x0003e80000100a00 */
[----:B0-----:R-:W2:Y:S04]  /*baa10*/  LDL.LU.64 R32, [R1+0x2100] ;  /* 0x0021000001207983 */ /* 0x001ea80000300a00 */
[----:B-1----:R-:W2:Y:S04]  /*baa20*/  LDL.LU.64 R34, [R1+0x2108] ;  /* 0x0021080001227983 */ /* 0x002ea80000300a00 */
[----:B------:R0:W-:Y:S04]  /*baa30*/  STL.64 [R1+0x8c0], R8 ;  /* 0x0008c00801007387 */ /* 0x0001e80000100a00 */
[----:B------:R1:W-:Y:S04]  /*baa40*/  STL.64 [R1+0x8c8], R10 ;  /* 0x0008c80a01007387 */ /* 0x0003e80000100a00 */
[----:B0-----:R-:W3:Y:S04]  /*baa50*/  LDL.LU.64 R8, [R1+0x20f0] ;  /* 0x0020f00001087983 */ /* 0x001ee80000300a00 */
[----:B-1----:R-:W3:Y:S04]  /*baa60*/  LDL.LU.64 R10, [R1+0x20f8] ;  /* 0x0020f800010a7983 */ /* 0x002ee80000300a00 */
[----:B------:R-:W-:Y:S04]  /*baa70*/  STL.64 [R1+0x8928], R58 ;  /* 0x0089283a01007387 */ /* 0x000fe80000100a00 */
[----:B------:R0:W-:Y:S04]  /*baa80*/  STL.64 [R1+0x8920], R56 ;  /* 0x0089203801007387 */ /* 0x0001e80000100a00 */
[----:B0-----:R-:W4:Y:S04]  /*baa90*/  LDL.LU.64 R56, [R1+0x2110] ;  /* 0x0021100001387983 */ /* 0x001f280000300a00 */
[----:B------:R-:W4:Y:S04]  /*baaa0*/  LDL.LU.64 R58, [R1+0x2118] ;  /* 0x00211800013a7983 */ /* 0x000f280000300a00 */
[----:B------:R-:W-:Y:S04]  /*baab0*/  STL.64 [R1+0x8d0], R48 ;  /* 0x0008d03001007387 */ /* 0x000fe80000100a00 */
[----:B------:R0:W-:Y:S04]  /*baac0*/  STL.64 [R1+0x8d8], R50 ;  /* 0x0008d83201007387 */ /* 0x0001e80000100a00 */
[----:B0-----:R-:W2:Y:S01]  /*baad0*/  LDL.LU.64 R50, [R1+0x89f0] ;  /* 0x0089f00001327983 */ /* 0x001ea20000300a00 */
[----:B------:R-:W-:Y:S03]  /*baae0*/  HMMA.16816.F32 R4, R28, R52, R4 ;  /* 0x000000341c04723c */ /* 0x000fe60000001804 */
[----:B------:R-:W3:-:S15]  /*baaf0*/  LDL.LU.64 R48, [R1+0x89e8] ;  /* 0x0089e80001307983 */ /* 0x000ede0000300a00 */
[----:B------:R-:W-:-:S05]  /*bab00*/  NOP ;  /* 0x0000000000007918 */ /* 0x000fca0000000000 */
[----:B------:R0:W-:Y:S04]  /*bab10*/  STL.64 [R1+0x8e0], R4 ;  /* 0x0008e00401007387 */ /* 0x0001e80000100a00 */
[----:B------:R1:W-:Y:S04]  /*bab20*/  STL.64 [R1+0x8e8], R6 ;  /* 0x0008e80601007387 */ /* 0x0003e80000100a00 */
[----:B0-----:R-:W4:Y:S04]  /*bab30*/  LDL.LU.64 R4, [R1+0x20e0] ;  /* 0x0020e00001047983 */ /* 0x001f280000300a00 */
[----:B-1----:R-:W4:Y:S04]  /*bab40*/  LDL.LU.64 R6, [R1+0x20e8] ;  /* 0x0020e80001067983 */ /* 0x002f280000300a00 */
        /* <DEDUP_REMOVED lines=9> */
[----:B------:R-:W2:Y:S04]  /*babe0*/  LDL.LU.64 R44, [R1+0x89d8] ;  /* 0x0089d800012c7983 */ /* 0x000ea80000300a00 */
[----:B------:R-:W-:Y:S04]  /*babf0*/  STL.64 [R1+0x8918], R50 ;  /* 0x0089183201007387 */ /* 0x000fe80000100a00 */
[----:B---3--:R2:W-:Y:S01]  /*bac00*/  STL.64 [R1+0x8910], R48 ;  /* 0x0089103001007387 */ /* 0x0085e20000100a00 */
[----:B----4-:R-:W-:-:S15]  /*bac10*/  HMMA.16816.F32 R52, R28, R48, R52 ;  /* 0x000000301c34723c */ /* 0x010fde0000001834 */
[----:B------:R-:W-:-:S08]  /*bac20*/  NOP ;  /* 0x0000000000007918 */ /* 0x000fd00000000000 */
[----:B------:R-:W-:Y:S04]  /*bac30*/  STL.64 [R1+0x910], R52 ;  /* 0x0009103401007387 */ /* 0x000fe80000100a00 */
[----:B------:R-:W-:Y:S01]  /*bac40*/  STL.64 [R1+0x918], R54 ;  /* 0x0009183601007387 */ /* 0x000fe20000100a00 */
[C---:B--2---:R-:W-:Y:S06]  /*bac50*/  HMMA.16816.F32 R48, R28.reuse, R46, R56 ;  /* 0x0000002e1c30723c */ /* 0x044fec0000001838 */
[----:B------:R-:W-:Y:S01]  /*bac60*/  HMMA.16816.F32 R32, R28, R44, R32 ;  /* 0x0000002c1c20723c */ /* 0x000fe20000001820 */
[----:B------:R-:W-:-:S15]  /*bac70*/  STL.64 [R1+0x88f8], R46 ;  /* 0x0088f82e01007387 */ /* 0x000fde0000100a00 */
[----:B------:R-:W-:-:S01]  /*bac80*/  NOP ;  /* 0x0000000000007918 */ /* 0x000fc20000000000 */
[----:B------:R-:W-:Y:S04]  /*bac90*/  STL.64 [R1+0x920], R48 ;  /* 0x0009203001007387 */ /* 0x000fe80000100a00 */
[----:B------:R-:W-:Y:S04]  /*baca0*/  STL.64 [R1+0x928], R50 ;  /* 0x0009283201007387 */ /* 0x000fe80000100a00 */
[----:B------:R-:W-:Y:S04]  /*bacb0*/  STL.64 [R1+0x88f0], R44 ;  /* 0x0088f02c01007387 */ /* 0x000fe80000100a00 */
[----:B------:R-:W-:Y:S04]  /*bacc0*/  STL.64 [R1+0x930], R32 ;  /* 0x0009302001007387 */ /* 0x000fe80000100a00 */
[----:B------:R0:W-:Y:S02]  /*bacd0*/  STL.64 [R1+0x938], R34 ;  /* 0x0009382201007387 */ /* 0x0001e40000100a00 */
[----:B0-----:R-:W-:Y:S02]  /*bace0*/  HMMA.16816.F32 R32, R28, R42, R8 ;  /* 0x0000002a1c20723c */ /* 0x001fe40000001808 */
[----:B------:R-:W2:Y:S04]  /*bacf0*/  LDL.LU.64 R8, [R1+0x20d0] ;  /* 0x0020d00001087983 */ /* 0x000ea80000300a00 */
[----:B------:R-:W2:-:S15]  /*bad00*/  LDL.LU.64 R10, [R1+0x20d8] ;  /* 0x0020d800010a7983 */ /* 0x000e9e0000300a00 */
[----:B------:R-:W-:-:S02]  /*bad10*/  NOP ;  /* 0x0000000000007918 */ /* 0x000fc40000000000 */
[----:B------:R0:W-:Y:S04]  /*bad20*/  STL.64 [R1+0x940], R32 ;  /* 0x0009402001007387 */ /* 0x0001e80000100a00 */
[----:B------:R1:W-:Y:S04]  /*bad30*/  STL.64 [R1+0x948], R34 ;  /* 0x0009482201007387 */ /* 0x0003e80000100a00 */
[----:B0-----:R-:W3:Y:S04]  /*bad40*/  LDL.LU.64 R32, [R1+0x20c0] ;  /* 0x0020c00001207983 */ /* 0x001ee80000300a00 */
[----:B-1----:R-:W3:Y:S01]  /*bad50*/  LDL.LU.64 R34, [R1+0x20c8] ;  /* 0x0020c80001227983 */ /* 0x002ee20000300a00 */
[C---:B------:R-:W-:Y:S03]  /*bad60*/  HMMA.16816.F32 R4, R28.reuse, R40, R4 ;  /* 0x000000281c04723c */ /* 0x040fe60000001804 */
[----:B------:R-:W4:Y:S04]  /*bad70*/  LDL.LU.64 R56, [R1+0x20a0] ;  /* 0x0020a00001387983 */ /* 0x000f280000300a00 */
[----:B------:R-:W4:Y:S04]  /*bad80*/  LDL.LU.64 R58, [R1+0x20a8] ;  /* 0x0020a800013a7983 */ /* 0x000f280000300a00 */
[----:B------:R-:W4:Y:S04]  /*bad90*/  LDL.LU.64 R52, [R1+0x2090] ;  /* 0x0020900001347983 */ /* 0x000f280000300a00 */
[----:B------:R-:W4:Y:S08]  /*bada0*/  LDL.LU.64 R54, [R1+0x2098] ;  /* 0x0020980001367983 */ /* 0x000f300000300a00 */
[----:B------:R0:W-:Y:S04]  /*badb0*/  STL.64 [R1+0x950], R4 ;  /* 0x0009500401007387 */ /* 0x0001e80000100a00 */
[----:B------:R1:W-:Y:S04]  /*badc0*/  STL.64 [R1+0x958], R6 ;  /* 0x0009580601007387 */ /* 0x0003e80000100a00 */
[----:B------:R-:W4:Y:S04]  /*badd0*/  LDL.LU.64 R48, [R1+0x2080] ;  /* 0x0020800001307983 */ /* 0x000f280000300a00 */
[----:B------:R-:W4:Y:S04]  /*bade0*/  LDL.LU.64 R50, [R1+0x2088] ;  /* 0x0020880001327983 */ /* 0x000f280000300a00 */
[----:B------:R-:W4:Y:S04]  /*badf0*/  LDL.LU.64 R44, [R1+0x2070] ;  /* 0x00207000012c7983 */ /* 0x000f280000300a00 */
[----:B------:R-:W4:Y:S04]  /*bae00*/  LDL.LU.64 R46, [R1+0x2078] ;  /* 0x00207800012e7983 */ /* 0x000f280000300a00 */
[----:B0-----:R-:W4:Y:S04]  /*bae10*/  LDL.LU.64 R4, [R1+0x2060] ;  /* 0x0020600001047983 */ /* 0x001f280000300a00 */
[----:B-1----:R-:W4:Y:S04]  /*bae20*/  LDL.LU.64 R6, [R1+0x2068] ;  /* 0x0020680001067983 */ /* 0x002f280000300a00 */
[----:B------:R-:W-:Y:S04]  /*bae30*/  STL.64 [R1+0x8908], R42 ;  /* 0x0089082a01007387 */ /* 0x000fe80000100a00 */
[----:B------:R0:W-:Y:S04]  /*bae40*/  STL.64 [R1+0x8900], R40 ;  /* 0x0089002801007387 */ /* 0x0001e80000100a00 */
[----:B0-----:R-:W4:Y:S04]  /*bae50*/  LDL.LU.64 R40, [R1+0x20b0] ;  /* 0x0020b00001287983 */ /* 0x001f280000300a00 */
[----:B------:R-:W4:Y:S01]  /*bae60*/  LDL.LU.64 R42, [R1+0x20b8] ;  /* 0x0020b800012a7983 */ /* 0x000f220000300a00 */
[C---:B--2---:R-:W-:Y:S06]  /*bae70*/  HMMA.16816.F32 R8, R28.reuse, R38, R8 ;  /* 0x000000261c08723c */ /* 0x044fec0000001808 */
[----:B---3--:R-:W-:-:S15]  /*bae80*/  HMMA.16816.F32 R32, R28, R36, R32 ;  /* 0x000000241c20723c */ /* 0x008fde0000001820 */
[----:B------:R-:W-:-:S02]  /*bae90*/  NOP ;  /* 0x0000000000007918 */ /* 0x000fc40000000000 */
[----:B------:R-:W-:Y:S04]  /*baea0*/  STL.64 [R1+0x960], R8 ;  /* 0x0009600801007387 */ /* 0x000fe80000100a00 */
[----:B------:R0:W-:Y:S04]  /*baeb0*/  STL.64 [R1+0x968], R10 ;  /* 0x0009680a01007387 */ /* 0x0001e80000100a00 */
[----:B0-----:R-:W2:Y:S04]  /*baec0*/  LDL.LU.64 R10, [R1+0x89d0] ;  /* 0x0089d000010a7983 */ /* 0x001ea80000300a00 */
[----:B------:R-:W3:Y:S04]  /*baed0*/  LDL.LU.64 R8, [R1+0x89c8] ;  /* 0x0089c80001087983 */ /* 0x000ee80000300a00 */
[----:B------:R-:W-:Y:S04]  /*baee0*/  STL.64 [R1+0x9a0], R32 ;  /* 0x0009a02001007387 */ /* 0x000fe80000100a00 */
[----:B------:R0:W-:Y:S04]  /*baef0*/  STL.64 [R1+0x9a8], R34 ;  /* 0x0009a82201007387 */ /* 0x0001e80000100a00 */
[----:B0-----:R-:W4:Y:S04]  /*baf00*/  LDL.LU.64 R34, [R1+0x89c0] ;  /* 0x0089c00001227983 */ /* 0x001f280000300a00 */
[----:B------:R-:W2:Y:S04]  /*baf10*/  LDL.LU.64 R32, [R1+0x89b8] ;  /* 0x0089b80001207983 */ /* 0x000ea80000300a00 */
        /* <DEDUP_REMOVED lines=8> */
[C---:B--2---:R-:W-:Y:S06]  /*bafa0*/  HMMA.16816.F32 R40, R28.reuse, R32, R56 ;  /* 0x000000201c28723c */ /* 0x044fec0000001838 */
[C---:B------:R-:W-:Y:S06]  /*bafb0*/  HMMA.16816.F32 R52, R28.reuse, R2, R52 ;  /* 0x000000021c34723c */ /* 0x040fec0000001834 */
[C---:B------:R-:W-:Y:S11]  /*bafc0*/  HMMA.16816.F32 R4, R28.reuse, R12, R4 ;  /* 0x0000000c1c04723c */ /* 0x040ff60000001804 */
[----:B------:R-:W-:Y:S04]  /*bafd0*/  STL.64 [R1+0x9c0], R40 ;  /* 0x0009c02801007387 */ /* 0x000fe80000100a00 */
[----:B------:R3:W-:Y:S04]  /*bafe0*/  STL.64 [R1+0x9c8], R42 ;  /* 0x0009c82a01007387 */ /* 0x0007e80000100a00 */
[----:B------:R-:W-:Y:S04]  /*baff0*/  STL.64 [R1+0x8958], R34 ;  /* 0x0089582201007387 */ /* 0x000fe80000100a00 */
[----:B------:R0:W-:Y:S01]  /*bb000*/  STL.64 [R1+0x8950], R32 ;  /* 0x0089502001007387 */ /* 0x0001e20000100a00 */
[C---:B---3--:R-:W-:Y:S06]  /*bb010*/  HMMA.16816.F32 R40, R28.reuse, R8, R48 ;  /* 0x000000081c28723c */ /* 0x048fec0000001830 */
[----:B0-----:R-:W-:Y:S01]  /*bb020*/  HMMA.16816.F32 R32, R28, R10, R44 ;  /* 0x0000000a1c20723c */ /* 0x001fe2000000182c */
[----:B------:R-:W-:Y:S04]  /*bb030*/  STL.64 [R1+0x9d0], R52 ;  /* 0x0009d03401007387 */ /* 0x000fe80000100a00 */
[----:B------:R-:W-:Y:S04]  /*bb040*/  STL.64 [R1+0x9d8], R54 ;  /* 0x0009d83601007387 */ /* 0x000fe80000100a00 */
[----:B------:R-:W-:Y:S08]  /*bb050*/  STL.64 [R1+0x88d8], R10 ;  /* 0x0088d80a01007387 */ /* 0x000ff00000100a00 */
[----:B------:R-:W-:Y:S04]  /*bb060*/  STL.64 [R1+0x9f0], R40 ;  /* 0x0009f02801007387 */ /* 0x000fe80000100a00 */
[----:B------:R-:W-:Y:S04]  /*bb070*/  STL.64 [R1+0x9f8], R42 ;  /* 0x0009f82a01007387 */ /* 0x000fe80000100a00 */
[----:B------:R0:W-:Y:S04]  /*bb080*/  STL.64 [R1+0x88d0], R8 ;  /* 0x0088d00801007387 */ /* 0x0001e80000100a00 */
[----:B------:R-:W-:Y:S04]  /*bb090*/  STL.64 [R1+0xa00], R32 ;  /* 0x000a002001007387 */ /* 0x000fe80000100a00 */
[----:B------:R-:W-:Y:S04]  /*bb0a0*/  STL.64 [R1+0xa08], R34 ;  /* 0x000a082201007387 */ /* 0x000fe80000100a00 */
[----:B0-----:R-:W2:Y:S04]  /*bb0b0*/  LDL.LU.64 R8, [R1+0x1e00] ;  /* 0x001e000001087983 */ /* 0x001ea80000300a00 */
[----:B------:R-:W2:Y:S04]  /*bb0c0*/  LDL.LU.64 R10, [R1+0x1e08] ;  /* 0x001e0800010a7983 */ /* 0x000ea80000300a00 */
[----:B------:R0:W-:Y:S04]  /*bb0d0*/  STL.64 [R1+0xa10], R4 ;  /* 0x000a100401007387 */ /* 0x0001e80000100a00 */
[----:B------:R1:W-:Y:S04]  /*bb0e0*/  STL.64 [R1+0xa18], R6 ;  /* 0x000a180601007387 */ /* 0x0003e80000100a00 */
[----:B------:R-:W3:Y:S04]  /*bb0f0*/  LDL.LU R53, [R1+0x31c4] ;  /* 0x0031c40001357983 */ /* 0x000ee80000300800 */
[----:B0-----:R-:W3:Y:S04]  /*bb100*/  LDL.LU R4, [R1+0x31c0] ;  /* 0x0031c00001047983 */ /* 0x001ee80000300800 */
[----:B------:R-:W3:Y:S04]  /*bb110*/  LDL.LU R54, [R1+0x31cc] ;  /* 0x0031cc0001367983 */ /* 0x000ee80000300800 */
[----:B------:R-:W3:Y:S04]  /*bb120*/  LDL.LU R5, [R1+0x31c8] ;  /* 0x0031c80001057983 */ /* 0x000ee80000300800 */
[----:B------:R-:W3:Y:S04]  /*bb130*/  LDL.LU R55, [R1+0x31d4] ;  /* 0x0031d40001377983 */ /* 0x000ee80000300800 */
[----:B-1----:R-:W3:Y:S04]  /*bb140*/  LDL.LU R6, [R1+0x31d0] ;  /* 0x0031d00001067983 */ /* 0x002ee80000300800 */
[----:B------:R-:W3:Y:S04]  /*bb150*/  LDL.LU.64 R32, [R1+0x1df0] ;  /* 0x001df00001207983 */ /* 0x000ee80000300a00 */
[----:B------:R-:W3:Y:S01]  /*bb160*/  LDL.LU.64 R34, [R1+0x1df8] ;  /* 0x001df80001227983 */ /* 0x000ee20000300a00 */
[----:B------:R-:W-:-:S02]  /*bb170*/  IMAD.MOV.U32 R48, RZ, RZ, R18 ;  /* 0x000000ffff307224 */ /* 0x000fc400078e0012 */
[----:B------:R-:W-:Y:S01]  /*bb180*/  IMAD.MOV.U32 R49, RZ, RZ, R19 ;  /* 0x000000ffff317224 */ /* 0x000fe200078e0013 */
[----:B----4-:R-:W-:-:S15]  /*bb190*/  HMMA.16816.F32 R36, R28, R14, R36 ;  /* 0x0000000e1c24723c */ /* 0x010fde0000001824 */
[----:B------:R-:W-:-:S08]  /*bb1a0*/  NOP ;  /* 0x0000000000007918 */ /* 0x000fd00000000000 */
[----:B------:R-:W-:Y:S04]  /*bb1b0*/  STL.64 [R1+0xa30], R36 ;  /* 0x000a302401007387 */ /* 0x000fe80000100a00 */
[----:B------:R-:W-:Y:S04]  /*bb1c0*/  STL.64 [R1+0xa38], R38 ;  /* 0x000a382601007387 */ /* 0x000fe80000100a00 */
[----:B------:R-:W4:Y:S04]  /*bb1d0*/  LDL.LU R7, [R1+0x31dc] ;  /* 0x0031dc0001077983 */ /* 0x000f280000300800 */
[----:B------:R-:W4:Y:S04]  /*bb1e0*/  LDL.LU R0, [R1+0x31d8] ;  /* 0x0031d80001007983 */ /* 0x000f280000300800 */
[----:B------:R-:W3:Y:S04]  /*bb1f0*/  LDL.LU R18, [R1+0x89b4] ;  /* 0x0089b40001127983 */ /* 0x000ee80000300800 */
[----:B------:R-:W3:Y:S04]  /*bb200*/  LDL.LU R19, [R1+0x89b0] ;  /* 0x0089b00001137983 */ /* 0x000ee80000300800 */
[----:B------:R-:W4:Y:S01]  /*bb210*/  LDL.64 R50, [R1] ;  /* 0x0000000001327983 */ /* 0x000f220000100a00 */
[----:B------:R-:W-:-:S02]  /*bb220*/  IMAD.MOV.U32 R58, RZ, RZ, R26 ;  /* 0x000000ffff3a7224 */ /* 0x000fc400078e001a */
[----:B------:R-:W-:Y:S02]  /*bb230*/  IMAD.MOV.U32 R59, RZ, RZ, R27 ;  /* 0x000000ffff3b7224 */ /* 0x000fe400078e001b */
[----:B------:R-:W-:Y:S02]  /*bb240*/  IMAD.MOV.U32 R56, RZ, RZ, R24 ;  /* 0x000000ffff387224 */ /* 0x000fe400078e0018 */
[----:B------:R-:W-:Y:S01]  /*bb250*/  IMAD.MOV.U32 R57, RZ, RZ, R20 ;  /* 0x000000ffff397224 */ /* 0x000fe200078e0014 */
[C---:B--2---:R-:W-:Y:S06]  /*bb260*/  HMMA.16816.F32 R8, R28.reuse, R16, R8 ;  /* 0x000000101c08723c */ /* 0x044fec0000001808 */
[----:B---3--:R-:W-:Y:S01]  /*bb270*/  HMMA.16816.F32 R32, R28, R18, R32 ;  /* 0x000000121c20723c */ /* 0x008fe20000001820 */
[----:B----4-:R-:W-:Y:S04]  /*bb280*/  STL.64 [R1+0x8968], R50 ;  /* 0x0089683201007387 */ /* 0x010fe80000100a00 */
[----:B------:R-:W-:Y:S04]  /*bb290*/  STL.64 [R1+0x8960], R48 ;  /* 0x0089603001007387 */ /* 0x000fe80000100a00 */
[----:B------:R-:W-:Y:S04]  /*bb2a0*/  STL.64 [R1+0x88c8], R14 ;  /* 0x0088c80e01007387 */ /* 0x000fe80000100a00 */
[----:B------:R0:W-:Y:S04]  /*bb2b0*/  STL.64 [R1+0x88c0], R12 ;  /* 0x0088c00c01007387 */ /* 0x0001e80000100a00 */
[----:B0-----:R-:W2:Y:S04]  /*bb2c0*/  LDL.LU.64 R12, [R1+0x1de0] ;  /* 0x001de000010c7983 */ /* 0x001ea80000300a00 */
[----:B------:R-:W2:Y:S04]  /*bb2d0*/  LDL.LU.64 R14, [R1+0x1de8] ;  /* 0x001de800010e7983 */ /* 0x000ea80000300a00 */
[----:B------:R0:W-:Y:S04]  /*bb2e0*/  STL.64 [R1+0xa40], R8 ;  /* 0x000a400801007387 */ /* 0x0001e80000100a00 */
[----:B------:R1:W-:Y:S04]  /*bb2f0*/  STL.64 [R1+0xa48], R10 ;  /* 0x000a480a01007387 */ /* 0x0003e80000100a00 */
[----:B0-----:R-:W3:Y:S04]  /*bb300*/  LDL.LU.64 R8, [R1+0x1dd0] ;  /* 0x001dd00001087983 */ /* 0x001ee80000300a00 */
[----:B-1----:R-:W3:Y:S04]  /*bb310*/  LDL.LU.64 R10, [R1+0x1dd8] ;  /* 0x001dd800010a7983 */ /* 0x002ee80000300a00 */
[----:B------:R-:W4:Y:S04]  /*bb320*/  LDL.LU R26, [R1+0x89ac] ;  /* 0x0089ac00011a7983 */ /* 0x000f280000300800 */
[----:B------:R-:W4:Y:S04]  /*bb330*/  LDL.LU R27, [R1+0x89a8] ;  /* 0x0089a800011b7983 */ /* 0x000f280000300800 */
[----:B------:R-:W4:Y:S04]  /*bb340*/  LDL.LU R24, [R1+0x89a4] ;  /* 0x0089a40001187983 */ /* 0x000f280000300800 */
[----:B------:R-:W-:Y:S04]  /*bb350*/  STL.64 [R1+0xa50], R32 ;  /* 0x000a502001007387 */ /* 0x000fe80000100a00 */
[----:B------:R0:W-:Y:S04]  /*bb360*/  STL.64 [R1+0xa58], R34 ;  /* 0x000a582201007387 */ /* 0x0001e80000100a00 */
[----:B------:R-:W2:Y:S04]  /*bb370*/  LDL.LU R20, [R1+0x89a0] ;  /* 0x0089a00001147983 */ /* 0x000ea80000300800 */
[----:B------:R-:W-:Y:S04]  /*bb380*/  STL.64 [R1+0x8978], R58 ;  /* 0x0089783a01007387 */ /* 0x000fe80000100a00 */
[----:B------:R-:W-:Y:S01]  /*bb390*/  STL.64 [R1+0x8970], R56 ;  /* 0x0089703801007387 */ /* 0x000fe20000100a00 */
[----:B0-----:R-:W-:-:S03]  /*bb3a0*/  IMAD.MOV.U32 R34, RZ, RZ, R21 ;  /* 0x000000ffff227224 */ /* 0x001fc600078e0015 */
[----:B------:R-:W2:Y:S01]  /*bb3b0*/  LDL.LU R21, [R1+0x899c] ;  /* 0x00899c0001157983 */ /* 0x000ea20000300800 */
[----:B------:R-:W-:Y:S02]  /*bb3c0*/  IMAD.MOV.U32 R35, RZ, RZ, R22 ;  /* 0x000000ffff237224 */ /* 0x000fe400078e0016 */
[----:B------:R-:W-:Y:S01]  /*bb3d0*/  IMAD.MOV.U32 R32, RZ, RZ, R23 ;  /* 0x000000ffff207224 */ /* 0x000fe200078e0017 */
[----:B------:R-:W3:Y:S04]  /*bb3e0*/  LDL.LU R22, [R1+0x8998] ;  /* 0x0089980001167983 */ /* 0x000ee80000300800 */
[----:B------:R-:W3:Y:S01]  /*bb3f0*/  LDL.LU R23, [R1+0x8994] ;  /* 0x0089940001177983 */ /* 0x000ee20000300800 */
[----:B------:R-:W-:-:S03]  /*bb400*/  IMAD.MOV.U32 R33, RZ, RZ, R25 ;  /* 0x000000ffff217224 */ /* 0x000fc600078e0019 */
[----:B------:R-:W4:Y:S04]  /*bb410*/  LDL.LU R25, [R1+0x8990] ;  /* 0x0089900001197983 */ /* 0x000f280000300800 */
[----:B------:R-:W-:Y:S04]  /*bb420*/  STL.64 [R1+0x8988], R34 ;  /* 0x0089882201007387 */ /* 0x000fe80000100a00 */
[----:B------:R-:W-:Y:S04]  /*bb430*/  STL.64 [R1+0x8980], R32 ;  /* 0x0089802001007387 */ /* 0x000fe80000100a00 */
[----:B------:R-:W-:Y:S04]  /*bb440*/  STL.64 [R1+0x88e8], R18 ;  /* 0x0088e81201007387 */ /* 0x000fe80000100a00 */
[----:B------:R-:W-:Y:S01]  /*bb450*/  STL.64 [R1+0x88e0], R16 ;  /* 0x0088e01001007387 */ /* 0x000fe20000100a00 */
[----:B--2---:R-:W-:-:S15]  /*bb460*/  HMMA.16816.F32 R12, R28, R20, R12 ;  /* 0x000000141c0c723c */ /* 0x004fde000000180c */
[----:B------:R-:W-:-:S08]  /*bb470*/  NOP ;  /* 0x0000000000007918 */ /* 0x000fd00000000000 */
[----:B------:R-:W-:Y:S04]  /*bb480*/  STL.64 [R1+0xa70], R12 ;  /* 0x000a700c01007387 */ /* 0x000fe80000100a00 */
[----:B------:R3:W-:Y:S02]  /*bb490*/  STL.64 [R1+0xa78], R14 ;  /* 0x000a780e01007387 */ /* 0x0007e40000100a00 */
[----:B---3--:R-:W-:Y:S02]  /*bb4a0*/  HMMA.16816.F32 R12, R28, R22, R8 ;  /* 0x000000161c0c723c */ /* 0x008fe40000001808 */
[----:B------:R-:W4:-:S15]  /*bb4b0*/  LDL.LU.64 R8, [R1+0x2830] ;  /* 0x0028300001087983 */ /* 0x000f1e0000300a00 */
[----:B------:R-:W-:-:S06]  /*bb4c0*/  NOP ;  /* 0x0000000000007918 */ /* 0x000fcc0000000000 */
[----:B------:R0:W-:Y:S04]  /*bb4d0*/  STL.64 [R1+0xa80], R12 ;  /* 0x000a800c01007387 */ /* 0x0001e80000100a00 */
[----:B------:R1:W-:Y:S04]  /*bb4e0*/  STL.64 [R1+0xa88], R14 ;  /* 0x000a880e01007387 */ /* 0x0003e80000100a00 */
[----:B------:R-:W4:Y:S04]  /*bb4f0*/  LDL.LU.64 R10, [R1+0x2838] ;  /* 0x00283800010a7983 */ /* 0x000f280000300a00 */
[----:B------:R-:W2:Y:S04]  /*bb500*/  LDL.LU.64 R32, [R1+0x2820] ;  /* 0x0028200001207983 */ /* 0x000ea80000300a00 */
[----:B------:R-:W2:Y:S04]  /*bb510*/  LDL.LU.64 R34, [R1+0x2828] ;  /* 0x0028280001227983 */ /* 0x000ea80000300a00 */
[----:B------:R-:W3:Y:S04]  /*bb520*/  LDL.LU.64 R56, [R1+0x1dc0] ;  /* 0x001dc00001387983 */ /* 0x000ee80000300a00 */
[----:B------:R-:W3:Y:S01]  /*bb530*/  LDL.LU.64 R58, [R1+0x1dc8] ;  /* 0x001dc800013a7983 */ /* 0x000ee20000300a00 */
[----:B------:R-:W-:-:S03]  /*bb540*/  IMAD R4, R4, 0x100, R53 ;  /* 0x0000010004047824 */ /* 0x000fc600078e0235 */
[----:B------:R-:W3:Y:S01]  /*bb550*/  LDL.LU.64 R48, [R1+0x1db0] ;  /* 0x001db00001307983 */ /* 0x000ee20000300a00 */
[----:B------:R-:W-:-:S03]  /*bb560*/  IMAD R5, R5, 0x100, R54 ;  /* 0x0000010005057824 */ /* 0x000fc600078e0236 */
[----:B------:R-:W3:Y:S01]  /*bb570*/  LDL.LU.64 R50, [R1+0x1db8] ;  /* 0x001db80001327983 */ /* 0x000ee20000300a00 */
[----:B------:R-:W-:-:S03]  /*bb580*/  IMAD R6, R6, 0x100, R55 ;  /* 0x0000010006067824 */ /* 0x000fc600078e0237 */
[----:B------:R-:W3:Y:S04]  /*bb590*/  LDL.LU.64 R36, [R1+0x1da0] ;  /* 0x001da00001247983 */ /* 0x000ee80000300a00 */
        /* <DEDUP_REMOVED lines=9> */
[----:B0-----:R-:W3:Y:S04]  /*bb630*/  LDL.LU.64 R12, [R1+0x1d40] ;  /* 0x001d4000010c7983 */ /* 0x001ee80000300a00 */
[----:B-1----:R-:W3:Y:S01]  /*bb640*/  LDL.LU.64 R14, [R1+0x1d48] ;  /* 0x001d4800010e7983 */ /* 0x002ee20000300a00 */
[C---:B----4-:R-:W-:Y:S06]  /*bb650*/  HMMA.16816.F32 R8, R28.reuse, R24, R8 ;  /* 0x000000181c08723c */ /* 0x050fec0000001808 */
[----:B--2---:R-:W-:-:S15]  /*bb660*/  HMMA.16816.F32 R32, R28, R26, R32 ;  /* 0x0000001a1c20723c */ /* 0x004fde0000001820 */
[----:B------:R-:W-:-:S02]  /*bb670*/  NOP ;  /* 0x0000000000007918 */ /* 0x000fc40000000000 */
[----:B------:R0:W-:Y:S04]  /*bb680*/  STL.64 [R1+0xaa0], R8 ;  /* 0x000aa00801007387 */ /* 0x0001e80000100a00 */
[----:B------:R1:W-:Y:S04]  /*bb690*/  STL.64 [R1+0xaa8], R10 ;  /* 0x000aa80a01007387 */ /* 0x0003e80000100a00 */
[----:B0-----:R-:W2:Y:S04]  /*bb6a0*/  LDL.LU.64 R8, [R1+0x1d30] ;  /* 0x001d300001087983 */ /* 0x001ea80000300a00 */
[----:B-1----:R-:W2:Y:S04]  /*bb6b0*/  LDL.LU.64 R10, [R1+0x1d38] ;  /* 0x001d3800010a7983 */ /* 0x002ea80000300a00 */
[----:B------:R-:W-:Y:S04]  /*bb6c0*/  STL.64 [R1+0xac0], R32 ;  /* 0x000ac02001007387 */ /* 0x000fe80000100a00 */
[----:B------:R0:W-:Y:S04]  /*bb6d0*/  STL.64 [R1+0xac8], R34 ;  /* 0x000ac82201007387 */ /* 0x0001e80000100a00 */
[----:B0-----:R-:W4:Y:S04]  /*bb6e0*/  LDL.LU.64 R34, [R1+0x8988] ;  /* 0x0089880001227983 */ /* 0x001f280000300a00 */
[----:B------:R-:W3:Y:S01]  /*bb6f0*/  LDL.LU.64 R32, [R1+0x8980] ;  /* 0x0089800001207983 */ /* 0x000ee20000300a00 */
[----:B------:R-:W-:Y:S01]  /*bb700*/  IMAD R7, R0, 0x100, R7 ;  /* 0x0000010000077824 */ /* 0x000fe200078e0207 */
[----:B------:R-:W-:-:S02]  /*bb710*/  F2FP.F16.E5M2.UNPACK_B R4, R4 ;  /* 0x00000004ff04723e */ /* 0x000fc400020004ff */
[----:B------:R-:W-:Y:S02]  /*bb720*/  F2FP.F16.E5M2.UNPACK_B R5, R5 ;  /* 0x00000005ff05723e */ /* 0x000fe400020004ff */
[----:B------:R-:W-:Y:S02]  /*bb730*/  F2FP.F16.E5M2.UNPACK_B R6, R6 ;  /* 0x00000006ff06723e */ /* 0x000fe400020004ff */
[----:B------:R-:W-:Y:S01]  /*bb740*/  F2FP.F16.E5M2.UNPACK_B R7, R7 ;  /* 0x00000007ff07723e */ /* 0x000fe200020004ff */
[----:B---3--:R-:W-:Y:S01]  /*bb750*/  HMMA.16816.F32 R28, R28, R32, R56 ;  /* 0x000000201c1c723c */ /* 0x008fe20000001838 */
[----:B------:R-:W3:Y:S04]  /*bb760*/  LDL.LU.64 R58, [R1+0x8978] ;  /* 0x00897800013a7983 */ /* 0x000ee80000300a00 */
[----:B------:R-:W2:Y:S01]  /*bb770*/  LDL.LU.64 R56, [R1+0x8970] ;  /* 0x0089700001387983 */ /* 0x000ea20000300a00 */
[----:B----4-:R-:W-:-:S15]  /*bb780*/  HMMA.16816.F32 R32, R4, R34, R48 ;  /* 0x000000220420723c */ /* 0x010fde0000001830 */
[----:B------:R-:W-:-:S02]  /*bb790*/  NOP ;  /* 0x0000000000007918 */ /* 0x000fc40000000000 */
        /* <DEDUP_REMOVED lines=17> */
[----:B------:R-:W2:Y:S04]  /*bb8b0*/  LDL.LU.64 R54, [R1+0x8938] ;  /* 0x0089380001367983 */ /* 0x000ea80000300a00 */
[----:B------:R-:W3:Y:S04]  /*bb8c0*/  LDL.LU.64 R52, [R1+0x8930] ;  /* 0x0089300001347983 */ /* 0x000ee80000300a00 */
[----:B------:R-:W-:Y:S04]  /*bb8d0*/  STL.64 [R1+0xb00], R56 ;  /* 0x000b003801007387 */ /* 0x000fe80000100a00 */
[----:B------:R0:W-:Y:S04]  /*bb8e0*/  STL.64 [R1+0xb08], R58 ;  /* 0x000b083a01007387 */ /* 0x0001e80000100a00 */
[----:B0-----:R-:W2:Y:S01]  /*bb8f0*/  LDL.LU.64 R58, [R1+0x8928] ;  /* 0x00892800013a7983 */ /* 0x001ea20000300a00 */
[C---:B----4-:R-:W-:Y:S03]  /*bb900*/  HMMA.16816.F32 R28, R4.reuse, R48, R28 ;  /* 0x00000030041c723c */ /* 0x050fe6000000181c */
[----:B------:R-:W4:Y:S03]  /*bb910*/  LDL.LU.64 R56, [R1+0x8920] ;  /* 0x0089200001387983 */ /* 0x000f260000300a00 */
[----:B------:R-:W-:-:S15]  /*bb920*/  HMMA.16816.F32 R44, R4, R50, R44 ;  /* 0x00000032042c723c */ /* 0x000fde000000182c */
[----:B------:R-:W-:-:S02]  /*bb930*/  NOP ;  /* 0x0000000000007918 */ /* 0x000fc40000000000 */
[----:B------:R-:W-:Y:S04]  /*bb940*/  STL.64 [R1+0xb10], R28 ;  /* 0x000b101c01007387 */ /* 0x000fe80000100a00 */
[----:B------:R0:W-:Y:S02]  /*bb950*/  STL.64 [R1+0xb18], R30 ;  /* 0x000b181e01007387 */ /* 0x0001e40000100a00 */
[----:B0-----:R-:W-:Y:S02]  /*bb960*/  HMMA.16816.F32 R28, R4, R60, R40 ;  /* 0x0000003c041c723c */ /* 0x001fe40000001828 */
[----:B------:R0:W-:Y:S04]  /*bb970*/  STL.64 [R1+0xb20], R44 ;  /* 0x000b202c01007387 */ /* 0x0001e80000100a00 */
[----:B------:R1:W-:Y:S01]  /*bb980*/  STL.64 [R1+0xb28], R46 ;  /* 0x000b282e01007387 */ /* 0x0003e20000100a00 */
[----:B------:R-:W-:-:S15]  /*bb990*/  IMAD.MOV.U32 R0, RZ, RZ, R51 ;  /* 0x000000ffff007224 */ /* 0x000fde00078e0033 */
[----:B------:R-:W-:-:S01]  /*bb9a0*/  NOP ;  /* 0x0000000000007918 */ /* 0x000fc20000000000 */
[----:B------:R-:W-:Y:S04]  /*bb9b0*/  STL.64 [R1+0xb40], R28 ;  /* 0x000b401c01007387 */ /* 0x000fe80000100a00 */
[----:B------:R-:W-:Y:S04]  /*bb9c0*/  STL.64 [R1+0xb48], R30 ;  /* 0x000b481e01007387 */ /* 0x000fe80000100a00 */
[----:B------:R-:W3:Y:S01]  /*bb9d0*/  LDL.LU.64 R48, [R1+0x1d20] ;  /* 0x001d200001307983 */ /* 0x000ee20000300a00 */
[----:B--2---:R-:W-:-:S15]  /*bb9e0*/  HMMA.16816.F32 R16, R4, R58, R16 ;  /* 0x0000003a0410723c */ /* 0x004fde0000001810 */
[----:B------:R-:W-:-:S08]  /*bb9f0*/  NOP ;  /* 0x0000000000007918 */ /* 0x000fd00000000000 */
[----:B------:R-:W-:Y:S04]  /*bba00*/  STL.64 [R1+0xb50], R16 ;  /* 0x000b501001007387 */ /* 0x000fe80000100a00 */
[----:B------:R-:W-:Y:S04]  /*bba10*/  STL.64 [R1+0xb58], R18 ;  /* 0x000b581201007387 */ /* 0x000fe80000100a00 */
[----:B------:R-:W3:Y:S01]  /*bba20*/  LDL.LU.64 R50, [R1+0x1d28] ;  /* 0x001d280001327983 */ /* 0x000ee20000300a00 */
[C---:B----4-:R-:W-:Y:S06]  /*bba30*/  HMMA.16816.F32 R12, R4.reuse, R56, R12 ;  /* 0x00000038040c723c */ /* 0x050fec000000180c */
[----:B------:R-:W-:-:S15]  /*bba40*/  HMMA.16816.F32 R8, R4, R54, R8 ;  /* 0x000000360408723c */ /* 0x000fde0000001808 */
[----:B------:R-:W-:-:S02]  /*bba50*/  NOP ;  /* 0x0000000000007918 */ /* 0x000fc40000000000 */
[----:B------:R-:W-:Y:S04]  /*bba60*/  STL.64 [R1+0xb70], R12 ;  /* 0x000b700c01007387 */ /* 0x000fe80000100a00 */
[----:B------:R-:W-:Y:S04]  /*bba70*/  STL.64 [R1+0xb78], R14 ;  /* 0x000b780e01007387 */ /* 0x000fe80000100a00 */
[----:B------:R-:W-:Y:S04]  /*bba80*/  STL.64 [R1+0x8898], R58 ;  /* 0x0088983a01007387 */ /* 0x000fe80000100a00 */
[----:B------:R2:W-:Y:S04]  /*bba90*/  STL.64 [R1+0x8890], R56 ;  /* 0x0088903801007387 */ /* 0x0005e80000100a00 */
[----:B------:R-:W4:Y:S04]  /*bbaa0*/  LDL.LU.64 R40, [R1+0x1d10] ;  /* 0x001d100001287983 */ /* 0x000f280000300a00 */
[----:B------:R-:W4:Y:S04]  /*bbab0*/  LDL.LU.64 R42, [R1+0x1d18] ;  /* 0x001d1800012a7983 */ /* 0x000f280000300a00 */
[----:B------:R2:W-:Y:S04]  /*bbac0*/  STL.64 [R1+0xb80], R8 ;  /* 0x000b800801007387 */ /* 0x0005e80000100a00 */
[----:B------:R2:W-:Y:S04]  /*bbad0*/  STL.64 [R1+0xb88], R10 ;  /* 0x000b880a01007387 */ /* 0x0005e80000100a00 */
[----:B0-----:R-:W4:Y:S04]  /*bbae0*/  LDL.LU.64 R44, [R1+0x1d00] ;  /* 0x001d0000012c7983 */ /* 0x001f280000300a00 */
[----:B-1----:R-:W4:Y:S04]  /*bbaf0*/  LDL.LU.64 R46, [R1+0x1d08] ;  /* 0x001d0800012e7983 */ /* 0x002f280000300a00 */
[----:B--2---:R-:W2:Y:S04]  /*bbb00*/  LDL.LU.64 R56, [R1+0x1ce0] ;  /* 0x001ce00001387983 */ /* 0x004ea80000300a00 */
[----:B------:R-:W2:Y:S04]  /*bbb10*/  LDL.LU.64 R58, [R1+0x1ce8] ;  /* 0x001ce800013a7983 */ /* 0x000ea80000300a00 */
[----:B------:R-:W2:Y:S04]  /*bbb20*/  LDL.LU.64 R28, [R1+0x1cd0] ;  /* 0x001cd000011c7983 */ /* 0x000ea80000300a00 */
[----:B------:R-:W2:Y:S04]  /*bbb30*/  LDL.LU.64 R30, [R1+0x1cd8] ;  /* 0x001cd800011e7983 */ /* 0x000ea80000300a00 */
[----:B------:R-:W2:Y:S04]  /*bbb40*/  LDL.LU.64 R16, [R1+0x1cc0] ;  /* 0x001cc00001107983 */ /* 0x000ea80000300a00 */
[----:B------:R-:W2:Y:S04]  /*bbb50*/  LDL.LU.64 R18, [R1+0x1cc8] ;  /* 0x001cc80001127983 */ /* 0x000ea80000300a00 */
[----:B------:R-:W2:Y:S04]  /*bbb60*/  LDL.LU.64 R12, [R1+0x1cb0] ;  /* 0x001cb000010c7983 */ /* 0x000ea80000300a00 */
[----:B------:R-:W2:Y:S04]  /*bbb70*/  LDL.LU.64 R14, [R1+0x1cb8] ;  /* 0x001cb800010e7983 */ /* 0x000ea80000300a00 */
[----:B------:R-:W2:Y:S04]  /*bbb80*/  LDL.LU.64 R8, [R1+0x1ca0] ;  /* 0x001ca00001087983 */ /* 0x000ea80000300a00 */
[----:B------:R-:W2:Y:S01]  /*bbb90*/  LDL.LU.64 R10, [R1+0x1ca8] ;  /* 0x001ca800010a7983 */ /* 0x000ea20000300a00 */
[----:B---3--:R-:W-:-:S15]  /*bbba0*/  HMMA.16816.F32 R48, R4, R52, R48 ;  /* 0x000000340430723c */ /* 0x008fde0000001830 */
[----:B------:R-:W-:-:S08]  /*bbbb0*/  NOP ;  /* 0x0000000000007918 */ /* 0x000fd00000000000 */
[----:B------:R-:W-:Y:S04]  /*bbbc0*/  STL.64 [R1+0xb90], R48 ;  /* 0x000b903001007387 */ /* 0x000fe80000100a00 */
[----:B------:R0:W-:Y:S04]  /*bbbd0*/  STL.64 [R1+0xb98], R50 ;  /* 0x000b983201007387 */ /* 0x0001e80000100a00 */
[----:B0-----:R-:W4:Y:S04]  /*bbbe0*/  LDL.LU.64 R50, [R1+0x8918] ;  /* 0x0089180001327983 */ /* 0x001f280000300a00 */
[----:B------:R-:W3:Y:S04]  /*bbbf0*/  LDL.LU.64 R48, [R1+0x8910] ;  /* 0x0089100001307983 */ /* 0x000ee80000300a00 */
[----:B------:R-:W-:Y:S04]  /*bbc00*/  STL.64 [R1+0x8888], R54 ;  /* 0x0088883601007387 */ /* 0x000fe80000100a00 */
[----:B------:R0:W-:Y:S04]  /*bbc10*/  STL.64 [R1+0x8880], R52 ;  /* 0x0088803401007387 */ /* 0x0001e80000100a00 */
[----:B0-----:R-:W2:Y:S04]  /*bbc20*/  LDL.LU.64 R52, [R1+0x1cf0] ;  /* 0x001cf00001347983 */ /* 0x001ea80000300a00 */
[----:B------:R-:W2:Y:S01]  /*bbc30*/  LDL.LU.64 R54, [R1+0x1cf8] ;  /* 0x001cf80001367983 */ /* 0x000ea20000300a00 */
[C---:B----4-:R-:W-:Y:S06]  /*bbc40*/  HMMA.16816.F32 R40, R4.reuse, R50, R40 ;  /* 0x000000320428723c */ /* 0x050fec0000001828 */
[----:B---3--:R-:W-:-:S15]  /*bbc50*/  HMMA.16816.F32 R44, R4, R48, R44 ;  /* 0x00000030042c723c */ /* 0x008fde000000182c */
[----:B------:R-:W-:-:S02]  /*bbc60*/  NOP ;  /* 0x0000000000007918 */ /* 0x000fc40000000000 */
[----:B------:R-:W-:Y:S04]  /*bbc70*/  STL.64 [R1+0xba0], R40 ;  /* 0x000ba02801007387 */ /* 0x000fe80000100a00 */
[----:B------:R0:W-:Y:S04]  /*bbc80*/  STL.64 [R1+0xba8], R42 ;  /* 0x000ba82a01007387 */ /* 0x0001e80000100a00 */
[----:B0-----:R-:W3:Y:S04]  /*bbc90*/  LDL.LU.64 R42, [R1+0x8908] ;  /* 0x00890800012a7983 */ /* 0x001ee80000300a00 */
[----:B------:R-:W4:Y:S04]  /*bbca0*/  LDL.LU.64 R40, [R1+0x8900] ;  /* 0x0089000001287983 */ /* 0x000f280000300a00 */
[----:B------:R-:W-:Y:S04]  /*bbcb0*/  STL.64 [R1+0xbb0], R44 ;  /* 0x000bb02c01007387 */ /* 0x000fe80000100a00 */
[----:B------:R0:W-:Y:S04]  /*bbcc0*/  STL.64 [R1+0xbb8], R46 ;  /* 0x000bb82e01007387 */ /* 0x0001e80000100a00 */
[----:B0-----:R-:W4:Y:S04]  /*bbcd0*/  LDL.LU.64 R46, [R1+0x88f8] ;  /* 0x0088f800012e7983 */ /* 0x001f280000300a00 */
[----:B------:R-:W4:Y:S04]  /*bbce0*/  LDL.LU.64 R44, [R1+0x88f0] ;  /* 0x0088f000012c7983 */ /* 0x000f280000300a00 */
[----:B------:R-:W-:Y:S04]  /*bbcf0*/  STL.64 [R1+0x8868], R50 ;  /* 0x0088683201007387 */ /* 0x000fe80000100a00 */
[----:B------:R0:W-:Y:S01]  /*bbd00*/  STL.64 [R1+0x8860], R48 ;  /* 0x0088603001007387 */ /* 0x0001e20000100a00 */
[C---:B--2---:R-:W-:Y:S06]  /*bbd10*/  HMMA.16816.F32 R12, R4.reuse, R38, R12 ;  /* 0x00000026040c723c */ /* 0x044fec000000180c */
[C---:B------:R-:W-:Y:S06]  /*bbd20*/  HMMA.16816.F32 R8, R4.reuse, R36, R8 ;  /* 0x000000240408723c */ /* 0x040fec0000001808 */
[C---:B---3--:R-:W-:Y:S06]  /*bbd30*/  HMMA.16816.F32 R28, R4.reuse, R42, R28 ;  /* 0x0000002a041c723c */ /* 0x048fec000000181c */
[C---:B----4-:R-:W-:Y:S06]  /*bbd40*/  HMMA.16816.F32 R16, R4.reuse, R40, R16 ;  /* 0x000000280410723c */ /* 0x050fec0000001810 */
[C---:B------:R-:W-:Y:S06]  /*bbd50*/  HMMA.16816.F32 R52, R4.reuse, R46, R52 ;  /* 0x0000002e0434723c */ /* 0x040fec0000001834 */
[----:B0-----:R-:W-:Y:S01]  /*bbd60*/  HMMA.16816.F32 R48, R4, R44, R56 ;  /* 0x0000002c0430723c */ /* 0x001fe20000001838 */
[----:B------:R-:W-:-:S15]  /*bbd70*/  STL.64 [R1+0x8878], R46 ;  /* 0x0088782e01007387 */ /* 0x000fde0000100a00 */
[----:B------:R-:W-:-:S01]  /*bbd80*/  NOP ;  /* 0x0000000000007918 */ /* 0x000fc20000000000 */
[----:B------:R-:W-:Y:S04]  /*bbd90*/  STL.64 [R1+0xbe0], R52 ;  /* 0x000be03401007387 */ /* 0x000fe80000100a00 */
        /* <DEDUP_REMOVED lines=8> */
[----:B------:R0:W-:Y:S04]  /*bbe20*/  STL.64 [R1+0xc20], R16 ;  /* 0x000c201001007387 */ /* 0x0001e80000100a00 */
[----:B------:R1:W-:Y:S04]  /*bbe30*/  STL.64 [R1+0xc28], R18 ;  /* 0x000c281201007387 */ /* 0x0003e80000100a00 */
[----:B0-----:R-:W2:Y:S04]  /*bbe40*/  LDL.LU.64 R16, [R1+0x1c80] ;  /* 0x001c800001107983 */ /* 0x001ea80000300a00 */
[----:B------:R-:W-:Y:S04]  /*bbe50*/  STL.64 [R1+0xc30], R12 ;  /* 0x000c300c01007387 */ /* 0x000fe80000100a00 */
[----:B------:R-:W-:Y:S04]  /*bbe60*/  STL.64 [R1+0xc38], R14 ;  /* 0x000c380e01007387 */ /* 0x000fe80000100a00 */
[----:B-1----:R-:W2:Y:S04]  /*bbe70*/  LDL.LU.64 R18, [R1+0x1c88] ;  /* 0x001c880001127983 */ /* 0x002ea80000300a00 */
[----:B------:R0:W-:Y:S04]  /*bbe80*/  STL.64 [R1+0xc40], R8 ;  /* 0x000c400801007387 */ /* 0x0001e80000100a00 */
[----:B------:R1:W-:Y:S04]  /*bbe90*/  STL.64 [R1+0xc48], R10 ;  /* 0x000c480a01007387 */ /* 0x0003e80000100a00 */
[----:B0-----:R-:W3:Y:S04]  /*bbea0*/  LDL.LU.64 R8, [R1+0x1c70] ;  /* 0x001c700001087983 */ /* 0x001ee80000300a00 */
[----:B-1----:R-:W3:Y:S04]  /*bbeb0*/  LDL.LU.64 R10, [R1+0x1c78] ;  /* 0x001c7800010a7983 */ /* 0x002ee80000300a00 */
[----:B------:R-:W4:Y:S04]  /*bbec0*/  LDL.LU.64 R12, [R1+0x1c60] ;  /* 0x001c6000010c7983 */ /* 0x000f280000300a00 */
        /* <DEDUP_REMOVED lines=19> */
[----:B0-----:R-:W4:Y:S04]  /*bc000*/  LDL.LU.64 R36, [R1+0x1c90] ;  /* 0x001c900001247983 */ /* 0x001f280000300a00 */
[----:B------:R-:W4:Y:S01]  /*bc010*/  LDL.LU.64 R38, [R1+0x1c98] ;  /* 0x001c980001267983 */ /* 0x000f220000300a00 */
[C---:B--2---:R-:W-:Y:S06]  /*bc020*/  HMMA.16816.F32 R16, R4.reuse, R32, R16 ;  /* 0x000000200410723c */ /* 0x044fec0000001810 */
[C---:B---3--:R-:W-:Y:S06]  /*bc030*/  HMMA.16816.F32 R8, R4.reuse, R2, R8 ;  /* 0x000000020408723c */ /* 0x048fec0000001808 */
[----:B----4-:R-:W-:-:S15]  /*bc040*/  HMMA.16816.F32 R36, R4, R34, R36 ;  /* 0x000000220424723c */ /* 0x010fde0000001824 */
[----:B------:R-:W-:-:S08]  /*bc050*/  NOP ;  /* 0x0000000000007918 */ /* 0x000fd00000000000 */
        /* <DEDUP_REMOVED lines=11> */
[----:B------:R-:W2:Y:S04]  /*bc110*/  LDL.LU.64 R34, [R1+0x1c58] ;  /* 0x001c580001227983 */ /* 0x000ea80000300a00 */
[----:B------:R-:W-:Y:S04]  /*bc120*/  STL.64 [R1+0xc80], R8 ;  /* 0x000c800801007387 */ /* 0x000fe80000100a00 */
[----:B------:R0:W-:Y:S04]  /*bc130*/  STL.64 [R1+0xc88], R10 ;  /* 0x000c880a01007387 */ /* 0x0001e80000100a00 */
[----:B0-----:R-:W2:Y:S04]  /*bc140*/  LDL.LU.64 R10, [R1+0x88d8] ;  /* 0x0088d800010a7983 */ /* 0x001ea80000300a00 */
[----:B------:R-:W3:Y:S02]  /*bc150*/  LDL.LU.64 R8, [R1+0x88d0] ;  /* 0x0088d00001087983 */ /* 0x000ee40000300a00 */
[----:B---3--:R-:W-:-:S15]  /*bc160*/  HMMA.16816.F32 R12, R4, R8, R12 ;  /* 0x00000008040c723c */ /* 0x008fde000000180c */
[----:B------:R-:W-:-:S08]  /*bc170*/  NOP ;  /* 0x0000000000007918 */ /* 0x000fd00000000000 */
[----:B------:R-:W-:Y:S04]  /*bc180*/  STL.64 [R1+0xc90], R12 ;  /* 0x000c900c01007387 */ /* 0x000fe80000100a00 */
[----:B------:R0:W-:Y:S04]  /*bc190*/  STL.64 [R1+0xc98], R14 ;  /* 0x000c980e01007387 */ /* 0x0001e80000100a00 */
[----:B0-----:R-:W3:Y:S04]  /*bc1a0*/  LDL.LU.64 R14, [R1+0x88c8] ;  /* 0x0088c800010e7983 */ /* 0x001ee80000300a00 */
[----:B------:R-:W3:Y:S01]  /*bc1b0*/  LDL.LU.64 R12, [R1+0x88c0] ;  /* 0x0088c000010c7983 */ /* 0x000ee20000300a00 */
[----:B--2---:R-:W-:Y:S06]  /*bc1c0*/  HMMA.16816.F32 R32, R4, R10, R32 ;  /* 0x0000000a0420723c */ /* 0x004fec0000001820 */
[----:B------:R-:W-:Y:S04]  /*bc1d0*/  STL.64 [R1+0x88b8], R10 ;  /* 0x0088b80a01007387 */ /* 0x000fe80000100a00 */
[----:B------:R-:W-:-:S13]  /*bc1e0*/  STL.64 [R1+0x88b0], R8 ;  /* 0x0088b00801007387 */ /* 0x000fda0000100a00 */
[----:B------:R0:W-:Y:S04]  /*bc1f0*/  STL.64 [R1+0xcb0], R32 ;  /* 0x000cb02001007387 */ /* 0x0001e80000100a00 */
[----:B------:R1:W-:Y:S04]  /*bc200*/  STL.64 [R1+0xcb8], R34 ;  /* 0x000cb82201007387 */ /* 0x0003e80000100a00 */
[----:B0-----:R-:W2:Y:S04]  /*bc210*/  LDL.LU.64 R32, [R1+0x1bf0] ;  /* 0x001bf00001207983 */ /* 0x001ea80000300a00 */
[----:B-1----:R-:W2:Y:S01]  /*bc220*/  LDL.LU.64 R34, [R1+0x1bf8] ;  /* 0x001bf80001227983 */ /* 0x002ea20000300a00 */
[C---:B----4-:R-:W-:Y:S06]  /*bc230*/  HMMA.16816.F32 R44, R4.reuse, R16, R44 ;  /* 0x00000010042c723c */ /* 0x050fec000000182c */
[C---:B---3--:R-:W-:Y:S06]  /*bc240*/  HMMA.16816.F32 R8, R4.reuse, R12, R56 ;  /* 0x0000000c0408723c */ /* 0x048fec0000001838 */
[----:B------:R-:W-:-:S15]  /*bc250*/  HMMA.16816.F32 R52, R4, R14, R52 ;  /* 0x0000000e0434723c */ /* 0x000fde0000001834 */
[----:B------:R-:W-:-:S02]  /*bc260*/  NOP ;  /* 0x0000000000007918 */ /* 0x000fc40000000000 */
[----:B------:R-:W-:Y:S04]  /*bc270*/  STL.64 [R1+0xcc0], R8 ;  /* 0x000cc00801007387 */ /* 0x000fe80000100a00 */
[----:B------:R0:W-:Y:S02]  /*bc280*/  STL.64 [R1+0xcc8], R10 ;  /* 0x000cc80a01007387 */ /* 0x0001e40000100a00 */
[C---:B0-----:R-:W-:Y:S02]  /*bc290*/  HMMA.16816.F32 R8, R4.reuse, R18, R40 ;  /* 0x000000120408723c */ /* 0x041fe40000001828 */
[----:B------:R0:W-:Y:S04]  /*bc2a0*/  STL.64 [R1+0xcd0], R52 ;  /* 0x000cd03401007387 */ /* 0x0001e80000100a00 */
[----:B------:R1:W-:Y:S04]  /*bc2b0*/  STL.64 [R1+0xcd8], R54 ;  /* 0x000cd83601007387 */ /* 0x0003e80000100a00 */
[----:B------:R-:W-:Y:S04]  /*bc2c0*/  STL [R1+0x883c], R18 ;  /* 0x00883c1201007387 */ /* 0x000fe80000100800 */
[----:B------:R-:W-:Y:S04]  /*bc2d0*/  STL.64 [R1+0xcf0], R44 ;  /* 0x000cf02c01007387 */ /* 0x000fe80000100a00 */
[----:B------:R-:W-:Y:S04]  /*bc2e0*/  STL.64 [R1+0xcf8], R46 ;  /* 0x000cf82e01007387 */ /* 0x000fe80000100a00 */
[----:B------:R-:W-:Y:S04]  /*bc2f0*/  STL [R1+0x8838], R19 ;  /* 0x0088381301007387 */ /* 0x000fe80000100800 */
[----:B------:R-:W-:Y:S04]  /*bc300*/  STL.64 [R1+0xd00], R8 ;  /* 0x000d000801007387 */ /* 0x000fe80000100a00 */
[----:B------:R3:W-:Y:S04]  /*bc310*/  STL.64 [R1+0xd08], R10 ;  /* 0x000d080a01007387 */ /* 0x0007e80000100a00 */
[----:B0-----:R-:W4:Y:S04]  /*bc320*/  LDL.64 R52, [R1+0x28] ;  /* 0x0000280001347983 */ /* 0x001f280000100a00 */
[----:B-1----:R-:W4:Y:S01]  /*bc330*/  LDL.64 R54, [R1+0x20] ;  /* 0x0000200001367983 */ /* 0x002f220000100a00 */
[----:B---3--:R-:W-:-:S15]  /*bc340*/  HMMA.16816.F32 R8, R4, R20, R36 ;  /* 0x000000140408723c */ /* 0x008fde0000001824 */
[----:B------:R-:W-:-:S08]  /*bc350*/  NOP ;  /* 0x0000000000007918 */ /* 0x000fd00000000000 */
[----:B------:R0:W-:Y:S04]  /*bc360*/  STL.64 [R1+0xd10], R8 ;  /* 0x000d100801007387 */ /* 0x0001e80000100a00 */
[----:B------:R1:W-:Y:S04]  /*bc370*/  STL.64 [R1+0xd18], R10 ;  /* 0x000d180a01007387 */ /* 0x0003e80000100a00 */
[----:B------:R-:W3:Y:S04]  /*bc380*/  LDL.64 R56, [R1+0x18] ;  /* 0x0000180001387983 */ /* 0x000ee80000100a00 */
[----:B------:R-:W3:Y:S04]  /*bc390*/  LDL.64 R58, [R1+0x10] ;  /* 0x00001000013a7983 */ /* 0x000ee80000100a00 */
[----:B------:R-:W-:Y:S04]  /*bc3a0*/  STL [R1+0x882c], R20 ;  /* 0x00882c1401007387 */ /* 0x000fe80000100800 */
[----:B------:R-:W-:Y:S04]  /*bc3b0*/  STL [R1+0x8828], R21 ;  /* 0x0088281501007387 */ /* 0x000fe80000100800 */
[----:B0-----:R-:W4:Y:S04]  /*bc3c0*/  LDL.LU.64 R8, [R1+0x2810] ;  /* 0x0028100001087983 */ /* 0x001f280000300a00 */
[----:B-1----:R-:W4:Y:S01]  /*bc3d0*/  LDL.LU.64 R10, [R1+0x2818] ;  /* 0x00281800010a7983 */ /* 0x002f220000300a00 */
[----:B--2---:R-:W-:Y:S06]  /*bc3e0*/  HMMA.16816.F32 R32, R4, R22, R32 ;  /* 0x000000160420723c */ /* 0x004fec0000001820 */
[----:B------:R-:W-:Y:S04]  /*bc3f0*/  STL [R1+0x8824], R22 ;  /* 0x0088241601007387 */ /* 0x000fe80000100800 */
[----:B------:R-:W-:-:S13]  /*bc400*/  STL [R1+0x8820], R23 ;  /* 0x0088201701007387 */ /* 0x000fda0000100800 */
[----:B------:R0:W-:Y:S04]  /*bc410*/  STL.64 [R1+0xd20], R32 ;  /* 0x000d202001007387 */ /* 0x0001e80000100a00 */
[----:B------:R1:W-:Y:S04]  /*bc420*/  STL.64 [R1+0xd28], R34 ;  /* 0x000d282201007387 */ /* 0x0003e80000100a00 */
[----:B------:R-:W2:Y:S04]  /*bc430*/  LDL.LU.64 R40, [R1+0x2800] ;  /* 0x0028000001287983 */ /* 0x000ea80000300a00 */
[----:B------:R-:W2:Y:S04]  /*bc440*/  LDL.LU.64 R42, [R1+0x2808] ;  /* 0x00280800012a7983 */ /* 0x000ea80000300a00 */
[----:B0-----:R-:W3:Y:S04]  /*bc450*/  LDL.LU.64 R32, [R1+0x1be0] ;  /* 0x001be00001207983 */ /* 0x001ee80000300a00 */
[----:B-1----:R-:W3:Y:S04]  /*bc460*/  LDL.LU.64 R34, [R1+0x1be8] ;  /* 0x001be80001227983 */ /* 0x002ee80000300a00 */
[----:B------:R-:W3:Y:S04]  /*bc470*/  LDL.LU.64 R20, [R1+0x1bd0] ;  /* 0x001bd00001147983 */ /* 0x000ee80000300a00 */
[----:B------:R-:W3:Y:S01]  /*bc480*/  LDL.LU.64 R22, [R1+0x1bd8] ;  /* 0x001bd80001167983 */ /* 0x000ee20000300a00 */
[----:B------:R-:W-:-:S02]  /*bc490*/  IMAD R30, R30, 0x100, R50 ;  /* 0x000001001e1e7824 */ /* 0x000fc400078e0232 */
[----:B------:R-:W-:Y:S02]  /*bc4a0*/  IMAD R31, R31, 0x100, R51 ;  /* 0x000001001f1f7824 */ /* 0x000fe400078e0233 */
[----:B------:R-:W3:Y:S04]  /*bc4b0*/  LDL.64 R50, [R1+0x8] ;  /* 0x0000080001327983 */ /* 0x000ee80000100a00 */
[----:B------:R-:W3:Y:S04]  /*bc4c0*/  LDL.LU.64 R36, [R1+0x1bc0] ;  /* 0x001bc00001247983 */ /* 0x000ee80000300a00 */
[----:B------:R-:W3:Y:S01]  /*bc4d0*/  LDL.LU.64 R38, [R1+0x1bc8] ;  /* 0x001bc80001267983 */ /* 0x000ee20000300a00 */
[----:B----4-:R-:W-:-:S15]  /*bc4e0*/  HMMA.16816.F32 R8, R4, R24, R8 ;  /* 0x000000180408723c */ /* 0x010fde0000001808 */
[----:B------:R-:W-:-:S08]  /*bc4f0*/  NOP ;  /* 0x0000000000007918 */ /* 0x000fd00000000000 */
[----:B------:R0:W-:Y:S04]  /*bc500*/  STL.64 [R1+0xd40], R8 ;  /* 0x000d400801007387 */ /* 0x0001e80000100a00 */
[----:B------:R1:W-:Y:S04]  /*bc510*/  STL.64 [R1+0xd48], R10 ;  /* 0x000d480a01007387 */ /* 0x0003e80000100a00 */
[----:B0-----:R-:W4:Y:S04]  /*bc520*/  LDL.LU.64 R8, [R1+0x1bb0] ;  /* 0x001bb00001087983 */ /* 0x001f280000300a00 */
[----:B-1----:R-:W4:Y:S01]  /*bc530*/  LDL.LU.64 R10, [R1+0x1bb8] ;  /* 0x001bb800010a7983 */ /* 0x002f220000300a00 */
[C---:B--2---:R-:W-:Y:S06]  /*bc540*/  HMMA.16816.F32 R44, R4.reuse, R26, R40 ;  /* 0x0000001a042c723c */ /* 0x044fec0000001828 */
[----:B---3--:R-:W-:Y:S01]  /*bc550*/  HMMA.16816.F32 R4, R4, R52, R32 ;  /* 0x000000340404723c */ /* 0x008fe20000001820 */
[----:B------:R-:W-:-:S02]  /*bc560*/  IMAD R28, R28, 0x100, R48 ;  /* 0x000001001c1c7824 */ /* 0x000fc400078e0230 */
[----:B------:R-:W-:Y:S01]  /*bc570*/  IMAD R29, R29, 0x100, R49 ;  /* 0x000001001d1d7824 */ /* 0x000fe200078e0231 */
[----:B------:R-:W-:Y:S01]  /*bc580*/  STL [R1+0x8830], R24 ;  /* 0x0088301801007387 */ /* 0x000fe20000100800 */
[----:B------:R-:W-:Y:S02]  /*bc590*/  F2FP.F16.E5M2.UNPACK_B R30, R30 ;  /* 0x0000001eff1e723e */ /* 0x000fe400020004ff */
[----:B------:R-:W-:Y:S01]  /*bc5a0*/  F2FP.F16.E5M2.UNPACK_B R28, R28 ;  /* 0x0000001cff1c723e */ /* 0x000fe200020004ff */
[----:B------:R-:W-:Y:S01]  /*bc5b0*/  STL [R1+0x881c], R25 ;  /* 0x00881c1901007387 */ /* 0x000fe20000100800 */
[----:B------:R-:W-:Y:S02]  /*bc5c0*/  F2FP.F16.E5M2.UNPACK_B R29, R29 ;  /* 0x0000001dff1d723e */ /* 0x000fe400020004ff */
[----:B------:R-:W-:Y:S01]  /*bc5d0*/  F2FP.F16.E5M2.UNPACK_B R31, R31 ;  /* 0x0000001fff1f723e */ /* 0x000fe200020004ff */
[----:B------:R-:W2:Y:S05]  /*bc5e0*/  LDL R42, [R1] ;  /* 0x00000000012a7983 */ /* 0x000eaa0000100800 */
[----:B------:R-:W-:Y:S04]  /*bc5f0*/  STL.64 [R1+0xd70], R44 ;  /* 0x000d702c01007387 */ /* 0x000fe80000100a00 */
[----:B------:R-:W-:Y:S04]  /*bc600*/  STL.64 [R1+0xd78], R46 ;  /* 0x000d782e01007387 */ /* 0x000fe80000100a00 */
[----:B------:R-:W-:Y:S04]  /*bc610*/  STL [R1+0x8834], R27 ;  /* 0x0088341b01007387 */ /* 0x000fe80000100800 */
[----:B------:R-:W-:Y:S04]  /*bc620*/  STL.64 [R1+0xd60], R4 ;  /* 0x000d600401007387 */ /* 0x000fe80000100a00 */
[----:B------:R0:W-:Y:S02]  /*bc630*/  STL.64 [R1+0xd68], R6 ;  /* 0x000d680601007387 */ /* 0x0001e40000100a00 */
[----:B0-----:R-:W-:-:S15]  /*bc640*/  HMMA.16816.F32 R4, R28, R54, R20 ;  /* 0x000000361c04723c */ /* 0x001fde0000001814 */
[----:B------:R-:W-:-:S08]  /*bc650*/  NOP ;  /* 0x0000000000007918 */ /* 0x000fd00000000000 */
[----:B------:R-:W-:Y:S04]  /*bc660*/  STL.64 [R1+0xd80], R4 ;  /* 0x000d800401007387 */ /* 0x000fe80000100a00 */
[----:B------:R0:W-:Y:S04]  /*bc670*/  STL.64 [R1+0xd88], R6 ;  /* 0x000d880601007387 */ /* 0x0001e80000100a00 */
[----:B------:R-:W3:Y:S04]  /*bc680*/  LDL.LU.64 R32, [R1+0x1ba0] ;  /* 0x001ba00001207983 */ /* 0x000ee80000300a00 */
[----:B------:R-:W3:Y:S01]  /*bc690*/  LDL.LU.64 R34, [R1+0x1ba8] ;  /* 0x001ba80001227983 */ /* 0x000ee20000300a00 */
[----:B0-----:R-:W-:-:S15]  /*bc6a0*/  HMMA.16816.F32 R4, R28, R56, R36 ;  /* 0x000000381c04723c */ /* 0x001fde0000001824 */
[----:B------:R-:W-:-:S08]  /*bc6b0*/  NOP ;  /* 0x0000000000007918 */ /* 0x000fd00000000000 */
[----:B------:R-:W-:Y:S04]  /*bc6c0*/  STL.64 [R1+0xda0], R4 ;  /* 0x000da00401007387 */ /* 0x000fe80000100a00 */
[----:B------:R4:W-:Y:S01]  /*bc6d0*/  STL.64 [R1+0xda8], R6 ;  /* 0x000da80601007387 */ /* 0x0009e20000100a00 */
[----:B------:R-:W-:Y:S02]  /*bc6e0*/  IMAD.MOV.U32 R20, RZ, RZ, R56 ;  /* 0x000000ffff147224 */ /* 0x000fe400078e0038 */
[----:B------:R-:W-:Y:S02]  /*bc6f0*/  IMAD.MOV.U32 R21, RZ, RZ, R57 ;  /* 0x000000ffff157224 */ /* 0x000fe400078e0039 */
[----:B------:R-:W-:Y:S02]  /*bc700*/  IMAD.MOV.U32 R27, RZ, RZ, R58 ;  /* 0x000000ffff1b7224 */ /* 0x000fe400078e003a */
[----:B------:R-:W-:Y:S01]  /*bc710*/  IMAD.MOV.U32 R24, RZ, RZ, R59 ;  /* 0x000000ffff187224 */ /* 0x000fe200078e003b */
[----:B----4-:R-:W-:-:S15]  /*bc720*/  HMMA.16816.F32 R4, R28, R58, R8 ;  /* 0x0000003a1c04723c */ /* 0x010fde0000001808 */
[----:B------:R-:W-:-:S08]  /*bc730*/  NOP ;  /* 0x0000000000007918 */ /* 0x000fd00000000000 */
[----:B------:R0:W-:Y:S04]  /*bc740*/  STL.64 [R1+0xdb0], R4 ;  /* 0x000db00401007387 */ /* 0x0001e80000100a00 */
[----:B------:R1:W-:Y:S04]  /*bc750*/  STL.64 [R1+0xdb8], R6 ;  /* 0x000db80601007387 */ /* 0x0003e80000100a00 */
[----:B------:R-:W2:Y:S04]  /*bc760*/  LDL.LU.64 R8, [R1+0x1b90] ;  /* 0x001b900001087983 */ /* 0x000ea80000300a00 */
[----:B------:R-:W2:Y:S04]  /*bc770*/  LDL.LU.64 R10, [R1+0x1b98] ;  /* 0x001b9800010a7983 */ /* 0x000ea80000300a00 */
[----:B------:R-:W4:Y:S04]  /*bc780*/  LDL.LU.64 R56, [R1+0x1b80] ;  /* 0x001b800001387983 */ /* 0x000f280000300a00 */
[----:B------:R-:W4:Y:S01]  /*bc790*/  LDL.LU.64 R58, [R1+0x1b88] ;  /* 0x001b8800013a7983 */ /* 0x000f220000300a00 */
[----:B------:R-:W-:-:S02]  /*bc7a0*/  IMAD.MOV.U32 R43, RZ, RZ, R0 ;  /* 0x000000ffff2b7224 */ /* 0x000fc400078e0000 */
[----:B------:R-:W-:Y:S02]  /*bc7b0*/  IMAD.MOV.U32 R25, RZ, RZ, R52 ;  /* 0x000000ffff197224 */ /* 0x000fe400078e0034 */
[----:B------:R-:W-:Y:S02]  /*bc7c0*/  IMAD.MOV.U32 R0, RZ, RZ, R53 ;  /* 0x000000ffff007224 */ /* 0x000fe400078e0035 */
[----:B------:R-:W-:Y:S01]  /*bc7d0*/  IMAD.MOV.U32 R22, RZ, RZ, R54 ;  /* 0x000000ffff167224 */ /* 0x000fe200078e0036 */
[----:B------:R-:W4:Y:S01]  /*bc7e0*/  LDL.LU.64 R52, [R1+0x1b70] ;  /* 0x001b700001347983 */ /* 0x000f220000300a00 */
[----:B------:R-:W-:-:S03]  /*bc7f0*/  IMAD.MOV.U32 R23, RZ, RZ, R55 ;  /* 0x000000ffff177224 */ /* 0x000fc600078e0037 */
[----:B------:R-:W4:Y:S04]  /*bc800*/  LDL.LU.64 R54, [R1+0x1b78] ;  /* 0x001b780001367983 */ /* 0x000f280000300a00 */
[----:B0-----:R-:W4:Y:S04]  /*bc810*/  LDL.LU.64 R4, [R1+0x1b60] ;  /* 0x001b600001047983 */ /* 0x001f280000300a00 */
[----:B-1----:R-:W4:Y:S01]  /*bc820*/  LDL.LU.64 R6, [R1+0x1b68] ;  /* 0x001b680001067983 */ /* 0x002f220000300a00 */
[----:B---3--:R-:W-:Y:S06]  /*bc830*/  HMMA.16816.F32 R32, R28, R50, R32 ;  /* 0x000000321c20723c */ /* 0x008fec0000001820 */
[----:B------:R-:W-:-:S02]  /*bc840*/  IMAD.MOV.U32 R18, RZ, RZ, R50 ;  /* 0x000000ffff127224 */ /* 0x000fc400078e0032 */
[----:B------:R-:W-:-:S15]  /*bc850*/  IMAD.MOV.U32 R19, RZ, RZ, R51 ;  /* 0x000000ffff137224 */ /* 0x000fde00078e0033 */
[----:B------:R0:W-:Y:S04]  /*bc860*/  STL.64 [R1+0xdc0], R32 ;  /* 0x000dc02001007387 */ /* 0x0001e80000100a00 */
[----:B------:R1:W-:Y:S04]  /*bc870*/  STL.64 [R1+0xdc8], R34 ;  /* 0x000dc82201007387 */ /* 0x0003e80000100a00 */
        /* <DEDUP_REMOVED lines=8> */
[C---:B--2---:R-:W-:Y:S03]  /*bc900*/  HMMA.16816.F32 R40, R28.reuse, R42, R8 ;  /* 0x0000002a1c28723c */ /* 0x044fe60000001808 */
[----:B------:R-:W2:Y:S04]  /*bc910*/  LDL.LU.64 R10, [R1+0x88b8] ;  /* 0x0088b800010a7983 */ /* 0x000ea80000300a00 */
[----:B------:R-:W2:Y:S01]  /*bc920*/  LDL.LU.64 R8, [R1+0x88b0] ;  /* 0x0088b00001087983 */ /* 0x000ea20000300a00 */
[----:B----4-:R-:W-:-:S15]  /*bc930*/  HMMA.16816.F32 R56, R28, R60, R56 ;  /* 0x0000003c1c38723c */ /* 0x010fde0000001838 */
[----:B------:R-:W-:Y:S04]  /*bc940*/  STL.64 [R1+0xdd0], R40 ;  /* 0x000dd02801007387 */ /* 0x000fe80000100a00 */
[----:B------:R0:W-:Y:S04]  /*bc950*/  STL.64 [R1+0xdd8], R42 ;  /* 0x000dd82a01007387 */ /* 0x0001e80000100a00 */
[----:B0-----:R-:W4:Y:S04]  /*bc960*/  LDL.LU.64 R42, [R1+0x88a8] ;  /* 0x0088a800012a7983 */ /* 0x001f280000300a00 */
[----:B------:R-:W2:Y:S04]  /*bc970*/  LDL.LU.64 R40, [R1+0x88a0] ;  /* 0x0088a00001287983 */ /* 0x000ea80000300a00 */
[----:B------:R-:W-:Y:S04]  /*bc980*/  STL.64 [R1+0xde0], R56 ;  /* 0x000de03801007387 */ /* 0x000fe80000100a00 */
[----:B------:R0:W-:Y:S04]  /*bc990*/  STL.64 [R1+0xde8], R58 ;  /* 0x000de83a01007387 */ /* 0x0001e80000100a00 */
[----:B0-----:R-:W3:Y:S04]  /*bc9a0*/  LDL.LU.64 R58, [R1+0x8898] ;  /* 0x00889800013a7983 */ /* 0x001ee80000300a00 */
[----:B------:R-:W4:Y:S01]  /*bc9b0*/  LDL.LU.64 R56, [R1+0x8890] ;  /* 0x0088900001387983 */ /* 0x000f220000300a00 */
[----:B---3--:R-:W-:-:S15]  /*bc9c0*/  HMMA.16816.F32 R52, R28, R58, R52 ;  /* 0x0000003a1c34723c */ /* 0x008fde0000001834 */
[----:B------:R-:W-:-:S08]  /*bc9d0*/  NOP ;  /* 0x0000000000007918 */ /* 0x000fd00000000000 */
[----:B------:R-:W-:Y:S04]  /*bc9e0*/  STL.64 [R1+0xdf0], R52 ;  /* 0x000df03401007387 */ /* 0x000fe80000100a00 */
[----:B------:R0:W-:Y:S04]  /*bc9f0*/  STL.64 [R1+0xdf8], R54 ;  /* 0x000df83601007387 */ /* 0x0001e80000100a00 */
[----:B0-----:R-:W3:Y:S04]  /*bca00*/  LDL.LU.64 R54, [R1+0x8888] ;  /* 0x0088880001367983 */ /* 0x001ee80000300a00 */
[----:B------:R-:W2:Y:S01]  /*bca10*/  LDL.LU.64 R52, [R1+0x8880] ;  /* 0x0088800001347983 */ /* 0x000ea20000300a00 */
[----:B----4-:R-:W-:-:S15]  /*bca20*/  HMMA.16816.F32 R4, R28, R56, R4 ;  /* 0x000000381c04723c */ /* 0x010fde0000001804 */
[----:B------:R-:W-:-:S08]  /*bca30*/  NOP ;  /* 0x0000000000007918 */ /* 0x000fd00000000000 */
        /* <DEDUP_REMOVED lines=8> */
[C---:B---3--:R-:W-:Y:S06]  /*bcac0*/  HMMA.16816.F32 R44, R28.reuse, R54, R44 ;  /* 0x000000361c2c723c */ /* 0x048fec000000182c */
[----:B--2---:R-:W-:-:S15]  /*bcad0*/  HMMA.16816.F32 R48, R28, R52, R48 ;  /* 0x000000341c30723c */ /* 0x004fde0000001830 */
[----:B------:R-:W-:-:S02]  /*bcae0*/  NOP ;  /* 0x0000000000007918 */ /* 0x000fc40000000000 */
[----:B------:R-:W-:Y:S04]  /*bcaf0*/  STL.64 [R1+0xe20], R44 ;  /* 0x000e202c01007387 */ /* 0x000fe80000100a00 */
[----:B------:R0:W-:Y:S04]  /*bcb00*/  STL.64 [R1+0xe28], R46 ;  /* 0x000e282e01007387 */ /* 0x0001e80000100a00 */
[----:B0-----:R-:W2:Y:S04]  /*bcb10*/  LDL.LU.64 R46, [R1+0x8878] ;  /* 0x00887800012e7983 */ /* 0x001ea80000300a00 */
[----:B------:R-:W4:Y:S04]  /*bcb20*/  LDL.LU.64 R44, [R1+0x8870] ;  /* 0x00887000012c7983 */ /* 0x000f280000300a00 */
[----:B------:R-:W-:Y:S04]  /*bcb30*/  STL.64 [R1+0xe30], R48 ;  /* 0x000e303001007387 */ /* 0x000fe80000100a00 */
[----:B------:R0:W-:Y:S04]  /*bcb40*/  STL.64 [R1+0xe38], R50 ;  /* 0x000e383201007387 */ /* 0x0001e80000100a00 */
[----:B0-----:R-:W3:Y:S04]  /*bcb50*/  LDL.LU.64 R50, [R1+0x8868] ;  /* 0x0088680001327983 */ /* 0x001ee80000300a00 */
[----:B------:R-:W2:Y:S04]  /*bcb60*/  LDL.LU.64 R48, [R1+0x8860] ;  /* 0x0088600001307983 */ /* 0x000ea80000300a00 */
[----:B------:R-:W-:Y:S04]  /*bcb70*/  STL.64 [R1+0x87c0], R54 ;  /* 0x0087c03601007387 */ /* 0x000fe80000100a00 */
[----:B------:R3:W-:Y:S02]  /*bcb80*/  STL.64 [R1+0x87b8], R52 ;  /* 0x0087b83401007387 */ /* 0x0007e40000100a00 */
[C---:B---3--:R-:W-:Y:S06]  /*bcb90*/  HMMA.16816.F32 R52, R28.reuse, R50, R36 ;  /* 0x000000321c34723c */ /* 0x048fec0000001824 */
[----:B--2---:R-:W-:Y:S01]  /*bcba0*/  HMMA.16816.F32 R36, R28, R48, R32 ;  /* 0x000000301c24723c */ /* 0x004fe20000001820 */
[----:B------:R-:W2:-:S15]  /*bcbb0*/  LDL.LU.64 R32, [R1+0x1af0] ;  /* 0x001af00001207983 */ /* 0x000e9e0000300a00 */
[----:B------:R-:W-:-:S01]  /*bcbc0*/  NOP ;  /* 0x0000000000007918 */ /* 0x000fc20000000000 */
[----:B------:R-:W-:Y:S04]  /*bcbd0*/  STL.64 [R1+0xe50], R52 ;  /* 0x000e503401007387 */ /* 0x000fe80000100a00 */
[----:B------:R-:W-:Y:S04]  /*bcbe0*/  STL.64 [R1+0xe58], R54 ;  /* 0x000e583601007387 */ /* 0x000fe80000100a00 */
[----:B------:R-:W2:Y:S04]  /*bcbf0*/  LDL.LU.64 R34, [R1+0x1af8] ;  /* 0x001af80001227983 */ /* 0x000ea80000300a00 */
[----:B------:R0:W-:Y:S04]  /*bcc00*/  STL.64 [R1+0xe60], R36 ;  /* 0x000e602401007387 */ /* 0x0001e80000100a00 */
[----:B------:R1:W-:Y:S04]  /*bcc10*/  STL.64 [R1+0xe68], R38 ;  /* 0x000e682601007387 */ /* 0x0003e80000100a00 */
[----:B0-----:R-:W3:Y:S04]  /*bcc20*/  LDL.LU.64 R36, [R1+0x1ae0] ;  /* 0x001ae00001247983 */ /* 0x001ee80000300a00 */
[----:B-1----:R-:W3:Y:S04]  /*bcc30*/  LDL.LU.64 R38, [R1+0x1ae8] ;  /* 0x001ae80001267983 */ /* 0x002ee80000300a00 */
[----:B------:R-:W3:Y:S04]  /*bcc40*/  LDL.LU.64 R52, [R1+0x1ac0] ;  /* 0x001ac00001347983 */ /* 0x000ee80000300a00 */
[----:B------:R-:W3:Y:S04]  /*bcc50*/  LDL.LU.64 R54, [R1+0x1ac8] ;  /* 0x001ac80001367983 */ /* 0x000ee80000300a00 */
[----:B------:R-:W-:Y:S04]  /*bcc60*/  STL.64 [R1+0x87e0], R50 ;  /* 0x0087e03201007387 */ /* 0x000fe80000100a00 */
[----:B------:R0:W-:Y:S01]  /*bcc70*/  STL.64 [R1+0x87d8], R48 ;  /* 0x0087d83001007387 */ /* 0x0001e20000100a00 */
[C---:B----4-:R-:W-:Y:S06]  /*bcc80*/  HMMA.16816.F32 R4, R28.reuse, R44, R4 ;  /* 0x0000002c1c04723c */ /* 0x050fec0000001804 */
[----:B0-----:R-:W-:Y:S01]  /*bcc90*/  HMMA.16816.F32 R48, R28, R46, R56 ;  /* 0x0000002e1c30723c */ /* 0x001fe20000001838 */
[----:B------:R-:W4:-:S15]  /*bcca0*/  LDL.LU.64 R56, [R1+0x1ab0] ;  /* 0x001ab00001387983 */ /* 0x000f1e0000300a00 */
[----:B------:R-:W-:-:S07]  /*bccb0*/  NOP ;  /* 0x0000000000007918 */ /* 0x000fce0000000000 */
[----:B------:R0:W-:Y:S04]  /*bccc0*/  STL.64 [R1+0xe70], R48 ;  /* 0x000e703001007387 */ /* 0x0001e80000100a00 */
[----:B------:R1:W-:Y:S04]  /*bccd0*/  STL.64 [R1+0xe78], R50 ;  /* 0x000e783201007387 */ /* 0x0003e80000100a00 */
[----:B------:R-:W4:Y:S04]  /*bcce0*/  LDL.LU.64 R58, [R1+0x1ab8] ;  /* 0x001ab800013a7983 */ /* 0x000f280000300a00 */
        /* <DEDUP_REMOVED lines=19> */
[----:B0-----:R-:W2:Y:S04]  /*bce20*/  LDL.LU.64 R38, [R1+0x8848] ;  /* 0x0088480001267983 */ /* 0x001ea80000300a00 */
[----:B------:R-:W3:Y:S04]  /*bce30*/  LDL.LU.64 R36, [R1+0x8840] ;  /* 0x0088400001247983 */ /* 0x000ee80000300a00 */
[----:B------:R-:W-:Y:S04]  /*bce40*/  STL.64 [R1+0x8800], R42 ;  /* 0x0088002a01007387 */ /* 0x000fe80000100a00 */
[----:B------:R3:W-:Y:S01]  /*bce50*/  STL.64 [R1+0x87f8], R40 ;  /* 0x0087f82801007387 */ /* 0x0007e20000100a00 */
[C---:B----4-:R-:W-:Y:S06]  /*bce60*/  HMMA.16816.F32 R4, R28.reuse, R2, R4 ;  /* 0x000000021c04723c */ /* 0x050fec0000001804 */
[C---:B--2---:R-:W-:Y:S06]  /*bce70*/  HMMA.16816.F32 R44, R28.reuse, R38, R44 ;  /* 0x000000261c2c723c */ /* 0x044fec000000182c */
[----:B---3--:R-:W-:Y:S01]  /*bce80*/  HMMA.16816.F32 R40, R28, R36, R52 ;  /* 0x000000241c28723c */ /* 0x008fe20000001834 */
[----:B------:R-:W2:-:S15]  /*bce90*/  LDL.LU.64 R52, [R1+0x1a80] ;  /* 0x001a800001347983 */ /* 0x000e9e0000300a00 */
[----:B------:R-:W-:-:S01]  /*bcea0*/  NOP ;  /* 0x0000000000007918 */ /* 0x000fc20000000000 */
[----:B------:R-:W-:Y:S04]  /*bceb0*/  STL.64 [R1+0xec0], R44 ;  /* 0x000ec02c01007387 */ /* 0x000fe80000100a00 */
[----:B------:R0:W-:Y:S04]  /*bcec0*/  STL.64 [R1+0xec8], R46 ;  /* 0x000ec82e01007387 */ /* 0x0001e80000100a00 */
[----:B------:R-:W2:Y:S04]  /*bced0*/  LDL.LU.64 R54, [R1+0x1a88] ;  /* 0x001a880001367983 */ /* 0x000ea80000300a00 */
[----:B------:R1:W-:Y:S04]  /*bcee0*/  STL.64 [R1+0xed0], R40 ;  /* 0x000ed02801007387 */ /* 0x0003e80000100a00 */
[----:B------:R3:W-:Y:S01]  /*bcef0*/  STL.64 [R1+0xed8], R42 ;  /* 0x000ed82a01007387 */ /* 0x0007e20000100a00 */
[C---:B0-----:R-:W-:Y:S03]  /*bcf00*/  HMMA.16816.F32 R44, R28.reuse, R34, R56 ;  /* 0x000000221c2c723c */ /* 0x041fe60000001838 */
[----:B-1----:R-:W4:Y:S04]  /*bcf10*/  LDL.LU.64 R40, [R1+0x1a70] ;  /* 0x001a700001287983 */ /* 0x002f280000300a00 */
[----:B---3--:R-:W4:Y:S04]  /*bcf20*/  LDL.LU.64 R42, [R1+0x1a78] ;  /* 0x001a7800012a7983 */ /* 0x008f280000300a00 */
[----:B------:R-:W-:Y:S04]  /*bcf30*/  STL.64 [R1+0x8810], R38 ;  /* 0x0088102601007387 */ /* 0x000fe80000100a00 */
[----:B------:R0:W-:Y:S02]  /*bcf40*/  STL.64 [R1+0x8808], R36 ;  /* 0x0088082401007387 */ /* 0x0001e40000100a00 */
[C---:B0-----:R-:W-:Y:S02]  /*bcf50*/  HMMA.16816.F32 R36, R28.reuse, R32, R48 ;  /* 0x000000201c24723c */ /* 0x041fe40000001830 */
[----:B------:R-:W-:Y:S04]  /*bcf60*/  STL.64 [R1+0x87b0], R34 ;  /* 0x0087b02201007387 */ /* 0x000fe80000100a00 */
[----:B------:R0:W-:Y:S04]  /*bcf70*/  STL.64 [R1+0xef0], R44 ;  /* 0x000ef02c01007387 */ /* 0x0001e80000100a00 */
[----:B------:R1:W-:Y:S04]  /*bcf80*/  STL.64 [R1+0xef8], R46 ;  /* 0x000ef82e01007387 */ /* 0x0003e80000100a00 */
[----:B------:R-:W-:Y:S09]  /*bcf90*/  STL.64 [R1+0x87a8], R32 ;  /* 0x0087a82001007387 */ /* 0x000ff20000100a00 */
[----:B------:R3:W-:Y:S04]  /*bcfa0*/  STL.64 [R1+0xf00], R36 ;  /* 0x000f002401007387 */ /* 0x0007e80000100a00 */
[----:B------:R3:W-:Y:S04]  /*bcfb0*/  STL.64 [R1+0xf08], R38 ;  /* 0x000f082601007387 */ /* 0x0007e80000100a00 */
[----:B0-----:R-:W4:Y:S04]  /*bcfc0*/  LDL.LU.64 R44, [R1+0x1a60] ;  /* 0x001a6000012c7983 */ /* 0x001f280000300a00 */
[----:B-1----:R-:W4:Y:S04]  /*bcfd0*/  LDL.LU.64 R46, [R1+0x1a68] ;  /* 0x001a6800012e7983 */ /* 0x002f280000300a00 */
[----:B------:R0:W-:Y:S04]  /*bcfe0*/  STL.64 [R1+0xf10], R4 ;  /* 0x000f100401007387 */ /* 0x0001e80000100a00 */
[----:B------:R1:W-:Y:S04]  /*bcff0*/  STL.64 [R1+0xf18], R6 ;  /* 0x000f180601007387 */ /* 0x0003e80000100a00 */
[----:B---3--:R-:W3:Y:S04]  /*bd000*/  LDL.LU.64 R36, [R1+0x1a50] ;  /* 0x001a500001247983 */ /* 0x008ee80000300a00 */
[----:B------:R-:W3:Y:S04]  /*bd010*/  LDL.LU.64 R38, [R1+0x1a58] ;  /* 0x001a580001267983 */ /* 0x000ee80000300a00 */
[----:B------:R-:W3:Y:S04]  /*bd020*/  LDL.LU R49, [R1+0x3204] ;  /* 0x0032040001317983 */ /* 0x000ee80000300800 */
[----:B0-----:R-:W3:Y:S04]  /*bd030*/  LDL.LU R4, [R1+0x3200] ;  /* 0x0032000001047983 */ /* 0x001ee80000300800 */
[----:B------:R-:W3:Y:S04]  /*bd040*/  LDL.LU R50, [R1+0x320c] ;  /* 0x00320c0001327983 */ /* 0x000ee80000300800 */
[----:B------:R-:W3:Y:S04]  /*bd050*/  LDL.LU R5, [R1+0x3208] ;  /* 0x0032080001057983 */ /* 0x000ee80000300800 */
[----:B------:R-:W3:Y:S04]  /*bd060*/  LDL.LU R51, [R1+0x3214] ;  /* 0x0032140001337983 */ /* 0x000ee80000300800 */
[----:B-1----:R-:W3:Y:S04]  /*bd070*/  LDL.LU R6, [R1+0x3210] ;  /* 0x0032100001067983 */ /* 0x002ee80000300800 */
[----:B------:R-:W3:Y:S01]  /*bd080*/  LDL.LU.64 R32, [R1+0x1a40] ;  /* 0x001a400001207983 */ /* 0x000ee20000300a00 */
[C---:B--2---:R-:W-:Y:S06]  /*bd090*/  HMMA.16816.F32 R52, R28.reuse, R8, R52 ;  /* 0x000000081c34723c */ /* 0x044fec0000001834 */
[----:B----4-:R-:W-:-:S15]  /*bd0a0*/  HMMA.16816.F32 R40, R28, R10, R40 ;  /* 0x0000000a1c28723c */ /* 0x010fde0000001828 */
[----:B------:R-:W-:-:S02]  /*bd0b0*/  NOP ;  /* 0x0000000000007918 */ /* 0x000fc40000000000 */
[----:B------:R-:W-:Y:S04]  /*bd0c0*/  STL.64 [R1+0xf40], R52 ;  /* 0x000f403401007387 */ /* 0x000fe80000100a00 */
[----:B------:R-:W-:Y:S04]  /*bd0d0*/  STL.64 [R1+0xf48], R54 ;  /* 0x000f483601007387 */ /* 0x000fe80000100a00 */
[----:B------:R-:W2:Y:S04]  /*bd0e0*/  LDL.LU.64 R34, [R1+0x1a48] ;  /* 0x001a480001227983 */ /* 0x000ea80000300a00 */
[----:B------:R0:W-:Y:S04]  /*bd0f0*/  STL.64 [R1+0xf50], R40 ;  /* 0x000f502801007387 */ /* 0x0001e80000100a00 */
[----:B------:R1:W-:Y:S04]  /*bd100*/  STL.64 [R1+0xf58], R42 ;  /* 0x000f582a01007387 */ /* 0x0003e80000100a00 */
[----:B0-----:R-:W4:Y:S04]  /*bd110*/  LDL.LU.64 R40, [R1+0x1a30] ;  /* 0x001a300001287983 */ /* 0x001f280000300a00 */
[----:B-1----:R-:W4:Y:S04]  /*bd120*/  LDL.LU.64 R42, [R1+0x1a38] ;  /* 0x001a3800012a7983 */ /* 0x002f280000300a00 */
[----:B------:R-:W4:Y:S04]  /*bd130*/  LDL.LU R7, [R1+0x321c] ;  /* 0x00321c0001077983 */ /* 0x000f280000300800 */
[----:B------:R-:W-:Y:S04]  /*bd140*/  STL.64 [R1+0x8780], R10 ;  /* 0x0087800a01007387 */ /* 0x000fe80000100a00 */
[----:B------:R3:W-:Y:S01]  /*bd150*/  STL.64 [R1+0x8778], R8 ;  /* 0x0087780801007387 */ /* 0x0007e20000100a00 */
[C---:B------:R-:W-:Y:S06]  /*bd160*/  HMMA.16816.F32 R44, R28.reuse, R12, R44 ;  /* 0x0000000c1c2c723c */ /* 0x040fec000000182c */
[----:B---3--:R-:W-:Y:S01]  /*bd170*/  HMMA.16816.F32 R8, R28, R14, R36 ;  /* 0x0000000e1c08723c */ /* 0x008fe20000001824 */
[----:B------:R-:W-:-:S02]  /*bd180*/  IMAD.MOV.U32 R52, RZ, RZ, R18 ;  /* 0x000000ffff347224 */ /* 0x000fc400078e0012 */
[----:B------:R-:W-:-:S14]  /*bd190*/  IMAD.MOV.U32 R53, RZ, RZ, R19 ;  /* 0x000000ffff357224 */ /* 0x000fdc00078e0013 */
[----:B------:R-:W-:Y:S04]  /*bd1a0*/  STL.64 [R1+0xf60], R44 ;  /* 0x000f602c01007387 */ /* 0x000fe80000100a00 */
[----:B------:R-:W-:Y:S04]  /*bd1b0*/  STL.64 [R1+0xf68], R46 ;  /* 0x000f682e01007387 */ /* 0x000fe80000100a00 */
[----:B------:R-:W4:Y:S04]  /*bd1c0*/  LDL.LU R18, [R1+0x883c] ;  /* 0x00883c0001127983 */ /* 0x000f280000300800 */
[----:B------:R0:W-:Y:S04]  /*bd1d0*/  STL.64 [R1+0xf70], R8 ;  /* 0x000f700801007387 */ /* 0x0001e80000100a00 */
[----:B------:R1:W-:Y:S04]  /*bd1e0*/  STL.64 [R1+0xf78], R10 ;  /* 0x000f780a01007387 */ /* 0x0003e80000100a00 */
[----:B------:R-:W4:Y:S04]  /*bd1f0*/  LDL.LU R19, [R1+0x8838] ;  /* 0x0088380001137983 */ /* 0x000f280000300800 */
[----:B------:R-:W3:Y:S04]  /*bd200*/  LDL.LU.64 R36, [R1+0x1a20] ;  /* 0x001a200001247983 */ /* 0x000ee80000300a00 */
[----:B------:R-:W3:Y:S04]  /*bd210*/  LDL.LU.64 R38, [R1+0x1a28] ;  /* 0x001a280001267983 */ /* 0x000ee80000300a00 */
[----:B0-----:R-:W3:Y:S04]  /*bd220*/  LDL.LU.64 R8, [R1+0x1a10] ;  /* 0x001a100001087983 */ /* 0x001ee80000300a00 */
[----:B-1----:R-:W3:Y:S04]  /*bd230*/  LDL.LU.64 R10, [R1+0x1a18] ;  /* 0x001a1800010a7983 */ /* 0x002ee80000300a00 */
[----:B------:R-:W3:Y:S04]  /*bd240*/  LDL.64 R54, [R1] ;  /* 0x0000000001367983 */ /* 0x000ee80000100a00 */
[----:B------:R-:W-:Y:S04]  /*bd250*/  STL.64 [R1+0x8770], R14 ;  /* 0x0087700e01007387 */ /* 0x000fe80000100a00 */
[----:B------:R2:W-:Y:S01]  /*bd260*/  STL.64 [R1+0x8768], R12 ;  /* 0x0087680c01007387 */ /* 0x0005e20000100a00 */
[----:B------:R-:W-:-:S02]  /*bd270*/  IMAD.MOV.U32 R58, RZ, RZ, R22 ;  /* 0x000000ffff3a7224 */ /* 0x000fc400078e0016 */
[----:B------:R-:W-:Y:S01]  /*bd280*/  IMAD.MOV.U32 R59, RZ, RZ, R23 ;  /* 0x000000ffff3b7224 */ /* 0x000fe200078e0017 */
[----:B--2---:R-:W-:Y:S07]  /*bd290*/  HMMA.16816.F32 R12, R28, R16, R32 ;  /* 0x000000101c0c723c */ /* 0x004fee0000001820 */
[----:B------:R-:W-:Y:S02]  /*bd2a0*/  IMAD.MOV.U32 R34, RZ, RZ, R27 ;  /* 0x000000ffff227224 */ /* 0x000fe400078e001b */
[----:B------:R-:W2:-:S14]  /*bd2b0*/  LDL.LU R27, [R1+0x8834] ;  /* 0x00883400011b7983 */ /* 0x000e9c0000300800 */
[----:B------:R-:W-:Y:S04]  /*bd2c0*/  STL.64 [R1+0xf80], R12 ;  /* 0x000f800c01007387 */ /* 0x000fe80000100a00 */
[----:B------:R4:W-:Y:S01]  /*bd2d0*/  STL.64 [R1+0xf88], R14 ;  /* 0x000f880e01007387 */ /* 0x0009e20000100a00 */
[----:B------:R-:W-:Y:S02]  /*bd2e0*/  IMAD.MOV.U32 R35, RZ, RZ, R24 ;  /* 0x000000ffff237224 */ /* 0x000fe400078e0018 */
[----:B------:R-:W-:Y:S01]  /*bd2f0*/  IMAD.MOV.U32 R32, RZ, RZ, R20 ;  /* 0x000000ffff207224 */ /* 0x000fe200078e0014 */
[----:B------:R-:W2:Y:S01]  /*bd300*/  LDL.LU R24, [R1+0x8830] ;  /* 0x0088300001187983 */ /* 0x000ea20000300800 */
[----:B------:R-:W-:-:S03]  /*bd310*/  IMAD.MOV.U32 R33, RZ, RZ, R21 ;  /* 0x000000ffff217224 */ /* 0x000fc600078e0015 */
[----:B------:R-:W3:Y:S01]  /*bd320*/  LDL.LU R20, [R1+0x882c] ;  /* 0x00882c0001147983 */ /* 0x000ee20000300800 */
[----:B----4-:R-:W-:-:S15]  /*bd330*/  HMMA.16816.F32 R12, R28, R18, R40 ;  /* 0x000000121c0c723c */ /* 0x010fde0000001828 */
[----:B------:R-:W-:-:S08]  /*bd340*/  NOP ;  /* 0x0000000000007918 */ /* 0x000fd00000000000 */
[----:B------:R-:W-:Y:S04]  /*bd350*/  STL.64 [R1+0xf90], R12 ;  /* 0x000f900c01007387 */ /* 0x000fe80000100a00 */
[----:B------:R3:W-:Y:S04]  /*bd360*/  STL.64 [R1+0xf98], R14 ;  /* 0x000f980e01007387 */ /* 0x0007e80000100a00 */
[----:B------:R-:W3:Y:S04]  /*bd370*/  LDL.LU R21, [R1+0x8828] ;  /* 0x0088280001157983 */ /* 0x000ee80000300800 */
[----:B------:R-:W4:Y:S04]  /*bd380*/  LDL.LU R22, [R1+0x8824] ;  /* 0x0088240001167983 */ /* 0x000f280000300800 */
[----:B------:R-:W4:Y:S01]  /*bd390*/  LDL.LU R23, [R1+0x8820] ;  /* 0x0088200001177983 */ /* 0x000f220000300800 */
[----:B------:R-:W-:-:S02]  /*bd3a0*/  IMAD.MOV.U32 R56, RZ, RZ, R25 ;  /* 0x000000ffff387224 */ /* 0x000fc400078e0019 */
[----:B------:R-:W-:Y:S01]  /*bd3b0*/  IMAD.MOV.U32 R57, RZ, RZ, R0 ;  /* 0x000000ffff397224 */ /* 0x000fe200078e0000 */
[----:B------:R-:W2:Y:S04]  /*bd3c0*/  LDL.LU R25, [R1+0x881c] ;  /* 0x00881c0001197983 */ /* 0x000ea80000300800 */
[----:B------:R-:W2:Y:S04]  /*bd3d0*/  LDL.LU R0, [R1+0x8818] ;  /* 0x0088180001007983 */ /* 0x000ea80000300800 */
[----:B------:R-:W-:Y:S04]  /*bd3e0*/  STL.64 [R1+0x8760], R18 ;  /* 0x0087601201007387 */ /* 0x000fe80000100a00 */
[----:B------:R-:W-:Y:S01]  /*bd3f0*/  STL.64 [R1+0x8758], R16 ;  /* 0x0087581001007387 */ /* 0x000fe20000100a00 */
[C---:B---3--:R-:W-:Y:S06]  /*bd400*/  HMMA.16816.F32 R12, R28.reuse, R20, R36 ;  /* 0x000000141c0c723c */ /* 0x048fec0000001824 */
[----:B----4-:R-:W-:-:S15]  /*bd410*/  HMMA.16816.F32 R8, R28, R22, R8 ;  /* 0x000000161c08723c */ /* 0x010fde0000001808 */
[----:B------:R-:W-:-:S02]  /*bd420*/  NOP ;  /* 0x0000000000007918 */ /* 0x000fc40000000000 */
[----:B------:R-:W-:Y:S04]  /*bd430*/  STL.64 [R1+0xfa0], R12 ;  /* 0x000fa00c01007387 */ /* 0x000fe80000100a00 */
[----:B------:R-:W-:Y:S04]  /*bd440*/  STL.64 [R1+0xfa8], R14 ;  /* 0x000fa80e01007387 */ /* 0x000fe80000100a00 */
[----:B------:R-:W-:Y:S04]  /*bd450*/  STL.64 [R1+0x8790], R22 ;  /* 0x0087901601007387 */ /* 0x000fe80000100a00 */
[----:B------:R0:W-:Y:S04]  /*bd460*/  STL.64 [R1+0x8788], R20 ;  /* 0x0087881401007387 */ /* 0x0001e80000100a00 */
[----:B------:R1:W-:Y:S04]  /*bd470*/  STL.64 [R1+0xfc0], R8 ;  /* 0x000fc00801007387 */ /* 0x0003e80000100a00 */
[----:B------:R3:W-:Y:S04]  /*bd480*/  STL.64 [R1+0xfc8], R10 ;  /* 0x000fc80a01007387 */ /* 0x0007e80000100a00 */
[----:B------:R-:W2:Y:S04]  /*bd490*/  LDL.LU.64 R36, [R1+0x27f0] ;  /* 0x0027f00001247983 */ /* 0x000ea80000300a00 */
[----:B------:R-:W2:Y:S04]  /*bd4a0*/  LDL.LU.64 R38, [R1+0x27f8] ;  /* 0x0027f80001267983 */ /* 0x000ea80000300a00 */
[----:B------:R-:W4:Y:S04]  /*bd4b0*/  LDL.LU.64 R40, [R1+0x27e0] ;  /* 0x0027e00001287983 */ /* 0x000f280000300a00 */
[----:B------:R-:W4:Y:S04]  /*bd4c0*/  LDL.LU.64 R42, [R1+0x27e8] ;  /* 0x0027e800012a7983 */ /* 0x000f280000300a00 */
[----:B------:R-:W4:Y:S04]  /*bd4d0*/  LDL.LU.64 R44, [R1+0x1a00] ;  /* 0x001a0000012c7983 */ /* 0x000f280000300a00 */
[----:B------:R-:W4:Y:S01]  /*bd4e0*/  LDL.LU.64 R46, [R1+0x1a08] ;  /* 0x001a0800012e7983 */ /* 0x000f220000300a00 */
[----:B------:R-:W-:-:S02]  /*bd4f0*/  IMAD R4, R4, 0x100, R49 ;  /* 0x0000010004047824 */ /* 0x000fc400078e0231 */
[----:B------:R-:W-:Y:S01]  /*bd500*/  IMAD R5, R5, 0x100, R50 ;  /* 0x0000010005057824 */ /* 0x000fe200078e0232 */
[----:B------:R-:W4:Y:S01]  /*bd510*/  LDL.LU.64 R48, [R1+0x19f0] ;  /* 0x0019f00001307983 */ /* 0x000f220000300a00 */
[----:B------:R-:W-:-:S03]  /*bd520*/  IMAD R6, R6, 0x100, R51 ;  /* 0x0000010006067824 */ /* 0x000fc600078e0233 */
[----:B------:R-:W4:Y:S04]  /*bd530*/  LDL.LU.64 R50, [R1+0x19f8] ;  /* 0x0019f80001327983 */ /* 0x000f280000300a00 */
[----:B0-----:R-:W4:Y:S04]  /*bd540*/  LDL.LU.64 R20, [R1+0x1650] ;  /* 0x0016500001147983 */ /* 0x001f280000300a00 */
[----:B------:R-:W4:Y:S04]  /*bd550*/  LDL.LU.64 R22, [R1+0x1658] ;  /* 0x0016580001167983 */ /* 0x000f280000300a00 */
[----:B------:R-:W4:Y:S04]  /*bd560*/  LDL.LU.64 R16, [R1+0x1630] ;  /* 0x0016300001107983 */ /* 0x000f280000300a00 */
[----:B------:R-:W4:Y:S04]  /*bd570*/  LDL.LU.64 R18, [R1+0x1638] ;  /* 0x0016380001127983 */ /* 0x000f280000300a00 */
[----:B------:R-:W4:Y:S04]  /*bd580*/  LDL.LU.64 R12, [R1+0x1450] ;  /* 0x00145000010c7983 */ /* 0x000f280000300a00 */
[----:B------:R-:W4:Y:S04]  /*bd590*/  LDL.LU.64 R14, [R1+0x1458] ;  /* 0x00145800010e7983 */ /* 0x000f280000300a00 */
[----:B-1----:R-:W4:Y:S04]  /*bd5a0*/  LDL.LU.64 R8, [R1+0x1430] ;  /* 0x0014300001087983 */ /* 0x002f280000300a00 */
[----:B---3--:R-:W3:Y:S01]  /*bd5b0*/  LDL.LU.64 R10, [R1+0x1438] ;  /* 0x00143800010a7983 */ /* 0x008ee20000300a00 */
[C---:B--2---:R-:W-:Y:S06]  /*bd5c0*/  HMMA.16816.F32 R36, R28.reuse, R24, R36 ;  /* 0x000000181c24723c */ /* 0x044fec0000001824 */
[C---:B----4-:R-:W-:Y:S06]  /*bd5d0*/  HMMA.16816.F32 R40, R28.reuse, R26, R40 ;  /* 0x0000001a1c28723c */ /* 0x050fec0000001828 */
[----:B------:R-:W-:Y:S11]  /*bd5e0*/  HMMA.16816.F32 R28, R28, R56, R44 ;  /* 0x000000381c1c723c */ /* 0x000ff6000000182c */
        /* <DEDUP_REMOVED lines=10> */
[----:B0-----:R-:W3:Y:S04]  /*bd690*/  LDL.LU.64 R24, [R1+0x18d0] ;  /* 0x0018d00001187983 */ /* 0x001ee80000300a00 */
[----:B------:R-:W3:Y:S04]  /*bd6a0*/  LDL.LU.64 R26, [R1+0x18d8] ;  /* 0x0018d800011a7983 */ /* 0x000ee80000300a00 */
[----:B------:R-:W2:Y:S04]  /*bd6b0*/  LDL.LU.64 R46, [R1+0x87f0] ;  /* 0x0087f000012e7983 */ /* 0x000ea80000300a00 */
[----:B------:R-:W4:Y:S04]  /*bd6c0*/  LDL.LU.64 R44, [R1+0x87e8] ;  /* 0x0087e800012c7983 */ /* 0x000f280000300a00 */
[----:B------:R0:W-:Y:S04]  /*bd6d0*/  STL.64 [R1+0xff0], R28 ;  /* 0x000ff01c01007387 */ /* 0x0001e80000100a00 */
[----:B------:R1:W-:Y:S04]  /*bd6e0*/  STL.64 [R1+0xff8], R30 ;  /* 0x000ff81e01007387 */ /* 0x0003e80000100a00 */
[----:B0-----:R-:W2:Y:S04]  /*bd6f0*/  LDL.LU.64 R28, [R1+0x18e0] ;  /* 0x0018e000011c7983 */ /* 0x001ea80000300a00 */
[----:B-1----:R-:W2:Y:S01]  /*bd700*/  LDL.LU.64 R30, [R1+0x18e8] ;  /* 0x0018e800011e7983 */ /* 0x002ea20000300a00 */
[----:B------:R-:W-:Y:S01]  /*bd710*/  IMAD R7, R0, 0x100, R7 ;  /* 0x0000010000077824 */ /* 0x000fe200078e0207 */
[----:B------:R-:W-:-:S02]  /*bd720*/  F2FP.F16.E5M2.UNPACK_B R4, R4 ;  /* 0x00000004ff04723e */ /* 0x000fc400020004ff */
[----:B------:R-:W-:Y:S02]  /*bd730*/  F2FP.F16.E5M2.UNPACK_B R5, R5 ;  /* 0x00000005ff05723e */ /* 0x000fe400020004ff */
[----:B------:R-:W-:Y:S02]  /*bd740*/  F2FP.F16.E5M2.UNPACK_B R6, R6 ;  /* 0x00000006ff06723e */ /* 0x000fe400020004ff */
[----:B------:R-:W-:-:S07]  /*bd750*/  F2FP.F16.E5M2.UNPACK_B R7, R7 ;  /* 0x00000007ff07723e */ /* 0x000fce00020004ff */
[C---:B------:R-:W-:Y:S01]  /*bd760*/  HMMA.16816.F32 R56, R4.reuse, R58, R48 ;  /* 0x0000003a0438723c */ /* 0x040fe20000001830 */
[----:B------:R-:W4:Y:S04]  /*bd770*/  LDL.LU.64 R50, [R1+0x87e0] ;  /* 0x0087e00001327983 */ /* 0x000f280000300a00 */
[----:B------:R-:W4:Y:S01]  /*bd780*/  LDL.LU.64 R48, [R1+0x87d8] ;  /* 0x0087d80001307983 */ /* 0x000f220000300a00 */
[C---:B------:R-:W-:Y:S06]  /*bd790*/  HMMA.16816.F32 R20, R4.reuse, R52, R20 ;  /* 0x000000340414723c */ /* 0x040fec0000001814 */
[C---:B------:R-:W-:Y:S11]  /*bd7a0*/  HMMA.16816.F32 R16, R4.reuse, R54, R16 ;  /* 0x000000360410723c */ /* 0x040ff60000001810 */
[----:B------:R-:W-:Y:S04]  /*bd7b0*/  STL.64 [R1+0x1010], R56 ;  /* 0x0010103801007387 */ /* 0x000fe80000100a00 */
[----:B------:R0:W-:Y:S04]  /*bd7c0*/  STL.64 [R1+0x1018], R58 ;  /* 0x0010183a01007387 */ /* 0x0001e80000100a00 */
[----:B0-----:R-:W4:Y:S04]  /*bd7d0*/  LDL.LU.64 R58, [R1+0x87d0] ;  /* 0x0087d000013a7983 */ /* 0x001f280000300a00 */
[----:B------:R-:W4:Y:S01]  /*bd7e0*/  LDL.LU.64 R56, [R1+0x87c8] ;  /* 0x0087c80001387983 */ /* 0x000f220000300a00 */
[----:B------:R-:W-:Y:S01]  /*bd7f0*/  IMAD.MOV.U32 R0, RZ, RZ, R55 ;  /* 0x000000ffff007224 */ /* 0x000fe200078e0037 */
[C---:B---3--:R-:W-:Y:S06]  /*bd800*/  HMMA.16816.F32 R24, R4.reuse, R34, R24 ;  /* 0x000000220418723c */ /* 0x048fec0000001818 */
[----:B--2---:R-:W-:-:S15]  /*bd810*/  HMMA.16816.F32 R28, R4, R32, R28 ;  /* 0x00000020041c723c */ /* 0x004fde000000181c */
[----:B------:R-:W-:-:S08]  /*bd820*/  NOP ;  /* 0x0000000000007918 */ /* 0x000fd00000000000 */
[----:B------:R0:W-:Y:S04]  /*bd830*/  STL.64 [R1+0x1020], R28 ;  /* 0x0010201c01007387 */ /* 0x0001e80000100a00 */
[----:B------:R1:W-:Y:S04]  /*bd840*/  STL.64 [R1+0x1028], R30 ;  /* 0x0010281e01007387 */ /* 0x0003e80000100a00 */
[----:B------:R2:W-:Y:S04]  /*bd850*/  STL.64 [R1+0x1040], R24 ;  /* 0x0010401801007387 */ /* 0x0005e80000100a00 */
[----:B------:R3:W-:Y:S04]  /*bd860*/  STL.64 [R1+0x1048], R26 ;  /* 0x0010481a01007387 */ /* 0x0007e80000100a00 */
[----:B------:R3:W-:Y:S04]  /*bd870*/  STL.64 [R1+0x1050], R20 ;  /* 0x0010501401007387 */ /* 0x0007e80000100a00 */
[----:B------:R3:W-:Y:S04]  /*bd880*/  STL.64 [R1+0x1058], R22 ;  /* 0x0010581601007387 */ /* 0x0007e80000100a00 */
[----:B------:R-:W3:Y:S04]  /*bd890*/  LDL.LU.64 R52, [R1+0x1250] ;  /* 0x0012500001347983 */ /* 0x000ee80000300a00 */
[----:B------:R3:W-:Y:S04]  /*bd8a0*/  STL.64 [R1+0x1060], R16 ;  /* 0x0010601001007387 */ /* 0x0007e80000100a00 */
[----:B------:R3:W-:Y:S04]  /*bd8b0*/  STL.64 [R1+0x1068], R18 ;  /* 0x0010681201007387 */ /* 0x0007e80000100a00 */
[----:B------:R-:W3:Y:S01]  /*bd8c0*/  LDL.LU.64 R54, [R1+0x1258] ;  /* 0x0012580001367983 */ /* 0x000ee20000300a00 */
[C---:B------:R-:W-:Y:S03]  /*bd8d0*/  HMMA.16816.F32 R12, R4.reuse, R60, R12 ;  /* 0x0000003c040c723c */ /* 0x040fe6000000180c */
[----:B------:R-:W3:Y:S03]  /*bd8e0*/  LDL.LU.64 R32, [R1+0x10d0] ;  /* 0x0010d00001207983 */ /* 0x000ee60000300a00 */
[----:B----4-:R-:W-:-:S15]  /*bd8f0*/  HMMA.16816.F32 R8, R4, R58, R8 ;  /* 0x0000003a0408723c */ /* 0x010fde0000001808 */
[----:B------:R-:W-:-:S02]  /*bd900*/  NOP ;  /* 0x0000000000007918 */ /* 0x000fc40000000000 */
[----:B------:R4:W-:Y:S04]  /*bd910*/  STL.64 [R1+0x1070], R12 ;  /* 0x0010700c01007387 */ /* 0x0009e80000100a00 */
[----:B------:R4:W-:Y:S04]  /*bd920*/  STL.64 [R1+0x1078], R14 ;  /* 0x0010780e01007387 */ /* 0x0009e80000100a00 */
[----:B------:R-:W4:Y:S04]  /*bd930*/  LDL.LU.64 R34, [R1+0x10d8] ;  /* 0x0010d80001227983 */ /* 0x000f280000300a00 */
[----:B------:R4:W-:Y:S04]  /*bd940*/  STL.64 [R1+0x1090], R8 ;  /* 0x0010900801007387 */ /* 0x0009e80000100a00 */
[----:B------:R4:W-:Y:S04]  /*bd950*/  STL.64 [R1+0x1098], R10 ;  /* 0x0010980a01007387 */ /* 0x0009e80000100a00 */
[----:B0-----:R-:W4:Y:S04]  /*bd960*/  LDL.LU.64 R28, [R1+0x10e0] ;  /* 0x0010e000011c7983 */ /* 0x001f280000300a00 */
[----:B-1----:R-:W4:Y:S04]  /*bd970*/  LDL.LU.64 R30, [R1+0x10e8] ;  /* 0x0010e800011e7983 */ /* 0x002f280000300a00 */
[----:B--2---:R-:W2:Y:S04]  /*bd980*/  LDL.LU.64 R24, [R1+0x10f0] ;  /* 0x0010f00001187983 */ /* 0x004ea80000300a00 */
[----:B---3--:R-:W2:Y:S04]  /*bd990*/  LDL.LU.64 R26, [R1+0x10f8] ;  /* 0x0010f800011a7983 */ /* 0x008ea80000300a00 */
[----:B------:R-:W3:Y:S04]  /*bd9a0*/  LDL.LU.64 R20, [R1+0x1110] ;  /* 0x0011100001147983 */ /* 0x000ee80000300a00 */
[----:B------:R-:W3:Y:S04]  /*bd9b0*/  LDL.LU.64 R22, [R1+0x1118] ;  /* 0x0011180001167983 */ /* 0x000ee80000300a00 */
[----:B------:R-:W3:Y:S04]  /*bd9c0*/  LDL.LU.64 R16, [R1+0x1120] ;  /* 0x0011200001107983 */ /* 0x000ee80000300a00 */
[----:B------:R-:W3:Y:S04]  /*bd9d0*/  LDL.LU.64 R18, [R1+0x1128] ;  /* 0x0011280001127983 */ /* 0x000ee80000300a00 */
[----:B----4-:R-:W4:Y:S04]  /*bd9e0*/  LDL.LU.64 R12, [R1+0x1130] ;  /* 0x00113000010c7983 */ /* 0x010f280000300a00 */
[----:B------:R-:W4:Y:S04]  /*bd9f0*/  LDL.LU.64 R14, [R1+0x1138] ;  /* 0x00113800010e7983 */ /* 0x000f280000300a00 */
[----:B------:R-:W4:Y:S04]  /*bda00*/  LDL.LU.64 R8, [R1+0x1140] ;  /* 0x0011400001087983 */ /* 0x000f280000300a00 */
[----:B------:R-:W4:Y:S01]  /*bda10*/  LDL.LU.64 R10, [R1+0x1148] ;  /* 0x00114800010a7983 */ /* 0x000f220000300a00 */
[----:B------:R-:W-:-:S15]  /*bda20*/  HMMA.16816.F32 R52, R4, R56, R52 ;  /* 0x000000380434723c */ /* 0x000fde0000001834 */
[----:B------:R-:W-:-:S08]  /*bda30*/  NOP ;  /* 0x0000000000007918 */ /* 0x000fd00000000000 */
[----:B------:R-:W-:Y:S04]  /*bda40*/  STL.64 [R1+0x10a0], R52 ;  /* 0x0010a03401007387 */ /* 0x000fe80000100a00 */
[----:B------:R0:W-:Y:S04]  /*bda50*/  STL.64 [R1+0x10a8], R54 ;  /* 0x0010a83601007387 */ /* 0x0001e80000100a00 */
[----:B0-----:R-:W4:Y:S04]  /*bda60*/  LDL.LU.64 R54, [R1+0x87c0] ;  /* 0x0087c00001367983 */ /* 0x001f280000300a00 */
[----:B------:R-:W4:Y:S04]  /*bda70*/  LDL.LU.64 R52, [R1+0x87b8] ;  /* 0x0087b80001347983 */ /* 0x000f280000300a00 */
[----:B------:R-:W-:Y:S04]  /*bda80*/  STL.64 [R1+0x8740], R58 ;  /* 0x0087403a01007387 */ /* 0x000fe80000100a00 */
[----:B------:R0:W-:Y:S04]  /*bda90*/  STL.64 [R1+0x8738], R56 ;  /* 0x0087383801007387 */ /* 0x0001e80000100a00 */
[----:B0-----:R-:W4:Y:S04]  /*bdaa0*/  LDL.LU.64 R56, [R1+0x1230] ;  /* 0x0012300001387983 */ /* 0x001f280000300a00 */
[----:B------:R-:W4:Y:S01]  /*bdab0*/  LDL.LU.64 R58, [R1+0x1238] ;  /* 0x00123800013a7983 */ /* 0x000f220000300a00 */
[C---:B------:R-:W-:Y:S06]  /*bdac0*/  HMMA.16816.F32 R28, R4.reuse, R50, R28 ;  /* 0x00000032041c723c */ /* 0x040fec000000181c */
[C---:B--2---:R-:W-:Y:S06]  /*bdad0*/  HMMA.16816.F32 R24, R4.reuse, R48, R24 ;  /* 0x000000300418723c */ /* 0x044fec0000001818 */
[C---:B---3--:R-:W-:Y:S06]  /*bdae0*/  HMMA.16816.F32 R20, R4.reuse, R46, R20 ;  /* 0x0000002e0414723c */ /* 0x048fec0000001814 */
[C---:B------:R-:W-:Y:S06]  /*bdaf0*/  HMMA.16816.F32 R16, R4.reuse, R44, R16 ;  /* 0x0000002c0410723c */ /* 0x040fec0000001810 */
[C---:B----4-:R-:W-:Y:S06]  /*bdb00*/  HMMA.16816.F32 R12, R4.reuse, R42, R12 ;  /* 0x0000002a040c723c */ /* 0x050fec000000180c */
[C---:B------:R-:W-:Y:S06]  /*bdb10*/  HMMA.16816.F32 R8, R4.reuse, R40, R8 ;  /* 0x000000280408723c */ /* 0x040fec0000001808 */
[C---:B------:R-:W-:Y:S01]  /*bdb20*/  HMMA.16816.F32 R32, R4.reuse, R52, R32 ;  /* 0x000000340420723c */ /* 0x040fe20000001820 */
[----:B------:R-:W-:Y:S05]  /*bdb30*/  STL.64 [R1+0x8730], R54 ;  /* 0x0087303601007387 */ /* 0x000fea0000100a00 */
[----:B------:R-:W-:-:S15]  /*bdb40*/  HMMA.16816.F32 R56, R4, R54, R56 ;  /* 0x000000360438723c */ /* 0x000fde0000001838 */
[----:B------:R-:W-:-:S08]  /*bdb50*/  NOP ;  /* 0x0000000000007918 */ /* 0x000fd00000000000 */
[----:B------:R-:W-:Y:S04]  /*bdb60*/  STL.64 [R1+0x10b0], R56 ;  /* 0x0010b03801007387 */ /* 0x000fe80000100a00 */
[----:B------:R-:W-:Y:S04]  /*bdb70*/  STL.64 [R1+0x10b8], R58 ;  /* 0x0010b83a01007387 */ /* 0x000fe80000100a00 */
[----:B------:R-:W-:Y:S04]  /*bdb80*/  STL.64 [R1+0x8728], R52 ;  /* 0x0087283401007387 */ /* 0x000fe80000100a00 */
[----:B------:R0:W-:Y:S04]  /*bdb90*/  STL.64 [R1+0x10d0], R32 ;  /* 0x0010d02001007387 */ /* 0x0001e80000100a00 */
[----:B------:R1:W-:Y:S04]  /*bdba0*/  STL.64 [R1+0x10d8], R34 ;  /* 0x0010d82201007387 */ /* 0x0003e80000100a00 */
[----:B------:R-:W-:Y:S04]  /*bdbb0*/  STL.64 [R1+0x8720], R50 ;  /* 0x0087203201007387 */ /* 0x000fe80000100a00 */
[----:B------:R-:W-:Y:S04]  /*bdbc0*/  STL.64 [R1+0x10e0], R28 ;  /* 0x0010e01c01007387 */ /* 0x000fe80000100a00 */
[----:B------:R-:W-:Y:S04]  /*bdbd0*/  STL.64 [R1+0x10e8], R30 ;  /* 0x0010e81e01007387 */ /* 0x000fe80000100a00 */
[----:B------:R-:W-:Y:S04]  /*bdbe0*/  STL.64 [R1+0x8718], R48 ;  /* 0x0087183001007387 */ /* 0x000fe80000100a00 */
[----:B------:R2:W-:Y:S04]  /*bdbf0*/  STL.64 [R1+0x10f0], R24 ;  /* 0x0010f01801007387 */ /* 0x0005e80000100a00 */
[----:B------:R3:W-:Y:S04]  /*bdc00*/  STL.64 [R1+0x10f8], R26 ;  /* 0x0010f81a01007387 */ /* 0x0007e80000100a00 */
[----:B------:R-:W-:Y:S04]  /*bdc10*/  STL.64 [R1+0x8710], R46 ;  /* 0x0087102e01007387 */ /* 0x000fe80000100a00 */
[----:B------:R4:W-:Y:S04]  /*bdc20*/  STL.64 [R1+0x1110], R20 ;  /* 0x0011101401007387 */ /* 0x0009e80000100a00 */
[----:B------:R4:W-:Y:S04]  /*bdc30*/  STL.64 [R1+0x1118], R22 ;  /* 0x0011181601007387 */ /* 0x0009e80000100a00 */
[----:B------:R-:W-:Y:S04]  /*bdc40*/  STL.64 [R1+0x8708], R44 ;  /* 0x0087082c01007387 */ /* 0x000fe80000100a00 */
[----:B------:R-:W-:Y:S04]  /*bdc50*/  STL.64 [R1+0x1120], R16 ;  /* 0x0011201001007387 */ /* 0x000fe80000100a00 */
[----:B------:R-:W-:Y:S04]  /*bdc60*/  STL.64 [R1+0x1128], R18 ;  /* 0x0011281201007387 */ /* 0x000fe80000100a00 */
[----:B0-----:R-:W4:Y:S04]  /*bdc70*/  LDL.LU.64 R32, [R1+0x1170] ;  /* 0x0011700001207983 */ /* 0x001f280000300a00 */
[----:B------:R-:W-:Y:S04]  /*bdc80*/  STL.64 [R1+0x1130], R12 ;  /* 0x0011300c01007387 */ /* 0x000fe80000100a00 */
[----:B------:R-:W-:Y:S04]  /*bdc90*/  STL.64 [R1+0x1138], R14 ;  /* 0x0011380e01007387 */ /* 0x000fe80000100a00 */
[----:B-1----:R-:W4:Y:S04]  /*bdca0*/  LDL.LU.64 R34, [R1+0x1178] ;  /* 0x0011780001227983 */ /* 0x002f280000300a00 */
[----:B------:R0:W-:Y:S04]  /*bdcb0*/  STL.64 [R1+0x1140], R8 ;  /* 0x0011400801007387 */ /* 0x0001e80000100a00 */
[----:B------:R1:W-:Y:S04]  /*bdcc0*/  STL.64 [R1+0x1148], R10 ;  /* 0x0011480a01007387 */ /* 0x0003e80000100a00 */
[----:B--2---:R-:W2:Y:S04]  /*bdcd0*/  LDL.LU.64 R24, [R1+0x1180] ;  /* 0x0011800001187983 */ /* 0x004ea80000300a00 */
[----:B---3--:R-:W2:Y:S04]  /*bdce0*/  LDL.LU.64 R26, [R1+0x1188] ;  /* 0x00118800011a7983 */ /* 0x008ea80000300a00 */
[----:B----4-:R-:W3:Y:S04]  /*bdcf0*/  LDL.LU.64 R20, [R1+0x1190] ;  /* 0x0011900001147983 */ /* 0x010ee80000300a00 */
[----:B------:R-:W3:Y:S04]  /*bdd00*/  LDL.LU.64 R22, [R1+0x1198] ;  /* 0x0011980001167983 */ /* 0x000ee80000300a00 */
[----:B0-----:R-:W4:Y:S04]  /*bdd10*/  LDL.LU.64 R8, [R1+0x11a0] ;  /* 0x0011a00001087983 */ /* 0x001f280000300a00 */
[----:B-1----:R-:W4:Y:S04]  /*bdd20*/  LDL.LU.64 R10, [R1+0x11a8] ;  /* 0x0011a800010a7983 */ /* 0x002f280000300a00 */
        /* <DEDUP_REMOVED lines=18> */
[----:B------:R-:W-:Y:S04]  /*bde50*/  STL.64 [R1+0x8750], R42 ;  /* 0x0087502a01007387 */ /* 0x000fe80000100a00 */
[----:B------:R0:W-:Y:S04]  /*bde60*/  STL.64 [R1+0x8748], R40 ;  /* 0x0087482801007387 */ /* 0x0001e80000100a00 */
[----:B0-----:R-:W2:Y:S04]  /*bde70*/  LDL.LU.64 R40, [R1+0x1160] ;  /* 0x0011600001287983 */ /* 0x001ea80000300a00 */
[----:B------:R-:W2:Y:S01]  /*bde80*/  LDL.LU.64 R42, [R1+0x1168] ;  /* 0x00116800012a7983 */ /* 0x000ea20000300a00 */
[C---:B------:R-:W-:Y:S06]  /*bde90*/  HMMA.16816.F32 R32, R4.reuse, R36, R32 ;  /* 0x000000240420723c */ /* 0x040fec0000001820 */
[----:B--2---:R-:W-:-:S15]  /*bdea0*/  HMMA.16816.F32 R40, R4, R38, R40 ;  /* 0x000000260428723c */ /* 0x004fde0000001828 */
        /* <DEDUP_REMOVED lines=8> */
[----:B------:R-:W2:Y:S01]  /*bdf30*/  LDL.LU.64 R32, [R1+0x87a8] ;  /* 0x0087a80001207983 */ /* 0x000ea20000300a00 */
[C---:B----4-:R-:W-:Y:S06]  /*bdf40*/  HMMA.16816.F32 R8, R4.reuse, R2, R8 ;  /* 0x000000020408723c */ /* 0x050fec0000001808 */
[C---:B---3--:R-:W-:Y:S06]  /*bdf50*/  HMMA.16816.F32 R24, R4.reuse, R34, R24 ;  /* 0x000000220418723c */ /* 0x048fec0000001818 */
[----:B--2---:R-:W-:-:S15]  /*bdf60*/  HMMA.16816.F32 R20, R4, R32, R20 ;  /* 0x000000200414723c */ /* 0x004fde0000001814 */
        /* <DEDUP_REMOVED lines=10> */
[----:B------:R0:W-:Y:S04]  /*be010*/  STL.64 [R1+0x86f8], R32 ;  /* 0x0086f82001007387 */ /* 0x0001e80000100a00 */
[----:B0-----:R-:W3:Y:S04]  /*be020*/  LDL.LU.64 R32, [R1+0x11c0] ;  /* 0x0011c00001207983 */ /* 0x001ee80000300a00 */
[----:B------:R-:W3:Y:S04]  /*be030*/  LDL.LU.64 R34, [R1+0x11c8] ;  /* 0x0011c80001227983 */ /* 0x000ee80000300a00 */
        /* <DEDUP_REMOVED lines=15> */
[----:B-1----:R-:W3:Y:S01]  /*be130*/  LDL.LU.64 R34, [R1+0x1228] ;  /* 0x0012280001227983 */ /* 0x002ee20000300a00 */
[----:B--2---:R-:W-:-:S15]  /*be140*/  HMMA.16816.F32 R16, R4, R12, R16 ;  /* 0x0000000c0410723c */ /* 0x004fde0000001810 */
[----:B------:R-:W-:-:S08]  /*be150*/  NOP ;  /* 0x0000000000007918 */ /* 0x000fd00000000000 */
[----:B------:R-:W-:Y:S04]  /*be160*/  STL.64 [R1+0x11d0], R16 ;  /* 0x0011d01001007387 */ /* 0x000fe80000100a00 */
[----:B------:R0:W-:Y:S04]  /*be170*/  STL.64 [R1+0x11d8], R18 ;  /* 0x0011d81201007387 */ /* 0x0001e80000100a00 */
[----:B0-----:R-:W2:Y:S04]  /*be180*/  LDL.LU.64 R18, [R1+0x8760] ;  /* 0x0087600001127983 */ /* 0x001ea80000300a00 */
[----:B------:R-:W3:Y:S01]  /*be190*/  LDL.LU.64 R16, [R1+0x8758] ;  /* 0x0087580001107983 */ /* 0x000ee20000300a00 */
[C---:B----4-:R-:W-:Y:S06]  /*be1a0*/  HMMA.16816.F32 R52, R4.reuse, R14, R52 ;  /* 0x0000000e0434723c */ /* 0x050fec0000001834 */
[----:B------:R-:W-:-:S15]  /*be1b0*/  HMMA.16816.F32 R40, R4, R20, R40 ;  /* 0x000000140428723c */ /* 0x000fde0000001828 */
[----:B------:R-:W-:-:S02]  /*be1c0*/  NOP ;  /* 0x0000000000007918 */ /* 0x000fc40000000000 */
[----:B------:R-:W-:Y:S04]  /*be1d0*/  STL.64 [R1+0x11e0], R52 ;  /* 0x0011e03401007387 */ /* 0x000fe80000100a00 */
[----:B------:R-:W-:Y:S01]  /*be1e0*/  STL.64 [R1+0x11e8], R54 ;  /* 0x0011e83601007387 */ /* 0x000fe20000100a00 */
[C---:B--2---:R-:W-:Y:S06]  /*be1f0*/  HMMA.16816.F32 R44, R4.reuse, R18, R44 ;  /* 0x00000012042c723c */ /* 0x044fec000000182c */
[----:B---3--:R-:W-:Y:S01]  /*be200*/  HMMA.16816.F32 R48, R4, R16, R48 ;  /* 0x000000100430723c */ /* 0x008fe20000001830 */
[----:B------:R-:W-:-:S15]  /*be210*/  STL [R1+0x86dc], R18 ;  /* 0x0086dc1201007387 */ /* 0x000fde0000100800 */
[----:B------:R-:W-:-:S07]  /*be220*/  NOP ;  /* 0x0000000000007918 */ /* 0x000fce0000000000 */
[----:B------:R0:W-:Y:S04]  /*be230*/  STL.64 [R1+0x11f0], R48 ;  /* 0x0011f03001007387 */ /* 0x0001e80000100a00 */
[----:B------:R1:W-:Y:S04]  /*be240*/  STL.64 [R1+0x11f8], R50 ;  /* 0x0011f83201007387 */ /* 0x0003e80000100a00 */
[----:B------:R-:W-:Y:S04]  /*be250*/  STL [R1+0x86d8], R19 ;  /* 0x0086d81301007387 */ /* 0x000fe80000100800 */
[----:B------:R-:W-:Y:S04]  /*be260*/  STL.64 [R1+0x1200], R44 ;  /* 0x0012002c01007387 */ /* 0x000fe80000100a00 */
[----:B------:R-:W-:Y:S04]  /*be270*/  STL.64 [R1+0x1208], R46 ;  /* 0x0012082e01007387 */ /* 0x000fe80000100a00 */
[----:B0-----:R-:W2:Y:S04]  /*be280*/  LDL.64 R48, [R1+0x28] ;  /* 0x0000280001307983 */ /* 0x001ea80000100a00 */
[----:B-1----:R-:W3:Y:S04]  /*be290*/  LDL.64 R50, [R1+0x20] ;  /* 0x0000200001327983 */ /* 0x002ee80000100a00 */
[----:B------:R0:W-:Y:S04]  /*be2a0*/  STL.64 [R1+0x1210], R40 ;  /* 0x0012102801007387 */ /* 0x0001e80000100a00 */
[----:B------:R1:W-:Y:S04]  /*be2b0*/  STL.64 [R1+0x1218], R42 ;  /* 0x0012182a01007387 */ /* 0x0003e80000100a00 */
[----:B------:R-:W-:Y:S04]  /*be2c0*/  STL [R1+0x86e4], R20 ;  /* 0x0086e41401007387 */ /* 0x000fe80000100800 */
[----:B------:R-:W-:Y:S04]  /*be2d0*/  STL [R1+0x86e0], R21 ;  /* 0x0086e01501007387 */ /* 0x000fe80000100800 */
[----:B------:R-:W4:Y:S04]  /*be2e0*/  LDL.64 R52, [R1+0x18] ;  /* 0x0000180001347983 */ /* 0x000f280000100a00 */
[----:B0-----:R-:W2:Y:S04]  /*be2f0*/  LDL.LU.64 R40, [R1+0x19e0] ;  /* 0x0019e00001287983 */ /* 0x001ea80000300a00 */
[----:B-1----:R-:W2:Y:S01]  /*be300*/  LDL.LU.64 R42, [R1+0x19e8] ;  /* 0x0019e800012a7983 */ /* 0x002ea20000300a00 */
[----:B------:R-:W-:Y:S03]  /*be310*/  HMMA.16816.F32 R32, R4, R22, R32 ;  /* 0x000000160420723c */ /* 0x000fe60000001820 */
[----:B------:R-:W4:Y:S04]  /*be320*/  LDL.64 R54, [R1+0x10] ;  /* 0x0000100001367983 */ /* 0x000f280000100a00 */
[----:B------:R-:W-:-:S15]  /*be330*/  STL [R1+0x86d4], R22 ;  /* 0x0086d41601007387 */ /* 0x000fde0000100800 */
[----:B------:R-:W-:-:S01]  /*be340*/  NOP ;  /* 0x0000000000007918 */ /* 0x000fc20000000000 */
[----:B------:R0:W-:Y:S04]  /*be350*/  STL.64 [R1+0x1220], R32 ;  /* 0x0012202001007387 */ /* 0x0001e80000100a00 */
[----:B------:R1:W-:Y:S04]  /*be360*/  STL.64 [R1+0x1228], R34 ;  /* 0x0012282201007387 */ /* 0x0003e80000100a00 */
[----:B------:R1:W-:Y:S04]  /*be370*/  STL [R1+0x86d0], R23 ;  /* 0x0086d01701007387 */ /* 0x0003e80000100800 */
[----:B0-----:R-:W3:Y:S04]  /*be380*/  LDL.LU.64 R32, [R1+0x19d0] ;  /* 0x0019d00001207983 */ /* 0x001ee80000300a00 */
[----:B-1----:R-:W3:Y:S04]  /*be390*/  LDL.LU.64 R34, [R1+0x19d8] ;  /* 0x0019d80001227983 */ /* 0x002ee80000300a00 */
        /* <DEDUP_REMOVED lines=19> */
[----:B------:R-:W-:-:S03]  /*be4d0*/  F2FP.F16.E5M2.UNPACK_B R28, R28 ;  /* 0x0000001cff1c723e */ /* 0x000fc600020004ff */
[----:B------:R-:W-:Y:S01]  /*be4e0*/  STL [R1+0x86e8], R25 ;  /* 0x0086e81901007387 */ /* 0x000fe20000100800 */
[----:B------:R-:W-:Y:S02]  /*be4f0*/  F2FP.F16.E5M2.UNPACK_B R29, R29 ;  /* 0x0000001dff1d723e */ /* 0x000fe400020004ff */
[----:B------:R-:W-:Y:S02]  /*be500*/  F2FP.F16.E5M2.UNPACK_B R30, R30 ;  /* 0x0000001eff1e723e */ /* 0x000fe400020004ff */
[----:B------:R-:W-:-:S06]  /*be510*/  F2FP.F16.E5M2.UNPACK_B R31, R31 ;  /* 0x0000001fff1f723e */ /* 0x000fcc00020004ff */
[----:B------:R0:W-:Y:S04]  /*be520*/  STL.64 [R1+0x1250], R32 ;  /* 0x0012502001007387 */ /* 0x0001e80000100a00 */
[----:B------:R1:W-:Y:S04]  /*be530*/  STL.64 [R1+0x1258], R34 ;  /* 0x0012582201007387 */ /* 0x0003e80000100a00 */
[----:B0-----:R-:W3:Y:S04]  /*be540*/  LDL.LU.64 R32, [R1+0x1280] ;  /* 0x0012800001207983 */ /* 0x001ee80000300a00 */
[----:B-1----:R-:W3:Y:S04]  /*be550*/  LDL.LU.64 R34, [R1+0x1288] ;  /* 0x0012880001227983 */ /* 0x002ee80000300a00 */
[----:B------:R-:W-:Y:S04]  /*be560*/  STL [R1+0x86f4], R26 ;  /* 0x0086f41a01007387 */ /* 0x000fe80000100800 */
[----:B------:R-:W-:Y:S04]  /*be570*/  STL [R1+0x86f0], R27 ;  /* 0x0086f01b01007387 */ /* 0x000fe80000100800 */
[----:B------:R-:W-:Y:S04]  /*be580*/  STL.64 [R1+0x1240], R4 ;  /* 0x0012400401007387 */ /* 0x000fe80000100a00 */
[----:B------:R0:W-:Y:S02]  /*be590*/  STL.64 [R1+0x1248], R6 ;  /* 0x0012480601007387 */ /* 0x0001e40000100a00 */
[----:B0-----:R-:W-:-:S15]  /*be5a0*/  HMMA.16816.F32 R4, R28, R50, R20 ;  /* 0x000000321c04723c */ /* 0x001fde0000001814 */
[----:B------:R-:W-:-:S08]  /*be5b0*/  NOP ;  /* 0x0000000000007918 */ /* 0x000fd00000000000 */
        /* <DEDUP_REMOVED lines=8> */
[----:B0-----:R-:W2:Y:S04]  /*be640*/  LDL.LU.64 R40, [R1+0x12a0] ;  /* 0x0012a00001287983 */ /* 0x001ea80000300a00 */
[----:B-1----:R-:W2:Y:S01]  /*be650*/  LDL.LU.64 R42, [R1+0x12a8] ;  /* 0x0012a800012a7983 */ /* 0x002ea20000300a00 */
[----:B---3--:R-:W-:Y:S01]  /*be660*/  HMMA.16816.F32 R32, R28, R54, R32 ;  /* 0x000000361c20723c */ /* 0x008fe20000001820 */
[----:B------:R-:W-:-:S02]  /*be670*/  IMAD.MOV.U32 R59, RZ, RZ, R0 ;  /* 0x000000ffff3b7224 */ /* 0x000fc400078e0000 */
[----:B------:R-:W-:Y:S01]  /*be680*/  IMAD.MOV.U32 R22, RZ, RZ, R56 ;  /* 0x000000ffff167224 */ /* 0x000fe200078e0038 */
[----:B------:R-:W3:Y:S01]  /*be690*/  LDL.LU.64 R44, [R1+0x12b0] ;  /* 0x0012b000012c7983 */ /* 0x000ee20000300a00 */
[----:B------:R-:W-:-:S03]  /*be6a0*/  IMAD.MOV.U32 R23, RZ, RZ, R57 ;  /* 0x000000ffff177224 */ /* 0x000fc600078e0039 */
[----:B------:R-:W3:Y:S01]  /*be6b0*/  LDL.LU.64 R46, [R1+0x12b8] ;  /* 0x0012b800012e7983 */ /* 0x000ee20000300a00 */
[----:B------:R-:W-:Y:S02]  /*be6c0*/  IMAD.MOV.U32 R24, RZ, RZ, R52 ;  /* 0x000000ffff187224 */ /* 0x000fe400078e0034 */
[----:B------:R-:W-:Y:S02]  /*be6d0*/  IMAD.MOV.U32 R25, RZ, RZ, R53 ;  /* 0x000000ffff197224 */ /* 0x000fe400078e0035 */
[----:B------:R-:W-:Y:S02]  /*be6e0*/  IMAD.MOV.U32 R26, RZ, RZ, R54 ;  /* 0x000000ffff1a7224 */ /* 0x000fe400078e0036 */
[----:B------:R-:W-:-:S08]  /*be6f0*/  IMAD.MOV.U32 R27, RZ, RZ, R55 ;  /* 0x000000ffff1b7224 */ /* 0x000fd000078e0037 */
[----:B------:R0:W-:Y:S04]  /*be700*/  STL.64 [R1+0x1280], R32 ;  /* 0x0012802001007387 */ /* 0x0001e80000100a00 */
[----:B------:R1:W-:Y:S01]  /*be710*/  STL.64 [R1+0x1288], R34 ;  /* 0x0012882201007387 */ /* 0x0003e20000100a00 */
[----:B------:R-:W-:Y:S02]  /*be720*/  IMAD.MOV.U32 R18, RZ, RZ, R48 ;  /* 0x000000ffff127224 */ /* 0x000fe400078e0030 */
[----:B------:R-:W-:Y:S01]  /*be730*/  IMAD.MOV.U32 R19, RZ, RZ, R49 ;  /* 0x000000ffff137224 */ /* 0x000fe200078e0031 */
[----:B0-----:R-:W3:Y:S04]  /*be740*/  LDL.LU.64 R32, [R1+0x12c0] ;  /* 0x0012c00001207983 */ /* 0x001ee80000300a00 */
[----:B-1----:R-:W3:Y:S04]  /*be750*/  LDL.LU.64 R34, [R1+0x12c8] ;  /* 0x0012c80001227983 */ /* 0x002ee80000300a00 */
[----:B------:R-:W3:Y:S01]  /*be760*/  LDL.LU.64 R52, [R1+0x12d0] ;  /* 0x0012d00001347983 */ /* 0x000ee20000300a00 */
[----:B------:R-:W-:-:S03]  /*be770*/  IMAD.MOV.U32 R20, RZ, RZ, R50 ;  /* 0x000000ffff147224 */ /* 0x000fc600078e0032 */
[----:B------:R-:W3:Y:S01]  /*be780*/  LDL.LU.64 R54, [R1+0x12d8] ;  /* 0x0012d80001367983 */ /* 0x000ee20000300a00 */
[----:B----4-:R-:W-:Y:S01]  /*be790*/  HMMA.16816.F32 R4, R28, R56, R4 ;  /* 0x000000381c04723c */ /* 0x010fe20000001804 */
[----:B------:R-:W-:-:S15]  /*be7a0*/  IMAD.MOV.U32 R21, RZ, RZ, R51 ;  /* 0x000000ffff157224 */ /* 0x000fde00078e0033 */
[----:B------:R-:W-:-:S07]  /*be7b0*/  NOP ;  /* 0x0000000000007918 */ /* 0x000fce0000000000 */
[----:B------:R0:W-:Y:S04]  /*be7c0*/  STL.64 [R1+0x1290], R4 ;  /* 0x0012900401007387 */ /* 0x0001e80000100a00 */
[----:B------:R1:W-:Y:S04]  /*be7d0*/  STL.64 [R1+0x1298], R6 ;  /* 0x0012980601007387 */ /* 0x0003e80000100a00 */
[----:B------:R-:W4:Y:S04]  /*be7e0*/  LDL.LU.64 R48, [R1+0x12e0] ;  /* 0x0012e00001307983 */ /* 0x000f280000300a00 */
[----:B------:R-:W4:Y:S04]  /*be7f0*/  LDL.LU.64 R50, [R1+0x12e8] ;  /* 0x0012e80001327983 */ /* 0x000f280000300a00 */
[----:B0-----:R-:W4:Y:S04]  /*be800*/  LDL.LU.64 R4, [R1+0x12f0] ;  /* 0x0012f00001047983 */ /* 0x001f280000300a00 */
[----:B-1----:R-:W4:Y:S01]  /*be810*/  LDL.LU.64 R6, [R1+0x12f8] ;  /* 0x0012f80001067983 */ /* 0x002f220000300a00 */
[----:B--2---:R-:W-:Y:S03]  /*be820*/  HMMA.16816.F32 R56, R28, R58, R40 ;  /* 0x0000003a1c38723c */ /* 0x004fe60000001828 */
[----:B------:R-:W2:Y:S04]  /*be830*/  LDL.LU.64 R42, [R1+0x8750] ;  /* 0x00875000012a7983 */ /* 0x000ea80000300a00 */
[----:B------:R-:W2:-:S15]  /*be840*/  LDL.LU.64 R40, [R1+0x8748] ;  /* 0x0087480001287983 */ /* 0x000e9e0000300a00 */
[----:B------:R-:W-:-:S01]  /*be850*/  NOP ;  /* 0x0000000000007918 */ /* 0x000fc20000000000 */
        /* <DEDUP_REMOVED lines=10> */
[----:B------:R-:W-:Y:S01]  /*be900*/  STL.64 [R1+0x8650], R60 ;  /* 0x0086503c01007387 */ /* 0x000fe20000100a00 */
        /* <DEDUP_REMOVED lines=15> */
[----:B----4-:R-:W-:-:S15]  /*bea00*/  HMMA.16816.F32 R48, R28, R54, R48 ;  /* 0x000000361c30723c */ /* 0x010fde0000001830 */
[----:B------:R-:W-:-:S08]  /*bea10*/  NOP ;  /* 0x0000000000007918 */ /* 0x000fd00000000000 */
[----:B------:R-:W-:Y:S04]  /*bea20*/  STL.64 [R1+0x12e0], R48 ;  /* 0x0012e03001007387 */ /* 0x000fe80000100a00 */
[----:B------:R0:W-:Y:S04]  /*bea30*/  STL.64 [R1+0x12e8], R50 ;  /* 0x0012e83201007387 */ /* 0x0001e80000100a00 */
[----:B0-----:R-:W4:Y:S01]  /*bea40*/  LDL.LU.64 R50, [R1+0x8720] ;  /* 0x0087200001327983 */ /* 0x001f220000300a00 */
[----:B---3--:R-:W-:Y:S03]  /*bea50*/  HMMA.16816.F32 R4, R28, R52, R4 ;  /* 0x000000341c04723c */ /* 0x008fe60000001804 */
[----:B------:R-:W3:-:S15]  /*bea60*/  LDL.LU.64 R48, [R1+0x8718] ;  /* 0x0087180001307983 */ /* 0x000ede0000300a00 */
[----:B------:R-:W-:-:S05]  /*bea70*/  NOP ;  /* 0x0000000000007918 */ /* 0x000fca0000000000 */
[----:B------:R0:W-:Y:S04]  /*bea80*/  STL.64 [R1+0x12f0], R4 ;  /* 0x0012f00401007387 */ /* 0x0001e80000100a00 */
[----:B------:R1:W-:Y:S04]  /*bea90*/  STL.64 [R1+0x12f8], R6 ;  /* 0x0012f80601007387 */ /* 0x0003e80000100a00 */
[----:B0-----:R-:W2:Y:S04]  /*beaa0*/  LDL.LU.64 R4, [R1+0x1350] ;  /* 0x0013500001047983 */ /* 0x001ea80000300a00 */
[----:B-1----:R-:W2:Y:S04]  /*beab0*/  LDL.LU.64 R6, [R1+0x1358] ;  /* 0x0013580001067983 */ /* 0x002ea80000300a00 */
[----:B------:R-:W-:Y:S04]  /*beac0*/  STL.64 [R1+0x8670], R54 ;  /* 0x0086703601007387 */ /* 0x000fe80000100a00 */
[----:B------:R0:W-:Y:S04]  /*bead0*/  STL.64 [R1+0x8668], R52 ;  /* 0x0086683401007387 */ /* 0x0001e80000100a00 */
[----:B0-----:R-:W3:Y:S04]  /*beae0*/  LDL.LU.64 R52, [R1+0x1310] ;  /* 0x0013100001347983 */ /* 0x001ee80000300a00 */
[----:B------:R-:W3:Y:S01]  /*beaf0*/  LDL.LU.64 R54, [R1+0x1318] ;  /* 0x0013180001367983 */ /* 0x000ee20000300a00 */
[----:B----4-:R-:W-:-:S15]  /*beb00*/  HMMA.16816.F32 R44, R28, R50, R44 ;  /* 0x000000321c2c723c */ /* 0x010fde000000182c */
[----:B------:R-:W-:-:S08]  /*beb10*/  NOP ;  /* 0x0000000000007918 */ /* 0x000fd00000000000 */
[----:B------:R-:W-:Y:S04]  /*beb20*/  STL.64 [R1+0x1300], R44 ;  /* 0x0013002c01007387 */ /* 0x000fe80000100a00 */
[----:B------:R0:W-:Y:S04]  /*beb30*/  STL.64 [R1+0x1308], R46 ;  /* 0x0013082e01007387 */ /* 0x0001e80000100a00 */
[----:B0-----:R-:W2:Y:S04]  /*beb40*/  LDL.LU.64 R46, [R1+0x8710] ;  /* 0x00871000012e7983 */ /* 0x001ea80000300a00 */
[----:B------:R-:W4:Y:S01]  /*beb50*/  LDL.LU.64 R44, [R1+0x8708] ;  /* 0x00870800012c7983 */ /* 0x000f220000300a00 */
[----:B---3--:R-:W-:Y:S03]  /*beb60*/  HMMA.16816.F32 R52, R28, R48, R52 ;  /* 0x000000301c34723c */ /* 0x008fe60000001834 */
[----:B------:R-:W-:Y:S04]  /*beb70*/  STL.64 [R1+0x8680], R50 ;  /* 0x0086803201007387 */ /* 0x000fe80000100a00 */
[----:B------:R0:W-:-:S15]  /*beb80*/  STL.64 [R1+0x8678], R48 ;  /* 0x0086783001007387 */ /* 0x0001de0000100a00 */
[----:B------:R-:W-:-:S01]  /*beb90*/  NOP ;  /* 0x0000000000007918 */ /* 0x000fc20000000000 */
[----:B------:R-:W-:Y:S04]  /*beba0*/  STL.64 [R1+0x1310], R52 ;  /* 0x0013103401007387 */ /* 0x000fe80000100a00 */
[----:B------:R4:W-:Y:S04]  /*bebb0*/  STL.64 [R1+0x1318], R54 ;  /* 0x0013183601007387 */ /* 0x0009e80000100a00 */
[----:B0-----:R-:W3:Y:S04]  /*bebc0*/  LDL.LU.64 R48, [R1+0x1340] ;  /* 0x0013400001307983 */ /* 0x001ee80000300a00 */
[----:B------:R-:W3:Y:S01]  /*bebd0*/  LDL.LU.64 R50, [R1+0x1348] ;  /* 0x0013480001327983 */ /* 0x000ee20000300a00 */
[C---:B--2---:R-:W-:Y:S06]  /*bebe0*/  HMMA.16816.F32 R56, R28.reuse, R46, R56 ;  /* 0x0000002e1c38723c */ /* 0x044fec0000001838 */
[----:B----4-:R-:W-:Y:S01]  /*bebf0*/  HMMA.16816.F32 R52, R28, R44, R32 ;  /* 0x0000002c1c34723c */ /* 0x010fe20000001820 */
        /* <DEDUP_REMOVED lines=9> */
[----:B----4-:R-:W4:Y:S04]  /*bec90*/  LDL.LU.64 R52, [R1+0x1390] ;  /* 0x0013900001347983 */ /* 0x010f280000300a00 */
[----:B------:R-:W4:Y:S04]  /*beca0*/  LDL.LU.64 R54, [R1+0x1398] ;  /* 0x0013980001367983 */ /* 0x000f280000300a00 */
[----:B------:R-:W-:Y:S04]  /*becb0*/  STL.64 [R1+0x8638], R46 ;  /* 0x0086382e01007387 */ /* 0x000fe80000100a00 */
[----:B------:R3:W-:Y:S01]  /*becc0*/  STL.64 [R1+0x8630], R44 ;  /* 0x0086302c01007387 */ /* 0x0007e20000100a00 */
[C---:B------:R-:W-:Y:S06]  /*becd0*/  HMMA.16816.F32 R4, R28.reuse, R40, R4 ;  /* 0x000000281c04723c */ /* 0x040fec0000001804 */
[----:B---3--:R-:W-:Y:S01]  /*bece0*/  HMMA.16816.F32 R44, R28, R42, R48 ;  /* 0x0000002a1c2c723c */ /* 0x008fe20000001830 */
[----:B------:R-:W3:-:S15]  /*becf0*/  LDL.LU.64 R48, [R1+0x13a0] ;  /* 0x0013a00001307983 */ /* 0x000ede0000300a00 */
[----:B------:R-:W-:-:S07]  /*bed00*/  NOP ;  /* 0x0000000000007918 */ /* 0x000fce0000000000 */
[----:B------:R0:W-:Y:S04]  /*bed10*/  STL.64 [R1+0x1340], R44 ;  /* 0x0013402c01007387 */ /* 0x0001e80000100a00 */
[----:B------:R1:W-:Y:S04]  /*bed20*/  STL.64 [R1+0x1348], R46 ;  /* 0x0013482e01007387 */ /* 0x0003e80000100a00 */
[----:B------:R-:W3:Y:S04]  /*bed30*/  LDL.LU.64 R50, [R1+0x13a8] ;  /* 0x0013a80001327983 */ /* 0x000ee80000300a00 */
        /* <DEDUP_REMOVED lines=18> */
[C---:B---3--:R-:W-:Y:S06]  /*bee60*/  HMMA.16816.F32 R48, R28.reuse, R2, R48 ;  /* 0x000000021c30723c */ /* 0x048fec0000001830 */
[----:B----4-:R-:W-:-:S15]  /*bee70*/  HMMA.16816.F32 R40, R28, R36, R40 ;  /* 0x000000241c28723c */ /* 0x010fde0000001828 */
        /* <DEDUP_REMOVED lines=15> */
[----:B------:R0:W-:Y:S04]  /*bef70*/  STL.64 [R1+0x8698], R32 ;  /* 0x0086982001007387 */ /* 0x0001e80000100a00 */
[----:B0-----:R-:W4:Y:S04]  /*bef80*/  LDL.LU.64 R32, [R1+0x13f0] ;  /* 0x0013f00001207983 */ /* 0x001f280000300a00 */
[----:B------:R-:W-:Y:S04]  /*bef90*/  STL.64 [R1+0x13a0], R48 ;  /* 0x0013a03001007387 */ /* 0x000fe80000100a00 */
[----:B------:R-:W-:Y:S04]  /*befa0*/  STL.64 [R1+0x13a8], R50 ;  /* 0x0013a83201007387 */ /* 0x000fe80000100a00 */
[----:B------:R-:W4:Y:S01]  /*befb0*/  LDL.LU.64 R34, [R1+0x13f8] ;  /* 0x0013f80001227983 */ /* 0x000f220000300a00 */
[----:B------:R-:W-:-:S15]  /*befc0*/  HMMA.16816.F32 R44, R28, R8, R44 ;  /* 0x000000081c2c723c */ /* 0x000fde000000182c */
[----:B------:R-:W-:-:S08]  /*befd0*/  NOP ;  /* 0x0000000000007918 */ /* 0x000fd00000000000 */
[----:B------:R-:W-:Y:S04]  /*befe0*/  STL.64 [R1+0x13b0], R44 ;  /* 0x0013b02c01007387 */ /* 0x000fe80000100a00 */
[----:B------:R0:W-:Y:S04]  /*beff0*/  STL.64 [R1+0x13b8], R46 ;  /* 0x0013b82e01007387 */ /* 0x0001e80000100a00 */
[----:B------:R-:W4:Y:S01]  /*bf000*/  LDL.LU R57, [R1+0x3244] ;  /* 0x0032440001397983 */ /* 0x000f220000300800 */
[----:B0-----:R-:W-:Y:S03]  /*bf010*/  HMMA.16816.F32 R44, R28, R10, R4 ;  /* 0x0000000a1c2c723c */ /* 0x001fe60000001804 */
[----:B------:R-:W4:-:S15]  /*bf020*/  LDL.LU R4, [R1+0x3240] ;  /* 0x0032400001047983 */ /* 0x000f1e0000300800 */
[----:B------:R-:W-:-:S05]  /*bf030*/  NOP ;  /* 0x0000000000007918 */ /* 0x000fca0000000000 */
[----:B------:R-:W-:Y:S04]  /*bf040*/  STL.64 [R1+0x13c0], R44 ;  /* 0x0013c02c01007387 */ /* 0x000fe80000100a00 */
[----:B------:R-:W-:Y:S04]  /*bf050*/  STL.64 [R1+0x13c8], R46 ;  /* 0x0013c82e01007387 */ /* 0x000fe80000100a00 */
        /* <DEDUP_REMOVED lines=8> */
[----:B------:R-:W4:Y:S01]  /*bf0e0*/  LDL.64 R60, [R1] ;  /* 0x00000000013c7983 */ /* 0x000f220000100a00 */
[----:B------:R-:W-:-:S02]  /*bf0f0*/  IMAD.MOV.U32 R52, RZ, RZ, R26 ;  /* 0x000000ffff347224 */ /* 0x000fc400078e001a */
[----:B------:R-:W-:Y:S02]  /*bf100*/  IMAD.MOV.U32 R53, RZ, RZ, R27 ;  /* 0x000000ffff357224 */ /* 0x000fe400078e001b */
[----:B------:R-:W-:Y:S02]  /*bf110*/  IMAD.MOV.U32 R54, RZ, RZ, R22 ;  /* 0x000000ffff367224 */ /* 0x000fe400078e0016 */
[----:B------:R-:W-:Y:S01]  /*bf120*/  IMAD.MOV.U32 R55, RZ, RZ, R23 ;  /* 0x000000ffff377224 */ /* 0x000fe200078e0017 */
[C---:B---3--:R-:W-:Y:S06]  /*bf130*/  HMMA.16816.F32 R40, R28.reuse, R12, R40 ;  /* 0x0000000c1c28723c */ /* 0x048fec0000001828 */
[----:B--2---:R-:W-:-:S15]  /*bf140*/  HMMA.16816.F32 R8, R28, R14, R36 ;  /* 0x0000000e1c08723c */ /* 0x004fde0000001824 */
[----:B------:R-:W-:-:S02]  /*bf150*/  NOP ;  /* 0x0000000000007918 */ /* 0x000fc40000000000 */
[----:B------:R-:W-:Y:S04]  /*bf160*/  STL.64 [R1+0x13d0], R40 ;  /* 0x0013d02801007387 */ /* 0x000fe80000100a00 */
[----:B------:R-:W-:Y:S04]  /*bf170*/  STL.64 [R1+0x13d8], R42 ;  /* 0x0013d82a01007387 */ /* 0x000fe80000100a00 */
[----:B------:R-:W-:Y:S04]  /*bf180*/  STL.64 [R1+0x8618], R14 ;  /* 0x0086180e01007387 */ /* 0x000fe80000100a00 */
[----:B------:R-:W-:Y:S04]  /*bf190*/  STL.64 [R1+0x13e0], R8 ;  /* 0x0013e00801007387 */ /* 0x000fe80000100a00 */
[----:B------:R4:W-:Y:S02]  /*bf1a0*/  STL.64 [R1+0x13e8], R10 ;  /* 0x0013e80a01007387 */ /* 0x0009e40000100a00 */
[----:B----4-:R-:W-:Y:S02]  /*bf1b0*/  HMMA.16816.F32 R8, R28, R16, R32 ;  /* 0x000000101c08723c */ /* 0x010fe40000001820 */
[----:B------:R-:W-:Y:S04]  /*bf1c0*/  STL.64 [R1+0x8610], R12 ;  /* 0x0086100c01007387 */ /* 0x000fe80000100a00 */
[----:B------:R-:W2:Y:S04]  /*bf1d0*/  LDL.LU.64 R40, [R1+0x1400] ;  /* 0x0014000001287983 */ /* 0x000ea80000300a00 */
[----:B------:R-:W2:Y:S01]  /*bf1e0*/  LDL.LU.64 R42, [R1+0x1408] ;  /* 0x00140800012a7983 */ /* 0x000ea20000300a00 */
[----:B------:R-:W-:-:S02]  /*bf1f0*/  IMAD.MOV.U32 R34, RZ, RZ, R20 ;  /* 0x000000ffff227224 */ /* 0x000fc400078e0014 */
[----:B------:R-:W-:-:S10]  /*bf200*/  IMAD.MOV.U32 R35, RZ, RZ, R21 ;  /* 0x000000ffff237224 */ /* 0x000fd400078e0015 */
[----:B------:R-:W-:Y:S04]  /*bf210*/  STL.64 [R1+0x13f0], R8 ;  /* 0x0013f00801007387 */ /* 0x000fe80000100a00 */
[----:B------:R0:W-:Y:S04]  /*bf220*/  STL.64 [R1+0x13f8], R10 ;  /* 0x0013f80a01007387 */ /* 0x0001e80000100a00 */
[----:B------:R-:W3:Y:S04]  /*bf230*/  LDL.LU.64 R36, [R1+0x1410] ;  /* 0x0014100001247983 */ /* 0x000ee80000300a00 */
[----:B------:R-:W3:Y:S04]  /*bf240*/  LDL.LU.64 R38, [R1+0x1418] ;  /* 0x0014180001267983 */ /* 0x000ee80000300a00 */
[----:B------:R-:W4:Y:S01]  /*bf250*/  LDL.LU R26, [R1+0x86f4] ;  /* 0x0086f400011a7983 */ /* 0x000f220000300800 */
[----:B0-----:R-:W-:-:S02]  /*bf260*/  IMAD.MOV.U32 R10, RZ, RZ, R24 ;  /* 0x000000ffff0a7224 */ /* 0x001fc400078e0018 */
[----:B------:R-:W-:Y:S01]  /*bf270*/  IMAD.MOV.U32 R11, RZ, RZ, R25 ;  /* 0x000000ffff0b7224 */ /* 0x000fe200078e0019 */
[----:B------:R-:W4:Y:S04]  /*bf280*/  LDL.LU R27, [R1+0x86f0] ;  /* 0x0086f000011b7983 */ /* 0x000f280000300800 */
[----:B------:R-:W4:Y:S04]  /*bf290*/  LDL.LU R24, [R1+0x86ec] ;  /* 0x0086ec0001187983 */ /* 0x000f280000300800 */
[----:B------:R-:W4:Y:S04]  /*bf2a0*/  LDL.LU R25, [R1+0x86e8] ;  /* 0x0086e80001197983 */ /* 0x000f280000300800 */
[----:B------:R-:W4:Y:S01]  /*bf2b0*/  LDL.LU.64 R12, [R1+0x1420] ;  /* 0x00142000010c7983 */ /* 0x000f220000300a00 */
[----:B------:R-:W-:-:S03]  /*bf2c0*/  IMAD.MOV.U32 R32, RZ, RZ, R18 ;  /* 0x000000ffff207224 */ /* 0x000fc600078e0012 */
[----:B------:R-:W4:Y:S01]  /*bf2d0*/  LDL.LU.64 R14, [R1+0x1428] ;  /* 0x00142800010e7983 */ /* 0x000f220000300a00 */
[----:B------:R-:W-:-:S03]  /*bf2e0*/  IMAD.MOV.U32 R33, RZ, RZ, R19 ;  /* 0x000000ffff217224 */ /* 0x000fc600078e0013 */
[----:B------:R0:W-:Y:S04]  /*bf2f0*/  STL.64 [R1+0x86a8], R10 ;  /* 0x0086a80a01007387 */ /* 0x0001e80000100a00 */
[----:B------:R-:W3:Y:S04]  /*bf300*/  LDL.LU R20, [R1+0x86e4] ;  /* 0x0086e40001147983 */ /* 0x000ee80000300800 */
[----:B------:R-:W3:Y:S04]  /*bf310*/  LDL.LU R21, [R1+0x86e0] ;  /* 0x0086e00001157983 */ /* 0x000ee80000300800 */
[----:B------:R-:W2:Y:S04]  /*bf320*/  LDL.LU R18, [R1+0x86dc] ;  /* 0x0086dc0001127983 */ /* 0x000ea80000300800 */
[----:B------:R-:W2:Y:S04]  /*bf330*/  LDL.LU R19, [R1+0x86d8] ;  /* 0x0086d80001137983 */ /* 0x000ea80000300800 */
[----:B------:R-:W4:Y:S04]  /*bf340*/  LDL.LU.64 R8, [R1+0x19c0] ;  /* 0x0019c00001087983 */ /* 0x000f280000300a00 */
[----:B0-----:R-:W4:Y:S04]  /*bf350*/  LDL.LU.64 R10, [R1+0x19c8] ;  /* 0x0019c800010a7983 */ /* 0x001f280000300a00 */
[----:B------:R-:W-:Y:S04]  /*bf360*/  STL.64 [R1+0x86c8], R34 ;  /* 0x0086c82201007387 */ /* 0x000fe80000100a00 */
[----:B------:R3:W-:Y:S04]  /*bf370*/  STL.64 [R1+0x86c0], R32 ;  /* 0x0086c02001007387 */ /* 0x0007e80000100a00 */
[----:B------:R-:W4:Y:S04]  /*bf380*/  LDL.LU R22, [R1+0x86d4] ;  /* 0x0086d40001167983 */ /* 0x000f280000300800 */
[----:B------:R-:W4:Y:S04]  /*bf390*/  LDL.LU R23, [R1+0x86d0] ;  /* 0x0086d00001177983 */ /* 0x000f280000300800 */
[----:B------:R-:W-:Y:S04]  /*bf3a0*/  STL.64 [R1+0x86b8], R54 ;  /* 0x0086b83601007387 */ /* 0x000fe80000100a00 */
[----:B------:R-:W-:Y:S01]  /*bf3b0*/  STL.64 [R1+0x86b0], R52 ;  /* 0x0086b03401007387 */ /* 0x000fe20000100a00 */
[C---:B---3--:R-:W-:Y:S06]  /*bf3c0*/  HMMA.16816.F32 R32, R28.reuse, R20, R36 ;  /* 0x000000141c20723c */ /* 0x048fec0000001824 */
[C---:B--2---:R-:W-:Y:S06]  /*bf3d0*/  HMMA.16816.F32 R40, R28.reuse, R18, R40 ;  /* 0x000000121c28723c */ /* 0x044fec0000001828 */
[----:B----4-:R-:W-:-:S15]  /*bf3e0*/  HMMA.16816.F32 R12, R28, R22, R12 ;  /* 0x000000161c0c723c */ /* 0x010fde000000180c */
[----:B------:R-:W-:-:S02]  /*bf3f0*/  NOP ;  /* 0x0000000000007918 */ /* 0x000fc40000000000 */
[----:B------:R-:W-:Y:S04]  /*bf400*/  STL.64 [R1+0x1400], R40 ;  /* 0x0014002801007387 */ /* 0x000fe80000100a00 */
[----:B------:R-:W-:Y:S04]  /*bf410*/  STL.64 [R1+0x1408], R42 ;  /* 0x0014082a01007387 */ /* 0x000fe80000100a00 */
[----:B------:R0:W-:Y:S04]  /*bf420*/  STL.64 [R1+0x1410], R32 ;  /* 0x0014102001007387 */ /* 0x0001e80000100a00 */
[----:B------:R1:W-:Y:S04]  /*bf430*/  STL.64 [R1+0x1418], R34 ;  /* 0x0014182201007387 */ /* 0x0003e80000100a00 */
[----:B------:R-:W-:Y:S04]  /*bf440*/  STL.64 [R1+0x1420], R12 ;  /* 0x0014200c01007387 */ /* 0x000fe80000100a00 */
[----:B------:R-:W-:Y:S04]  /*bf450*/  STL.64 [R1+0x1428], R14 ;  /* 0x0014280e01007387 */ /* 0x000fe80000100a00 */
[----:B0-----:R-:W2:Y:S04]  /*bf460*/  LDL.LU.64 R32, [R1+0x19b0] ;  /* 0x0019b00001207983 */ /* 0x001ea80000300a00 */
[----:B-1----:R-:W2:Y:S01]  /*bf470*/  LDL.LU.64 R34, [R1+0x19b8] ;  /* 0x0019b80001227983 */ /* 0x002ea20000300a00 */
[----:B------:R-:W-:Y:S01]  /*bf480*/  HMMA.16816.F32 R8, R28, R24, R8 ;  /* 0x000000181c08723c */ /* 0x000fe20000001808 */
[----:B------:R-:W-:-:S02]  /*bf490*/  IMAD R4, R4, 0x100, R57 ;  /* 0x0000010004047824 */ /* 0x000fc400078e0239 */
[----:B------:R-:W-:Y:S02]  /*bf4a0*/  IMAD R5, R5, 0x100, R58 ;  /* 0x0000010005057824 */ /* 0x000fe400078e023a */
[----:B------:R-:W-:-:S15]  /*bf4b0*/  IMAD R6, R6, 0x100, R59 ;  /* 0x0000010006067824 */ /* 0x000fde00078e023b */
[----:B------:R-:W-:-:S03]  /*bf4c0*/  NOP ;  /* 0x0000000000007918 */ /* 0x000fc60000000000 */
[----:B------:R0:W-:Y:S04]  /*bf4d0*/  STL.64 [R1+0x1430], R8 ;  /* 0x0014300801007387 */ /* 0x0001e80000100a00 */
[----:B------:R1:W-:Y:S04]  /*bf4e0*/  STL.64 [R1+0x1438], R10 ;  /* 0x0014380a01007387 */ /* 0x0003e80000100a00 */
[----:B------:R-:W3:Y:S04]  /*bf4f0*/  LDL.LU.64 R52, [R1+0x1440] ;  /* 0x0014400001347983 */ /* 0x000ee80000300a00 */
[----:B------:R-:W3:Y:S04]  /*bf500*/  LDL.LU.64 R54, [R1+0x1448] ;  /* 0x0014480001367983 */ /* 0x000ee80000300a00 */
        /* <DEDUP_REMOVED lines=14> */
[----:B--2---:R-:W-:-:S15]  /*bf5f0*/  HMMA.16816.F32 R32, R28, R26, R32 ;  /* 0x0000001a1c20723c */ /* 0x004fde0000001820 */
[----:B------:R-:W-:-:S08]  /*bf600*/  NOP ;  /* 0x0000000000007918 */ /* 0x000fd00000000000 */
[----:B------:R-:W-:Y:S04]  /*bf610*/  STL.64 [R1+0x1450], R32 ;  /* 0x0014502001007387 */ /* 0x000fe80000100a00 */
[----:B------:R0:W-:Y:S04]  /*bf620*/  STL.64 [R1+0x1458], R34 ;  /* 0x0014582201007387 */ /* 0x0001e80000100a00 */
[----:B0-----:R-:W4:Y:S04]  /*bf630*/  LDL.LU.64 R34, [R1+0x86c8] ;  /* 0x0086c80001227983 */ /* 0x001f280000300a00 */
[----:B------:R-:W3:Y:S01]  /*bf640*/  LDL.LU.64 R32, [R1+0x86c0] ;  /* 0x0086c00001207983 */ /* 0x000ee20000300a00 */
[----:B------:R-:W-:Y:S01]  /*bf650*/  IMAD R7, R0, 0x100, R7 ;  /* 0x0000010000077824 */ /* 0x000fe200078e0207 */
[----:B------:R-:W-:-:S02]  /*bf660*/  F2FP.F16.E5M2.UNPACK_B R4, R4 ;  /* 0x00000004ff04723e */ /* 0x000fc400020004ff */
[----:B------:R-:W-:Y:S01]  /*bf670*/  F2FP.F16.E5M2.UNPACK_B R5, R5 ;  /* 0x00000005ff05723e */ /* 0x000fe200020004ff */
[----:B------:R-:W-:Y:S01]  /*bf680*/  STL [R1+0x8608], R27 ;  /* 0x0086081b01007387 */ /* 0x000fe20000100800 */
[----:B------:R-:W-:Y:S02]  /*bf690*/  F2FP.F16.E5M2.UNPACK_B R6, R6 ;  /* 0x00000006ff06723e */ /* 0x000fe400020004ff */
[----:B------:R-:W-:Y:S01]  /*bf6a0*/  F2FP.F16.E5M2.UNPACK_B R7, R7 ;  /* 0x00000007ff07723e */ /* 0x000fe200020004ff */
[----:B---3--:R-:W-:Y:S01]  /*bf6b0*/  HMMA.16816.F32 R28, R28, R32, R52 ;  /* 0x000000201c1c723c */ /* 0x008fe20000001834 */
[----:B------:R-:W2:Y:S04]  /*bf6c0*/  LDL.LU.64 R54, [R1+0x86b8] ;  /* 0x0086b80001367983 */ /* 0x000ea80000300a00 */
[----:B------:R-:W3:Y:S01]  /*bf6d0*/  LDL.LU.64 R52, [R1+0x86b0] ;  /* 0x0086b00001347983 */ /* 0x000ee20000300a00 */
[----:B----4-:R-:W-:-:S15]  /*bf6e0*/  HMMA.16816.F32 R32, R4, R34, R8 ;  /* 0x000000220420723c */ /* 0x010fde0000001808 */
[----:B------:R-:W-:-:S02]  /*bf6f0*/  NOP ;  /* 0x0000000000007918 */ /* 0x000fc40000000000 */
[----:B------:R0:W-:Y:S04]  /*bf700*/  STL.64 [R1+0x1440], R28 ;  /* 0x0014401c01007387 */ /* 0x0001e80000100a00 */
[----:B------:R1:W-:Y:S04]  /*bf710*/  STL.64 [R1+0x1448], R30 ;  /* 0x0014481e01007387 */ /* 0x0003e80000100a00 */
[----:B0-----:R-:W4:Y:S04]  /*bf720*/  LDL.LU.64 R28, [R1+0x14b0] ;  /* 0x0014b000011c7983 */ /* 0x001f280000300a00 */
[----:B-1----:R-:W4:Y:S04]  /*bf730*/  LDL.LU.64 R30, [R1+0x14b8] ;  /* 0x0014b800011e7983 */ /* 0x002f280000300a00 */
[----:B------:R-:W4:Y:S01]  /*bf740*/  LDL.LU.64 R10, [R1+0x86a8] ;  /* 0x0086a800010a7983 */ /* 0x000f220000300a00 */
[----:B------:R-:W-:Y:S03]  /*bf750*/  HMMA.16816.F32 R56, R4, R60, R56 ;  /* 0x0000003c0438723c */ /* 0x000fe60000001838 */
[----:B------:R-:W-:Y:S04]  /*bf760*/  STL.64 [R1+0x1460], R32 ;  /* 0x0014602001007387 */ /* 0x000fe80000100a00 */
[----:B------:R0:W-:Y:S04]  /*bf770*/  STL.64 [R1+0x1468], R34 ;  /* 0x0014682201007387 */ /* 0x0001e80000100a00 */
[----:B0-----:R-:W4:Y:S04]  /*bf780*/  LDL.LU.64 R34, [R1+0x86a0] ;  /* 0x0086a00001227983 */ /* 0x001f280000300a00 */
[----:B------:R-:W4:Y:S01]  /*bf790*/  LDL.LU.64 R32, [R1+0x8698] ;  /* 0x0086980001207983 */ /* 0x000f220000300a00 */
[----:B------:R-:W-:-:S02]  /*bf7a0*/  IMAD.MOV.U32 R27, RZ, RZ, R60 ;  /* 0x000000ffff1b7224 */ /* 0x000fc400078e003c */
[----:B------:R-:W-:Y:S01]  /*bf7b0*/  IMAD.MOV.U32 R0, RZ, RZ, R61 ;  /* 0x000000ffff007224 */ /* 0x000fe200078e003d */
[C---:B---3--:R-:W-:Y:S06]  /*bf7c0*/  HMMA.16816.F32 R12, R4.reuse, R52, R12 ;  /* 0x00000034040c723c */ /* 0x048fec000000180c */
[C---:B--2---:R-:W-:Y:S06]  /*bf7d0*/  HMMA.16816.F32 R52, R4.reuse, R54, R48 ;  /* 0x000000360434723c */ /* 0x044fec0000001830 */
[----:B----4-:R-:W-:Y:S01]  /*bf7e0*/  HMMA.16816.F32 R8, R4, R10, R36 ;  /* 0x0000000a0408723c */ /* 0x010fe20000001824 */
[----:B------:R-:W2:Y:S04]  /*bf7f0*/  LDL.LU.64 R38, [R1+0x8690] ;  /* 0x0086900001267983 */ /* 0x000ea80000300a00 */
[----:B------:R-:W3:-:S15]  /*bf800*/  LDL.LU.64 R36, [R1+0x8688] ;  /* 0x0086880001247983 */ /* 0x000ede0000300a00 */
[----:B------:R-:W-:-:S03]  /*bf810*/  NOP ;  /* 0x0000000000007918 */ /* 0x000fc60000000000 */
        /* <DEDUP_REMOVED lines=205> */
[----:B------:R-:W-:Y:S01]  /*c04f0*/  STL [R1+0x8590], R25 ;  /* 0x0085901901007387 */ /* 0x000fe20000100800 */
        /* <DEDUP_REMOVED lines=12> */
[----:B------:R-:W-:Y:S01]  /*c05c0*/  IMAD.MOV.U32 R23, RZ, RZ, R51 ;  /* 0x000000ffff177224 */ /* 0x000fe200078e0033 */
[----:B------:R-:W2:Y:S04]  /*c05d0*/  LDL.LU.64 R48, [R1+0x1690] ;  /* 0x0016900001307983 */ /* 0x000ea80000300a00 */
[----:B------:R-:W2:Y:S01]  /*c05e0*/  LDL.LU.64 R50, [R1+0x1698] ;  /* 0x0016980001327983 */ /* 0x000ea20000300a00 */
[----:B0-----:R-:W-:-:S15]  /*c05f0*/  HMMA.16816.F32 R4, R28, R46, R16 ;  /* 0x0000002e1c04723c */ /* 0x001fde0000001810 */
        /* <DEDUP_REMOVED lines=135> */
[----:B------:R-:W4:Y:S04]  /*c0e70*/  LDL.LU.64 R32, [R1+0x8598] ;  /* 0x0085980001207983 */ /* 0x000f280000300a00 */
[----:B------:R-:W-:Y:S04]  /*c0e80*/  STL.64 [R1+0x8538], R38 ;  /* 0x0085382601007387 */ /* 0x000fe80000100a00 */
[----:B------:R-:W-:Y:S01]  /*c0e90*/  STL.64 [R1+0x8530], R36 ;  /* 0x0085302401007387 */ /* 0x000fe20000100a00 */
[----:B---3--:R-:W-:-:S15]  /*c0ea0*/  HMMA.16816.F32 R40, R28, R36, R40 ;  /* 0x000000241c28723c */ /* 0x008fde0000001828 */
[----:B------:R-:W-:-:S08]  /*c0eb0*/  NOP ;  /* 0x0000000000007918 */ /* 0x000fd00000000000 */
[----:B------:R0:W-:Y:S04]  /*c0ec0*/  STL.64 [R1+0x17f0], R40 ;  /* 0x0017f02801007387 */ /* 0x0001e80000100a00 */
[----:B------:R1:W-:Y:S04]  /*c0ed0*/  STL.64 [R1+0x17f8], R42 ;  /* 0x0017f82a01007387 */ /* 0x0003e80000100a00 */
[----:B0-----:R-:W3:Y:S01]  /*c0ee0*/  LDL.LU.64 R40, [R1+0x1870] ;  /* 0x0018700001287983 */ /* 0x001ee20000300a00 */
[C---:B--2---:R-:W-:Y:S06]  /*c0ef0*/  HMMA.16816.F32 R56, R28.reuse, R34, R56 ;  /* 0x000000221c38723c */ /* 0x044fec0000001838 */
[----:B----4-:R-:W-:-:S15]  /*c0f00*/  HMMA.16816.F32 R36, R28, R32, R52 ;  /* 0x000000201c24723c */ /* 0x010fde0000001834 */
[----:B------:R-:W-:-:S02]  /*c0f10*/  NOP ;  /* 0x0000000000007918 */ /* 0x000fc40000000000 */
[----:B------:R-:W-:Y:S04]  /*c0f20*/  STL.64 [R1+0x1810], R56 ;  /* 0x0018103801007387 */ /* 0x000fe80000100a00 */
[----:B------:R-:W-:Y:S04]  /*c0f30*/  STL.64 [R1+0x1818], R58 ;  /* 0x0018183a01007387 */ /* 0x000fe80000100a00 */
[----:B-1----:R-:W3:Y:S04]  /*c0f40*/  LDL.LU.64 R42, [R1+0x1878] ;  /* 0x00187800012a7983 */ /* 0x002ee80000300a00 */
[----:B------:R0:W-:Y:S04]  /*c0f50*/  STL.64 [R1+0x1820], R36 ;  /* 0x0018202401007387 */ /* 0x0001e80000100a00 */
[----:B------:R1:W-:Y:S04]  /*c0f60*/  STL.64 [R1+0x1828], R38 ;  /* 0x0018282601007387 */ /* 0x0003e80000100a00 */
[----:B0-----:R-:W2:Y:S04]  /*c0f70*/  LDL.LU.64 R36, [R1+0x1880] ;  /* 0x0018800001247983 */ /* 0x001ea80000300a00 */
[----:B-1----:R-:W2:Y:S01]  /*c0f80*/  LDL.LU.64 R38, [R1+0x1888] ;  /* 0x0018880001267983 */ /* 0x002ea20000300a00 */
[C---:B------:R-:W-:Y:S03]  /*c0f90*/  HMMA.16816.F32 R48, R28.reuse, R2, R48 ;  /* 0x000000021c30723c */ /* 0x040fe60000001830 */
[----:B------:R-:W-:Y:S03]  /*c0fa0*/  STL.64 [R1+0x8548], R34 ;  /* 0x0085482201007387 */ /* 0x000fe60000100a00 */
[C---:B------:R-:W-:Y:S01]  /*c0fb0*/  HMMA.16816.F32 R44, R28.reuse, R8, R44 ;  /* 0x000000081c2c723c */ /* 0x040fe2000000182c */
[----:B------:R0:W-:Y:S05]  /*c0fc0*/  STL.64 [R1+0x8540], R32 ;  /* 0x0085402001007387 */ /* 0x0001ea0000100a00 */
[----:B0-----:R-:W-:Y:S11]  /*c0fd0*/  HMMA.16816.F32 R32, R28, R10, R4 ;  /* 0x0000000a1c20723c */ /* 0x001ff60000001804 */
[----:B------:R0:W-:Y:S04]  /*c0fe0*/  STL.64 [R1+0x1830], R48 ;  /* 0x0018303001007387 */ /* 0x0001e80000100a00 */
[----:B------:R-:W-:Y:S04]  /*c0ff0*/  STL.64 [R1+0x1838], R50 ;  /* 0x0018383201007387 */ /* 0x000fe80000100a00 */
[----:B------:R-:W4:Y:S04]  /*c1000*/  LDL.LU R57, [R1+0x3284] ;  /* 0x0032840001397983 */ /* 0x000f280000300800 */
[----:B------:R-:W-:Y:S04]  /*c1010*/  STL.64 [R1+0x1850], R44 ;  /* 0x0018502c01007387 */ /* 0x000fe80000100a00 */
[----:B------:R1:W-:Y:S04]  /*c1020*/  STL.64 [R1+0x1858], R46 ;  /* 0x0018582e01007387 */ /* 0x0003e80000100a00 */
        /* <DEDUP_REMOVED lines=11> */
[----:B------:R-:W4:Y:S01]  /*c10e0*/  LDL.LU.64 R52, [R1+0x1890] ;  /* 0x0018900001347983 */ /* 0x000f220000300a00 */
[----:B0-----:R-:W-:-:S02]  /*c10f0*/  IMAD.MOV.U32 R48, RZ, RZ, R24 ;  /* 0x000000ffff307224 */ /* 0x001fc400078e0018 */
[----:B------:R-:W-:Y:S02]  /*c1100*/  IMAD.MOV.U32 R49, RZ, RZ, R25 ;  /* 0x000000ffff317224 */ /* 0x000fe400078e0019 */
[----:B-1----:R-:W-:Y:S02]  /*c1110*/  IMAD.MOV.U32 R46, RZ, RZ, R20 ;  /* 0x000000ffff2e7224 */ /* 0x002fe400078e0014 */
[----:B------:R-:W-:Y:S02]  /*c1120*/  IMAD.MOV.U32 R47, RZ, RZ, R21 ;  /* 0x000000ffff2f7224 */ /* 0x000fe400078e0015 */
[----:B------:R-:W-:Y:S02]  /*c1130*/  IMAD.MOV.U32 R44, RZ, RZ, R18 ;  /* 0x000000ffff2c7224 */ /* 0x000fe400078e0012 */
[----:B------:R-:W-:Y:S01]  /*c1140*/  IMAD.MOV.U32 R45, RZ, RZ, R16 ;  /* 0x000000ffff2d7224 */ /* 0x000fe200078e0010 */
[C---:B---3--:R-:W-:Y:S06]  /*c1150*/  HMMA.16816.F32 R32, R28.reuse, R12, R40 ;  /* 0x0000000c1c20723c */ /* 0x048fec0000001828 */
[----:B--2---:R-:W-:-:S15]  /*c1160*/  HMMA.16816.F32 R8, R28, R14, R36 ;  /* 0x0000000e1c08723c */ /* 0x004fde0000001824 */
[----:B------:R-:W-:-:S02]  /*c1170*/  NOP ;  /* 0x0000000000007918 */ /* 0x000fc40000000000 */
[----:B------:R-:W-:Y:S04]  /*c1180*/  STL.64 [R1+0x1870], R32 ;  /* 0x0018702001007387 */ /* 0x000fe80000100a00 */
[----:B------:R0:W-:Y:S04]  /*c1190*/  STL.64 [R1+0x1878], R34 ;  /* 0x0018782201007387 */ /* 0x0001e80000100a00 */
[----:B------:R-:W4:Y:S04]  /*c11a0*/  LDL.LU.64 R54, [R1+0x1898] ;  /* 0x0018980001367983 */ /* 0x000f280000300a00 */
[----:B------:R1:W-:Y:S04]  /*c11b0*/  STL.64 [R1+0x1880], R8 ;  /* 0x0018800801007387 */ /* 0x0003e80000100a00 */
[----:B------:R2:W-:Y:S04]  /*c11c0*/  STL.64 [R1+0x1888], R10 ;  /* 0x0018880a01007387 */ /* 0x0005e80000100a00 */
[----:B------:R-:W3:Y:S04]  /*c11d0*/  LDL.LU R24, [R1+0x8594] ;  /* 0x0085940001187983 */ /* 0x000ee80000300800 */
[----:B------:R-:W3:Y:S04]  /*c11e0*/  LDL.LU R25, [R1+0x8590] ;  /* 0x0085900001197983 */ /* 0x000ee80000300800 */
[----:B------:R-:W3:Y:S04]  /*c11f0*/  LDL.LU R20, [R1+0x858c] ;  /* 0x00858c0001147983 */ /* 0x000ee80000300800 */
[----:B------:R-:W3:Y:S04]  /*c1200*/  LDL.LU R21, [R1+0x8588] ;  /* 0x0085880001157983 */ /* 0x000ee80000300800 */
[----:B------:R-:W3:Y:S04]  /*c1210*/  LDL.LU.64 R40, [R1+0x18a0] ;  /* 0x0018a00001287983 */ /* 0x000ee80000300a00 */
[----:B------:R-:W3:Y:S04]  /*c1220*/  LDL.LU.64 R42, [R1+0x18a8] ;  /* 0x0018a800012a7983 */ /* 0x000ee80000300a00 */
[----:B------:R-:W3:Y:S04]  /*c1230*/  LDL.LU.64 R36, [R1+0x18b0] ;  /* 0x0018b00001247983 */ /* 0x000ee80000300a00 */
[----:B------:R-:W3:Y:S04]  /*c1240*/  LDL.LU.64 R38, [R1+0x18b8] ;  /* 0x0018b80001267983 */ /* 0x000ee80000300a00 */
[----:B------:R-:W3:Y:S04]  /*c1250*/  LDL.LU R18, [R1+0x8584] ;  /* 0x0085840001127983 */ /* 0x000ee80000300800 */
[----:B------:R-:W4:Y:S01]  /*c1260*/  LDL.LU R16, [R1+0x8580] ;  /* 0x0085800001107983 */ /* 0x000f220000300800 */
[----:B0-----:R-:W-:-:S03]  /*c1270*/  IMAD.MOV.U32 R34, RZ, RZ, R17 ;  /* 0x000000ffff227224 */ /* 0x001fc600078e0011 */
[----:B-1----:R-:W3:Y:S01]  /*c1280*/  LDL.LU.64 R8, [R1+0x18c0] ;  /* 0x0018c00001087983 */ /* 0x002ee20000300a00 */
[----:B------:R-:W-:-:S03]  /*c1290*/  IMAD.MOV.U32 R35, RZ, RZ, R19 ;  /* 0x000000ffff237224 */ /* 0x000fc600078e0013 */
[----:B--2---:R-:W2:Y:S01]  /*c12a0*/  LDL.LU.64 R10, [R1+0x18c8] ;  /* 0x0018c800010a7983 */ /* 0x004ea20000300a00 */
[----:B------:R-:W-:-:S03]  /*c12b0*/  IMAD.MOV.U32 R32, RZ, RZ, R22 ;  /* 0x000000ffff207224 */ /* 0x000fc600078e0016 */
[----:B------:R-:W-:Y:S01]  /*c12c0*/  STL.64 [R1+0x8558], R46 ;  /* 0x0085582e01007387 */ /* 0x000fe20000100a00 */
[----:B------:R-:W-:-:S03]  /*c12d0*/  IMAD.MOV.U32 R33, RZ, RZ, R23 ;  /* 0x000000ffff217224 */ /* 0x000fc600078e0017 */
[----:B------:R4:W-:Y:S04]  /*c12e0*/  STL.64 [R1+0x8550], R44 ;  /* 0x0085502c01007387 */ /* 0x0009e80000100a00 */
[----:B------:R-:W4:Y:S04]  /*c12f0*/  LDL.LU R17, [R1+0x857c] ;  /* 0x00857c0001117983 */ /* 0x000f280000300800 */
[----:B------:R-:W3:Y:S04]  /*c1300*/  LDL.LU R19, [R1+0x8578] ;  /* 0x0085780001137983 */ /* 0x000ee80000300800 */
[----:B------:R-:W2:Y:S04]  /*c1310*/  LDL.LU R22, [R1+0x8574] ;  /* 0x0085740001167983 */ /* 0x000ea80000300800 */
[----:B------:R-:W2:Y:S04]  /*c1320*/  LDL.LU R23, [R1+0x8570] ;  /* 0x0085700001177983 */ /* 0x000ea80000300800 */
[----:B------:R-:W2:Y:S01]  /*c1330*/  LDL.64 R50, [R1] ;  /* 0x0000000001327983 */ /* 0x000ea20000100a00 */
[C---:B----4-:R-:W-:Y:S06]  /*c1340*/  HMMA.16816.F32 R44, R28.reuse, R16, R52 ;  /* 0x000000101c2c723c */ /* 0x050fec0000001834 */
[C---:B---3--:R-:W-:Y:S01]  /*c1350*/  HMMA.16816.F32 R40, R28.reuse, R18, R40 ;  /* 0x000000121c28723c */ /* 0x048fe20000001828 */
[----:B--2---:R-:W-:Y:S04]  /*c1360*/  STL.64 [R1+0x8568], R50 ;  /* 0x0085683201007387 */ /* 0x004fe80000100a00 */
[----:B------:R-:W-:Y:S04]  /*c1370*/  STL.64 [R1+0x8560], R48 ;  /* 0x0085603001007387 */ /* 0x000fe80000100a00 */
[----:B------:R-:W-:Y:S04]  /*c1380*/  STL.64 [R1+0x84c8], R14 ;  /* 0x0084c80e01007387 */ /* 0x000fe80000100a00 */
[----:B------:R0:W-:Y:S01]  /*c1390*/  STL.64 [R1+0x84c0], R12 ;  /* 0x0084c00c01007387 */ /* 0x0001e20000100a00 */
[C---:B------:R-:W-:Y:S06]  /*c13a0*/  HMMA.16816.F32 R8, R28.reuse, R22, R8 ;  /* 0x000000161c08723c */ /* 0x040fec0000001808 */
[----:B0-----:R-:W-:Y:S01]  /*c13b0*/  HMMA.16816.F32 R12, R28, R20, R36 ;  /* 0x000000141c0c723c */ /* 0x001fe20000001824 */
[----:B------:R-:W-:Y:S04]  /*c13c0*/  STL.64 [R1+0x1890], R44 ;  /* 0x0018902c01007387 */ /* 0x000fe80000100a00 */
[----:B------:R-:W-:Y:S04]  /*c13d0*/  STL.64 [R1+0x1898], R46 ;  /* 0x0018982e01007387 */ /* 0x000fe80000100a00 */
[----:B------:R-:W-:Y:S04]  /*c13e0*/  STL.64 [R1+0x18a0], R40 ;  /* 0x0018a02801007387 */ /* 0x000fe80000100a00 */
[----:B------:R-:W-:Y:S10]  /*c13f0*/  STL.64 [R1+0x18a8], R42 ;  /* 0x0018a82a01007387 */ /* 0x000ff40000100a00 */
[----:B------:R0:W-:Y:S04]  /*c1400*/  STL.64 [R1+0x18b0], R12 ;  /* 0x0018b00c01007387 */ /* 0x0001e80000100a00 */
[----:B------:R1:W-:Y:S04]  /*c1410*/  STL.64 [R1+0x18b8], R14 ;  /* 0x0018b80e01007387 */ /* 0x0003e80000100a00 */
[----:B------:R-:W2:Y:S04]  /*c1420*/  LDL.LU.64 R52, [R1+0x1980] ;  /* 0x0019800001347983 */ /* 0x000ea80000300a00 */
[----:B------:R-:W2:Y:S04]  /*c1430*/  LDL.LU.64 R54, [R1+0x1988] ;  /* 0x0019880001367983 */ /* 0x000ea80000300a00 */
[----:B------:R3:W-:Y:S04]  /*c1440*/  STL.64 [R1+0x18c0], R8 ;  /* 0x0018c00801007387 */ /* 0x0007e80000100a00 */
[----:B------:R4:W-:Y:S04]  /*c1450*/  STL.64 [R1+0x18c8], R10 ;  /* 0x0018c80a01007387 */ /* 0x0009e80000100a00 */
[----:B0-----:R-:W2:Y:S04]  /*c1460*/  LDL.LU.64 R12, [R1+0x1970] ;  /* 0x00197000010c7983 */ /* 0x001ea80000300a00 */
[----:B-1----:R-:W2:Y:S04]  /*c1470*/  LDL.LU.64 R14, [R1+0x1978] ;  /* 0x00197800010e7983 */ /* 0x002ea80000300a00 */
[----:B------:R-:W2:Y:S04]  /*c1480*/  LDL.LU.64 R48, [R1+0x1840] ;  /* 0x0018400001307983 */ /* 0x000ea80000300a00 */
[----:B------:R-:W2:Y:S04]  /*c1490*/  LDL.LU.64 R50, [R1+0x1848] ;  /* 0x0018480001327983 */ /* 0x000ea80000300a00 */
[----:B------:R-:W2:Y:S04]  /*c14a0*/  LDL.LU.64 R44, [R1+0x1800] ;  /* 0x00180000012c7983 */ /* 0x000ea80000300a00 */
[----:B------:R-:W2:Y:S01]  /*c14b0*/  LDL.LU.64 R46, [R1+0x1808] ;  /* 0x00180800012e7983 */ /* 0x000ea20000300a00 */
[----:B------:R-:W-:-:S02]  /*c14c0*/  IMAD R4, R4, 0x100, R57 ;  /* 0x0000010004047824 */ /* 0x000fc400078e0239 */
[----:B------:R-:W-:Y:S01]  /*c14d0*/  IMAD R5, R5, 0x100, R58 ;  /* 0x0000010005057824 */ /* 0x000fe200078e023a */
[----:B------:R-:W2:Y:S01]  /*c14e0*/  LDL.LU.64 R36, [R1+0x17d0] ;  /* 0x0017d00001247983 */ /* 0x000ea20000300a00 */
[----:B------:R-:W-:-:S03]  /*c14f0*/  IMAD R6, R6, 0x100, R59 ;  /* 0x0000010006067824 */ /* 0x000fc600078e023b */
[----:B------:R-:W2:Y:S04]  /*c1500*/  LDL.LU.64 R38, [R1+0x17d8] ;  /* 0x0017d80001267983 */ /* 0x000ea80000300a00 */
[----:B------:R-:W2:Y:S04]  /*c1510*/  LDL.LU.64 R40, [R1+0x17a0] ;  /* 0x0017a00001287983 */ /* 0x000ea80000300a00 */
[----:B------:R-:W2:Y:S04]  /*c1520*/  LDL.LU.64 R42, [R1+0x17a8] ;  /* 0x0017a800012a7983 */ /* 0x000ea80000300a00 */
[----:B---3--:R-:W3:Y:S04]  /*c1530*/  LDL.LU.64 R8, [R1+0x1760] ;  /* 0x0017600001087983 */ /* 0x008ee80000300a00 */
[----:B----4-:R-:W3:Y:S01]  /*c1540*/  LDL.LU.64 R10, [R1+0x1768] ;  /* 0x00176800010a7983 */ /* 0x010ee20000300a00 */
[----:B------:R-:W-:Y:S01]  /*c1550*/  IMAD R7, R0, 0x100, R7 ;  /* 0x0000010000077824 */ /* 0x000fe200078e0207 */
[----:B------:R-:W-:-:S02]  /*c1560*/  F2FP.F16.E5M2.UNPACK_B R4, R4 ;  /* 0x00000004ff04723e */ /* 0x000fc400020004ff */
[----:B------:R-:W-:Y:S02]  /*c1570*/  F2FP.F16.E5M2.UNPACK_B R5, R5 ;  /* 0x00000005ff05723e */ /* 0x000fe400020004ff */
[----:B------:R-:W-:Y:S02]  /*c1580*/  F2FP.F16.E5M2.UNPACK_B R6, R6 ;  /* 0x00000006ff06723e */ /* 0x000fe400020004ff */
[----:B------:R-:W-:Y:S01]  /*c1590*/  F2FP.F16.E5M2.UNPACK_B R7, R7 ;  /* 0x00000007ff07723e */ /* 0x000fe200020004ff */
[C---:B--2---:R-:W-:Y:S01]  /*c15a0*/  HMMA.16816.F32 R56, R28.reuse, R24, R52 ;  /* 0x000000181c38723c */ /* 0x044fe20000001834 */
[----:B------:R-:W2:Y:S04]  /*c15b0*/  LDL.LU.64 R52, [R1+0x1730] ;  /* 0x0017300001347983 */ /* 0x000ea80000300a00 */
[----:B------:R-:W2:Y:S01]  /*c15c0*/  LDL.LU.64 R54, [R1+0x1738] ;  /* 0x0017380001367983 */ /* 0x000ea20000300a00 */
[C---:B------:R-:W-:Y:S06]  /*c15d0*/  HMMA.16816.F32 R12, R28.reuse, R26, R12 ;  /* 0x0000001a1c0c723c */ /* 0x040fec000000180c */
[----:B------:R-:W-:Y:S11]  /*c15e0*/  HMMA.16816.F32 R28, R28, R32, R48 ;  /* 0x000000201c1c723c */ /* 0x000ff60000001830 */
[----:B------:R0:W-:Y:S04]  /*c15f0*/  STL.64 [R1+0x18d0], R56 ;  /* 0x0018d03801007387 */ /* 0x0001e80000100a00 */
[----:B------:R1:W-:Y:S04]  /*c1600*/  STL.64 [R1+0x18d8], R58 ;  /* 0x0018d83a01007387 */ /* 0x0003e80000100a00 */
[----:B0-----:R-:W4:Y:S04]  /*c1610*/  LDL.LU.64 R56, [R1+0x1700] ;  /* 0x0017000001387983 */ /* 0x001f280000300a00 */
[----:B-1----:R-:W4:Y:S04]  /*c1620*/  LDL.LU.64 R58, [R1+0x1708] ;  /* 0x00170800013a7983 */ /* 0x002f280000300a00 */
[----:B------:R0:W-:Y:S04]  /*c1630*/  STL.64 [R1+0x18f0], R12 ;  /* 0x0018f00c01007387 */ /* 0x0001e80000100a00 */
[----:B------:R1:W-:Y:S04]  /*c1640*/  STL.64 [R1+0x18f8], R14 ;  /* 0x0018f80e01007387 */ /* 0x0003e80000100a00 */
[----:B0-----:R-:W3:Y:S04]  /*c1650*/  LDL.LU.64 R12, [R1+0x16d0] ;  /* 0x0016d000010c7983 */ /* 0x001ee80000300a00 */
[----:B-1----:R-:W3:Y:S04]  /*c1660*/  LDL.LU.64 R14, [R1+0x16d8] ;  /* 0x0016d800010e7983 */ /* 0x002ee80000300a00 */
[----:B------:R-:W-:Y:S04]  /*c1670*/  STL [R1+0x84b8], R27 ;  /* 0x0084b81b01007387 */ /* 0x000fe80000100800 */
[----:B------:R-:W2:Y:S04]  /*c1680*/  LDL.LU.64 R50, [R1+0x8568] ;  /* 0x0085680001327983 */ /* 0x000ea80000300a00 */
[----:B------:R-:W3:Y:S01]  /*c1690*/  LDL.LU.64 R48, [R1+0x8560] ;  /* 0x0085600001307983 */ /* 0x000ee20000300a00 */
[C---:B------:R-:W-:Y:S03]  /*c16a0*/  HMMA.16816.F32 R32, R4.reuse, R34, R44 ;  /* 0x000000220420723c */ /* 0x040fe6000000182c */
        /* <DEDUP_REMOVED lines=10> */
[C---:B----4-:R-:W-:Y:S06]  /*c1750*/  HMMA.16816.F32 R56, R4.reuse, R60, R56 ;  /* 0x0000003c0438723c */ /* 0x050fec0000001838 */
[C---:B--2---:R-:W-:Y:S06]  /*c1760*/  HMMA.16816.F32 R52, R4.reuse, R50, R52 ;  /* 0x000000320434723c */ /* 0x044fec0000001834 */
[C---:B---3--:R-:W-:Y:S06]  /*c1770*/  HMMA.16816.F32 R8, R4.reuse, R48, R8 ;  /* 0x000000300408723c */ /* 0x048fec0000001808 */
[C---:B------:R-:W-:Y:S06]  /*c1780*/  HMMA.16816.F32 R36, R4.reuse, R44, R36 ;  /* 0x0000002c0424723c */ /* 0x040fec0000001824 */
[----:B------:R-:W-:-:S15]  /*c1790*/  HMMA.16816.F32 R44, R4, R46, R40 ;  /* 0x0000002e042c723c */ /* 0x000fde0000001828 */
[----:B------:R-:W-:-:S02]  /*c17a0*/  NOP ;  /* 0x0000000000007918 */ /* 0x000fc40000000000 */
[----:B------:R-:W-:Y:S04]  /*c17b0*/  STL.64 [R1+0x1910], R36 ;  /* 0x0019102401007387 */ /* 0x000fe80000100a00 */
[----:B------:R0:W-:Y:S04]  /*c17c0*/  STL.64 [R1+0x1918], R38 ;  /* 0x0019182601007387 */ /* 0x0001e80000100a00 */
[----:B0-----:R-:W2:Y:S04]  /*c17d0*/  LDL.LU.64 R38, [R1+0x8538] ;  /* 0x0085380001267983 */ /* 0x001ea80000300a00 */
[----:B------:R-:W3:Y:S04]  /*c17e0*/  LDL.LU.64 R36, [R1+0x8530] ;  /* 0x0085300001247983 */ /* 0x000ee80000300a00 */
[----:B------:R-:W4:Y:S04]  /*c17f0*/  LDL.LU.64 R42, [R1+0x8528] ;  /* 0x00852800012a7983 */ /* 0x000f280000300a00 */
[----:B------:R-:W2:Y:S04]  /*c1800*/  LDL.LU.64 R40, [R1+0x8520] ;  /* 0x0085200001287983 */ /* 0x000ea80000300a00 */
[----:B------:R-:W-:Y:S04]  /*c1810*/  STL.64 [R1+0x1920], R44 ;  /* 0x0019202c01007387 */ /* 0x000fe80000100a00 */
[----:B------:R0:W-:Y:S01]  /*c1820*/  STL.64 [R1+0x1928], R46 ;  /* 0x0019282e01007387 */ /* 0x0001e20000100a00 */
[----:B------:R-:W-:-:S03]  /*c1830*/  IMAD.MOV.U32 R27, RZ, RZ, R50 ;  /* 0x000000ffff1b7224 */ /* 0x000fc600078e0032 */
[----:B0-----:R-:W3:Y:S04]  /*c1840*/  LDL.LU.64 R46, [R1+0x8518] ;  /* 0x00851800012e7983 */ /* 0x001ee80000300a00 */
[----:B------:R-:W4:Y:S04]  /*c1850*/  LDL.LU.64 R44, [R1+0x8510] ;  /* 0x00851000012c7983 */ /* 0x000f280000300a00 */
[----:B------:R0:W-:Y:S04]  /*c1860*/  STL.64 [R1+0x1930], R8 ;  /* 0x0019300801007387 */ /* 0x0001e80000100a00 */
[----:B------:R1:W-:Y:S01]  /*c1870*/  STL.64 [R1+0x1938], R10 ;  /* 0x0019380a01007387 */ /* 0x0003e20000100a00 */
[----:B------:R-:W-:-:S03]  /*c1880*/  IMAD.MOV.U32 R0, RZ, RZ, R51 ;  /* 0x000000ffff007224 */ /* 0x000fc600078e0033 */
[----:B0-----:R-:W2:Y:S04]  /*c1890*/  LDL.LU.64 R8, [R1+0x1680] ;  /* 0x0016800001087983 */ /* 0x001ea80000300a00 */
[----:B-1----:R-:W2:Y:S04]  /*c18a0*/  LDL.LU.64 R10, [R1+0x1688] ;  /* 0x00168800010a7983 */ /* 0x002ea80000300a00 */
[----:B------:R-:W-:Y:S04]  /*c18b0*/  STL.64 [R1+0x1940], R52 ;  /* 0x0019403401007387 */ /* 0x000fe80000100a00 */
[----:B------:R0:W-:Y:S04]  /*c18c0*/  STL.64 [R1+0x1948], R54 ;  /* 0x0019483601007387 */ /* 0x0001e80000100a00 */
[----:B0-----:R-:W2:Y:S04]  /*c18d0*/  LDL.LU.64 R54, [R1+0x8508] ;  /* 0x0085080001367983 */ /* 0x001ea80000300a00 */
[----:B------:R-:W3:Y:S04]  /*c18e0*/  LDL.LU.64 R52, [R1+0x8500] ;  /* 0x0085000001347983 */ /* 0x000ee80000300a00 */
[----:B------:R-:W3:Y:S04]  /*c18f0*/  LDL.LU.64 R48, [R1+0x1150] ;  /* 0x0011500001307983 */ /* 0x000ee80000300a00 */
[----:B------:R-:W3:Y:S04]  /*c1900*/  LDL.LU.64 R50, [R1+0x1158] ;  /* 0x0011580001327983 */ /* 0x000ee80000300a00 */
[----:B------:R-:W-:Y:S04]  /*c1910*/  STL.64 [R1+0x1950], R56 ;  /* 0x0019503801007387 */ /* 0x000fe80000100a00 */
[----:B------:R0:W-:Y:S04]  /*c1920*/  STL.64 [R1+0x1958], R58 ;  /* 0x0019583a01007387 */ /* 0x0001e80000100a00 */
[----:B0-----:R-:W4:Y:S04]  /*c1930*/  LDL.LU.64 R58, [R1+0x84f8] ;  /* 0x0084f800013a7983 */ /* 0x001f280000300a00 */
[----:B------:R-:W4:Y:S01]  /*c1940*/  LDL.LU.64 R56, [R1+0x84f0] ;  /* 0x0084f00001387983 */ /* 0x000f220000300a00 */
[C---:B--2---:R-:W-:Y:S06]  /*c1950*/  HMMA.16816.F32 R8, R4.reuse, R54, R8 ;  /* 0x000000360408723c */ /* 0x044fec0000001808 */
[C---:B---3--:R-:W-:Y:S06]  /*c1960*/  HMMA.16816.F32 R48, R4.reuse, R52, R48 ;  /* 0x000000340430723c */ /* 0x048fec0000001830 */
[C---:B----4-:R-:W-:Y:S06]  /*c1970*/  HMMA.16816.F32 R28, R4.reuse, R58, R28 ;  /* 0x0000003a041c723c */ /* 0x050fec000000181c */
[----:B------:R-:W-:-:S15]  /*c1980*/  HMMA.16816.F32 R12, R4, R56, R12 ;  /* 0x00000038040c723c */ /* 0x000fde000000180c */
        /* <DEDUP_REMOVED lines=13> */
[----:B------:R0:W-:Y:S04]  /*c1a60*/  STL.64 [R1+0x1980], R8 ;  /* 0x0019800801007387 */ /* 0x0001e80000100a00 */
[----:B------:R1:W-:Y:S04]  /*c1a70*/  STL.64 [R1+0x1988], R10 ;  /* 0x0019880a01007387 */ /* 0x0003e80000100a00 */
[----:B0-----:R-:W2:Y:S04]  /*c1a80*/  LDL.LU.64 R8, [R1+0x1030] ;  /* 0x0010300001087983 */ /* 0x001ea80000300a00 */
[----:B-1----:R-:W2:Y:S04]  /*c1a90*/  LDL.LU.64 R10, [R1+0x1038] ;  /* 0x00103800010a7983 */ /* 0x002ea80000300a00 */
[----:B------:R-:W-:Y:S04]  /*c1aa0*/  STL.64 [R1+0x1990], R48 ;  /* 0x0019903001007387 */ /* 0x000fe80000100a00 */
[----:B------:R0:W-:Y:S04]  /*c1ab0*/  STL.64 [R1+0x1998], R50 ;  /* 0x0019983201007387 */ /* 0x0001e80000100a00 */
[----:B0-----:R-:W4:Y:S04]  /*c1ac0*/  LDL.LU.64 R50, [R1+0x84e8] ;  /* 0x0084e80001327983 */ /* 0x001f280000300a00 */
[----:B------:R-:W2:Y:S04]  /*c1ad0*/  LDL.LU.64 R48, [R1+0x84e0] ;  /* 0x0084e00001307983 */ /* 0x000ea80000300a00 */
[----:B------:R-:W-:Y:S04]  /*c1ae0*/  STL.64 [R1+0x8470], R54 ;  /* 0x0084703601007387 */ /* 0x000fe80000100a00 */
[----:B------:R4:W-:Y:S01]  /*c1af0*/  STL.64 [R1+0x8468], R52 ;  /* 0x0084683401007387 */ /* 0x0009e20000100a00 */
[C---:B---3--:R-:W-:Y:S06]  /*c1b00*/  HMMA.16816.F32 R12, R4.reuse, R46, R12 ;  /* 0x0000002e040c723c */ /* 0x048fec000000180c */
[C---:B----4-:R-:W-:Y:S01]  /*c1b10*/  HMMA.16816.F32 R52, R4.reuse, R50, R56 ;  /* 0x000000320434723c */ /* 0x050fe20000001838 */
[----:B------:R-:W3:Y:S04]  /*c1b20*/  LDL.LU.64 R56, [R1+0xfe0] ;  /* 0x000fe00001387983 */ /* 0x000ee80000300a00 */
[----:B------:R-:W3:Y:S01]  /*c1b30*/  LDL.LU.64 R58, [R1+0xfe8] ;  /* 0x000fe800013a7983 */ /* 0x000ee20000300a00 */
        /* <DEDUP_REMOVED lines=14> */
[C---:B------:R-:W-:Y:S03]  /*c1c20*/  HMMA.16816.F32 R8, R4.reuse, R44, R8 ;  /* 0x0000002c0408723c */ /* 0x040fe60000001808 */
[----:B------:R0:W-:Y:S04]  /*c1c30*/  STL.64 [R1+0x19c0], R12 ;  /* 0x0019c00c01007387 */ /* 0x0001e80000100a00 */
[----:B------:R1:W-:Y:S04]  /*c1c40*/  STL.64 [R1+0x19c8], R14 ;  /* 0x0019c80e01007387 */ /* 0x0003e80000100a00 */
[----:B0-----:R-:W4:Y:S04]  /*c1c50*/  LDL.LU.64 R12, [R1+0xee0] ;  /* 0x000ee000010c7983 */ /* 0x001f280000300a00 */
[----:B-1----:R-:W4:Y:S08]  /*c1c60*/  LDL.LU.64 R14, [R1+0xee8] ;  /* 0x000ee800010e7983 */ /* 0x002f300000300a00 */
[----:B------:R0:W-:Y:S04]  /*c1c70*/  STL.64 [R1+0x19d0], R8 ;  /* 0x0019d00801007387 */ /* 0x0001e80000100a00 */
[----:B------:R1:W-:Y:S04]  /*c1c80*/  STL.64 [R1+0x19d8], R10 ;  /* 0x0019d80a01007387 */ /* 0x0003e80000100a00 */
[----:B0-----:R-:W4:Y:S04]  /*c1c90*/  LDL.LU.64 R8, [R1+0xeb0] ;  /* 0x000eb00001087983 */ /* 0x001f280000300a00 */
[----:B-1----:R-:W4:Y:S04]  /*c1ca0*/  LDL.LU.64 R10, [R1+0xeb8] ;  /* 0x000eb800010a7983 */ /* 0x002f280000300a00 */
[----:B------:R-:W-:Y:S04]  /*c1cb0*/  STL.64 [R1+0x84a0], R46 ;  /* 0x0084a02e01007387 */ /* 0x000fe80000100a00 */
[----:B------:R2:W-:Y:S04]  /*c1cc0*/  STL.64 [R1+0x8498], R44 ;  /* 0x0084982c01007387 */ /* 0x0005e80000100a00 */
[----:B------:R-:W-:Y:S01]  /*c1cd0*/  STL.64 [R1+0x8450], R42 ;  /* 0x0084502a01007387 */ /* 0x000fe20000100a00 */
[----:B---3--:R-:W-:-:S15]  /*c1ce0*/  HMMA.16816.F32 R56, R4, R42, R56 ;  /* 0x0000002a0438723c */ /* 0x008fde0000001838 */
[----:B------:R-:W-:-:S08]  /*c1cf0*/  NOP ;  /* 0x0000000000007918 */ /* 0x000fd00000000000 */
[----:B------:R-:W-:Y:S04]  /*c1d00*/  STL.64 [R1+0x19e0], R56 ;  /* 0x0019e03801007387 */ /* 0x000fe80000100a00 */
[----:B------:R-:W-:Y:S04]  /*c1d10*/  STL.64 [R1+0x19e8], R58 ;  /* 0x0019e83a01007387 */ /* 0x000fe80000100a00 */
[----:B------:R4:W-:Y:S01]  /*c1d20*/  STL.64 [R1+0x8448], R40 ;  /* 0x0084482801007387 */ /* 0x0009e20000100a00 */
[C---:B--2---:R-:W-:Y:S06]  /*c1d30*/  HMMA.16816.F32 R44, R4.reuse, R40, R52 ;  /* 0x00000028042c723c */ /* 0x044fec0000001834 */
[----:B----4-:R-:W-:-:S15]  /*c1d40*/  HMMA.16816.F32 R40, R4, R38, R28 ;  /* 0x000000260428723c */ /* 0x010fde000000181c */
[----:B------:R-:W-:-:S02]  /*c1d50*/  NOP ;  /* 0x0000000000007918 */ /* 0x000fc40000000000 */
[----:B------:R-:W-:Y:S04]  /*c1d60*/  STL.64 [R1+0x19f0], R44 ;  /* 0x0019f02c01007387 */ /* 0x000fe80000100a00 */
[----:B------:R-:W-:Y:S04]  /*c1d70*/  STL.64 [R1+0x19f8], R46 ;  /* 0x0019f82e01007387 */ /* 0x000fe80000100a00 */
[----:B------:R-:W2:Y:S04]  /*c1d80*/  LDL.LU R52, [R1+0x32a4] ;  /* 0x0032a40001347983 */ /* 0x000ea80000300800 */
[----:B------:R-:W2:Y:S04]  /*c1d90*/  LDL.LU R28, [R1+0x32a0] ;  /* 0x0032a000011c7983 */ /* 0x000ea80000300800 */
[----:B------:R-:W-:Y:S04]  /*c1da0*/  STL.64 [R1+0x1a00], R40 ;  /* 0x001a002801007387 */ /* 0x000fe80000100a00 */
[----:B------:R0:W-:Y:S04]  /*c1db0*/  STL.64 [R1+0x1a08], R42 ;  /* 0x001a082a01007387 */ /* 0x0001e80000100a00 */
[----:B------:R-:W3:Y:S04]  /*c1dc0*/  LDL.LU R53, [R1+0x32ac] ;  /* 0x0032ac0001357983 */ /* 0x000ee80000300800 */
[----:B------:R-:W3:Y:S01]  /*c1dd0*/  LDL.LU R29, [R1+0x32a8] ;  /* 0x0032a800011d7983 */ /* 0x000ee20000300800 */
[----:B0-----:R-:W-:Y:S03]  /*c1de0*/  HMMA.16816.F32 R40, R4, R36, R48 ;  /* 0x000000240428723c */ /* 0x001fe60000001830 */
[----:B------:R-:W4:Y:S04]  /*c1df0*/  LDL.LU R54, [R1+0x32b4] ;  /* 0x0032b40001367983 */ /* 0x000f280000300800 */
[----:B------:R-:W4:-:S15]  /*c1e00*/  LDL.LU R30, [R1+0x32b0] ;  /* 0x0032b000011e7983 */ /* 0x000f1e0000300800 */
[----:B------:R-:W-:-:S01]  /*c1e10*/  NOP ;  /* 0x0000000000007918 */ /* 0x000fc20000000000 */
[----:B------:R-:W-:Y:S04]  /*c1e20*/  STL.64 [R1+0x1a10], R40 ;  /* 0x001a102801007387 */ /* 0x000fe80000100a00 */
[----:B------:R-:W-:Y:S04]  /*c1e30*/  STL.64 [R1+0x1a18], R42 ;  /* 0x001a182a01007387 */ /* 0x000fe80000100a00 */
[----:B------:R-:W-:Y:S04]  /*c1e40*/  STL.64 [R1+0x8440], R38 ;  /* 0x0084402601007387 */ /* 0x000fe80000100a00 */
[----:B------:R0:W-:Y:S02]  /*c1e50*/  STL.64 [R1+0x8438], R36 ;  /* 0x0084382401007387 */ /* 0x0001e40000100a00 */
[C---:B0-----:R-:W-:Y:S06]  /*c1e60*/  HMMA.16816.F32 R36, R4.reuse, R34, R12 ;  /* 0x000000220424723c */ /* 0x041fec000000180c */
[----:B------:R-:W-:Y:S01]  /*c1e70*/  HMMA.16816.F32 R12, R4, R32, R8 ;  /* 0x00000020040c723c */ /* 0x000fe20000001808 */
        /* <DEDUP_REMOVED lines=29> */
[----:B0-----:R-:W3:Y:S04]  /*c2050*/  LDL.LU.64 R10, [R1+0x84d8] ;  /* 0x0084d800010a7983 */ /* 0x001ee80000300a00 */
[----:B------:R-:W4:Y:S01]  /*c2060*/  LDL.LU.64 R8, [R1+0x84d0] ;  /* 0x0084d00001087983 */ /* 0x000f220000300a00 */
        /* <DEDUP_REMOVED lines=12> */
[----:B------:R3:W-:Y:S01]  /*c2130*/  STL.64 [R1+0x84a8], R8 ;  /* 0x0084a80801007387 */ /* 0x0007e20000100a00 */
[C---:B------:R-:W-:Y:S06]  /*c2140*/  HMMA.16816.F32 R44, R4.reuse, R16, R44 ;  /* 0x00000010042c723c */ /* 0x040fec000000182c */
[C---:B---3--:R-:W-:Y:S06]  /*c2150*/  HMMA.16816.F32 R8, R4.reuse, R14, R48 ;  /* 0x0000000e0408723c */ /* 0x048fec0000001830 */
[----:B----4-:R-:W-:-:S15]  /*c2160*/  HMMA.16816.F32 R56, R4, R12, R56 ;  /* 0x0000000c0438723c */ /* 0x010fde0000001838 */
[----:B------:R-:W-:-:S08]  /*c2170*/  NOP ;  /* 0x0000000000007918 */ /* 0x000fd00000000000 */
[----:B------:R0:W-:Y:S04]  /*c2180*/  STL.64 [R1+0x1a70], R56 ;  /* 0x001a703801007387 */ /* 0x0001e80000100a00 */
[----:B------:R1:W-:Y:S04]  /*c2190*/  STL.64 [R1+0x1a78], R58 ;  /* 0x001a783a01007387 */ /* 0x0003e80000100a00 */
[----:B0-----:R-:W3:Y:S04]  /*c21a0*/  LDL.64 R56, [R1+0x28] ;  /* 0x0000280001387983 */ /* 0x001ee80000100a00 */
[----:B------:R-:W-:Y:S04]  /*c21b0*/  STL.64 [R1+0x1a80], R8 ;  /* 0x001a800801007387 */ /* 0x000fe80000100a00 */
[----:B------:R0:W-:Y:S04]  /*c21c0*/  STL.64 [R1+0x1a88], R10 ;  /* 0x001a880a01007387 */ /* 0x0001e80000100a00 */
[----:B-1----:R-:W4:Y:S01]  /*c21d0*/  LDL.64 R58, [R1+0x20] ;  /* 0x00002000013a7983 */ /* 0x002f220000100a00 */
[----:B0-----:R-:W-:Y:S03]  /*c21e0*/  HMMA.16816.F32 R8, R4, R18, R40 ;  /* 0x000000120408723c */ /* 0x001fe60000001828 */
[----:B------:R-:W-:Y:S04]  /*c21f0*/  STL.64 [R1+0x1a90], R44 ;  /* 0x001a902c01007387 */ /* 0x000fe80000100a00 */
[----:B------:R-:W-:Y:S04]  /*c2200*/  STL.64 [R1+0x1a98], R46 ;  /* 0x001a982e01007387 */ /* 0x000fe80000100a00 */
[----:B------:R-:W-:-:S12]  /*c2210*/  STL [R1+0x8434], R18 ;  /* 0x0084341201007387 */ /* 0x000fd80000100800 */
[----:B------:R-:W-:Y:S04]  /*c2220*/  STL.64 [R1+0x1aa0], R8 ;  /* 0x001aa00801007387 */ /* 0x000fe80000100a00 */
[----:B------:R0:W-:Y:S02]  /*c2230*/  STL.64 [R1+0x1aa8], R10 ;  /* 0x001aa80a01007387 */ /* 0x0001e40000100a00 */
[----:B0-----:R-:W-:Y:S02]  /*c2240*/  HMMA.16816.F32 R8, R4, R20, R36 ;  /* 0x000000140408723c */ /* 0x001fe40000001824 */
[----:B------:R-:W-:Y:S04]  /*c2250*/  STL [R1+0x8430], R19 ;  /* 0x0084301301007387 */ /* 0x000fe80000100800 */
[----:B------:R-:W-:Y:S04]  /*c2260*/  STL [R1+0x8420], R20 ;  /* 0x0084201401007387 */ /* 0x000fe80000100800 */
[----:B------:R-:W-:-:S13]  /*c2270*/  STL [R1+0x841c], R21 ;  /* 0x00841c1501007387 */ /* 0x000fda0000100800 */
[----:B------:R-:W-:Y:S04]  /*c2280*/  STL.64 [R1+0x1ab0], R8 ;  /* 0x001ab00801007387 */ /* 0x000fe80000100a00 */
[----:B------:R2:W-:Y:S04]  /*c2290*/  STL.64 [R1+0x1ab8], R10 ;  /* 0x001ab80a01007387 */ /* 0x0005e80000100a00 */
[----:B------:R-:W3:Y:S04]  /*c22a0*/  LDL.LU.64 R40, [R1+0x27d0] ;  /* 0x0027d00001287983 */ /* 0x000ee80000300a00 */
[----:B------:R-:W3:Y:S01]  /*c22b0*/  LDL.LU.64 R42, [R1+0x27d8] ;  /* 0x0027d800012a7983 */ /* 0x000ee20000300a00 */
[----:B--2---:R-:W-:Y:S01]  /*c22c0*/  HMMA.16816.F32 R8, R4, R22, R32 ;  /* 0x000000160408723c */ /* 0x004fe20000001820 */
[----:B------:R-:W-:-:S15]  /*c22d0*/  IMAD.MOV.U32 R50, RZ, RZ, R27 ;  /* 0x000000ffff327224 */ /* 0x000fde00078e001b */
[----:B------:R-:W-:-:S07]  /*c22e0*/  NOP ;  /* 0x0000000000007918 */ /* 0x000fce0000000000 */
[----:B------:R-:W-:Y:S04]  /*c22f0*/  STL.64 [R1+0x1ac0], R8 ;  /* 0x001ac00801007387 */ /* 0x000fe80000100a00 */
[----:B------:R-:W-:Y:S04]  /*c2300*/  STL.64 [R1+0x1ac8], R10 ;  /* 0x001ac80a01007387 */ /* 0x000fe80000100a00 */
[----:B------:R-:W-:Y:S04]  /*c2310*/  STL [R1+0x8424], R22 ;  /* 0x0084241601007387 */ /* 0x000fe80000100800 */
[----:B------:R0:W-:Y:S04]  /*c2320*/  STL [R1+0x8418], R23 ;  /* 0x0084181701007387 */ /* 0x0001e80000100800 */
[----:B------:R-:W2:Y:S04]  /*c2330*/  LDL.LU.64 R32, [R1+0x27c0] ;  /* 0x0027c00001207983 */ /* 0x000ea80000300a00 */
[----:B------:R-:W2:Y:S04]  /*c2340*/  LDL.LU.64 R34, [R1+0x27c8] ;  /* 0x0027c80001227983 */ /* 0x000ea80000300a00 */
[----:B------:R-:W2:Y:S04]  /*c2350*/  LDL.LU.64 R20, [R1+0xbc0] ;  /* 0x000bc00001147983 */ /* 0x000ea80000300a00 */
[----:B0-----:R-:W2:Y:S04]  /*c2360*/  LDL.LU.64 R22, [R1+0xbc8] ;  /* 0x000bc80001167983 */ /* 0x001ea80000300a00 */
[----:B------:R-:W2:Y:S04]  /*c2370*/  LDL.LU.64 R8, [R1+0xb60] ;  /* 0x000b600001087983 */ /* 0x000ea80000300a00 */
[----:B------:R-:W2:Y:S04]  /*c2380*/  LDL.LU.64 R10, [R1+0xb68] ;  /* 0x000b6800010a7983 */ /* 0x000ea80000300a00 */
[----:B------:R-:W2:Y:S04]  /*c2390*/  LDL.64 R36, [R1+0x18] ;  /* 0x0000180001247983 */ /* 0x000ea80000100a00 */
[----:B------:R-:W2:Y:S01]  /*c23a0*/  LDL.LU R27, [R1+0x84b8] ;  /* 0x0084b800011b7983 */ /* 0x000ea20000300800 */
[----:B------:R-:W-:-:S02]  /*c23b0*/  IMAD R28, R28, 0x100, R52 ;  /* 0x000001001c1c7824 */ /* 0x000fc400078e0234 */
[----:B------:R-:W-:Y:S01]  /*c23c0*/  IMAD R29, R29, 0x100, R53 ;  /* 0x000001001d1d7824 */ /* 0x000fe200078e0235 */
[----:B------:R-:W2:Y:S01]  /*c23d0*/  LDL.64 R38, [R1+0x10] ;  /* 0x0000100001267983 */ /* 0x000ea20000100a00 */
[----:B------:R-:W-:Y:S02]  /*c23e0*/  IMAD R30, R30, 0x100, R54 ;  /* 0x000001001e1e7824 */ /* 0x000fe400078e0236 */
[----:B------:R-:W-:Y:S01]  /*c23f0*/  IMAD R31, R31, 0x100, R55 ;  /* 0x000001001f1f7824 */ /* 0x000fe200078e0237 */
[----:B------:R-:W2:Y:S01]  /*c2400*/  LDL.64 R48, [R1+0x8] ;  /* 0x0000080001307983 */ /* 0x000ea20000100a00 */
[----:B------:R-:W-:Y:S02]  /*c2410*/  F2FP.F16.E5M2.UNPACK_B R28, R28 ;  /* 0x0000001cff1c723e */ /* 0x000fe400020004ff */
[----:B------:R-:W-:Y:S01]  /*c2420*/  F2FP.F16.E5M2.UNPACK_B R29, R29 ;  /* 0x0000001dff1d723e */ /* 0x000fe200020004ff */
[----:B------:R-:W-:Y:S01]  /*c2430*/  STL [R1+0x842c], R24 ;  /* 0x00842c1801007387 */ /* 0x000fe20000100800 */
[----:B------:R-:W-:-:S02]  /*c2440*/  F2FP.F16.E5M2.UNPACK_B R30, R30 ;  /* 0x0000001eff1e723e */ /* 0x000fc400020004ff */
[----:B------:R-:W-:Y:S01]  /*c2450*/  F2FP.F16.E5M2.UNPACK_B R31, R31 ;  /* 0x0000001fff1f723e */ /* 0x000fe200020004ff */
[----:B------:R-:W-:Y:S01]  /*c2460*/  STL [R1+0x8428], R25 ;  /* 0x0084281901007387 */ /* 0x000fe20000100800 */
[----:B----4-:R-:W-:Y:S01]  /*c2470*/  IMAD.MOV.U32 R19, RZ, RZ, R58 ;  /* 0x000000ffff137224 */ /* 0x010fe200078e003a */
[----:B---3--:R-:W-:-:S15]  /*c2480*/  HMMA.16816.F32 R40, R4, R24, R40 ;  /* 0x000000180428723c */ /* 0x008fde0000001828 */
[----:B------:R-:W-:-:S08]  /*c2490*/  NOP ;  /* 0x0000000000007918 */ /* 0x000fd00000000000 */
[----:B------:R-:W-:Y:S04]  /*c24a0*/  STL.64 [R1+0x1ad0], R40 ;  /* 0x001ad02801007387 */ /* 0x000fe80000100a00 */
[----:B------:R-:W-:Y:S01]  /*c24b0*/  STL.64 [R1+0x1ad8], R42 ;  /* 0x001ad82a01007387 */ /* 0x000fe20000100a00 */
[C---:B--2---:R-:W-:Y:S06]  /*c24c0*/  HMMA.16816.F32 R32, R4.reuse, R26, R32 ;  /* 0x0000001a0420723c */ /* 0x044fec0000001820 */
[----:B------:R-:W-:-:S15]  /*c24d0*/  HMMA.16816.F32 R4, R4, R56, R20 ;  /* 0x000000380404723c */ /* 0x000fde0000001814 */
[----:B------:R-:W-:-:S02]  /*c24e0*/  NOP ;  /* 0x0000000000007918 */ /* 0x000fc40000000000 */
[----:B------:R0:W-:Y:S04]  /*c24f0*/  STL.64 [R1+0x1af0], R32 ;  /* 0x001af02001007387 */ /* 0x0001e80000100a00 */
[----:B------:R1:W-:Y:S04]  /*c2500*/  STL.64 [R1+0x1af8], R34 ;  /* 0x001af82201007387 */ /* 0x0003e80000100a00 */
[----:B------:R-:W-:Y:S04]  /*c2510*/  STL.64 [R1+0x1ae0], R4 ;  /* 0x001ae00401007387 */ /* 0x000fe80000100a00 */
[----:B------:R2:W-:Y:S04]  /*c2520*/  STL.64 [R1+0x1ae8], R6 ;  /* 0x001ae80601007387 */ /* 0x0005e80000100a00 */
[----:B0-----:R-:W3:Y:S04]  /*c2530*/  LDL.LU.64 R32, [R1+0xb30] ;  /* 0x000b300001207983 */ /* 0x001ee80000300a00 */
[----:B-1----:R-:W3:Y:S01]  /*c2540*/  LDL.LU.64 R34, [R1+0xb38] ;  /* 0x000b380001227983 */ /* 0x002ee20000300a00 */
[----:B--2---:R-:W-:Y:S01]  /*c2550*/  HMMA.16816.F32 R4, R28, R58, R8 ;  /* 0x0000003a1c04723c */ /* 0x004fe20000001808 */
[----:B------:R-:W-:-:S02]  /*c2560*/  IMAD.MOV.U32 R20, RZ, RZ, R56 ;  /* 0x000000ffff147224 */ /* 0x000fc400078e0038 */
[----:B------:R-:W-:-:S03]  /*c2570*/  IMAD.MOV.U32 R21, RZ, RZ, R57 ;  /* 0x000000ffff157224 */ /* 0x000fc600078e0039 */
[----:B------:R-:W-:-:S15]  /*c2580*/  IMAD.MOV.U32 R24, RZ, RZ, R59 ;  /* 0x000000ffff187224 */ /* 0x000fde00078e003b */
[----:B------:R-:W-:-:S02]  /*c2590*/  NOP ;  /* 0x0000000000007918 */ /* 0x000fc40000000000 */
[----:B------:R0:W-:Y:S04]  /*c25a0*/  STL.64 [R1+0x1b00], R4 ;  /* 0x001b000401007387 */ /* 0x0001e80000100a00 */
[----:B------:R1:W-:Y:S04]  /*c25b0*/  STL.64 [R1+0x1b08], R6 ;  /* 0x001b080601007387 */ /* 0x0003e80000100a00 */
[----:B0-----:R-:W2:Y:S04]  /*c25c0*/  LDL.LU.64 R4, [R1+0xaf0] ;  /* 0x000af00001047983 */ /* 0x001ea80000300a00 */
[----:B-1----:R-:W2:Y:S04]  /*c25d0*/  LDL.LU.64 R6, [R1+0xaf8] ;  /* 0x000af80001067983 */ /* 0x002ea80000300a00 */
[----:B------:R-:W4:Y:S04]  /*c25e0*/  LDL.LU.64 R8, [R1+0xa90] ;  /* 0x000a900001087983 */ /* 0x000f280000300a00 */
[----:B------:R-:W4:Y:S04]  /*c25f0*/  LDL.LU.64 R10, [R1+0xa98] ;  /* 0x000a9800010a7983 */ /* 0x000f280000300a00 */
[----:B------:R-:W4:Y:S04]  /*c2600*/  LDL.LU.64 R44, [R1+0xa60] ;  /* 0x000a6000012c7983 */ /* 0x000f280000300a00 */
[----:B------:R-:W4:Y:S04]  /*c2610*/  LDL.LU.64 R46, [R1+0xa68] ;  /* 0x000a6800012e7983 */ /* 0x000f280000300a00 */
[----:B------:R-:W4:Y:S04]  /*c2620*/  LDL.LU.64 R56, [R1+0xa20] ;  /* 0x000a200001387983 */ /* 0x000f280000300a00 */
[----:B------:R-:W4:Y:S01]  /*c2630*/  LDL.LU.64 R58, [R1+0xa28] ;  /* 0x000a2800013a7983 */ /* 0x000f220000300a00 */
[----:B------:R-:W-:-:S02]  /*c2640*/  IMAD.MOV.U32 R51, RZ, RZ, R0 ;  /* 0x000000ffff337224 */ /* 0x000fc400078e0000 */
[----:B------:R-:W-:Y:S01]  /*c2650*/  IMAD.MOV.U32 R23, RZ, RZ, R48 ;  /* 0x000000ffff177224 */ /* 0x000fe200078e0030 */
[----:B------:R-:W4:Y:S01]  /*c2660*/  LDL.LU.64 R52, [R1+0x9e0] ;  /* 0x0009e00001347983 */ /* 0x000f220000300a00 */
[----:B------:R-:W-:-:S03]  /*c2670*/  IMAD.MOV.U32 R0, RZ, RZ, R49 ;  /* 0x000000ffff007224 */ /* 0x000fc600078e0031 */
[----:B------:R-:W4:Y:S04]  /*c2680*/  LDL.LU.64 R54, [R1+0x9e8] ;  /* 0x0009e80001367983 */ /* 0x000f280000300a00 */
[----:B------:R-:W4:Y:S04]  /*c2690*/  LDL.LU.64 R40, [R1+0x990] ;  /* 0x0009900001287983 */ /* 0x000f280000300a00 */
[----:B------:R-:W4:Y:S01]  /*c26a0*/  LDL.LU.64 R42, [R1+0x998] ;  /* 0x00099800012a7983 */ /* 0x000f220000300a00 */
[----:B------:R-:W-:Y:S02]  /*c26b0*/  IMAD.MOV.U32 R25, RZ, RZ, R36 ;  /* 0x000000ffff197224 */ /* 0x000fe400078e0024 */
[----:B------:R-:W-:-:S02]  /*c26c0*/  IMAD.MOV.U32 R22, RZ, RZ, R37 ;  /* 0x000000ffff167224 */ /* 0x000fc400078e0025 */
[----:B------:R-:W-:Y:S01]  /*c26d0*/  IMAD.MOV.U32 R18, RZ, RZ, R38 ;  /* 0x000000ffff127224 */ /* 0x000fe200078e0026 */
[----:B---3--:R-:W-:-:S15]  /*c26e0*/  HMMA.16816.F32 R32, R28, R36, R32 ;  /* 0x000000241c20723c */ /* 0x008fde0000001820 */
[----:B------:R-:W-:-:S08]  /*c26f0*/  NOP ;  /* 0x0000000000007918 */ /* 0x000fd00000000000 */
[----:B------:R0:W-:Y:S01]  /*c2700*/  STL.64 [R1+0x1b10], R32 ;  /* 0x001b102001007387 */ /* 0x0001e20000100a00 */
[C---:B--2---:R-:W-:Y:S06]  /*c2710*/  HMMA.16816.F32 R4, R28.reuse, R38, R4 ;  /* 0x000000261c04723c */ /* 0x044fec0000001804 */
[C---:B----4-:R-:W-:Y:S06]  /*c2720*/  HMMA.16816.F32 R8, R28.reuse, R48, R8 ;  /* 0x000000301c08723c */ /* 0x050fec0000001808 */
[C---:B------:R-:W-:Y:S01]  /*c2730*/  HMMA.16816.F32 R48, R28.reuse, R50, R44 ;  /* 0x000000321c30723c */ /* 0x040fe2000000182c */
[----:B------:R1:W-:Y:S04]  /*c2740*/  STL.64 [R1+0x1b18], R34 ;  /* 0x001b182201007387 */ /* 0x0003e80000100a00 */
[----:B0-----:R-:W2:Y:S01]  /*c2750*/  LDL.LU.64 R32, [R1+0x980] ;  /* 0x0009800001207983 */ /* 0x001ea20000300a00 */
[----:B------:R-:W-:Y:S03]  /*c2760*/  HMMA.16816.F32 R56, R28, R60, R56 ;  /* 0x0000003c1c38723c */ /* 0x000fe60000001838 */
[----:B-1----:R-:W2:Y:S04]  /*c2770*/  LDL.LU.64 R34, [R1+0x988] ;  /* 0x0009880001227983 */ /* 0x002ea80000300a00 */
[----:B------:R-:W-:Y:S04]  /*c2780*/  STL.64 [R1+0x1b20], R4 ;  /* 0x001b200401007387 */ /* 0x000fe80000100a00 */
[----:B------:R0:W-:Y:S04]  /*c2790*/  STL.64 [R1+0x1b28], R6 ;  /* 0x001b280601007387 */ /* 0x0001e80000100a00 */
[----:B------:R-:W3:Y:S01]  /*c27a0*/  LDL.LU.64 R36, [R1+0x970] ;  /* 0x0009700001247983 */ /* 0x000ee20000300a00 */
[----:B0-----:R-:W-:-:S03]  /*c27b0*/  IMAD.MOV.U32 R7, RZ, RZ, R39 ;  /* 0x000000ffff077224 */ /* 0x001fc600078e0027 */
[----:B------:R-:W3:Y:S04]  /*c27c0*/  LDL.LU.64 R38, [R1+0x978] ;  /* 0x0009780001267983 */ /* 0x000ee80000300a00 */
[----:B------:R-:W-:Y:S04]  /*c27d0*/  STL.64 [R1+0x1b30], R8 ;  /* 0x001b300801007387 */ /* 0x000fe80000100a00 */
[----:B------:R0:W-:Y:S04]  /*c27e0*/  STL.64 [R1+0x1b38], R10 ;  /* 0x001b380a01007387 */ /* 0x0001e80000100a00 */
[----:B0-----:R-:W4:Y:S04]  /*c27f0*/  LDL.LU.64 R10, [R1+0x84b0] ;  /* 0x0084b000010a7983 */ /* 0x001f280000300a00 */
[----:B------:R-:W4:Y:S04]  /*c2800*/  LDL.LU.64 R8, [R1+0x84a8] ;  /* 0x0084a80001087983 */ /* 0x000f280000300a00 */
[----:B------:R-:W4:Y:S04]  /*c2810*/  LDL.LU.64 R46, [R1+0x84a0] ;  /* 0x0084a000012e7983 */ /* 0x000f280000300a00 */
[----:B------:R-:W4:Y:S04]  /*c2820*/  LDL.LU.64 R44, [R1+0x8498] ;  /* 0x00849800012c7983 */ /* 0x000f280000300a00 */
[----:B------:R-:W-:Y:S04]  /*c2830*/  STL.64 [R1+0x1b40], R48 ;  /* 0x001b403001007387 */ /* 0x000fe80000100a00 */
[----:B------:R0:W-:Y:S04]  /*c2840*/  STL.64 [R1+0x1b48], R50 ;  /* 0x001b483201007387 */ /* 0x0001e80000100a00 */
[----:B0-----:R-:W4:Y:S04]  /*c2850*/  LDL.LU.64 R50, [R1+0x8490] ;  /* 0x0084900001327983 */ /* 0x001f280000300a00 */
[----:B------:R-:W4:Y:S04]  /*c2860*/  LDL.LU.64 R48, [R1+0x8488] ;  /* 0x0084880001307983 */ /* 0x000f280000300a00 */
[----:B------:R-:W-:Y:S04]  /*c2870*/  STL.64 [R1+0x1b50], R56 ;  /* 0x001b503801007387 */ /* 0x000fe80000100a00 */
[----:B------:R0:W-:Y:S04]  /*c2880*/  STL.64 [R1+0x1b58], R58 ;  /* 0x001b583a01007387 */ /* 0x0001e80000100a00 */
[----:B0-----:R-:W2:Y:S04]  /*c2890*/  LDL.LU.64 R58, [R1+0x8480] ;  /* 0x00848000013a7983 */ /* 0x001ea80000300a00 */
[----:B------:R-:W3:Y:S01]  /*c28a0*/  LDL.LU.64 R56, [R1+0x8478] ;  /* 0x0084780001387983 */ /* 0x000ee20000300a00 */
[----:B--2---:R-:W-:-:S15]  /*c28b0*/  HMMA.16816.F32 R52, R28, R58, R52 ;  /* 0x0000003a1c34723c */ /* 0x004fde0000001834 */
        /* <DEDUP_REMOVED lines=13> */
[C---:B--2---:R-:W-:Y:S03]  /*c2990*/  HMMA.16816.F32 R40, R28.reuse, R54, R32 ;  /* 0x000000361c28723c */ /* 0x044fe60000001820 */
[----:B------:R-:W2:Y:S04]  /*c29a0*/  LDL.LU.64 R32, [R1+0x27b0] ;  /* 0x0027b00001207983 */ /* 0x000ea80000300a00 */
[----:B------:R-:W2:Y:S01]  /*c29b0*/  LDL.LU.64 R34, [R1+0x27b8] ;  /* 0x0027b80001227983 */ /* 0x000ea20000300a00 */
[----:B----4-:R-:W-:-:S15]  /*c29c0*/  HMMA.16816.F32 R36, R28, R52, R36 ;  /* 0x000000341c24723c */ /* 0x010fde0000001824 */
[----:B------:R0:W-:Y:S04]  /*c29d0*/  STL.64 [R1+0x1b80], R40 ;  /* 0x001b802801007387 */ /* 0x0001e80000100a00 */
[----:B------:R1:W-:Y:S04]  /*c29e0*/  STL.64 [R1+0x1b88], R42 ;  /* 0x001b882a01007387 */ /* 0x0003e80000100a00 */
[----:B0-----:R-:W4:Y:S04]  /*c29f0*/  LDL.LU.64 R40, [R1+0x27a0] ;  /* 0x0027a00001287983 */ /* 0x001f280000300a00 */
[----:B-1----:R-:W4:Y:S04]  /*c2a00*/  LDL.LU.64 R42, [R1+0x27a8] ;  /* 0x0027a800012a7983 */ /* 0x002f280000300a00 */
        /* <DEDUP_REMOVED lines=9> */
[C---:B--2---:R-:W-:Y:S06]  /*c2aa0*/  HMMA.16816.F32 R32, R28.reuse, R46, R32 ;  /* 0x0000002e1c20723c */ /* 0x044fec0000001820 */
[C---:B----4-:R-:W-:Y:S06]  /*c2ab0*/  HMMA.16816.F32 R40, R28.reuse, R44, R40 ;  /* 0x0000002c1c28723c */ /* 0x050fec0000001828 */
[----:B------:R-:W-:-:S15]  /*c2ac0*/  HMMA.16816.F32 R52, R28, R50, R52 ;  /* 0x000000321c34723c */ /* 0x000fde0000001834 */
[----:B------:R-:W-:-:S08]  /*c2ad0*/  NOP ;  /* 0x0000000000007918 */ /* 0x000fd00000000000 */
        /* <DEDUP_REMOVED lines=14> */
[----:B0-----:R-:W4:Y:S04]  /*c2bc0*/  LDL.LU.64 R34, [R1+0x8460] ;  /* 0x0084600001227983 */ /* 0x001f280000300a00 */
[----:B------:R-:W3:Y:S04]  /*c2bd0*/  LDL.LU.64 R32, [R1+0x8458] ;  /* 0x0084580001207983 */ /* 0x000ee80000300a00 */
[----:B------:R-:W-:Y:S04]  /*c2be0*/  STL.64 [R1+0x1bd0], R40 ;  /* 0x001bd02801007387 */ /* 0x000fe80000100a00 */
[----:B------:R0:W-:Y:S04]  /*c2bf0*/  STL.64 [R1+0x1bd8], R42 ;  /* 0x001bd82a01007387 */ /* 0x0001e80000100a00 */
[----:B0-----:R-:W2:Y:S04]  /*c2c00*/  LDL.LU.64 R42, [R1+0x8450] ;  /* 0x00845000012a7983 */ /* 0x001ea80000300a00 */
[----:B------:R-:W4:Y:S04]  /*c2c10*/  LDL.LU.64 R40, [R1+0x8448] ;  /* 0x0084480001287983 */ /* 0x000f280000300a00 */
[----:B------:R-:W-:Y:S04]  /*c2c20*/  STL.64 [R1+0x83c8], R46 ;  /* 0x0083c82e01007387 */ /* 0x000fe80000100a00 */
[----:B------:R0:W-:Y:S04]  /*c2c30*/  STL.64 [R1+0x83c0], R44 ;  /* 0x0083c02c01007387 */ /* 0x0001e80000100a00 */
[----:B0-----:R-:W4:Y:S04]  /*c2c40*/  LDL.LU.64 R44, [R1+0x2780] ;  /* 0x00278000012c7983 */ /* 0x001f280000300a00 */
[----:B------:R-:W4:Y:S01]  /*c2c50*/  LDL.LU.64 R46, [R1+0x2788] ;  /* 0x00278800012e7983 */ /* 0x000f220000300a00 */
[C---:B--2---:R-:W-:Y:S06]  /*c2c60*/  HMMA.16816.F32 R36, R28.reuse, R42, R36 ;  /* 0x0000002a1c24723c */ /* 0x044fec0000001824 */
[----:B----4-:R-:W-:-:S15]  /*c2c70*/  HMMA.16816.F32 R44, R28, R40, R44 ;  /* 0x000000281c2c723c */ /* 0x010fde000000182c */
[----:B------:R-:W-:-:S02]  /*c2c80*/  NOP ;  /* 0x0000000000007918 */ /* 0x000fc40000000000 */
[----:B------:R-:W-:Y:S04]  /*c2c90*/  STL.64 [R1+0x1be0], R36 ;  /* 0x001be02401007387 */ /* 0x000fe80000100a00 */
[----:B------:R0:W-:Y:S04]  /*c2ca0*/  STL.64 [R1+0x1be8], R38 ;  /* 0x001be82601007387 */ /* 0x0001e80000100a00 */
[----:B0-----:R-:W2:Y:S04]  /*c2cb0*/  LDL.LU.64 R38, [R1+0x8440] ;  /* 0x0084400001267983 */ /* 0x001ea80000300a00 */
[----:B------:R-:W4:Y:S04]  /*c2cc0*/  LDL.LU.64 R36, [R1+0x8438] ;  /* 0x0084380001247983 */ /* 0x000f280000300a00 */
[----:B------:R0:W-:Y:S04]  /*c2cd0*/  STL.64 [R1+0x1bf0], R44 ;  /* 0x001bf02c01007387 */ /* 0x0001e80000100a00 */
[----:B------:R1:W-:Y:S04]  /*c2ce0*/  STL.64 [R1+0x1bf8], R46 ;  /* 0x001bf82e01007387 */ /* 0x0003e80000100a00 */
[----:B0-----:R-:W3:Y:S04]  /*c2cf0*/  LDL.LU.64 R44, [R1+0x2b10] ;  /* 0x002b1000012c7983 */ /* 0x001ee80000300a00 */
[----:B-1----:R-:W3:Y:S04]  /*c2d00*/  LDL.LU.64 R46, [R1+0x2b18] ;  /* 0x002b1800012e7983 */ /* 0x002ee80000300a00 */
[----:B------:R-:W-:Y:S04]  /*c2d10*/  STL.64 [R1+0x8408], R42 ;  /* 0x0084082a01007387 */ /* 0x000fe80000100a00 */
[----:B------:R0:W-:Y:S04]  /*c2d20*/  STL.64 [R1+0x8400], R40 ;  /* 0x0084002801007387 */ /* 0x0001e80000100a00 */
[----:B0-----:R-:W2:Y:S04]  /*c2d30*/  LDL.LU.64 R40, [R1+0x2770] ;  /* 0x0027700001287983 */ /* 0x001ea80000300a00 */
[----:B------:R-:W2:Y:S01]  /*c2d40*/  LDL.LU.64 R42, [R1+0x2778] ;  /* 0x00277800012a7983 */ /* 0x000ea20000300a00 */
[C---:B------:R-:W-:Y:S06]  /*c2d50*/  HMMA.16816.F32 R48, R28.reuse, R34, R48 ;  /* 0x000000221c30723c */ /* 0x040fec0000001830 */
[----:B--2---:R-:W-:-:S15]  /*c2d60*/  HMMA.16816.F32 R40, R28, R38, R40 ;  /* 0x000000261c28723c */ /* 0x004fde0000001828 */
[----:B------:R-:W-:-:S08]  /*c2d70*/  NOP ;  /* 0x0000000000007918 */ /* 0x000fd00000000000 */
[----:B------:R-:W-:Y:S04]  /*c2d80*/  STL.64 [R1+0x1c00], R40 ;  /* 0x001c002801007387 */ /* 0x000fe80000100a00 */
[----:B------:R4:W-:Y:S02]  /*c2d90*/  STL.64 [R1+0x1c08], R42 ;  /* 0x001c082a01007387 */ /* 0x0009e40000100a00 */
[----:B----4-:R-:W-:Y:S02]  /*c2da0*/  HMMA.16816.F32 R40, R28, R36, R52 ;  /* 0x000000241c28723c */ /* 0x010fe40000001834 */
[----:B------:R-:W2:Y:S04]  /*c2db0*/  LDL.LU.64 R52, [R1+0x28f0] ;  /* 0x0028f00001347983 */ /* 0x000ea80000300a00 */
[----:B------:R-:W2:-:S15]  /*c2dc0*/  LDL.LU.64 R54, [R1+0x28f8] ;  /* 0x0028f80001367983 */ /* 0x000e9e0000300a00 */
[----:B------:R-:W-:-:S02]  /*c2dd0*/  NOP ;  /* 0x0000000000007918 */ /* 0x000fc40000000000 */
[----:B------:R-:W-:Y:S04]  /*c2de0*/  STL.64 [R1+0x1c10], R40 ;  /* 0x001c102801007387 */ /* 0x000fe80000100a00 */
[----:B------:R3:W-:Y:S02]  /*c2df0*/  STL.64 [R1+0x1c18], R42 ;  /* 0x001c182a01007387 */ /* 0x0007e40000100a00 */
[C---:B---3--:R-:W-:Y:S02]  /*c2e00*/  HMMA.16816.F32 R40, R28.reuse, R32, R56 ;  /* 0x000000201c28723c */ /* 0x048fe40000001838 */
[----:B------:R0:W-:Y:S04]  /*c2e10*/  STL.64 [R1+0x1c20], R48 ;  /* 0x001c203001007387 */ /* 0x0001e80000100a00 */
[----:B------:R1:W-:Y:S04]  /*c2e20*/  STL.64 [R1+0x1c28], R50 ;  /* 0x001c283201007387 */ /* 0x0003e80000100a00 */
[----:B0-----:R-:W3:Y:S04]  /*c2e30*/  LDL.LU.64 R48, [R1+0x28e0] ;  /* 0x0028e00001307983 */ /* 0x001ee80000300a00 */
[----:B-1----:R-:W3:Y:S09]  /*c2e40*/  LDL.LU.64 R50, [R1+0x28e8] ;  /* 0x0028e80001327983 */ /* 0x002ef20000300a00 */
[----:B------:R0:W-:Y:S04]  /*c2e50*/  STL.64 [R1+0x1c30], R40 ;  /* 0x001c302801007387 */ /* 0x0001e80000100a00 */
[----:B------:R1:W-:Y:S04]  /*c2e60*/  STL.64 [R1+0x1c38], R42 ;  /* 0x001c382a01007387 */ /* 0x0003e80000100a00 */
[----:B0-----:R-:W4:Y:S04]  /*c2e70*/  LDL.LU.64 R40, [R1+0x28d0] ;  /* 0x0028d00001287983 */ /* 0x001f280000300a00 */
[----:B-1----:R-:W4:Y:S04]  /*c2e80*/  LDL.LU.64 R42, [R1+0x28d8] ;  /* 0x0028d800012a7983 */ /* 0x002f280000300a00 */
[----:B------:R-:W-:Y:S04]  /*c2e90*/  STL.64 [R1+0x83a8], R34 ;  /* 0x0083a82201007387 */ /* 0x000fe80000100a00 */
[----:B------:R0:W-:Y:S04]  /*c2ea0*/  STL.64 [R1+0x83a0], R32 ;  /* 0x0083a02001007387 */ /* 0x0001e80000100a00 */
[----:B0-----:R-:W2:Y:S04]  /*c2eb0*/  LDL.LU.64 R32, [R1+0x2900] ;  /* 0x0029000001207983 */ /* 0x001ea80000300a00 */
[----:B------:R-:W2:Y:S01]  /*c2ec0*/  LDL.LU.64 R34, [R1+0x2908] ;  /* 0x0029080001227983 */ /* 0x000ea20000300a00 */
[----:B------:R-:W-:Y:S03]  /*c2ed0*/  HMMA.16816.F32 R56, R28, R2, R44 ;  /* 0x000000021c38723c */ /* 0x000fe6000000182c */
[----:B------:R-:W4:Y:S04]  /*c2ee0*/  LDL.LU.64 R44, [R1+0x28c0] ;  /* 0x0028c000012c7983 */ /* 0x000f280000300a00 */
[----:B------:R-:W4:-:S15]  /*c2ef0*/  LDL.LU.64 R46, [R1+0x28c8] ;  /* 0x0028c800012e7983 */ /* 0x000f1e0000300a00 */
[----:B------:R-:W-:-:S01]  /*c2f00*/  NOP ;  /* 0x0000000000007918 */ /* 0x000fc20000000000 */
[----:B------:R0:W-:Y:S04]  /*c2f10*/  STL.64 [R1+0x1c40], R56 ;  /* 0x001c403801007387 */ /* 0x0001e80000100a00 */
[----:B------:R1:W-:Y:S04]  /*c2f20*/  STL.64 [R1+0x1c48], R58 ;  /* 0x001c483a01007387 */ /* 0x0003e80000100a00 */
[----:B0-----:R-:W4:Y:S04]  /*c2f30*/  LDL.LU R57, [R1+0x32c4] ;  /* 0x0032c40001397983 */ /* 0x001f280000300800 */
[----:B------:R-:W4:Y:S04]  /*c2f40*/  LDL.LU R4, [R1+0x32c0] ;  /* 0x0032c00001047983 */ /* 0x000f280000300800 */
[----:B-1----:R-:W4:Y:S04]  /*c2f50*/  LDL.LU R58, [R1+0x32cc] ;  /* 0x0032cc00013a7983 */ /* 0x002f280000300800 */
[----:B------:R-:W4:Y:S01]  /*c2f60*/  LDL.LU R5, [R1+0x32c8] ;  /* 0x0032c80001057983 */ /* 0x000f220000300800 */
[----:B--2---:R-:W-:-:S15]  /*c2f70*/  HMMA.16816.F32 R32, R28, R8, R32 ;  /* 0x000000081c20723c */ /* 0x004fde0000001820 */
[----:B------:R-:W-:-:S08]  /*c2f80*/  NOP ;  /* 0x0000000000007918 */ /* 0x000fd00000000000 */
[----:B------:R-:W-:Y:S04]  /*c2f90*/  STL.64 [R1+0x1c50], R32 ;  /* 0x001c502001007387 */ /* 0x000fe80000100a00 */
[----:B------:R0:W-:Y:S04]  /*c2fa0*/  STL.64 [R1+0x1c58], R34 ;  /* 0x001c582201007387 */ /* 0x0001e80000100a00 */
[----:B------:R-:W2:Y:S04]  /*c2fb0*/  LDL.LU R59, [R1+0x32d4] ;  /* 0x0032d400013b7983 */ /* 0x000ea80000300800 */
[----:B------:R-:W2:Y:S01]  /*c2fc0*/  LDL.LU R6, [R1+0x32d0] ;  /* 0x0032d00001067983 */ /* 0x000ea20000300800 */
[----:B0-----:R-:W-:-:S15]  /*c2fd0*/  HMMA.16816.F32 R32, R28, R10, R52 ;  /* 0x0000000a1c20723c */ /* 0x001fde0000001834 */
[----:B------:R-:W-:-:S08]  /*c2fe0*/  NOP ;  /* 0x0000000000007918 */ /* 0x000fd00000000000 */
[----:B------:R-:W-:Y:S04]  /*c2ff0*/  STL.64 [R1+0x1c60], R32 ;  /* 0x001c602001007387 */ /* 0x000fe80000100a00 */
[----:B------:R3:W-:Y:S04]  /*c3000*/  STL.64 [R1+0x1c68], R34 ;  /* 0x001c682201007387 */ /* 0x0007e80000100a00 */
[----:B------:R-:W-:Y:S04]  /*c3010*/  STL.64 [R1+0x8378], R10 ;  /* 0x0083780a01007387 */ /* 0x000fe80000100a00 */
[----:B------:R4:W-:Y:S01]  /*c3020*/  STL.64 [R1+0x8370], R8 ;  /* 0x0083700801007387 */ /* 0x0009e20000100a00 */
[C---:B---3--:R-:W-:Y:S06]  /*c3030*/  HMMA.16816.F32 R32, R28.reuse, R12, R48 ;  /* 0x0000000c1c20723c */ /* 0x048fec0000001830 */
[----:B----4-:R-:W-:Y:S01]  /*c3040*/  HMMA.16816.F32 R8, R28, R14, R40 ;  /* 0x0000000e1c08723c */ /* 0x010fe20000001828 */
[----:B------:R-:W3:Y:S01]  /*c3050*/  LDL.LU.64 R40, [R1+0x28b0] ;  /* 0x0028b00001287983 */ /* 0x000ee20000300a00 */
[----:B------:R-:W-:-:S15]  /*c3060*/  IMAD.MOV.U32 R54, RZ, RZ, R18 ;  /* 0x000000ffff367224 */ /* 0x000fde00078e0012 */
[----:B------:R0:W-:Y:S04]  /*c3070*/  STL.64 [R1+0x1c70], R32 ;  /* 0x001c702001007387 */ /* 0x0001e80000100a00 */
[----:B------:R1:W-:Y:S04]  /*c3080*/  STL.64 [R1+0x1c78], R34 ;  /* 0x001c782201007387 */ /* 0x0003e80000100a00 */
[----:B------:R-:W3:Y:S04]  /*c3090*/  LDL.LU.64 R42, [R1+0x28b8] ;  /* 0x0028b800012a7983 */ /* 0x000ee80000300a00 */
[----:B------:R4:W-:Y:S04]  /*c30a0*/  STL.64 [R1+0x1c80], R8 ;  /* 0x001c800801007387 */ /* 0x0009e80000100a00 */
[----:B------:R4:W-:Y:S04]  /*c30b0*/  STL.64 [R1+0x1c88], R10 ;  /* 0x001c880a01007387 */ /* 0x0009e80000100a00 */
[----:B------:R-:W3:Y:S04]  /*c30c0*/  LDL.LU R18, [R1+0x8434] ;  /* 0x0084340001127983 */ /* 0x000ee80000300800 */
[----:B0-----:R-:W3:Y:S04]  /*c30d0*/  LDL.LU.64 R32, [R1+0x28a0] ;  /* 0x0028a00001207983 */ /* 0x001ee80000300a00 */
[----:B-1----:R-:W3:Y:S04]  /*c30e0*/  LDL.LU.64 R34, [R1+0x28a8] ;  /* 0x0028a80001227983 */ /* 0x002ee80000300a00 */
[----:B------:R-:W-:Y:S04]  /*c30f0*/  STL.64 [R1+0x8388], R14 ;  /* 0x0083880e01007387 */ /* 0x000fe80000100a00 */
[----:B------:R0:W-:Y:S01]  /*c3100*/  STL.64 [R1+0x8380], R12 ;  /* 0x0083800c01007387 */ /* 0x0001e20000100a00 */
[----:B------:R-:W-:-:S03]  /*c3110*/  IMAD.MOV.U32 R55, RZ, RZ, R7 ;  /* 0x000000ffff377224 */ /* 0x000fc600078e0007 */
[----:B----4-:R-:W4:Y:S01]  /*c3120*/  LDL.LU.64 R8, [R1+0x2b70] ;  /* 0x002b700001087983 */ /* 0x010f220000300a00 */
[----:B------:R-:W-:-:S03]  /*c3130*/  IMAD.MOV.U32 R50, RZ, RZ, R19 ;  /* 0x000000ffff327224 */ /* 0x000fc600078e0013 */
[----:B------:R-:W4:Y:S01]  /*c3140*/  LDL.LU.64 R10, [R1+0x2b78] ;  /* 0x002b7800010a7983 */ /* 0x000f220000300a00 */
[----:B0-----:R-:W-:-:S15]  /*c3150*/  HMMA.16816.F32 R12, R28, R16, R44 ;  /* 0x000000101c0c723c */ /* 0x001fde000000182c */
[----:B------:R-:W-:-:S08]  /*c3160*/  NOP ;  /* 0x0000000000007918 */ /* 0x000fd00000000000 */
[----:B------:R-:W-:Y:S04]  /*c3170*/  STL.64 [R1+0x1c90], R12 ;  /* 0x001c900c01007387 */ /* 0x000fe80000100a00 */
[----:B------:R3:W-:Y:S04]  /*c3180*/  STL.64 [R1+0x1c98], R14 ;  /* 0x001c980e01007387 */ /* 0x0007e80000100a00 */
[----:B------:R-:W4:Y:S04]  /*c3190*/  LDL.LU R7, [R1+0x32dc] ;  /* 0x0032dc0001077983 */ /* 0x000f280000300800 */
[----:B------:R-:W3:Y:S01]  /*c31a0*/  LDL.LU R19, [R1+0x8430] ;  /* 0x0084300001137983 */ /* 0x000ee20000300800 */
[----:B------:R-:W-:-:S02]  /*c31b0*/  IMAD.MOV.U32 R51, RZ, RZ, R24 ;  /* 0x000000ffff337224 */ /* 0x000fc400078e0018 */
[----:B------:R-:W-:Y:S01]  /*c31c0*/  IMAD.MOV.U32 R52, RZ, RZ, R25 ;  /* 0x000000ffff347224 */ /* 0x000fe200078e0019 */
[----:B------:R-:W4:Y:S01]  /*c31d0*/  LDL.LU R24, [R1+0x842c] ;  /* 0x00842c0001187983 */ /* 0x000f220000300800 */
[----:B------:R-:W-:Y:S02]  /*c31e0*/  IMAD.MOV.U32 R53, RZ, RZ, R22 ;  /* 0x000000ffff357224 */ /* 0x000fe400078e0016 */
[----:B------:R-:W-:Y:S01]  /*c31f0*/  IMAD.MOV.U32 R48, RZ, RZ, R20 ;  /* 0x000000ffff307224 */ /* 0x000fe200078e0014 */
[----:B------:R-:W4:Y:S01]  /*c3200*/  LDL.LU R25, [R1+0x8428] ;  /* 0x0084280001197983 */ /* 0x000f220000300800 */
[----:B------:R-:W-:-:S03]  /*c3210*/  IMAD.MOV.U32 R49, RZ, RZ, R21 ;  /* 0x000000ffff317224 */ /* 0x000fc600078e0015 */
[----:B------:R-:W4:Y:S04]  /*c3220*/  LDL.LU R22, [R1+0x8424] ;  /* 0x0084240001167983 */ /* 0x000f280000300800 */
[----:B------:R-:W4:Y:S01]  /*c3230*/  LDL.LU R20, [R1+0x8420] ;  /* 0x0084200001147983 */ /* 0x000f220000300800 */
[----:B------:R-:W-:-:S03]  /*c3240*/  IMAD.MOV.U32 R44, RZ, RZ, R23 ;  /* 0x000000ffff2c7224 */ /* 0x000fc600078e0017 */
[----:B------:R-:W4:Y:S04]  /*c3250*/  LDL.LU R21, [R1+0x841c] ;  /* 0x00841c0001157983 */ /* 0x000f280000300800 */
[----:B------:R-:W4:Y:S01]  /*c3260*/  LDL.LU R23, [R1+0x8418] ;  /* 0x0084180001177983 */ /* 0x000f220000300800 */
[----:B------:R-:W-:Y:S02]  /*c3270*/  IMAD.MOV.U32 R45, RZ, RZ, R0 ;  /* 0x000000ffff2d7224 */ /* 0x000fe400078e0000 */
[----:B------:R-:W-:Y:S02]  /*c3280*/  IMAD R4, R4, 0x100, R57 ;  /* 0x0000010004047824 */ /* 0x000fe400078e0239 */
[----:B------:R-:W-:Y:S02]  /*c3290*/  IMAD R5, R5, 0x100, R58 ;  /* 0x0000010005057824 */ /* 0x000fe400078e023a */
[----:B--2---:R-:W-:Y:S01]  /*c32a0*/  IMAD R6, R6, 0x100, R59 ;  /* 0x0000010006067824 */ /* 0x004fe200078e023b */
[----:B---3--:R-:W-:-:S15]  /*c32b0*/  HMMA.16816.F32 R12, R28, R18, R40 ;  /* 0x000000121c0c723c */ /* 0x008fde0000001828 */
[----:B------:R-:W-:-:S08]  /*c32c0*/  NOP ;  /* 0x0000000000007918 */ /* 0x000fd00000000000 */
[----:B------:R-:W-:Y:S04]  /*c32d0*/  STL.64 [R1+0x1ca0], R12 ;  /* 0x001ca00c01007387 */ /* 0x000fe80000100a00 */
[----:B------:R0:W-:Y:S01]  /*c32e0*/  STL.64 [R1+0x1ca8], R14 ;  /* 0x001ca80e01007387 */ /* 0x0001e20000100a00 */
[C---:B----4-:R-:W-:Y:S03]  /*c32f0*/  HMMA.16816.F32 R8, R28.reuse, R22, R8 ;  /* 0x000000161c08723c */ /* 0x050fe60000001808 */
[----:B------:R-:W2:Y:S04]  /*c3300*/  LDL.LU R0, [R1+0x8414] ;  /* 0x0084140001007983 */ /* 0x000ea80000300800 */
[----:B------:R-:W3:Y:S01]  /*c3310*/  LDL.64 R46, [R1] ;  /* 0x00000000012e7983 */ /* 0x000ee20000100a00 */
[----:B0-----:R-:W-:Y:S03]  /*c3320*/  HMMA.16816.F32 R12, R28, R20, R32 ;  /* 0x000000141c0c723c */ /* 0x001fe60000001820 */
[----:B------:R-:W-:Y:S04]  /*c3330*/  STL.64 [R1+0x8398], R18 ;  /* 0x0083981201007387 */ /* 0x000fe80000100a00 */
[----:B------:R0:W-:-:S15]  /*c3340*/  STL.64 [R1+0x8390], R16 ;  /* 0x0083901001007387 */ /* 0x0001de0000100a00 */
[----:B------:R-:W-:-:S01]  /*c3350*/  NOP ;  /* 0x0000000000007918 */ /* 0x000fc20000000000 */
[----:B------:R1:W-:Y:S04]  /*c3360*/  STL.64 [R1+0x1cb0], R12 ;  /* 0x001cb00c01007387 */ /* 0x0003e80000100a00 */
[----:B------:R4:W-:Y:S04]  /*c3370*/  STL.64 [R1+0x1cb8], R14 ;  /* 0x001cb80e01007387 */ /* 0x0009e80000100a00 */
[----:B0-----:R-:W3:Y:S04]  /*c3380*/  LDL.LU.64 R16, [R1+0x2ba0] ;  /* 0x002ba00001107983 */ /* 0x001ee80000300a00 */
[----:B------:R-:W3:Y:S04]  /*c3390*/  LDL.LU.64 R18, [R1+0x2ba8] ;  /* 0x002ba80001127983 */ /* 0x000ee80000300a00 */
[----:B------:R-:W-:Y:S04]  /*c33a0*/  STL.64 [R1+0x1cc0], R8 ;  /* 0x001cc00801007387 */ /* 0x000fe80000100a00 */
[----:B------:R-:W-:Y:S04]  /*c33b0*/  STL.64 [R1+0x1cc8], R10 ;  /* 0x001cc80a01007387 */ /* 0x000fe80000100a00 */
[----:B------:R-:W-:Y:S04]  /*c33c0*/  STL.64 [R1+0x83b8], R22 ;  /* 0x0083b81601007387 */ /* 0x000fe80000100a00 */
[----:B------:R0:W-:Y:S04]  /*c33d0*/  STL.64 [R1+0x83b0], R20 ;  /* 0x0083b01401007387 */ /* 0x0001e80000100a00 */
[----:B------:R-:W3:Y:S04]  /*c33e0*/  LDL.LU.64 R40, [R1+0x2b90] ;  /* 0x002b900001287983 */ /* 0x000ee80000300a00 */
[----:B------:R-:W3:Y:S04]  /*c33f0*/  LDL.LU.64 R42, [R1+0x2b98] ;  /* 0x002b9800012a7983 */ /* 0x000ee80000300a00 */
[----:B------:R-:W3:Y:S04]  /*c3400*/  LDL.LU.64 R56, [R1+0x2b60] ;  /* 0x002b600001387983 */ /* 0x000ee80000300a00 */
[----:B------:R-:W3:Y:S04]  /*c3410*/  LDL.LU.64 R58, [R1+0x2b68] ;  /* 0x002b6800013a7983 */ /* 0x000ee80000300a00 */
[----:B-1----:R-:W3:Y:S04]  /*c3420*/  LDL.LU.64 R12, [R1+0x2b50] ;  /* 0x002b5000010c7983 */ /* 0x002ee80000300a00 */
[----:B----4-:R-:W4:Y:S04]  /*c3430*/  LDL.LU.64 R14, [R1+0x2b58] ;  /* 0x002b5800010e7983 */ /* 0x010f280000300a00 */
[----:B0-----:R-:W4:Y:S04]  /*c3440*/  LDL.LU.64 R20, [R1+0x2b40] ;  /* 0x002b400001147983 */ /* 0x001f280000300a00 */
[----:B------:R-:W4:Y:S04]  /*c3450*/  LDL.LU.64 R22, [R1+0x2b48] ;  /* 0x002b480001167983 */ /* 0x000f280000300a00 */
[----:B------:R-:W4:Y:S04]  /*c3460*/  LDL.LU.64 R8, [R1+0x2b30] ;  /* 0x002b300001087983 */ /* 0x000f280000300a00 */
[----:B------:R-:W4:Y:S01]  /*c3470*/  LDL.LU.64 R10, [R1+0x2b38] ;  /* 0x002b3800010a7983 */ /* 0x000f220000300a00 */
[----:B------:R-:W-:-:S02]  /*c3480*/  F2FP.F16.E5M2.UNPACK_B R4, R4 ;  /* 0x00000004ff04723e */ /* 0x000fc400020004ff */
[----:B------:R-:W-:Y:S02]  /*c3490*/  F2FP.F16.E5M2.UNPACK_B R5, R5 ;  /* 0x00000005ff05723e */ /* 0x000fe400020004ff */
[----:B------:R-:W-:Y:S01]  /*c34a0*/  F2FP.F16.E5M2.UNPACK_B R6, R6 ;  /* 0x00000006ff06723e */ /* 0x000fe200020004ff */
[----:B--2---:R-:W-:Y:S02]  /*c34b0*/  IMAD R7, R0, 0x100, R7 ;  /* 0x0000010000077824 */ /* 0x004fe400078e0207 */
[----:B------:R-:W2:Y:S04]  /*c34c0*/  LDL.LU R0, [R1+0x8410] ;  /* 0x0084100001007983 */ /* 0x000ea80000300800 */
[----:B------:R-:W2:Y:S04]  /*c34d0*/  LDL.LU.64 R32, [R1+0x2b20] ;  /* 0x002b200001207983 */ /* 0x000ea80000300a00 */
[----:B------:R-:W2:Y:S01]  /*c34e0*/  LDL.LU.64 R34, [R1+0x2b28] ;  /* 0x002b280001227983 */ /* 0x000ea20000300a00 */
[----:B------:R-:W-:Y:S01]  /*c34f0*/  F2FP.F16.E5M2.UNPACK_B R7, R7 ;  /* 0x00000007ff07723e */ /* 0x000fe200020004ff */
[C---:B---3--:R-:W-:Y:S06]  /*c3500*/  HMMA.16816.F32 R16, R28.reuse, R24, R16 ;  /* 0x000000181c10723c */ /* 0x048fec0000001810 */
[C---:B------:R-:W-:Y:S06]  /*c3510*/  HMMA.16816.F32 R40, R28.reuse, R26, R40 ;  /* 0x0000001a1c28723c */ /* 0x040fec0000001828 */
[----:B------:R-:W-:Y:S11]  /*c3520*/  HMMA.16816.F32 R28, R28, R48, R56 ;  /* 0x000000301c1c723c */ /* 0x000ff60000001838 */
[----:B------:R0:W-:Y:S04]  /*c3530*/  STL.64 [R1+0x1cd0], R16 ;  /* 0x001cd01001007387 */ /* 0x0001e80000100a00 */
[----:B------:R1:W-:Y:S04]  /*c3540*/  STL.64 [R1+0x1cd8], R18 ;  /* 0x001cd81201007387 */ /* 0x0003e80000100a00 */
[----:B0-----:R-:W3:Y:S04]  /*c3550*/  LDL.LU.64 R16, [R1+0x2b80] ;  /* 0x002b800001107983 */ /* 0x001ee80000300a00 */
[----:B-1----:R-:W3:Y:S04]  /*c3560*/  LDL.LU.64 R18, [R1+0x2b88] ;  /* 0x002b880001127983 */ /* 0x002ee80000300a00 */
[----:B------:R-:W-:Y:S04]  /*c3570*/  STL.64 [R1+0x1cf0], R40 ;  /* 0x001cf02801007387 */ /* 0x000fe80000100a00 */
[----:B------:R0:W-:Y:S01]  /*c3580*/  STL.64 [R1+0x1cf8], R42 ;  /* 0x001cf82a01007387 */ /* 0x0001e20000100a00 */
[C---:B----4-:R-:W-:Y:S03]  /*c3590*/  HMMA.16816.F32 R20, R4.reuse, R52, R20 ;  /* 0x000000340414723c */ /* 0x050fe60000001814 */
[----:B0-----:R-:W4:Y:S04]  /*c35a0*/  LDL.LU.64 R42, [R1+0x8408] ;  /* 0x00840800012a7983 */ /* 0x001f280000300a00 */
[----:B------:R-:W4:Y:S04]  /*c35b0*/  LDL.LU.64 R40, [R1+0x8400] ;  /* 0x0084000001287983 */ /* 0x000f280000300a00 */
[----:B------:R-:W4:Y:S04]  /*c35c0*/  LDL.LU.64 R58, [R1+0x83f8] ;  /* 0x0083f800013a7983 */ /* 0x000f280000300a00 */
[----:B------:R-:W4:Y:S04]  /*c35d0*/  LDL.LU.64 R56, [R1+0x83f0] ;  /* 0x0083f00001387983 */ /* 0x000f280000300a00 */
[----:B------:R-:W-:Y:S04]  /*c35e0*/  STL.64 [R1+0x1ce0], R28 ;  /* 0x001ce01c01007387 */ /* 0x000fe80000100a00 */
[----:B------:R0:W-:Y:S01]  /*c35f0*/  STL.64 [R1+0x1ce8], R30 ;  /* 0x001ce81e01007387 */ /* 0x0001e20000100a00 */
[C---:B------:R-:W-:Y:S06]  /*c3600*/  HMMA.16816.F32 R8, R4.reuse, R54, R8 ;  /* 0x000000360408723c */ /* 0x040fec0000001808 */
[----:B0-----:R-:W-:Y:S01]  /*c3610*/  HMMA.16816.F32 R28, R4, R50, R12 ;  /* 0x00000032041c723c */ /* 0x001fe2000000180c */
[----:B------:R-:W4:Y:S04]  /*c3620*/  LDL.LU.64 R12, [R1+0x2c10] ;  /* 0x002c1000010c7983 */ /* 0x000f280000300a00 */
[----:B------:R-:W4:-:S15]  /*c3630*/  LDL.LU.64 R14, [R1+0x2c18] ;  /* 0x002c1800010e7983 */ /* 0x000f1e0000300a00 */
[----:B------:R-:W-:-:S03]  /*c3640*/  NOP ;  /* 0x0000000000007918 */ /* 0x000fc60000000000 */
[----:B------:R-:W-:Y:S04]  /*c3650*/  STL.64 [R1+0x1d00], R28 ;  /* 0x001d001c01007387 */ /* 0x000fe80000100a00 */
[----:B------:R-:W-:Y:S04]  /*c3660*/  STL.64 [R1+0x1d08], R30 ;  /* 0x001d081e01007387 */ /* 0x000fe80000100a00 */
[----:B------:R-:W4:Y:S04]  /*c3670*/  LDL.LU.64 R48, [R1+0x2c00] ;  /* 0x002c000001307983 */ /* 0x000f280000300a00 */
[----:B------:R0:W-:Y:S04]  /*c3680*/  STL.64 [R1+0x1d10], R20 ;  /* 0x001d101401007387 */ /* 0x0001e80000100a00 */
[----:B------:R1:W-:Y:S04]  /*c3690*/  STL.64 [R1+0x1d18], R22 ;  /* 0x001d181601007387 */ /* 0x0003e80000100a00 */
[----:B------:R-:W4:Y:S04]  /*c36a0*/  LDL.LU.64 R50, [R1+0x2c08] ;  /* 0x002c080001327983 */ /* 0x000f280000300a00 */
[----:B------:R1:W-:Y:S04]  /*c36b0*/  STL.64 [R1+0x1d20], R8 ;  /* 0x001d200801007387 */ /* 0x0003e80000100a00 */
[----:B------:R1:W-:Y:S04]  /*c36c0*/  STL.64 [R1+0x1d28], R10 ;  /* 0x001d280a01007387 */ /* 0x0003e80000100a00 */
[----:B------:R-:W4:Y:S04]  /*c36d0*/  LDL.LU.64 R52, [R1+0x2bf0] ;  /* 0x002bf00001347983 */ /* 0x000f280000300a00 */
[----:B------:R-:W4:Y:S04]  /*c36e0*/  LDL.LU.64 R54, [R1+0x2bf8] ;  /* 0x002bf80001367983 */ /* 0x000f280000300a00 */
[----:B0-----:R-:W4:Y:S04]  /*c36f0*/  LDL.LU.64 R20, [R1+0x2be0] ;  /* 0x002be00001147983 */ /* 0x001f280000300a00 */
[----:B-1----:R-:W4:Y:S04]  /*c3700*/  LDL.LU.64 R22, [R1+0x2be8] ;  /* 0x002be80001167983 */ /* 0x002f280000300a00 */
[----:B------:R-:W4:Y:S04]  /*c3710*/  LDL.LU.64 R8, [R1+0x2bd0] ;  /* 0x002bd00001087983 */ /* 0x000f280000300a00 */
[----:B------:R-:W4:Y:S01]  /*c3720*/  LDL.LU.64 R10, [R1+0x2bd8] ;  /* 0x002bd800010a7983 */ /* 0x000f220000300a00 */
[----:B------:R-:W-:-:S02]  /*c3730*/  IMAD.MOV.U32 R29, RZ, RZ, R46 ;  /* 0x000000ffff1d7224 */ /* 0x000fc400078e002e */
[----:B------:R-:W-:Y:S01]  /*c3740*/  IMAD.MOV.U32 R28, RZ, RZ, R47 ;  /* 0x000000ffff1c7224 */ /* 0x000fe200078e002f */
[----:B--2---:R-:W-:-:S15]  /*c3750*/  HMMA.16816.F32 R32, R4, R44, R32 ;  /* 0x0000002c0420723c */ /* 0x004fde0000001820 */
[----:B------:R-:W-:-:S08]  /*c3760*/  NOP ;  /* 0x0000000000007918 */ /* 0x000fd00000000000 */
[----:B------:R-:W-:Y:S04]  /*c3770*/  STL.64 [R1+0x1d30], R32 ;  /* 0x001d302001007387 */ /* 0x000fe80000100a00 */
[----:B------:R-:W-:Y:S01]  /*c3780*/  STL.64 [R1+0x1d38], R34 ;  /* 0x001d382201007387 */ /* 0x000fe20000100a00 */
[----:B---3--:R-:W-:-:S15]  /*c3790*/  HMMA.16816.F32 R16, R4, R46, R16 ;  /* 0x0000002e0410723c */ /* 0x008fde0000001810 */
[----:B------:R-:W-:-:S08]  /*c37a0*/  NOP ;  /* 0x0000000000007918 */ /* 0x000fd00000000000 */
[----:B------:R0:W-:Y:S04]  /*c37b0*/  STL.64 [R1+0x1d40], R16 ;  /* 0x001d401001007387 */ /* 0x0001e80000100a00 */
[----:B------:R1:W-:Y:S04]  /*c37c0*/  STL.64 [R1+0x1d48], R18 ;  /* 0x001d481201007387 */ /* 0x0003e80000100a00 */
[----:B0-----:R-:W2:Y:S04]  /*c37d0*/  LDL.LU.64 R16, [R1+0x2bc0] ;  /* 0x002bc00001107983 */ /* 0x001ea80000300a00 */
[----:B-1----:R-:W2:Y:S04]  /*c37e0*/  LDL.LU.64 R18, [R1+0x2bc8] ;  /* 0x002bc80001127983 */ /* 0x002ea80000300a00 */
[----:B------:R-:W3:Y:S04]  /*c37f0*/  LDL.LU.64 R44, [R1+0x2bb0] ;  /* 0x002bb000012c7983 */ /* 0x000ee80000300a00 */
[----:B------:R-:W3:Y:S01]  /*c3800*/  LDL.LU.64 R46, [R1+0x2bb8] ;  /* 0x002bb800012e7983 */ /* 0x000ee20000300a00 */
[C---:B----4-:R-:W-:Y:S06]  /*c3810*/  HMMA.16816.F32 R12, R4.reuse, R60, R12 ;  /* 0x0000003c040c723c */ /* 0x050fec000000180c */
[----:B------:R-:W-:-:S15]  /*c3820*/  HMMA.16816.F32 R48, R4, R58, R48 ;  /* 0x0000003a0430723c */ /* 0x000fde0000001830 */
[----:B------:R-:W-:-:S02]  /*c3830*/  NOP ;  /* 0x0000000000007918 */ /* 0x000fc40000000000 */
[----:B------:R0:W-:Y:S01]  /*c3840*/  STL.64 [R1+0x1d50], R12 ;  /* 0x001d500c01007387 */ /* 0x0001e20000100a00 */
[C---:B------:R-:W-:Y:S03]  /*c3850*/  HMMA.16816.F32 R52, R4.reuse, R56, R52 ;  /* 0x000000380434723c */ /* 0x040fe60000001834 */
[----:B------:R1:W-:Y:S04]  /*c3860*/  STL.64 [R1+0x1d58], R14 ;  /* 0x001d580e01007387 */ /* 0x0003e80000100a00 */
[----:B------:R-:W4:Y:S04]  /*c3870*/  LDL.LU.64 R32, [R1+0x2c20] ;  /* 0x002c200001207983 */ /* 0x000f280000300a00 */
[----:B------:R-:W4:Y:S04]  /*c3880*/  LDL.LU.64 R34, [R1+0x2c28] ;  /* 0x002c280001227983 */ /* 0x000f280000300a00 */
[----:B0-----:R-:W4:Y:S04]  /*c3890*/  LDL.LU.64 R12, [R1+0x2c30] ;  /* 0x002c3000010c7983 */ /* 0x001f280000300a00 */
[----:B-1----:R-:W4:Y:S04]  /*c38a0*/  LDL.LU.64 R14, [R1+0x2c38] ;  /* 0x002c3800010e7983 */ /* 0x002f280000300a00 */
[----:B------:R-:W-:Y:S04]  /*c38b0*/  STL.64 [R1+0x1d60], R48 ;  /* 0x001d603001007387 */ /* 0x000fe80000100a00 */
[----:B------:R0:W-:Y:S04]  /*c38c0*/  STL.64 [R1+0x1d68], R50 ;  /* 0x001d683201007387 */ /* 0x0001e80000100a00 */
[----:B0-----:R-:W2:Y:S04]  /*c38d0*/  LDL.LU.64 R50, [R1+0x83e8] ;  /* 0x0083e80001327983 */ /* 0x001ea80000300a00 */
[----:B------:R-:W3:Y:S04]  /*c38e0*/  LDL.LU.64 R48, [R1+0x83e0] ;  /* 0x0083e00001307983 */ /* 0x000ee80000300a00 */
[----:B------:R-:W-:Y:S04]  /*c38f0*/  STL.64 [R1+0x1d70], R52 ;  /* 0x001d703401007387 */ /* 0x000fe80000100a00 */
[----:B------:R0:W-:Y:S04]  /*c3900*/  STL.64 [R1+0x1d78], R54 ;  /* 0x001d783601007387 */ /* 0x0001e80000100a00 */
[----:B0-----:R-:W4:Y:S04]  /*c3910*/  LDL.LU.64 R54, [R1+0x83d8] ;  /* 0x0083d80001367983 */ /* 0x001f280000300a00 */
[----:B------:R-:W3:Y:S01]  /*c3920*/  LDL.LU.64 R52, [R1+0x83d0] ;  /* 0x0083d00001347983 */ /* 0x000ee20000300a00 */
[C---:B----4-:R-:W-:Y:S06]  /*c3930*/  HMMA.16816.F32 R20, R4.reuse, R54, R20 ;  /* 0x000000360414723c */ /* 0x050fec0000001814 */
[C---:B--2---:R-:W-:Y:S06]  /*c3940*/  HMMA.16816.F32 R16, R4.reuse, R50, R16 ;  /* 0x000000320410723c */ /* 0x044fec0000001810 */
[C---:B---3--:R-:W-:Y:S11]  /*c3950*/  HMMA.16816.F32 R44, R4.reuse, R48, R44 ;  /* 0x00000030042c723c */ /* 0x048ff6000000182c */
[----:B------:R-:W-:Y:S04]  /*c3960*/  STL.64 [R1+0x1d80], R20 ;  /* 0x001d801401007387 */ /* 0x000fe80000100a00 */
[----:B------:R0:W-:Y:S02]  /*c3970*/  STL.64 [R1+0x1d88], R22 ;  /* 0x001d881601007387 */ /* 0x0001e40000100a00 */
[----:B0-----:R-:W-:-:S15]  /*c3980*/  HMMA.16816.F32 R20, R4, R52, R8 ;  /* 0x000000340414723c */ /* 0x001fde0000001808 */
        /* <DEDUP_REMOVED lines=12> */
[----:B------:R-:W2:Y:S01]  /*c3a50*/  LDL.LU.64 R44, [R1+0x83c0] ;  /* 0x0083c000012c7983 */ /* 0x000ea20000300a00 */
[----:B------:R-:W0:Y:S02]  /*c3a60*/  S2R R11, SR_TID.X ;  /* 0x00000000000b7919 */ /* 0x000e240000002100 */
[C---:B0-----:R-:W-:Y:S01]  /*c3a70*/  LOP3.LUT R8, R11.reuse, 0x7, RZ, 0xc0, !PT ;  /* 0x000000070b087812 */ /* 0x041fe200078ec0ff */
[----:B------:R-:W-:-:S04]  /*c3a80*/  IMAD.SHL.U32 R9, R11, 0x2, RZ ;  /* 0x000000020b097824 */ /* 0x000fc800078e00ff */
[----:B------:R-:W-:-:S05]  /*c3a90*/  IMAD R8, R8, 0x90, RZ ;  /* 0x0000009008087824 */ /* 0x000fca00078e02ff */
[----:B------:R-:W-:-:S04]  /*c3aa0*/  LOP3.LUT R8, R8, 0x30, R9, 0x78, !PT ;  /* 0x0000003008087812 */ /* 0x000fc800078e7809 */
[----:B------:R-:W-:Y:S01]  /*c3ab0*/  LOP3.LUT R8, R8, 0x40, RZ, 0x3c, !PT ;  /* 0x0000004008087812 */ /* 0x000fe200078e3cff */
[C---:B----4-:R-:W-:Y:S06]  /*c3ac0*/  HMMA.16816.F32 R32, R4.reuse, R46, R32 ;  /* 0x0000002e0420723c */ /* 0x050fec0000001820 */
[----:B--2---:R-:W-:-:S15]  /*c3ad0*/  HMMA.16816.F32 R12, R4, R44, R12 ;  /* 0x0000002c040c723c */ /* 0x004fde000000180c */
[----:B------:R-:W-:-:S02]  /*c3ae0*/  NOP ;  /* 0x0000000000007918 */ /* 0x000fc40000000000 */
[----:B------:R-:W-:Y:S04]  /*c3af0*/  STL.64 [R1+0x1dc0], R32 ;  /* 0x001dc02001007387 */ /* 0x000fe80000100a00 */
[----:B------:R-:W-:Y:S04]  /*c3b00*/  STL.64 [R1+0x1dc8], R34 ;  /* 0x001dc82201007387 */ /* 0x000fe80000100a00 */
[----:B------:R-:W0:Y:S04]  /*c3b10*/  LDSM.16.M88.4 R32, [R8+UR4] ;  /* 0x000000040820783b */ /* 0x000e280008000200 */
[----:B------:R-:W-:Y:S04]  /*c3b20*/  STL.64 [R1+0x1dd0], R12 ;  /* 0x001dd00c01007387 */ /* 0x000fe80000100a00 */
[----:B------:R-:W-:Y:S04]  /*c3b30*/  STL.64 [R1+0x1dd8], R14 ;  /* 0x001dd80e01007387 */ /* 0x000fe80000100a00 */
[----:B------:R-:W1:Y:S04]  /*c3b40*/  LDSM.16.M88.4 R12, [R8+UR4+0x400] ;  /* 0x00040004080c783b */ /* 0x000e680008000200 */
[----:B0-----:R-:W-:Y:S04]  /*c3b50*/  STL.64 [R1+0x36d0], R32 ;  /* 0x0036d02001007387 */ /* 0x001fe80000100a00 */
[----:B------:R-:W-:Y:S04]  /*c3b60*/  STL.64 [R1+0x36d8], R34 ;  /* 0x0036d82201007387 */ /* 0x000fe80000100a00 */
[----:B------:R-:W0:Y:S04]  /*c3b70*/  LDSM.16.M88.4 R32, [R8+UR4+0x800] ;  /* 0x000800040820783b */ /* 0x000e280008000200 */
[----:B-1----:R1:W-:Y:S04]  /*c3b80*/  STL.64 [R1+0x36e0], R12 ;  /* 0x0036e00c01007387 */ /* 0x0023e80000100a00 */
[----:B------:R2:W-:Y:S04]  /*c3b90*/  STL.64 [R1+0x36e8], R14 ;  /* 0x0036e80e01007387 */ /* 0x0005e80000100a00 */
[----:B-1----:R-:W4:Y:S04]  /*c3ba0*/  LDL.LU.64 R12, [R1+0x2c60] ;  /* 0x002c6000010c7983 */ /* 0x002f280000300a00 */
[----:B--2---:R-:W4:Y:S04]  /*c3bb0*/  LDL.LU.64 R14, [R1+0x2c68] ;  /* 0x002c6800010e7983 */ /* 0x004f280000300a00 */
[----:B0-----:R-:W-:Y:S04]  /*c3bc0*/  STL.64 [R1+0x36f0], R32 ;  /* 0x0036f02001007387 */ /* 0x001fe80000100a00 */
[----:B------:R0:W-:Y:S02]  /*c3bd0*/  STL.64 [R1+0x36f8], R34 ;  /* 0x0036f82201007387 */ /* 0x0001e40000100a00 */
[----:B0-----:R-:W-:Y:S02]  /*c3be0*/  HMMA.16816.F32 R32, R4, R42, R20 ;  /* 0x0000002a0420723c */ /* 0x001fe40000001814 */
[----:B------:R-:W0:-:S15]  /*c3bf0*/  LDSM.16.M88.4 R20, [R8+UR4+0xc00] ;  /* 0x000c00040814783b */ /* 0x000e1e0008000200 */
[----:B------:R-:W-:-:S06]  /*c3c00*/  NOP ;  /* 0x0000000000007918 */ /* 0x000fcc0000000000 */
[----:B------:R-:W-:Y:S04]  /*c3c10*/  STL.64 [R1+0x1de0], R32 ;  /* 0x001de02001007387 */ /* 0x000fe80000100a00 */
[----:B------:R-:W-:Y:S04]  /*c3c20*/  STL.64 [R1+0x1de8], R34 ;  /* 0x001de82201007387 */ /* 0x000fe80000100a00 */
[----:B------:R-:W1:Y:S04]  /*c3c30*/  LDSM.16.M88.4 R32, [R8+UR4+0x1000] ;  /* 0x001000040820783b */ /* 0x000e680008000200 */
[----:B0-----:R-:W-:Y:S04]  /*c3c40*/  STL.64 [R1+0x3700], R20 ;  /* 0x0037001401007387 */ /* 0x001fe80000100a00 */
[----:B------:R-:W-:Y:S04]  /*c3c50*/  STL.64 [R1+0x3708], R22 ;  /* 0x0037081601007387 */ /* 0x000fe80000100a00 */
[----:B------:R-:W0:Y:S04]  /*c3c60*/  LDSM.16.M88.4 R20, [R8+UR4+0x1400] ;  /* 0x001400040814783b */ /* 0x000e280008000200 */
[----:B-1----:R-:W-:Y:S04]  /*c3c70*/  STL.64 [R1+0x3710], R32 ;  /* 0x0037102001007387 */ /* 0x002fe80000100a00 */
[----:B------:R-:W-:Y:S04]  /*c3c80*/  STL.64 [R1+0x3718], R34 ;  /* 0x0037182201007387 */ /* 0x000fe80000100a00 */
[----:B------:R-:W1:Y:S04]  /*c3c90*/  LDSM.16.M88.4 R32, [R8+UR4+0x1800] ;  /* 0x001800040820783b */ /* 0x000e680008000200 */
[----:B0-----:R-:W-:Y:S04]  /*c3ca0*/  STL.64 [R1+0x3720], R20 ;  /* 0x0037201401007387 */ /* 0x001fe80000100a00 */
[----:B------:R-:W-:Y:S04]  /*c3cb0*/  STL.64 [R1+0x3728], R22 ;  /* 0x0037281601007387 */ /* 0x000fe80000100a00 */
[----:B------:R-:W0:Y:S01]  /*c3cc0*/  LDSM.16.M88.4 R20, [R8+UR4+0x1c00] ;  /* 0x001c00040814783b */ /* 0x000e220008000200 */
[C---:B---3--:R-:W-:Y:S03]  /*c3cd0*/  HMMA.16816.F32 R16, R4.reuse, R40, R16 ;  /* 0x000000280410723c */ /* 0x048fe60000001810 */
[----:B-1----:R1:W-:Y:S04]  /*c3ce0*/  STL.64 [R1+0x3730], R32 ;  /* 0x0037302001007387 */ /* 0x0023e80000100a00 */
[----:B------:R2:W-:Y:S04]  /*c3cf0*/  STL.64 [R1+0x3738], R34 ;  /* 0x0037382201007387 */ /* 0x0005e80000100a00 */
[----:B-1----:R-:W3:Y:S04]  /*c3d00*/  LDL.LU.64 R32, [R1+0x2c70] ;  /* 0x002c700001207983 */ /* 0x002ee80000300a00 */
[----:B--2---:R-:W3:Y:S04]  /*c3d10*/  LDL.LU.64 R34, [R1+0x2c78] ;  /* 0x002c780001227983 */ /* 0x004ee80000300a00 */
[----:B0-----:R-:W-:Y:S04]  /*c3d20*/  STL.64 [R1+0x3740], R20 ;  /* 0x0037401401007387 */ /* 0x001fe80000100a00 */
[----:B------:R-:W-:Y:S04]  /*c3d30*/  STL.64 [R1+0x3748], R22 ;  /* 0x0037481601007387 */ /* 0x000fe80000100a00 */
[----:B------:R-:W0:Y:S04]  /*c3d40*/  LDSM.16.M88.4 R20, [R8+UR4+0x2000] ;  /* 0x002000040814783b */ /* 0x000e280008000200 */
        /* <DEDUP_REMOVED lines=8> */
[----:B-1----:R-:W3:Y:S04]  /*c3dd0*/  LDL.LU.64 R16, [R1+0x2ce0] ;  /* 0x002ce00001107983 */ /* 0x002ee80000300a00 */
[----:B--2---:R-:W2:Y:S04]  /*c3de0*/  LDL.LU.64 R18, [R1+0x2ce8] ;  /* 0x002ce80001127983 */ /* 0x004ea80000300a00 */
[----:B0-----:R-:W-:Y:S04]  /*c3df0*/  STL.64 [R1+0x3770], R20 ;  /* 0x0037701401007387 */ /* 0x001fe80000100a00 */
[----:B------:R-:W-:Y:S04]  /*c3e00*/  STL.64 [R1+0x3778], R22 ;  /* 0x0037781601007387 */ /* 0x000fe80000100a00 */
[----:B------:R-:W0:Y:S04]  /*c3e10*/  LDSM.16.M88.4 R20, [R8+UR4+0x2c00] ;  /* 0x002c00040814783b */ /* 0x000e280008000200 */
[----:B0-----:R-:W-:Y:S04]  /*c3e20*/  STL.64 [R1+0x3780], R20 ;  /* 0x0037801401007387 */ /* 0x001fe80000100a00 */
[----:B------:R-:W-:Y:S04]  /*c3e30*/  STL.64 [R1+0x3788], R22 ;  /* 0x0037881601007387 */ /* 0x000fe80000100a00 */
[----:B------:R-:W0:Y:S01]  /*c3e40*/  LDSM.16.M88.4 R20, [R8+UR4+0x3000] ;  /* 0x003000040814783b */ /* 0x000e220008000200 */
[----:B----4-:R-:W-:Y:S03]  /*c3e50*/  HMMA.16816.F32 R12, R4, R38, R12 ;  /* 0x00000026040c723c */ /* 0x010fe6000000180c */
[----:B0-----:R-:W-:Y:S04]  /*c3e60*/  STL.64 [R1+0x3790], R20 ;  /* 0x0037901401007387 */ /* 0x001fe80000100a00 */
[----:B------:R-:W-:Y:S04]  /*c3e70*/  STL.64 [R1+0x3798], R22 ;  /* 0x0037981601007387 */ /* 0x000fe80000100a00 */
[----:B------:R-:W0:-:S12]  /*c3e80*/  LDSM.16.M88.4 R20, [R8+UR4+0x3400] ;  /* 0x003400040814783b */ /* 0x000e180008000200 */
[----:B------:R1:W-:Y:S04]  /*c3e90*/  STL.64 [R1+0x1e00], R12 ;  /* 0x001e000c01007387 */ /* 0x0003e80000100a00 */
[----:B------:R4:W-:Y:S04]  /*c3ea0*/  STL.64 [R1+0x1e08], R14 ;  /* 0x001e080e01007387 */ /* 0x0009e80000100a00 */
[----:B-1----:R-:W2:Y:S04]  /*c3eb0*/  LDL.LU.64 R12, [R1+0x2d60] ;  /* 0x002d6000010c7983 */ /* 0x002ea80000300a00 */
[----:B----4-:R-:W4:Y:S04]  /*c3ec0*/  LDL.LU.64 R14, [R1+0x2d68] ;  /* 0x002d6800010e7983 */ /* 0x010f280000300a00 */
[----:B0-----:R-:W-:Y:S04]  /*c3ed0*/  STL.64 [R1+0x37a0], R20 ;  /* 0x0037a01401007387 */ /* 0x001fe80000100a00 */
[----:B------:R-:W-:Y:S04]  /*c3ee0*/  STL.64 [R1+0x37a8], R22 ;  /* 0x0037a81601007387 */ /* 0x000fe80000100a00 */
[----:B------:R-:W0:Y:S04]  /*c3ef0*/  LDSM.16.M88.4 R20, [R8+UR4+0x3800] ;  /* 0x003800040814783b */ /* 0x000e280008000200 */
[----:B0-----:R-:W-:Y:S04]  /*c3f00*/  STL.64 [R1+0x37b0], R20 ;  /* 0x0037b01401007387 */ /* 0x001fe80000100a00 */
[----:B------:R-:W-:Y:S04]  /*c3f10*/  STL.64 [R1+0x37b8], R22 ;  /* 0x0037b81601007387 */ /* 0x000fe80000100a00 */
[----:B------:R-:W0:Y:S04]  /*c3f20*/  LDSM.16.M88.4 R20, [R8+UR4+0x3c00] ;  /* 0x003c00040814783b */ /* 0x000e280008000200 */
[----:B0-----:R-:W-:Y:S04]  /*c3f30*/  STL.64 [R1+0x37c0], R20 ;  /* 0x0037c01401007387 */ /* 0x001fe80000100a00 */
[----:B------:R-:W-:Y:S04]  /*c3f40*/  STL.64 [R1+0x37c8], R22 ;  /* 0x0037c81601007387 */ /* 0x000fe80000100a00 */
[----:B------:R-:W0:Y:S01]  /*c3f50*/  LDSM.16.M88.4 R20, [R8+UR4+0x4000] ;  /* 0x004000040814783b */ /* 0x000e220008000200 */
[C---:B---3--:R-:W-:Y:S03]  /*c3f60*/  HMMA.16816.F32 R32, R4.reuse, R36, R32 ;  /* 0x000000240420723c */ /* 0x048fe60000001820 */
[----:B0-----:R-:W-:Y:S04]  /*c3f70*/  STL.64 [R1+0x37d0], R20 ;  /* 0x0037d01401007387 */ /* 0x001fe80000100a00 */
[----:B------:R-:W-:Y:S04]  /*c3f80*/  STL.64 [R1+0x37d8], R22 ;  /* 0x0037d81601007387 */ /* 0x000fe80000100a00 */
[----:B------:R-:W0:Y:S04]  /*c3f90*/  LDSM.16.M88.4 R20, [R8+UR4+0x4400] ;  /* 0x004400040814783b */ /* 0x000e280008000200 */
[----:B0-----:R-:W-:Y:S04]  /*c3fa0*/  STL.64 [R1+0x37e0], R20 ;  /* 0x0037e01401007387 */ /* 0x001fe80000100a00 */
[----:B------:R0:W-:Y:S04]  /*c3fb0*/  STL.64 [R1+0x37e8], R22 ;  /* 0x0037e81601007387 */ /* 0x0001e80000100a00 */
[----:B0-----:R-:W3:Y:S04]  /*c3fc0*/  LDL.LU.64 R22, [R1+0x83b8] ;  /* 0x0083b80001167983 */ /* 0x001ee80000300a00 */
[----:B------:R-:W3:Y:S04]  /*c3fd0*/  LDL.LU.64 R20, [R1+0x83b0] ;  /* 0x0083b00001147983 */ /* 0x000ee80000300a00 */
[----:B------:R-:W-:Y:S04]  /*c3fe0*/  STL.64 [R1+0x1e10], R32 ;  /* 0x001e102001007387 */ /* 0x000fe80000100a00 */
[----:B------:R-:W-:Y:S04]  /*c3ff0*/  STL.64 [R1+0x1e18], R34 ;  /* 0x001e182201007387 */ /* 0x000fe80000100a00 */
[----:B------:R-:W0:Y:S04]  /*c4000*/  LDSM.16.M88.4 R32, [R8+UR4+0x4800] ;  /* 0x004800040820783b */ /* 0x000e280008000200 */
        /* <DEDUP_REMOVED lines=13> */
[----:B------:R0:W-:Y:S04]  /*c40e0*/  STL.64 [R1+0x3838], R34 ;  /* 0x0038382201007387 */ /* 0x0001e80000100a00 */
[----:B0-----:R-:W2:Y:S04]  /*c40f0*/  LDL.LU.64 R34, [R1+0x83a8] ;  /* 0x0083a80001227983 */ /* 0x001ea80000300a00 */
[----:B------:R-:W4:Y:S01]  /*c4100*/  LDL.LU.64 R32, [R1+0x83a0] ;  /* 0x0083a00001207983 */ /* 0x000f220000300a00 */
[----:B--2---:R-:W-:-:S15]  /*c4110*/  HMMA.16816.F32 R16, R4, R34, R16 ;  /* 0x000000220410723c */ /* 0x004fde0000001810 */
[----:B------:R-:W-:-:S08]  /*c4120*/  NOP ;  /* 0x0000000000007918 */ /* 0x000fd00000000000 */
        /* <DEDUP_REMOVED lines=15> */
[----:B------:R-:W0:Y:S04]  /*c4220*/  LDSM.16.M88.4 R16, [R8+UR4+0x6c00] ;  /* 0x006c00040810783b */ /* 0x000e280008000200 */
[----:B0-----:R-:W-:Y:S04]  /*c4230*/  STL.64 [R1+0x3880], R16 ;  /* 0x0038801001007387 */ /* 0x001fe80000100a00 */
[----:B------:R0:W-:Y:S04]  /*c4240*/  STL.64 [R1+0x3888], R18 ;  /* 0x0038881201007387 */ /* 0x0001e80000100a00 */
[----:B0-----:R-:W2:Y:S04]  /*c4250*/  LDL.LU.64 R18, [R1+0x8398] ;  /* 0x0083980001127983 */ /* 0x001ea80000300a00 */
[----:B------:R-:W4:Y:S04]  /*c4260*/  LDL.LU.64 R16, [R1+0x8390] ;  /* 0x0083900001107983 */ /* 0x000f280000300a00 */
        /* <DEDUP_REMOVED lines=9> */
[----:B------:R-:W1:Y:S04]  /*c4300*/  LDSM.16.M88.4 R8, [R8+UR4+0x7c00] ;  /* 0x007c00040808783b */ /* 0x000e680008000200 */
[----:B0-----:R-:W-:Y:S04]  /*c4310*/  STL.64 [R1+0x38b0], R12 ;  /* 0x0038b00c01007387 */ /* 0x001fe80000100a00 */
[----:B------:R0:W-:Y:S04]  /*c4320*/  STL.64 [R1+0x38b8], R14 ;  /* 0x0038b80e01007387 */ /* 0x0001e80000100a00 */
[----:B0-----:R-:W3:Y:S04]  /*c4330*/  LDL.LU.64 R14, [R1+0x8388] ;  /* 0x00838800010e7983 */ /* 0x001ee80000300a00 */
[----:B------:R-:W2:Y:S04]  /*c4340*/  LDL.LU.64 R12, [R1+0x8380] ;  /* 0x00838000010c7983 */ /* 0x000ea80000300a00 */
[----:B-1----:R-:W-:Y:S04]  /*c4350*/  STL.64 [R1+0x38c0], R8 ;  /* 0x0038c00801007387 */ /* 0x002fe80000100a00 */
[----:B------:R0:W-:Y:S04]  /*c4360*/  STL.64 [R1+0x38c8], R10 ;  /* 0x0038c80a01007387 */ /* 0x0001e80000100a00 */
[----:B0-----:R-:W4:Y:S04]  /*c4370*/  LDL.LU.64 R10, [R1+0x8378] ;  /* 0x00837800010a7983 */ /* 0x001f280000300a00 */
[----:B------:R-:W3:Y:S04]  /*c4380*/  LDL.LU.64 R8, [R1+0x8370] ;  /* 0x0083700001087983 */ /* 0x000ee80000300a00 */
[----:B------:R-:W-:Y:S04]  /*c4390*/  STL.64 [R1+0xf450], R60 ;  /* 0x00f4503c01007387 */ /* 0x000fe80000100a00 */
[----:B------:R-:W-:Y:S04]  /*c43a0*/  STL.64 [R1+0xf430], R58 ;  /* 0x00f4303a01007387 */ /* 0x000fe80000100a00 */
[----:B------:R0:W-:Y:S04]  /*c43b0*/  STL.64 [R1+0xf428], R56 ;  /* 0x00f4283801007387 */ /* 0x0001e80000100a00 */
[----:B0-----:R-:W4:Y:S04]  /*c43c0*/  LDL.LU.64 R56, [R1+0x2e50] ;  /* 0x002e500001387983 */ /* 0x001f280000300a00 */
[----:B------:R-:W4:Y:S04]  /*c43d0*/  LDL.LU.64 R58, [R1+0x2e58] ;  /* 0x002e5800013a7983 */ /* 0x000f280000300a00 */
[----:B------:R-:W-:Y:S04]  /*c43e0*/  STL.64 [R1+0xf420], R54 ;  /* 0x00f4203601007387 */ /* 0x000fe80000100a00 */
[----:B------:R0:W-:Y:S04]  /*c43f0*/  STL.64 [R1+0xf418], R52 ;  /* 0x00f4183401007387 */ /* 0x0001e80000100a00 */
[----:B0-----:R-:W3:Y:S04]  /*c4400*/  LDL.LU.64 R52, [R1+0x2e60] ;  /* 0x002e600001347983 */ /* 0x001ee80000300a00 */
[----:B------:R-:W3:Y:S04]  /*c4410*/  LDL.LU.64 R54, [R1+0x2e68] ;  /* 0x002e680001367983 */ /* 0x000ee80000300a00 */
[----:B------:R-:W-:Y:S04]  /*c4420*/  STL.64 [R1+0xf410], R50 ;  /* 0x00f4103201007387 */ /* 0x000fe80000100a00 */
[----:B------:R0:W-:Y:S04]  /*c4430*/  STL.64 [R1+0xf408], R48 ;  /* 0x00f4083001007387 */ /* 0x0001e80000100a00 */
[----:B0-----:R-:W2:Y:S04]  /*c4440*/  LDL.LU.64 R48, [R1+0x2dc0] ;  /* 0x002dc00001307983 */ /* 0x001ea80000300a00 */
[----:B------:R-:W2:Y:S04]  /*c4450*/  LDL.LU.64 R50, [R1+0x2dc8] ;  /* 0x002dc80001327983 */ /* 0x000ea80000300a00 */
[----:B------:R-:W-:Y:S04]  /*c4460*/  STL.64 [R1+0xf400], R46 ;  /* 0x00f4002e01007387 */ /* 0x000fe80000100a00 */
[----:B------:R-:W-:Y:S04]  /*c4470*/  STL.64 [R1+0xf3f8], R44 ;  /* 0x00f3f82c01007387 */ /* 0x000fe80000100a00 */
[----:B------:R-:W-:Y:S04]  /*c4480*/  STL.64 [R1+0xf3f0], R42 ;  /* 0x00f3f02a01007387 */ /* 0x000fe80000100a00 */
[----:B------:R-:W-:Y:S04]  /*c4490*/  STL.64 [R1+0xf3e8], R40 ;  /* 0x00f3e82801007387 */ /* 0x000fe80000100a00 */
[----:B------:R-:W-:Y:S04]  /*c44a0*/  STL.64 [R1+0xf3e0], R38 ;  /* 0x00f3e02601007387 */ /* 0x000fe80000100a00 */
[----:B------:R0:W-:Y:S04]  /*c44b0*/  STL.64 [R1+0xf3d8], R36 ;  /* 0x00f3d82401007387 */ /* 0x0001e80000100a00 */
[----:B------:R-:W-:Y:S04]  /*c44c0*/  STL.64 [R1+0xf3d0], R34 ;  /* 0x00f3d02201007387 */ /* 0x000fe80000100a00 */
[----:B------:R3:W-:Y:S04]  /*c44d0*/  STL.64 [R1+0xf3c8], R32 ;  /* 0x00f3c82001007387 */ /* 0x0007e80000100a00 */
[----:B------:R-:W-:Y:S04]  /*c44e0*/  STL [R1+0x8380], R0 ;  /* 0x0083800001007387 */ /* 0x000fe80000100800 */
[----:B0-----:R-:W4:Y:S01]  /*c44f0*/  LDL.LU.64 R36, [R1+0x2e40] ;  /* 0x002e400001247983 */ /* 0x001f220000300a00 */
[----:B------:R-:W-:-:S02]  /*c4500*/  IMAD.MOV.U32 R47, RZ, RZ, R28 ;  /* 0x000000ffff2f7224 */ /* 0x000fc400078e001c */
[----:B------:R-:W-:Y:S01]  /*c4510*/  IMAD.MOV.U32 R46, RZ, RZ, R29 ;  /* 0x000000ffff2e7224 */ /* 0x000fe200078e001d */
[C---:B---3--:R-:W-:Y:S06]  /*c4520*/  HMMA.16816.F32 R32, R4.reuse, R8, R52 ;  /* 0x000000080420723c */ /* 0x048fec0000001834 */
[----:B--2---:R-:W-:-:S15]  /*c4530*/  HMMA.16816.F32 R40, R4, R2, R48 ;  /* 0x000000020428723c */ /* 0x004fde0000001830 */
[----:B------:R-:W-:-:S08]  /*c4540*/  NOP ;  /* 0x0000000000007918 */ /* 0x000fd00000000000 */
[----:B------:R-:W-:Y:S04]  /*c4550*/  STL.64 [R1+0x1e40], R40 ;  /* 0x001e402801007387 */ /* 0x000fe80000100a00 */
[----:B------:R-:W-:Y:S04]  /*c4560*/  STL.64 [R1+0x1e48], R42 ;  /* 0x001e482a01007387 */ /* 0x000fe80000100a00 */
[----:B------:R-:W2:Y:S04]  /*c4570*/  LDL.LU.64 R38, [R1+0x2e48] ;  /* 0x002e480001267983 */ /* 0x000ea80000300a00 */
[----:B------:R-:W-:Y:S04]  /*c4580*/  STL.64 [R1+0x1e50], R32 ;  /* 0x001e502001007387 */ /* 0x000fe80000100a00 */
[----:B------:R4:W-:Y:S02]  /*c4590*/  STL.64 [R1+0x1e58], R34 ;  /* 0x001e582201007387 */ /* 0x0009e40000100a00 */
[----:B----4-:R-:W-:-:S15]  /*c45a0*/  HMMA.16816.F32 R32, R4, R10, R56 ;  /* 0x0000000a0420723c */ /* 0x010fde0000001838 */
[----:B------:R-:W-:-:S08]  /*c45b0*/  NOP ;  /* 0x0000000000007918 */ /* 0x000fd00000000000 */
[----:B------:R0:W-:Y:S04]  /*c45c0*/  STL.64 [R1+0x1e60], R32 ;  /* 0x001e602001007387 */ /* 0x0001e80000100a00 */
[----:B------:R1:W-:Y:S04]  /*c45d0*/  STL.64 [R1+0x1e68], R34 ;  /* 0x001e682201007387 */ /* 0x0003e80000100a00 */
[----:B0-----:R-:W3:Y:S04]  /*c45e0*/  LDL.LU.64 R32, [R1+0x2e30] ;  /* 0x002e300001207983 */ /* 0x001ee80000300a00 */
[----:B-1----:R-:W3:Y:S04]  /*c45f0*/  LDL.LU.64 R34, [R1+0x2e38] ;  /* 0x002e380001227983 */ /* 0x002ee80000300a00 */
        /* <DEDUP_REMOVED lines=9> */
[----:B------:R-:W-:Y:S04]  /*c4690*/  STL.64 [R1+0xf3c0], R10 ;  /* 0x00f3c00a01007387 */ /* 0x000fe80000100a00 */
[----:B------:R2:W-:Y:S04]  /*c46a0*/  STL.64 [R1+0xf3b8], R8 ;  /* 0x00f3b80801007387 */ /* 0x0005e80000100a00 */
[----:B------:R-:W4:Y:S01]  /*c46b0*/  LDL R50, [R1+0x8] ;  /* 0x0000080001327983 */ /* 0x000f220000100800 */
[----:B--2---:R-:W-:-:S15]  /*c46c0*/  HMMA.16816.F32 R8, R4, R12, R36 ;  /* 0x0000000c0408723c */ /* 0x004fde0000001824 */
[----:B------:R-:W-:-:S08]  /*c46d0*/  NOP ;  /* 0x0000000000007918 */ /* 0x000fd00000000000 */
[----:B------:R-:W-:Y:S04]  /*c46e0*/  STL.64 [R1+0x1e70], R8 ;  /* 0x001e700801007387 */ /* 0x000fe80000100a00 */
[----:B------:R3:W-:Y:S04]  /*c46f0*/  STL.64 [R1+0x1e78], R10 ;  /* 0x001e780a01007387 */ /* 0x0007e80000100a00 */
[----:B------:R-:W4:Y:S04]  /*c4700*/  LDL R51, [R1+0xc] ;  /* 0x00000c0001337983 */ /* 0x000f280000100800 */
[----:B------:R-:W2:Y:S04]  /*c4710*/  LDL.LU.64 R40, [R1+0x2e20] ;  /* 0x002e200001287983 */ /* 0x000ea80000300a00 */
[----:B------:R-:W2:Y:S04]  /*c4720*/  LDL.LU.64 R42, [R1+0x2e28] ;  /* 0x002e2800012a7983 */ /* 0x000ea80000300a00 */
[----:B------:R-:W2:Y:S04]  /*c4730*/  LDL.LU.64 R36, [R1+0x2e10] ;  /* 0x002e100001247983 */ /* 0x000ea80000300a00 */
[----:B------:R-:W2:Y:S04]  /*c4740*/  LDL.LU.64 R38, [R1+0x2e18] ;  /* 0x002e180001267983 */ /* 0x000ea80000300a00 */
[----:B------:R-:W2:Y:S01]  /*c4750*/  LDL.64 R48, [R1+0x10] ;  /* 0x0000100001307983 */ /* 0x000ea20000100a00 */
[C---:B---3--:R-:W-:Y:S03]  /*c4760*/  HMMA.16816.F32 R8, R4.reuse, R14, R32 ;  /* 0x0000000e0408723c */ /* 0x048fe60000001820 */
[----:B----4-:R-:W-:Y:S04]  /*c4770*/  STL.64 [R1+0xf448], R50 ;  /* 0x00f4483201007387 */ /* 0x010fe80000100a00 */
[----:B--2---:R-:W-:Y:S04]  /*c4780*/  STL.64 [R1+0xf440], R48 ;  /* 0x00f4403001007387 */ /* 0x004fe80000100a00 */
[----:B------:R-:W2:Y:S04]  /*c4790*/  LDL.LU.64 R32, [R1+0x2e00] ;  /* 0x002e000001207983 */ /* 0x000ea80000300a00 */
[----:B------:R-:W2:Y:S08]  /*c47a0*/  LDL.LU.64 R34, [R1+0x2e08] ;  /* 0x002e080001227983 */ /* 0x000eb00000300a00 */
[----:B------:R0:W-:Y:S04]  /*c47b0*/  STL.64 [R1+0x1e80], R8 ;  /* 0x001e800801007387 */ /* 0x0001e80000100a00 */
[----:B------:R1:W-:Y:S04]  /*c47c0*/  STL.64 [R1+0x1e88], R10 ;  /* 0x001e880a01007387 */ /* 0x0003e80000100a00 */
[----:B0-----:R-:W3:Y:S04]  /*c47d0*/  LDL.LU.64 R8, [R1+0x2e80] ;  /* 0x002e800001087983 */ /* 0x001ee80000300a00 */
[----:B-1----:R-:W3:Y:S04]  /*c47e0*/  LDL.LU.64 R10, [R1+0x2e88] ;  /* 0x002e8800010a7983 */ /* 0x002ee80000300a00 */
[----:B------:R-:W-:Y:S04]  /*c47f0*/  STL.64 [R1+0xf460], R14 ;  /* 0x00f4600e01007387 */ /* 0x000fe80000100a00 */
[----:B------:R0:W-:Y:S04]  /*c4800*/  STL.64 [R1+0xf458], R12 ;  /* 0x00f4580c01007387 */ /* 0x0001e80000100a00 */
[----:B------:R-:W4:Y:S04]  /*c4810*/  LDL R46, [R1+0x20] ;  /* 0x00002000012e7983 */ /* 0x000f280000100800 */
[----:B------:R-:W4:Y:S04]  /*c4820*/  LDL R47, [R1+0x24] ;  /* 0x00002400012f7983 */ /* 0x000f280000100800 */
[----:B------:R-:W2:Y:S04]  /*c4830*/  LDL R44, [R1+0x18] ;  /* 0x00001800012c7983 */ /* 0x000ea80000100800 */
[----:B------:R-:W2:Y:S01]  /*c4840*/  LDL R45, [R1+0x1c] ;  /* 0x00001c00012d7983 */ /* 0x000ea20000100800 */
[C---:B------:R-:W-:Y:S03]  /*c4850*/  HMMA.16816.F32 R40, R4.reuse, R16, R40 ;  /* 0x000000100428723c */ /* 0x040fe60000001828 */
[----:B------:R-:W2:Y:S03]  /*c4860*/  LDL R60, [R1+0x28] ;  /* 0x00002800013c7983 */ /* 0x000ea60000100800 */
[C---:B0-----:R-:W-:Y:S01]  /*c4870*/  HMMA.16816.F32 R12, R4.reuse, R18, R36 ;  /* 0x00000012040c723c */ /* 0x041fe20000001824 */
[----:B------:R-:W2:Y:S05]  /*c4880*/  LDL R61, [R1+0x2c] ;  /* 0x00002c00013d7983 */ /* 0x000eaa0000100800 */
[C---:B---3--:R-:W-:Y:S01]  /*c4890*/  HMMA.16816.F32 R8, R4.reuse, R22, R8 ;  /* 0x000000160408723c */ /* 0x048fe20000001808 */
[----:B----4-:R-:W-:Y:S04]  /*c48a0*/  STL.64 [R1+0xf470], R46 ;  /* 0x00f4702e01007387 */ /* 0x010fe80000100a00 */
[----:B--2---:R-:W-:Y:S04]  /*c48b0*/  STL.64 [R1+0xf468], R44 ;  /* 0x00f4682c01007387 */ /* 0x004fe80000100a00 */
[----:B------:R-:W-:Y:S04]  /*c48c0*/  STL.64 [R1+0xf480], R18 ;  /* 0x00f4801201007387 */ /* 0x000fe80000100a00 */
[----:B------:R-:W-:Y:S04]  /*c48d0*/  STL.64 [R1+0x1e90], R40 ;  /* 0x001e902801007387 */ /* 0x000fe80000100a00 */
[----:B------:R-:W-:Y:S04]  /*c48e0*/  STL.64 [R1+0x1e98], R42 ;  /* 0x001e982a01007387 */ /* 0x000fe80000100a00 */
[----:B------:R-:W-:Y:S04]  /*c48f0*/  STL.64 [R1+0xf478], R16 ;  /* 0x00f4781001007387 */ /* 0x000fe80000100a00 */
[----:B------:R-:W-:Y:S04]  /*c4900*/  STL.64 [R1+0x1ea0], R12 ;  /* 0x001ea00c01007387 */ /* 0x000fe80000100a00 */
[----:B------:R0:W-:Y:S02]  /*c4910*/  STL.64 [R1+0x1ea8], R14 ;  /* 0x001ea80e01007387 */ /* 0x0001e40000100a00 */
[----:B0-----:R-:W-:-:S15]  /*c4920*/  HMMA.16816.F32 R12, R4, R20, R32 ;  /* 0x00000014040c723c */ /* 0x001fde0000001820 */
[----:B------:R-:W-:-:S08]  /*c4930*/  NOP ;  /* 0x0000000000007918 */ /* 0x000fd00000000000 */
[----:B------:R0:W-:Y:S04]  /*c4940*/  STL.64 [R1+0x1eb0], R12 ;  /* 0x001eb00c01007387 */ /* 0x0001e80000100a00 */
[----:B------:R1:W-:Y:S04]  /*c4950*/  STL.64 [R1+0x1eb8], R14 ;  /* 0x001eb80e01007387 */ /* 0x0003e80000100a00 */
[----:B------:R-:W2:Y:S04]  /*c4960*/  LDL.LU.64 R16, [R1+0x2f20] ;  /* 0x002f200001107983 */ /* 0x000ea80000300a00 */
[----:B------:R3:W-:Y:S04]  /*c4970*/  STL.64 [R1+0x1ec0], R8 ;  /* 0x001ec00801007387 */ /* 0x0007e80000100a00 */
[----:B------:R4:W-:Y:S04]  /*c4980*/  STL.64 [R1+0x1ec8], R10 ;  /* 0x001ec80a01007387 */ /* 0x0009e80000100a00 */
[----:B------:R-:W2:Y:S04]  /*c4990*/  LDL.LU.64 R18, [R1+0x2f28] ;  /* 0x002f280001127983 */ /* 0x000ea80000300a00 */
[----:B------:R-:W2:Y:S04]  /*c49a0*/  LDL.LU.64 R44, [R1+0x2f10] ;  /* 0x002f1000012c7983 */ /* 0x000ea80000300a00 */
[----:B------:R-:W2:Y:S04]  /*c49b0*/  LDL.LU.64 R46, [R1+0x2f18] ;  /* 0x002f1800012e7983 */ /* 0x000ea80000300a00 */
[----:B0-----:R-:W2:Y:S04]  /*c49c0*/  LDL.LU.64 R12, [R1+0x2ee0] ;  /* 0x002ee000010c7983 */ /* 0x001ea80000300a00 */
[----:B-1----:R-:W2:Y:S01]  /*c49d0*/  LDL.LU.64 R14, [R1+0x2ee8] ;  /* 0x002ee800010e7983 */ /* 0x002ea20000300a00 */
[----:B------:R-:W-:-:S02]  /*c49e0*/  IMAD R28, R28, 0x100, R56 ;  /* 0x000001001c1c7824 */ /* 0x000fc400078e0238 */
[----:B------:R-:W-:Y:S01]  /*c49f0*/  IMAD R29, R29, 0x100, R57 ;  /* 0x000001001d1d7824 */ /* 0x000fe200078e0239 */
[----:B------:R-:W2:Y:S01]  /*c4a00*/  LDL.LU.64 R48, [R1+0x2ec0] ;  /* 0x002ec00001307983 */ /* 0x000ea20000300a00 */
[----:B------:R-:W-:Y:S02]  /*c4a10*/  IMAD R30, R30, 0x100, R58 ;  /* 0x000001001e1e7824 */ /* 0x000fe400078e023a */
[----:B------:R-:W-:Y:S01]  /*c4a20*/  IMAD R31, R31, 0x100, R59 ;  /* 0x000001001f1f7824 */ /* 0x000fe200078e023b */
        /* <DEDUP_REMOVED lines=11> */
[----:B---3--:R-:W3:Y:S04]  /*c4ae0*/  LDL.LU.64 R8, [R1+0x2f80] ;  /* 0x002f800001087983 */ /* 0x008ee80000300a00 */
[----:B----4-:R-:W3:Y:S01]  /*c4af0*/  LDL.LU.64 R10, [R1+0x2f88] ;  /* 0x002f8800010a7983 */ /* 0x010ee20000300a00 */
[C---:B--2---:R-:W-:Y:S06]  /*c4b00*/  HMMA.16816.F32 R16, R4.reuse, R24, R16 ;  /* 0x000000180410723c */ /* 0x044fec0000001810 */
[C---:B------:R-:W-:Y:S06]  /*c4b10*/  HMMA.16816.F32 R44, R4.reuse, R26, R44 ;  /* 0x0000001a042c723c */ /* 0x040fec000000182c */
[----:B------:R-:W-:Y:S11]  /*c4b20*/  HMMA.16816.F32 R4, R4, R60, R12 ;  /* 0x0000003c0404723c */ /* 0x000ff6000000180c */
        /* <DEDUP_REMOVED lines=8> */
[----:B------:R-:W4:Y:S04]  /*c4bb0*/  LDL.LU.64 R14, [R1+0xf460] ;  /* 0x00f46000010e7983 */ /* 0x000f280000300a00 */
[----:B------:R-:W4:Y:S04]  /*c4bc0*/  LDL.LU.64 R12, [R1+0xf458] ;  /* 0x00f45800010c7983 */ /* 0x000f280000300a00 */
[----:B------:R-:W4:Y:S04]  /*c4bd0*/  LDL.LU.64 R60, [R1+0xf450] ;  /* 0x00f45000013c7983 */ /* 0x000f280000300a00 */
[----:B------:R0:W-:Y:S04]  /*c4be0*/  STL.64 [R1+0x1ee0], R4 ;  /* 0x001ee00401007387 */ /* 0x0001e80000100a00 */
[----:B------:R1:W-:Y:S04]  /*c4bf0*/  STL.64 [R1+0x1ee8], R6 ;  /* 0x001ee80601007387 */ /* 0x0003e80000100a00 */
[----:B0-----:R-:W3:Y:S04]  /*c4c00*/  LDL.LU.64 R4, [R1+0x2ed0] ;  /* 0x002ed00001047983 */ /* 0x001ee80000300a00 */
[----:B-1----:R-:W3:Y:S01]  /*c4c10*/  LDL.LU.64 R6, [R1+0x2ed8] ;  /* 0x002ed80001067983 */ /* 0x002ee20000300a00 */
[----:B------:R-:W-:-:S02]  /*c4c20*/  F2FP.F16.E5M2.UNPACK_B R28, R28 ;  /* 0x0000001cff1c723e */ /* 0x000fc400020004ff */
[----:B------:R-:W-:Y:S02]  /*c4c30*/  F2FP.F16.E5M2.UNPACK_B R29, R29 ;  /* 0x0000001dff1d723e */ /* 0x000fe400020004ff */
[----:B------:R-:W-:Y:S02]  /*c4c40*/  F2FP.F16.E5M2.UNPACK_B R30, R30 ;  /* 0x0000001eff1e723e */ /* 0x000fe400020004ff */
[----:B------:R-:W-:-:S07]  /*c4c50*/  F2FP.F16.E5M2.UNPACK_B R31, R31 ;  /* 0x0000001fff1f723e */ /* 0x000fce00020004ff */
[C---:B---3--:R-:W-:Y:S06]  /*c4c60*/  HMMA.16816.F32 R4, R28.reuse, R46, R4 ;  /* 0x0000002e1c04723c */ /* 0x048fec0000001804 */
[----:B--2---:R-:W-:-:S15]  /*c4c70*/  HMMA.16816.F32 R44, R28, R44, R48 ;  /* 0x0000002c1c2c723c */ /* 0x004fde0000001830 */
[----:B------:R-:W-:-:S02]  /*c4c80*/  NOP ;  /* 0x0000000000007918 */ /* 0x000fc40000000000 */
[----:B------:R0:W-:Y:S04]  /*c4c90*/  STL.64 [R1+0x1f00], R4 ;  /* 0x001f000401007387 */ /* 0x0001e80000100a00 */
[----:B------:R1:W-:Y:S04]  /*c4ca0*/  STL.64 [R1+0x1f08], R6 ;  /* 0x001f080601007387 */ /* 0x0003e80000100a00 */
[----:B0-----:R-:W2:Y:S04]  /*c4cb0*/  LDL.LU.64 R4, [R1+0x2f70] ;  /* 0x002f700001047983 */ /* 0x001ea80000300a00 */
[----:B-1----:R-:W2:Y:S04]  /*c4cc0*/  LDL.LU.64 R6, [R1+0x2f78] ;  /* 0x002f780001067983 */ /* 0x002ea80000300a00 */
[----:B------:R-:W3:Y:S04]  /*c4cd0*/  LDL.LU.64 R50, [R1+0xf448] ;  /* 0x00f4480001327983 */ /* 0x000ee80000300a00 */
[----:B------:R-:W4:Y:S04]  /*c4ce0*/  LDL.LU.64 R48, [R1+0xf440] ;  /* 0x00f4400001307983 */ /* 0x000f280000300a00 */
[----:B------:R-:W-:Y:S04]  /*c4cf0*/  STL.64 [R1+0x1f10], R44 ;  /* 0x001f102c01007387 */ /* 0x000fe80000100a00 */
[----:B------:R0:W-:Y:S04]  /*c4d00*/  STL.64 [R1+0x1f18], R46 ;  /* 0x001f182e01007387 */ /* 0x0001e80000100a00 */
[----:B0-----:R-:W2:Y:S01]  /*c4d10*/  LDL.LU.64 R46, [R1+0xf438] ;  /* 0x00f43800012e7983 */ /* 0x001ea20000300a00 */
[----:B----4-:R-:W-:-:S15]  /*c4d20*/  HMMA.16816.F32 R56, R28, R48, R56 ;  /* 0x000000301c38723c */ /* 0x010fde0000001838 */
[----:B------:R-:W-:-:S08]  /*c4d30*/  NOP ;  /* 0x0000000000007918 */ /* 0x000fd00000000000 */
[----:B------:R-:W-:Y:S04]  /*c4d40*/  STL.64 [R1+0x1f20], R56 ;  /* 0x001f203801007387 */ /* 0x000fe80000100a00 */
[----:B------:R0:W-:Y:S04]  /*c4d50*/  STL.64 [R1+0x1f28], R58 ;  /* 0x001f283a01007387 */ /* 0x0001e80000100a00 */
[----:B0-----:R-:W4:Y:S04]  /*c4d60*/  LDL.LU.64 R58, [R1+0xf430] ;  /* 0x00f43000013a7983 */ /* 0x001f280000300a00 */
[----:B------:R-:W4:Y:S01]  /*c4d70*/  LDL.LU.64 R56, [R1+0xf428] ;  /* 0x00f4280001387983 */ /* 0x000f220000300a00 */
[----:B------:R-:W-:-:S02]  /*c4d80*/  IMAD.MOV.U32 R0, RZ, RZ, R49 ;  /* 0x000000ffff007224 */ /* 0x000fc400078e0031 */
[C---:B---3--:R-:W-:Y:S01]  /*c4d90*/  HMMA.16816.F32 R48, R28.reuse, R50, R52 ;  /* 0x000000321c30723c */ /* 0x048fe20000001834 */
[----:B------:R-:W3:Y:S04]  /*c4da0*/  LDL.LU.64 R54, [R1+0xf420] ;  /* 0x00f4200001367983 */ /* 0x000ee80000300a00 */
[----:B------:R-:W3:Y:S01]  /*c4db0*/  LDL.LU.64 R52, [R1+0xf418] ;  /* 0x00f4180001347983 */ /* 0x000ee20000300a00 */
[C---:B--2---:R-:W-:Y:S06]  /*c4dc0*/  HMMA.16816.F32 R40, R28.reuse, R46, R40 ;  /* 0x0000002e1c28723c */ /* 0x044fec0000001828 */
[C---:B------:R-:W-:Y:S11]  /*c4dd0*/  HMMA.16816.F32 R36, R28.reuse, R60, R36 ;  /* 0x0000003c1c24723c */ /* 0x040ff60000001824 */
[----:B------:R-:W-:Y:S04]  /*c4de0*/  STL.64 [R1+0x1f30], R48 ;  /* 0x001f303001007387 */ /* 0x000fe80000100a00 */
[----:B------:R0:W-:Y:S04]  /*c4df0*/  STL.64 [R1+0x1f38], R50 ;  /* 0x001f383201007387 */ /* 0x0001e80000100a00 */
[----:B0-----:R-:W2:Y:S04]  /*c4e00*/  LDL.LU.64 R50, [R1+0xf410] ;  /* 0x00f4100001327983 */ /* 0x001ea80000300a00 */
[----:B------:R-:W2:Y:S04]  /*c4e10*/  LDL.LU.64 R48, [R1+0xf408] ;  /* 0x00f4080001307983 */ /* 0x000ea80000300a00 */
[----:B------:R0:W-:Y:S04]  /*c4e20*/  STL.64 [R1+0x1f40], R40 ;  /* 0x001f402801007387 */ /* 0x0001e80000100a00 */
[----:B------:R1:W-:Y:S04]  /*c4e30*/  STL.64 [R1+0x1f48], R42 ;  /* 0x001f482a01007387 */ /* 0x0003e80000100a00 */
[----:B------:R-:W2:Y:S04]  /*c4e40*/  LDL.LU.64 R44, [R1+0x2f60] ;  /* 0x002f6000012c7983 */ /* 0x000ea80000300a00 */
[----:B------:R1:W-:Y:S04]  /*c4e50*/  STL.64 [R1+0x1f50], R36 ;  /* 0x001f502401007387 */ /* 0x0003e80000100a00 */
[----:B------:R1:W-:Y:S04]  /*c4e60*/  STL.64 [R1+0x1f58], R38 ;  /* 0x001f582601007387 */ /* 0x0003e80000100a00 */
[----:B------:R-:W2:Y:S01]  /*c4e70*/  LDL.LU.64 R46, [R1+0x2f68] ;  /* 0x002f6800012e7983 */ /* 0x000ea20000300a00 */
[C---:B----4-:R-:W-:Y:S06]  /*c4e80*/  HMMA.16816.F32 R32, R28.reuse, R58, R32 ;  /* 0x0000003a1c20723c */ /* 0x050fec0000001820 */
[----:B------:R-:W-:-:S15]  /*c4e90*/  HMMA.16816.F32 R8, R28, R56, R8 ;  /* 0x000000381c08723c */ /* 0x000fde0000001808 */
[----:B------:R-:W-:-:S02]  /*c4ea0*/  NOP ;  /* 0x0000000000007918 */ /* 0x000fc40000000000 */
[----:B------:R4:W-:Y:S04]  /*c4eb0*/  STL.64 [R1+0x1f60], R32 ;  /* 0x001f602001007387 */ /* 0x0009e80000100a00 */
[----:B------:R4:W-:Y:S04]  /*c4ec0*/  STL.64 [R1+0x1f68], R34 ;  /* 0x001f682201007387 */ /* 0x0009e80000100a00 */
[----:B0-----:R-:W2:Y:S04]  /*c4ed0*/  LDL.LU.64 R40, [R1+0x2f50] ;  /* 0x002f500001287983 */ /* 0x001ea80000300a00 */
[----:B-1----:R-:W2:Y:S04]  /*c4ee0*/  LDL.LU.64 R42, [R1+0x2f58] ;  /* 0x002f5800012a7983 */ /* 0x002ea80000300a00 */
[----:B------:R-:W-:Y:S04]  /*c4ef0*/  STL.64 [R1+0x1f70], R8 ;  /* 0x001f700801007387 */ /* 0x000fe80000100a00 */
[----:B------:R-:W-:Y:S04]  /*c4f00*/  STL.64 [R1+0x1f78], R10 ;  /* 0x001f780a01007387 */ /* 0x000fe80000100a00 */
[----:B------:R-:W2:Y:S04]  /*c4f10*/  LDL.LU.64 R36, [R1+0x2f40] ;  /* 0x002f400001247983 */ /* 0x000ea80000300a00 */
[----:B------:R-:W2:Y:S01]  /*c4f20*/  LDL.LU.64 R38, [R1+0x2f48] ;  /* 0x002f480001267983 */ /* 0x000ea20000300a00 */
[C---:B---3--:R-:W-:Y:S03]  /*c4f30*/  HMMA.16816.F32 R4, R28.reuse, R54, R4 ;  /* 0x000000361c04723c */ /* 0x048fe60000001804 */
[----:B------:R-:W-:Y:S04]  /*c4f40*/  STL.64 [R1+0xf348], R58 ;  /* 0x00f3483a01007387 */ /* 0x000fe80000100a00 */
[----:B------:R0:W-:Y:S04]  /*c4f50*/  STL.64 [R1+0xf340], R56 ;  /* 0x00f3403801007387 */ /* 0x0001e80000100a00 */
[----:B----4-:R-:W3:Y:S04]  /*c4f60*/  LDL.LU.64 R32, [R1+0x2fc0] ;  /* 0x002fc00001207983 */ /* 0x010ee80000300a00 */
[----:B------:R-:W3:Y:S01]  /*c4f70*/  LDL.LU.64 R34, [R1+0x2fc8] ;  /* 0x002fc80001227983 */ /* 0x000ee20000300a00 */
[C---:B--2---:R-:W-:Y:S07]  /*c4f80*/  HMMA.16816.F32 R44, R28.reuse, R52, R44 ;  /* 0x000000341c2c723c */ /* 0x044fee000000182c */
[----:B------:R1:W-:Y:S04]  /*c4f90*/  STL.64 [R1+0x1f80], R4 ;  /* 0x001f800401007387 */ /* 0x0003e80000100a00 */
[----:B------:R2:W-:Y:S04]  /*c4fa0*/  STL.64 [R1+0x1f88], R6 ;  /* 0x001f880601007387 */ /* 0x0005e80000100a00 */
[----:B0-----:R-:W4:Y:S04]  /*c4fb0*/  LDL.LU.64 R56, [R1+0x3040] ;  /* 0x0030400001387983 */ /* 0x001f280000300a00 */
[----:B------:R-:W4:Y:S04]  /*c4fc0*/  LDL.LU.64 R58, [R1+0x3048] ;  /* 0x00304800013a7983 */ /* 0x000f280000300a00 */
[----:B------:R-:W4:Y:S04]  /*c4fd0*/  LDL.LU.64 R8, [R1+0x3030] ;  /* 0x0030300001087983 */ /* 0x000f280000300a00 */
[----:B------:R-:W4:Y:S04]  /*c4fe0*/  LDL.LU.64 R10, [R1+0x3038] ;  /* 0x00303800010a7983 */ /* 0x000f280000300a00 */
[----:B-1----:R-:W4:Y:S04]  /*c4ff0*/  LDL.LU.64 R4, [R1+0x3020] ;  /* 0x0030200001047983 */ /* 0x002f280000300a00 */
[----:B--2---:R-:W2:Y:S04]  /*c5000*/  LDL.LU.64 R6, [R1+0x3028] ;  /* 0x0030280001067983 */ /* 0x004ea80000300a00 */
        /* <DEDUP_REMOVED lines=8> */
[C---:B------:R-:W-:Y:S06]  /*c5090*/  HMMA.16816.F32 R40, R28.reuse, R50, R40 ;  /* 0x000000321c28723c */ /* 0x040fec0000001828 */
[----:B------:R-:W-:-:S15]  /*c50a0*/  HMMA.16816.F32 R36, R28, R48, R36 ;  /* 0x000000301c24723c */ /* 0x000fde0000001824 */
[----:B------:R-:W-:-:S02]  /*c50b0*/  NOP ;  /* 0x0000000000007918 */ /* 0x000fc40000000000 */
[----:B------:R-:W-:Y:S04]  /*c50c0*/  STL.64 [R1+0x1fa0], R40 ;  /* 0x001fa02801007387 */ /* 0x000fe80000100a00 */
[----:B------:R0:W-:Y:S04]  /*c50d0*/  STL.64 [R1+0x1fa8], R42 ;  /* 0x001fa82a01007387 */ /* 0x0001e80000100a00 */
[----:B0-----:R-:W2:Y:S04]  /*c50e0*/  LDL.LU.64 R42, [R1+0xf3f0] ;  /* 0x00f3f000012a7983 */ /* 0x001ea80000300a00 */
[----:B------:R-:W2:Y:S04]  /*c50f0*/  LDL.LU.64 R40, [R1+0xf3e8] ;  /* 0x00f3e80001287983 */ /* 0x000ea80000300a00 */
[----:B------:R-:W-:Y:S04]  /*c5100*/  STL.64 [R1+0x1fb0], R36 ;  /* 0x001fb02401007387 */ /* 0x000fe80000100a00 */
[----:B------:R0:W-:Y:S04]  /*c5110*/  STL.64 [R1+0x1fb8], R38 ;  /* 0x001fb82601007387 */ /* 0x0001e80000100a00 */
[----:B0-----:R-:W2:Y:S04]  /*c5120*/  LDL.LU.64 R38, [R1+0xf3e0] ;  /* 0x00f3e00001267983 */ /* 0x001ea80000300a00 */
[----:B------:R-:W2:Y:S04]  /*c5130*/  LDL.LU.64 R36, [R1+0xf3d8] ;  /* 0x00f3d80001247983 */ /* 0x000ea80000300a00 */
        /* <DEDUP_REMOVED lines=9> */
[----:B------:R-:W3:Y:S04]  /*c51d0*/  LDL.LU.64 R32, [R1+0xf3c8] ;  /* 0x00f3c80001207983 */ /* 0x000ee80000300a00 */
[----:B------:R-:W-:Y:S04]  /*c51e0*/  STL.64 [R1+0xf338], R46 ;  /* 0x00f3382e01007387 */ /* 0x000fe80000100a00 */
[----:B----4-:R0:W-:Y:S01]  /*c51f0*/  STL.64 [R1+0xf330], R44 ;  /* 0x00f3302c01007387 */ /* 0x0101e20000100a00 */
[C---:B--2---:R-:W-:Y:S06]  /*c5200*/  HMMA.16816.F32 R48, R28.reuse, R44, R48 ;  /* 0x0000002c1c30723c */ /* 0x044fec0000001830 */
[C---:B0-----:R-:W-:Y:S06]  /*c5210*/  HMMA.16816.F32 R44, R28.reuse, R40, R56 ;  /* 0x000000281c2c723c */ /* 0x041fec0000001838 */
[C---:B------:R-:W-:Y:S11]  /*c5220*/  HMMA.16816.F32 R8, R28.reuse, R38, R8 ;  /* 0x000000261c08723c */ /* 0x040ff60000001808 */
        /* <DEDUP_REMOVED lines=9> */
[----:B------:R2:W-:Y:S04]  /*c52c0*/  STL.64 [R1+0x1ff0], R44 ;  /* 0x001ff02c01007387 */ /* 0x0005e80000100a00 */
[----:B------:R4:W-:Y:S04]  /*c52d0*/  STL.64 [R1+0x1ff8], R46 ;  /* 0x001ff82e01007387 */ /* 0x0009e80000100a00 */
[----:B0-----:R-:W3:Y:S04]  /*c52e0*/  LDL.LU.64 R48, [R1+0x3010] ;  /* 0x0030100001307983 */ /* 0x001ee80000300a00 */
[----:B------:R0:W-:Y:S04]  /*c52f0*/  STL.64 [R1+0x2000], R8 ;  /* 0x0020000801007387 */ /* 0x0001e80000100a00 */
[----:B------:R0:W-:Y:S04]  /*c5300*/  STL.64 [R1+0x2008], R10 ;  /* 0x0020080a01007387 */ /* 0x0001e80000100a00 */
[----:B-1----:R-:W3:Y:S04]  /*c5310*/  LDL.LU.64 R50, [R1+0x3018] ;  /* 0x0030180001327983 */ /* 0x002ee80000300a00 */
[----:B------:R1:W-:Y:S04]  /*c5320*/  STL.64 [R1+0x2010], R4 ;  /* 0x0020100401007387 */ /* 0x0003e80000100a00 */
[----:B------:R1:W-:Y:S04]  /*c5330*/  STL.64 [R1+0x2018], R6 ;  /* 0x0020180601007387 */ /* 0x0003e80000100a00 */
[----:B--2---:R-:W2:Y:S04]  /*c5340*/  LDL.LU.64 R44, [R1+0x3000] ;  /* 0x00300000012c7983 */ /* 0x004ea80000300a00 */
[----:B----4-:R-:W2:Y:S04]  /*c5350*/  LDL.LU.64 R46, [R1+0x3008] ;  /* 0x00300800012e7983 */ /* 0x010ea80000300a00 */
[----:B0-----:R-:W4:Y:S04]  /*c5360*/  LDL.LU.64 R8, [R1+0x3080] ;  /* 0x0030800001087983 */ /* 0x001f280000300a00 */
[----:B------:R-:W4:Y:S04]  /*c5370*/  LDL.LU.64 R10, [R1+0x3088] ;  /* 0x00308800010a7983 */ /* 0x000f280000300a00 */
[----:B------:R-:W4:Y:S04]  /*c5380*/  LDL.LU.64 R40, [R1+0x30f0] ;  /* 0x0030f00001287983 */ /* 0x000f280000300a00 */
[----:B------:R-:W4:Y:S04]  /*c5390*/  LDL.LU.64 R42, [R1+0x30f8] ;  /* 0x0030f800012a7983 */ /* 0x000f280000300a00 */
[----:B------:R-:W4:Y:S04]  /*c53a0*/  LDL.LU R54, [R1+0x3304] ;  /* 0x0033040001367983 */ /* 0x000f280000300800 */
[----:B-1----:R-:W4:Y:S04]  /*c53b0*/  LDL.LU R4, [R1+0x3300] ;  /* 0x0033000001047983 */ /* 0x002f280000300800 */
        /* <DEDUP_REMOVED lines=10> */
[C---:B---3--:R-:W-:Y:S06]  /*c5460*/  HMMA.16816.F32 R48, R28.reuse, R34, R48 ;  /* 0x000000221c30723c */ /* 0x048fec0000001830 */
[C---:B--2---:R-:W-:Y:S06]  /*c5470*/  HMMA.16816.F32 R44, R28.reuse, R32, R44 ;  /* 0x000000201c2c723c */ /* 0x044fec000000182c */
[C---:B----4-:R-:W-:Y:S11]  /*c5480*/  HMMA.16816.F32 R8, R28.reuse, R2, R8 ;  /* 0x000000021c08723c */ /* 0x050ff60000001808 */
        /* <DEDUP_REMOVED lines=14> */
[----:B0-----:R-:W2:Y:S04]  /*c5570*/  LDL.LU.64 R10, [R1+0xf3c0] ;  /* 0x00f3c000010a7983 */ /* 0x001ea80000300a00 */
[----:B------:R-:W3:Y:S02]  /*c5580*/  LDL.LU.64 R8, [R1+0xf3b8] ;  /* 0x00f3b80001087983 */ /* 0x000ee40000300a00 */
[----:B---3--:R-:W-:-:S15]  /*c5590*/  HMMA.16816.F32 R36, R28, R8, R36 ;  /* 0x000000081c24723c */ /* 0x008fde0000001824 */
[----:B------:R-:W-:-:S08]  /*c55a0*/  NOP ;  /* 0x0000000000007918 */ /* 0x000fd00000000000 */
[----:B------:R-:W-:Y:S04]  /*c55b0*/  STL.64 [R1+0x20f0], R36 ;  /* 0x0020f02401007387 */ /* 0x000fe80000100a00 */
[----:B------:R2:W-:Y:S02]  /*c55c0*/  STL.64 [R1+0x20f8], R38 ;  /* 0x0020f82601007387 */ /* 0x0005e40000100a00 */
[----:B--2---:R-:W-:Y:S02]  /*c55d0*/  HMMA.16816.F32 R36, R28, R10, R40 ;  /* 0x0000000a1c24723c */ /* 0x004fe40000001828 */
[----:B------:R-:W2:Y:S04]  /*c55e0*/  LDL.LU.64 R40, [R1+0x30a0] ;  /* 0x0030a00001287983 */ /* 0x000ea80000300a00 */
[----:B------:R-:W2:-:S15]  /*c55f0*/  LDL.LU.64 R42, [R1+0x30a8] ;  /* 0x0030a800012a7983 */ /* 0x000e9e0000300a00 */
[----:B------:R-:W-:-:S02]  /*c5600*/  NOP ;  /* 0x0000000000007918 */ /* 0x000fc40000000000 */
[----:B------:R0:W-:Y:S04]  /*c5610*/  STL.64 [R1+0x2140], R36 ;  /* 0x0021402401007387 */ /* 0x0001e80000100a00 */
[----:B------:R1:W-:Y:S04]  /*c5620*/  STL.64 [R1+0x2148], R38 ;  /* 0x0021482601007387 */ /* 0x0003e80000100a00 */
[----:B0-----:R-:W3:Y:S04]  /*c5630*/  LDL.LU.64 R36, [R1+0x3120] ;  /* 0x0031200001247983 */ /* 0x001ee80000300a00 */
[----:B-1----:R-:W3:Y:S04]  /*c5640*/  LDL.LU.64 R38, [R1+0x3128] ;  /* 0x0031280001267983 */ /* 0x002ee80000300a00 */
[----:B------:R-:W-:Y:S04]  /*c5650*/  STL.64 [R1+0xf2e8], R10 ;  /* 0x00f2e80a01007387 */ /* 0x000fe80000100a00 */
[----:B------:R0:W-:Y:S04]  /*c5660*/  STL.64 [R1+0xf2e0], R8 ;  /* 0x00f2e00801007387 */ /* 0x0001e80000100a00 */
[----:B0-----:R-:W4:Y:S04]  /*c5670*/  LDL.LU.64 R8, [R1+0x30e0] ;  /* 0x0030e00001087983 */ /* 0x001f280000300a00 */
[----:B------:R-:W4:Y:S02]  /*c5680*/  LDL.LU.64 R10, [R1+0x30e8] ;  /* 0x0030e800010a7983 */ /* 0x000f240000300a00 */
[----:B----4-:R-:W-:-:S15]  /*c5690*/  HMMA.16816.F32 R8, R28, R12, R8 ;  /* 0x0000000c1c08723c */ /* 0x010fde0000001808 */
[----:B------:R-:W-:-:S08]  /*c56a0*/  NOP ;  /* 0x0000000000007918 */ /* 0x000fd00000000000 */
[----:B------:R-:W-:Y:S04]  /*c56b0*/  STL.64 [R1+0x2190], R8 ;  /* 0x0021900801007387 */ /* 0x000fe80000100a00 */
[----:B------:R0:W-:Y:S04]  /*c56c0*/  STL.64 [R1+0x2198], R10 ;  /* 0x0021980a01007387 */ /* 0x0001e80000100a00 */
[----:B------:R-:W4:Y:S01]  /*c56d0*/  LDL.LU.64 R58, [R1+0x28] ;  /* 0x00002800013a7983 */ /* 0x000f220000300a00 */
[----:B0-----:R-:W-:Y:S06]  /*c56e0*/  HMMA.16816.F32 R8, R28, R14, R32 ;  /* 0x0000000e1c08723c */ /* 0x001fec0000001820 */
[----:B------:R-:W-:-:S15]  /*c56f0*/  STL.64 [R1+0xf2c8], R14 ;  /* 0x00f2c80e01007387 */ /* 0x000fde0000100a00 */
[----:B------:R-:W-:-:S02]  /*c5700*/  NOP ;  /* 0x0000000000007918 */ /* 0x000fc40000000000 */
[----:B------:R-:W-:Y:S04]  /*c5710*/  STL.64 [R1+0x21f0], R8 ;  /* 0x0021f00801007387 */ /* 0x000fe80000100a00 */
[----:B------:R0:W-:Y:S04]  /*c5720*/  STL.64 [R1+0x21f8], R10 ;  /* 0x0021f80a01007387 */ /* 0x0001e80000100a00 */
[----:B------:R1:W-:Y:S04]  /*c5730*/  STL.64 [R1+0xf2c0], R12 ;  /* 0x00f2c00c01007387 */ /* 0x0003e80000100a00 */
[----:B------:R-:W4:Y:S01]  /*c5740*/  LDL.LU.64 R32, [R1+0x3150] ;  /* 0x0031500001207983 */ /* 0x000f220000300a00 */
[C---:B0-----:R-:W-:Y:S06]  /*c5750*/  HMMA.16816.F32 R8, R28.reuse, R18, R44 ;  /* 0x000000121c08723c */ /* 0x041fec000000182c */
[----:B-1----:R-:W-:-:S15]  /*c5760*/  HMMA.16816.F32 R12, R28, R16, R48 ;  /* 0x000000101c0c723c */ /* 0x002fde0000001830 */
[----:B------:R-:W-:-:S08]  /*c5770*/  NOP ;  /* 0x0000000000007918 */ /* 0x000fd00000000000 */
[----:B------:R0:W-:Y:S04]  /*c5780*/  STL.64 [R1+0x2250], R12 ;  /* 0x0022500c01007387 */ /* 0x0001e80000100a00 */
[----:B------:R1:W-:Y:S04]  /*c5790*/  STL.64 [R1+0x2258], R14 ;  /* 0x0022580e01007387 */ /* 0x0003e80000100a00 */
[----:B------:R-:W4:Y:S04]  /*c57a0*/  LDL.LU.64 R34, [R1+0x3158] ;  /* 0x0031580001227983 */ /* 0x000f280000300a00 */
[----:B------:R-:W-:Y:S04]  /*c57b0*/  STL.64 [R1+0x2290], R8 ;  /* 0x0022900801007387 */ /* 0x000fe80000100a00 */
[----:B------:R2:W-:Y:S04]  /*c57c0*/  STL.64 [R1+0x2298], R10 ;  /* 0x0022980a01007387 */ /* 0x0005e80000100a00 */
[----:B0-----:R-:W4:Y:S04]  /*c57d0*/  LDL.LU.64 R12, [R1+0x3140] ;  /* 0x00314000010c7983 */ /* 0x001f280000300a00 */
[----:B-1----:R-:W4:Y:S01]  /*c57e0*/  LDL.LU.64 R14, [R1+0x3148] ;  /* 0x00314800010e7983 */ /* 0x002f220000300a00 */
[----:B--2---:R-:W-:Y:S03]  /*c57f0*/  HMMA.16816.F32 R8, R28, R20, R40 ;  /* 0x000000141c08723c */ /* 0x004fe60000001828 */
[----:B------:R-:W-:Y:S04]  /*c5800*/  STL.64 [R1+0xf2b8], R18 ;  /* 0x00f2b81201007387 */ /* 0x000fe80000100a00 */
[----:B------:R-:W-:-:S15]  /*c5810*/  STL.64 [R1+0xf2b0], R16 ;  /* 0x00f2b01001007387 */ /* 0x000fde0000100a00 */
[----:B------:R-:W-:-:S01]  /*c5820*/  NOP ;  /* 0x0000000000007918 */ /* 0x000fc20000000000 */
[----:B------:R-:W-:Y:S04]  /*c5830*/  STL.64 [R1+0x22a0], R8 ;  /* 0x0022a00801007387 */ /* 0x000fe80000100a00 */
[----:B------:R3:W-:Y:S02]  /*c5840*/  STL.64 [R1+0x22a8], R10 ;  /* 0x0022a80a01007387 */ /* 0x0007e40000100a00 */
[----:B---3--:R-:W-:Y:S06]  /*c5850*/  HMMA.16816.F32 R8, R28, R22, R36 ;  /* 0x000000161c08723c */ /* 0x008fec0000001824 */
[----:B------:R-:W-:Y:S04]  /*c5860*/  STL.64 [R1+0xf2a8], R22 ;  /* 0x00f2a81601007387 */ /* 0x000fe80000100a00 */
[----:B------:R-:W-:-:S13]  /*c5870*/  STL.64 [R1+0xf2a0], R20 ;  /* 0x00f2a01401007387 */ /* 0x000fda0000100a00 */
[----:B------:R0:W-:Y:S04]  /*c5880*/  STL.64 [R1+0x22b0], R8 ;  /* 0x0022b00801007387 */ /* 0x0001e80000100a00 */
[----:B------:R1:W-:Y:S04]  /*c5890*/  STL.64 [R1+0x22b8], R10 ;  /* 0x0022b80a01007387 */ /* 0x0003e80000100a00 */
[----:B0-----:R-:W2:Y:S04]  /*c58a0*/  LDL.LU.64 R8, [R1+0x3130] ;  /* 0x0031300001087983 */ /* 0x001ea80000300a00 */
[----:B-1----:R-:W2:Y:S01]  /*c58b0*/  LDL.LU.64 R10, [R1+0x3138] ;  /* 0x00313800010a7983 */ /* 0x002ea20000300a00 */
[C---:B----4-:R-:W-:Y:S06]  /*c58c0*/  HMMA.16816.F32 R16, R28.reuse, R24, R32 ;  /* 0x000000181c10723c */ /* 0x050fec0000001820 */
[----:B------:R-:W-:-:S15]  /*c58d0*/  HMMA.16816.F32 R12, R28, R26, R12 ;  /* 0x0000001a1c0c723c */ /* 0x000fde000000180c */
[----:B------:R-:W-:-:S02]  /*c58e0*/  NOP ;  /* 0x0000000000007918 */ /* 0x000fc40000000000 */
[----:B------:R-:W-:Y:S04]  /*c58f0*/  STL.64 [R1+0x22c0], R16 ;  /* 0x0022c01001007387 */ /* 0x000fe80000100a00 */
[----:B------:R-:W-:Y:S04]  /*c5900*/  STL.64 [R1+0x22c8], R18 ;  /* 0x0022c81201007387 */ /* 0x000fe80000100a00 */
[----:B------:R-:W3:Y:S04]  /*c5910*/  LDL.LU R42, [R1] ;  /* 0x00000000012a7983 */ /* 0x000ee80000300800 */
[----:B------:R-:W-:Y:S04]  /*c5920*/  STL.64 [R1+0x24d0], R12 ;  /* 0x0024d00c01007387 */ /* 0x000fe80000100a00 */
[----:B------:R-:W-:Y:S04]  /*c5930*/  STL.64 [R1+0x24d8], R14 ;  /* 0x0024d80e01007387 */ /* 0x000fe80000100a00 */
[----:B------:R-:W3:Y:S04]  /*c5940*/  LDL.LU R43, [R1+0x4] ;  /* 0x00000400012b7983 */ /* 0x000ee80000300800 */
[----:B------:R-:W4:Y:S04]  /*c5950*/  LDL.LU R40, [R1+0x8] ;  /* 0x0000080001287983 */ /* 0x000f280000300800 */
[----:B------:R-:W4:Y:S04]  /*c5960*/  LDL.LU R41, [R1+0xc] ;  /* 0x00000c0001297983 */ /* 0x000f280000300800 */
[----:B---3--:R0:W-:Y:S04]  /*c5970*/  STL.64 [R1+0xf370], R42 ;  /* 0x00f3702a01007387 */ /* 0x0081e80000100a00 */
[----:B0-----:R-:W3:Y:S01]  /*c5980*/  LDL.LU R42, [R1+0x10] ;  /* 0x00001000012a7983 */ /* 0x001ee20000300800 */
[----:B--2---:R-:W-:Y:S01]  /*c5990*/  HMMA.16816.F32 R8, R28, R58, R8 ;  /* 0x0000003a1c08723c */ /* 0x004fe20000001808 */
[----:B------:R-:W-:-:S02]  /*c59a0*/  IMAD.MOV.U32 R43, RZ, RZ, R0 ;  /* 0x000000ffff2b7224 */ /* 0x000fc400078e0000 */
[----:B----4-:R0:W-:Y:S04]  /*c59b0*/  STL.64 [R1+0xf380], R40 ;  /* 0x00f3802801007387 */ /* 0x0101e80000100a00 */
[----:B---3--:R-:W-:Y:S04]  /*c59c0*/  STL.64 [R1+0xf398], R42 ;  /* 0x00f3982a01007387 */ /* 0x008fe80000100a00 */
[----:B------:R-:W-:Y:S04]  /*c59d0*/  STL.64 [R1+0xf2d8], R26 ;  /* 0x00f2d81a01007387 */ /* 0x000fe80000100a00 */
[----:B------:R-:W-:Y:S08]  /*c59e0*/  STL.64 [R1+0xf2d0], R24 ;  /* 0x00f2d01801007387 */ /* 0x000ff00000100a00 */
[----:B------:R-:W-:Y:S04]  /*c59f0*/  STL.64 [R1+0x24c0], R8 ;  /* 0x0024c00801007387 */ /* 0x000fe80000100a00 */
[----:B------:R-:W-:Y:S04]  /*c5a00*/  STL [R1+0x24c8], R10 ;  /* 0x0024c80a01007387 */ /* 0x000fe80000100800 */
[----:B0-----:R-:W2:Y:S04]  /*c5a10*/  LDL.LU R40, [R1+0x18] ;  /* 0x0000180001287983 */ /* 0x001ea80000300800 */
[----:B------:R-:W2:Y:S01]  /*c5a20*/  LDL.LU R41, [R1+0x1c] ;  /* 0x00001c0001297983 */ /* 0x000ea20000300800 */
[----:B------:R-:W-:-:S02]  /*c5a30*/  IMAD.MOV.U32 R13, RZ, RZ, R58 ;  /* 0x000000ffff0d7224 */ /* 0x000fc400078e003a */
[----:B------:R-:W-:Y:S01]  /*c5a40*/  IMAD.MOV.U32 R12, RZ, RZ, R59 ;  /* 0x000000ffff0c7224 */ /* 0x000fe200078e003b */
[----:B--2---:R0:W-:Y:S04]  /*c5a50*/  STL.64 [R1+0xf3b0], R40 ;  /* 0x00f3b02801007387 */ /* 0x0041e80000100a00 */
[----:B------:R-:W2:Y:S04]  /*c5a60*/  LDL.LU R18, [R1+0x20] ;  /* 0x0000200001127983 */ /* 0x000ea80000300800 */
[----:B------:R-:W2:Y:S04]  /*c5a70*/  LDL.LU R19, [R1+0x24] ;  /* 0x0000240001137983 */ /* 0x000ea80000300800 */
[----:B0-----:R-:W2:Y:S04]  /*c5a80*/  LDL.LU.64 R40, [R1+0x3110] ;  /* 0x0031100001287983 */ /* 0x001ea80000300a00 */
[----:B------:R-:W2:Y:S04]  /*c5a90*/  LDL.LU.64 R42, [R1+0x3118] ;  /* 0x00311800012a7983 */ /* 0x000ea80000300a00 */
[----:B------:R0:W-:Y:S04]  /*c5aa0*/  STL.64 [R1+0xf378], R12 ;  /* 0x00f3780c01007387 */ /* 0x0001e80000100a00 */
[----:B0-----:R-:W3:Y:S04]  /*c5ab0*/  LDL.LU.64 R12, [R1+0x2ff0] ;  /* 0x002ff000010c7983 */ /* 0x001ee80000300a00 */
[----:B------:R-:W4:Y:S04]  /*c5ac0*/  LDL.LU.64 R14, [R1+0x2ff8] ;  /* 0x002ff800010e7983 */ /* 0x000f280000300a00 */
[----:B----4-:R-:W-:Y:S04]  /*c5ad0*/  STL.64 [R1+0xf390], R14 ;  /* 0x00f3900e01007387 */ /* 0x010fe80000100a00 */
[----:B---3--:R0:W-:Y:S04]  /*c5ae0*/  STL.64 [R1+0xf388], R12 ;  /* 0x00f3880c01007387 */ /* 0x0081e80000100a00 */
[----:B0-----:R-:W3:Y:S04]  /*c5af0*/  LDL.LU.64 R12, [R1+0x3070] ;  /* 0x00307000010c7983 */ /* 0x001ee80000300a00 */
[----:B------:R-:W4:Y:S01]  /*c5b00*/  LDL.LU.64 R14, [R1+0x3078] ;  /* 0x00307800010e7983 */ /* 0x000f220000300a00 */
[----:B------:R-:W-:-:S02]  /*c5b10*/  IMAD R6, R6, 0x100, R56 ;  /* 0x0000010006067824 */ /* 0x000fc400078e0238 */
[----:B------:R-:W-:Y:S02]  /*c5b20*/  IMAD R7, R7, 0x100, R57 ;  /* 0x0000010007077824 */ /* 0x000fe400078e0239 */
[----:B------:R-:W-:Y:S02]  /*c5b30*/  IMAD R4, R4, 0x100, R54 ;  /* 0x0000010004047824 */ /* 0x000fe400078e0236 */
[----:B------:R-:W-:Y:S01]  /*c5b40*/  IMAD R5, R5, 0x100, R55 ;  /* 0x0000010005057824 */ /* 0x000fe200078e0237 */
[----:B------:R-:W-:Y:S02]  /*c5b50*/  F2FP.F16.E5M2.UNPACK_B R6, R6 ;  /* 0x00000006ff06723e */ /* 0x000fe400020004ff */
[----:B------:R-:W-:Y:S02]  /*c5b60*/  F2FP.F16.E5M2.UNPACK_B R4, R4 ;  /* 0x00000004ff04723e */ /* 0x000fe400020004ff */
[----:B------:R-:W-:Y:S02]  /*c5b70*/  F2FP.F16.E5M2.UNPACK_B R5, R5 ;  /* 0x00000005ff05723e */ /* 0x000fe400020004ff */
[----:B------:R-:W-:Y:S01]  /*c5b80*/  F2FP.F16.E5M2.UNPACK_B R7, R7 ;  /* 0x00000007ff07723e */ /* 0x000fe200020004ff */
[----:B------:R-:W-:-:S06]  /*c5b90*/  IMAD.MOV.U32 R0, RZ, RZ, R11 ;  /* 0x000000ffff007224 */ /* 0x000fcc00078e000b */
[C---:B--2---:R-:W-:Y:S01]  /*c5ba0*/  HMMA.16816.F32 R16, R4.reuse, R18, R40 ;  /* 0x000000120410723c */ /* 0x044fe20000001828 */
[----:B----4-:R-:W-:Y:S04]  /*c5bb0*/  STL.64 [R1+0xf3a8], R14 ;  /* 0x00f3a80e01007387 */ /* 0x010fe80000100a00 */
[----:B---3--:R0:W-:Y:S04]  /*c5bc0*/  STL.64 [R1+0xf3a0], R12 ;  /* 0x00f3a00c01007387 */ /* 0x0081e80000100a00 */
[----:B0-----:R-:W2:Y:S04]  /*c5bd0*/  LDL.LU.64 R12, [R1+0x3090] ;  /* 0x00309000010c7983 */ /* 0x001ea80000300a00 */
[----:B------:R-:W2:Y:S04]  /*c5be0*/  LDL.LU.64 R14, [R1+0x3098] ;  /* 0x00309800010e7983 */ /* 0x000ea80000300a00 */
[----:B------:R-:W3:Y:S04]  /*c5bf0*/  LDL.LU.64 R36, [R1+0x2fe0] ;  /* 0x002fe00001247983 */ /* 0x000ee80000300a00 */
[----:B------:R-:W3:Y:S04]  /*c5c00*/  LDL.LU.64 R38, [R1+0x2fe8] ;  /* 0x002fe80001267983 */ /* 0x000ee80000300a00 */
[----:B------:R-:W4:Y:S04]  /*c5c10*/  LDL.LU.64 R56, [R1+0x2fd0] ;  /* 0x002fd00001387983 */ /* 0x000f280000300a00 */
[----:B------:R-:W4:Y:S04]  /*c5c20*/  LDL.LU.64 R58, [R1+0x2fd8] ;  /* 0x002fd800013a7983 */ /* 0x000f280000300a00 */
        /* <DEDUP_REMOVED lines=16> */
[----:B------:R-:W-:Y:S04]  /*c5d30*/  STL [R1+0xe408], R0 ;  /* 0x00e4080001007387 */ /* 0x000fe80000100800 */
[----:B------:R-:W2:Y:S04]  /*c5d40*/  LDL.LU.64 R40, [R1+0xf3b0] ;  /* 0x00f3b00001287983 */ /* 0x000ea80000300a00 */
[----:B------:R0:W-:Y:S04]  /*c5d50*/  STL.64 [R1+0x24b0], R16 ;  /* 0x0024b01001007387 */ /* 0x0001e80000100a00 */
[----:B------:R1:W-:Y:S04]  /*c5d60*/  STL.64 [R1+0x24b8], R18 ;  /* 0x0024b81201007387 */ /* 0x0003e80000100a00 */
[----:B0-----:R-:W3:Y:S04]  /*c5d70*/  LDL.LU.64 R16, [R1+0x2da0] ;  /* 0x002da00001107983 */ /* 0x001ee80000300a00 */
[----:B-1----:R-:W3:Y:S01]  /*c5d80*/  LDL.LU.64 R18, [R1+0x2da8] ;  /* 0x002da80001127983 */ /* 0x002ee20000300a00 */
[----:B--2---:R-:W-:Y:S03]  /*c5d90*/  HMMA.16816.F32 R40, R4, R40, R12 ;  /* 0x000000280428723c */ /* 0x004fe6000000180c */
[----:B------:R-:W2:Y:S04]  /*c5da0*/  LDL.LU.64 R14, [R1+0xf3a8] ;  /* 0x00f3a800010e7983 */ /* 0x000ea80000300a00 */
[----:B------:R-:W2:-:S15]  /*c5db0*/  LDL.LU.64 R12, [R1+0xf3a0] ;  /* 0x00f3a000010c7983 */ /* 0x000e9e0000300a00 */
[----:B------:R-:W-:-:S01]  /*c5dc0*/  NOP ;  /* 0x0000000000007918 */ /* 0x000fc20000000000 */
[----:B------:R-:W-:Y:S04]  /*c5dd0*/  STL.64 [R1+0x24a0], R40 ;  /* 0x0024a02801007387 */ /* 0x000fe80000100a00 */
[----:B------:R0:W-:Y:S04]  /*c5de0*/  STL.64 [R1+0x24a8], R42 ;  /* 0x0024a82a01007387 */ /* 0x0001e80000100a00 */
[----:B0-----:R-:W2:Y:S02]  /*c5df0*/  LDL.LU.64 R42, [R1+0xf398] ;  /* 0x00f39800012a7983 */ /* 0x001ea40000300a00 */
[----:B--2---:R-:W-:Y:S02]  /*c5e00*/  HMMA.16816.F32 R40, R4, R42, R12 ;  /* 0x0000002a0428723c */ /* 0x004fe4000000180c */
[----:B------:R-:W2:Y:S04]  /*c5e10*/  LDL.LU.64 R14, [R1+0xf390] ;  /* 0x00f39000010e7983 */ /* 0x000ea80000300a00 */
[----:B------:R-:W2:-:S15]  /*c5e20*/  LDL.LU.64 R12, [R1+0xf388] ;  /* 0x00f38800010c7983 */ /* 0x000e9e0000300a00 */
[----:B------:R-:W-:-:S02]  /*c5e30*/  NOP ;  /* 0x0000000000007918 */ /* 0x000fc40000000000 */
[----:B------:R0:W-:Y:S04]  /*c5e40*/  STL.64 [R1+0x2490], R40 ;  /* 0x0024902801007387 */ /* 0x0001e80000100a00 */
[----:B------:R2:W-:Y:S04]  /*c5e50*/  STL.64 [R1+0x2498], R42 ;  /* 0x0024982a01007387 */ /* 0x0005e80000100a00 */
[----:B0-----:R-:W2:Y:S02]  /*c5e60*/  LDL.LU.64 R40, [R1+0xf380] ;  /* 0x00f3800001287983 */ /* 0x001ea40000300a00 */
[----:B--2---:R-:W-:Y:S02]  /*c5e70*/  HMMA.16816.F32 R40, R4, R40, R12 ;  /* 0x000000280428723c */ /* 0x004fe4000000180c */
[----:B------:R-:W2:-:S15]  /*c5e80*/  LDL.LU.64 R12, [R1+0xf378] ;  /* 0x00f37800010c7983 */ /* 0x000e9e0000300a00 */
[----:B------:R-:W-:-:S06]  /*c5e90*/  NOP ;  /* 0x0000000000007918 */ /* 0x000fcc0000000000 */
[----:B------:R-:W-:Y:S04]  /*c5ea0*/  STL.64 [R1+0x2480], R40 ;  /* 0x0024802801007387 */ /* 0x000fe80000100a00 */
[----:B------:R0:W-:Y:S04]  /*c5eb0*/  STL.64 [R1+0x2488], R42 ;  /* 0x0024882a01007387 */ /* 0x0001e80000100a00 */
[----:B0-----:R-:W3:Y:S01]  /*c5ec0*/  LDL.LU.64 R42, [R1+0xf370] ;  /* 0x00f37000012a7983 */ /* 0x001ee20000300a00 */
[C---:B----4-:R-:W-:Y:S06]  /*c5ed0*/  HMMA.16816.F32 R56, R4.reuse, R60, R56 ;  /* 0x0000003c0438723c */ /* 0x050fec0000001838 */
[----:B---3--:R-:W-:Y:S01]  /*c5ee0*/  HMMA.16816.F32 R40, R4, R42, R36 ;  /* 0x0000002a0428723c */ /* 0x008fe20000001824 */
[----:B------:R-:W3:Y:S04]  /*c5ef0*/  LDL.LU.64 R38, [R1+0xf368] ;  /* 0x00f3680001267983 */ /* 0x000ee80000300a00 */
[----:B------:R-:W4:-:S15]  /*c5f00*/  LDL.LU.64 R36, [R1+0xf360] ;  /* 0x00f3600001247983 */ /* 0x000f1e0000300a00 */
[----:B------:R-:W-:-:S03]  /*c5f10*/  NOP ;  /* 0x0000000000007918 */ /* 0x000fc60000000000 */
[----:B------:R-:W-:Y:S04]  /*c5f20*/  STL.64 [R1+0x2470], R40 ;  /* 0x0024702801007387 */ /* 0x000fe80000100a00 */
[----:B------:R0:W-:Y:S04]  /*c5f30*/  STL.64 [R1+0x2478], R42 ;  /* 0x0024782a01007387 */ /* 0x0001e80000100a00 */
[----:B0-----:R-:W2:Y:S04]  /*c5f40*/  LDL.LU.64 R42, [R1+0xf358] ;  /* 0x00f35800012a7983 */ /* 0x001ea80000300a00 */
[----:B------:R-:W3:Y:S04]  /*c5f50*/  LDL.LU.64 R40, [R1+0xf350] ;  /* 0x00f3500001287983 */ /* 0x000ee80000300a00 */
[----:B------:R-:W-:Y:S04]  /*c5f60*/  STL.64 [R1+0x2460], R56 ;  /* 0x0024603801007387 */ /* 0x000fe80000100a00 */
[----:B------:R0:W-:Y:S04]  /*c5f70*/  STL.64 [R1+0x2468], R58 ;  /* 0x0024683a01007387 */ /* 0x0001e80000100a00 */
[----:B0-----:R-:W4:Y:S04]  /*c5f80*/  LDL.LU.64 R58, [R1+0xf348] ;  /* 0x00f34800013a7983 */ /* 0x001f280000300a00 */
[----:B------:R-:W2:Y:S01]  /*c5f90*/  LDL.LU.64 R56, [R1+0xf340] ;  /* 0x00f3400001387983 */ /* 0x000ea20000300a00 */
[C---:B----4-:R-:W-:Y:S06]  /*c5fa0*/  HMMA.16816.F32 R44, R4.reuse, R58, R44 ;  /* 0x0000003a042c723c */ /* 0x050fec000000182c */
[----:B--2---:R-:W-:-:S15]  /*c5fb0*/  HMMA.16816.F32 R56, R4, R56, R52 ;  /* 0x000000380438723c */ /* 0x004fde0000001834 */
[----:B------:R-:W-:-:S02]  /*c5fc0*/  NOP ;  /* 0x0000000000007918 */ /* 0x000fc40000000000 */
[----:B------:R-:W-:Y:S04]  /*c5fd0*/  STL.64 [R1+0x2450], R44 ;  /* 0x0024502c01007387 */ /* 0x000fe80000100a00 */
[----:B------:R0:W-:Y:S04]  /*c5fe0*/  STL.64 [R1+0x2458], R46 ;  /* 0x0024582e01007387 */ /* 0x0001e80000100a00 */
[----:B0-----:R-:W2:Y:S04]  /*c5ff0*/  LDL.LU.64 R46, [R1+0xf338] ;  /* 0x00f33800012e7983 */ /* 0x001ea80000300a00 */
[----:B------:R-:W4:Y:S04]  /*c6000*/  LDL.LU.64 R44, [R1+0xf330] ;  /* 0x00f33000012c7983 */ /* 0x000f280000300a00 */
[----:B------:R-:W3:Y:S04]  /*c6010*/  LDL.LU.64 R54, [R1+0xf328] ;  /* 0x00f3280001367983 */ /* 0x000ee80000300a00 */
[----:B------:R-:W2:Y:S04]  /*c6020*/  LDL.LU.64 R52, [R1+0xf320] ;  /* 0x00f3200001347983 */ /* 0x000ea80000300a00 */
[----:B------:R0:W-:Y:S04]  /*c6030*/  STL.64 [R1+0x2440], R56 ;  /* 0x0024403801007387 */ /* 0x0001e80000100a00 */
[----:B------:R1:W-:Y:S04]  /*c6040*/  STL.64 [R1+0x2448], R58 ;  /* 0x0024483a01007387 */ /* 0x0003e80000100a00 */
[----:B0-----:R-:W2:Y:S04]  /*c6050*/  LDL.LU.64 R56, [R1+0x2e90] ;  /* 0x002e900001387983 */ /* 0x001ea80000300a00 */
[----:B-1----:R-:W2:Y:S01]  /*c6060*/  LDL.LU.64 R58, [R1+0x2e98] ;  /* 0x002e9800013a7983 */ /* 0x002ea20000300a00 */
[----:B---3--:R-:W-:-:S15]  /*c6070*/  HMMA.16816.F32 R48, R4, R54, R48 ;  /* 0x000000360430723c */ /* 0x008fde0000001830 */
[----:B------:R-:W-:-:S08]  /*c6080*/  NOP ;  /* 0x0000000000007918 */ /* 0x000fd00000000000 */
[----:B------:R-:W-:Y:S04]  /*c6090*/  STL.64 [R1+0x2430], R48 ;  /* 0x0024303001007387 */ /* 0x000fe80000100a00 */
[----:B------:R0:W-:Y:S04]  /*c60a0*/  STL.64 [R1+0x2438], R50 ;  /* 0x0024383201007387 */ /* 0x0001e80000100a00 */
[----:B0-----:R-:W3:Y:S04]  /*c60b0*/  LDL.LU.64 R50, [R1+0xf318] ;  /* 0x00f3180001327983 */ /* 0x001ee80000300a00 */
[----:B------:R-:W4:Y:S01]  /*c60c0*/  LDL.LU.64 R48, [R1+0xf310] ;  /* 0x00f3100001307983 */ /* 0x000f220000300a00 */
[C---:B--2---:R-:W-:Y:S06]  /*c60d0*/  HMMA.16816.F32 R56, R4.reuse, R52, R56 ;  /* 0x000000340438723c */ /* 0x044fec0000001838 */
[----:B------:R-:W-:-:S15]  /*c60e0*/  HMMA.16816.F32 R16, R4, R40, R16 ;  /* 0x000000280410723c */ /* 0x000fde0000001810 */
[----:B------:R-:W-:-:S02]  /*c60f0*/  NOP ;  /* 0x0000000000007918 */ /* 0x000fc40000000000 */
[----:B------:R-:W-:Y:S04]  /*c6100*/  STL.64 [R1+0x2420], R56 ;  /* 0x0024203801007387 */ /* 0x000fe80000100a00 */
[----:B------:R-:W-:Y:S01]  /*c6110*/  STL.64 [R1+0x2428], R58 ;  /* 0x0024283a01007387 */ /* 0x000fe20000100a00 */
[C---:B---3--:R-:W-:Y:S06]  /*c6120*/  HMMA.16816.F32 R52, R4.reuse, R50, R32 ;  /* 0x000000320434723c */ /* 0x048fec0000001820 */
[C---:B----4-:R-:W-:Y:S06]  /*c6130*/  HMMA.16816.F32 R32, R4.reuse, R48, R28 ;  /* 0x000000300420723c */ /* 0x050fec000000181c */
[C---:B------:R-:W-:Y:S06]  /*c6140*/  HMMA.16816.F32 R28, R4.reuse, R46, R24 ;  /* 0x0000002e041c723c */ /* 0x040fec0000001818 */
[C---:B------:R-:W-:Y:S06]  /*c6150*/  HMMA.16816.F32 R24, R4.reuse, R44, R20 ;  /* 0x0000002c0418723c */ /* 0x040fec0000001814 */
[C---:B------:R-:W-:Y:S01]  /*c6160*/  HMMA.16816.F32 R20, R4.reuse, R42, R8 ;  /* 0x0000002a0414723c */ /* 0x040fe20000001808 */
[----:B------:R-:W-:Y:S04]  /*c6170*/  STL.64 [R1+0x2410], R52 ;  /* 0x0024103401007387 */ /* 0x000fe80000100a00 */
[----:B------:R-:W-:Y:S04]  /*c6180*/  STL.64 [R1+0x2418], R54 ;  /* 0x0024183601007387 */ /* 0x000fe80000100a00 */
[----:B------:R-:W-:Y:S04]  /*c6190*/  STL.64 [R1+0x2400], R32 ;  /* 0x0024002001007387 */ /* 0x000fe80000100a00 */
[----:B------:R-:W-:Y:S04]  /*c61a0*/  STL.64 [R1+0x2408], R34 ;  /* 0x0024082201007387 */ /* 0x000fe80000100a00 */
[----:B------:R0:W-:Y:S04]  /*c61b0*/  STL.64 [R1+0x23f0], R28 ;  /* 0x0023f01c01007387 */ /* 0x0001e80000100a00 */
[----:B------:R1:W-:Y:S04]  /*c61c0*/  STL.64 [R1+0x23f8], R30 ;  /* 0x0023f81e01007387 */ /* 0x0003e80000100a00 */
[----:B------:R-:W2:Y:S04]  /*c61d0*/  LDL.LU.64 R8, [R1+0x2d90] ;  /* 0x002d900001087983 */ /* 0x000ea80000300a00 */
[----:B------:R-:W-:Y:S04]  /*c61e0*/  STL.64 [R1+0x23e0], R24 ;  /* 0x0023e01801007387 */ /* 0x000fe80000100a00 */
[----:B------:R-:W-:Y:S04]  /*c61f0*/  STL.64 [R1+0x23e8], R26 ;  /* 0x0023e81a01007387 */ /* 0x000fe80000100a00 */
[----:B------:R-:W2:Y:S04]  /*c6200*/  LDL.LU.64 R10, [R1+0x2d98] ;  /* 0x002d9800010a7983 */ /* 0x000ea80000300a00 */
[----:B------:R-:W-:Y:S04]  /*c6210*/  STL.64 [R1+0x23d0], R20 ;  /* 0x0023d01401007387 */ /* 0x000fe80000100a00 */
[----:B------:R-:W-:Y:S04]  /*c6220*/  STL.64 [R1+0x23d8], R22 ;  /* 0x0023d81601007387 */ /* 0x000fe80000100a00 */
[----:B------:R-:W3:Y:S04]  /*c6230*/  LDL.LU R49, [R1+0x3324] ;  /* 0x0033240001317983 */ /* 0x000ee80000300800 */
[----:B0-----:R-:W4:Y:S04]  /*c6240*/  LDL.LU R28, [R1+0x3320] ;  /* 0x00332000011c7983 */ /* 0x001f280000300800 */
[----:B------:R-:W-:Y:S04]  /*c6250*/  STL.64 [R1+0x23c0], R16 ;  /* 0x0023c01001007387 */ /* 0x000fe80000100a00 */
[----:B------:R-:W-:Y:S04]  /*c6260*/  STL.64 [R1+0x23c8], R18 ;  /* 0x0023c81201007387 */ /* 0x000fe80000100a00 */
[----:B------:R-:W2:Y:S04]  /*c6270*/  LDL.LU R50, [R1+0x332c] ;  /* 0x00332c0001327983 */ /* 0x000ea80000300800 */
[----:B------:R-:W4:Y:S04]  /*c6280*/  LDL.LU R29, [R1+0x3328] ;  /* 0x00332800011d7983 */ /* 0x000f280000300800 */
[----:B------:R-:W2:Y:S04]  /*c6290*/  LDL.LU R51, [R1+0x3334] ;  /* 0x0033340001337983 */ /* 0x000ea80000300800 */
[----:B--2---:R-:W-:Y:S04]  /*c62a0*/  STL.64 [R1+0xf2f8], R50 ;  /* 0x00f2f83201007387 */ /* 0x004fe80000100a00 */
[----:B---3--:R0:W-:Y:S04]  /*c62b0*/  STL [R1+0xf2f0], R49 ;  /* 0x00f2f03101007387 */ /* 0x0081e80000100800 */
[----:B-1----:R-:W2:Y:S04]  /*c62c0*/  LDL.LU R30, [R1+0x3330] ;  /* 0x00333000011e7983 */ /* 0x002ea80000300800 */
        /* <DEDUP_REMOVED lines=10> */
[----:B------:R-:W4:Y:S04]  /*c6370*/  LDL.LU.64 R32, [R1+0x2d80] ;  /* 0x002d800001207983 */ /* 0x000f280000300a00 */
[----:B------:R-:W4:Y:S01]  /*c6380*/  LDL.LU.64 R34, [R1+0x2d88] ;  /* 0x002d880001227983 */ /* 0x000f220000300a00 */
[----:B------:R-:W-:Y:S01]  /*c6390*/  HMMA.16816.F32 R8, R4, R38, R8 ;  /* 0x000000260408723c */ /* 0x000fe20000001808 */
[----:B------:R-:W-:-:S02]  /*c63a0*/  IMAD.MOV.U32 R54, RZ, RZ, R13 ;  /* 0x000000ffff367224 */ /* 0x000fc400078e000d */
[----:B------:R-:W-:-:S15]  /*c63b0*/  IMAD.MOV.U32 R55, RZ, RZ, R12 ;  /* 0x000000ffff377224 */ /* 0x000fde00078e000c */
[----:B------:R-:W-:-:S05]  /*c63c0*/  NOP ;  /* 0x0000000000007918 */ /* 0x000fca0000000000 */
[----:B------:R1:W-:Y:S04]  /*c63d0*/  STL.64 [R1+0x23b0], R8 ;  /* 0x0023b00801007387 */ /* 0x0003e80000100a00 */
[----:B------:R1:W-:Y:S04]  /*c63e0*/  STL.64 [R1+0x23b8], R10 ;  /* 0x0023b80a01007387 */ /* 0x0003e80000100a00 */
[----:B0-----:R-:W2:Y:S04]  /*c63f0*/  LDL.LU.64 R48, [R1+0x2d70] ;  /* 0x002d700001307983 */ /* 0x001ea80000300a00 */
[----:B------:R-:W2:Y:S04]  /*c6400*/  LDL.LU.64 R50, [R1+0x2d78] ;  /* 0x002d780001327983 */ /* 0x000ea80000300a00 */
[----:B-1----:R-:W3:Y:S04]  /*c6410*/  LDL.LU.64 R8, [R1+0x2d40] ;  /* 0x002d400001087983 */ /* 0x002ee80000300a00 */
[----:B------:R-:W3:Y:S04]  /*c6420*/  LDL.LU.64 R10, [R1+0x2d48] ;  /* 0x002d4800010a7983 */ /* 0x000ee80000300a00 */
        /* <DEDUP_REMOVED lines=12> */
[----:B----4-:R-:W-:Y:S03]  /*c64f0*/  HMMA.16816.F32 R36, R4, R36, R32 ;  /* 0x000000240424723c */ /* 0x010fe60000001820 */
[----:B------:R-:W2:Y:S04]  /*c6500*/  LDL.LU.64 R34, [R1+0xf308] ;  /* 0x00f3080001227983 */ /* 0x000ea80000300a00 */
[----:B------:R-:W4:-:S15]  /*c6510*/  LDL.LU.64 R32, [R1+0xf300] ;  /* 0x00f3000001207983 */ /* 0x000f1e0000300a00 */
[----:B------:R-:W-:-:S01]  /*c6520*/  NOP ;  /* 0x0000000000007918 */ /* 0x000fc20000000000 */
[----:B------:R0:W-:Y:S04]  /*c6530*/  STL.64 [R1+0x23a0], R36 ;  /* 0x0023a02401007387 */ /* 0x0001e80000100a00 */
[----:B------:R1:W-:Y:S04]  /*c6540*/  STL.64 [R1+0x23a8], R38 ;  /* 0x0023a82601007387 */ /* 0x0003e80000100a00 */
[----:B0-----:R-:W4:Y:S04]  /*c6550*/  LDL.LU.64 R36, [R1+0x2d50] ;  /* 0x002d500001247983 */ /* 0x001f280000300a00 */
[----:B-1----:R-:W4:Y:S01]  /*c6560*/  LDL.LU.64 R38, [R1+0x2d58] ;  /* 0x002d580001267983 */ /* 0x002f220000300a00 */
[C---:B---3--:R-:W-:Y:S06]  /*c6570*/  HMMA.16816.F32 R8, R4.reuse, R2, R8 ;  /* 0x000000020408723c */ /* 0x048fec0000001808 */
[C---:B--2---:R-:W-:Y:S06]  /*c6580*/  HMMA.16816.F32 R48, R4.reuse, R34, R48 ;  /* 0x000000220430723c */ /* 0x044fec0000001830 */
[----:B----4-:R-:W-:-:S15]  /*c6590*/  HMMA.16816.F32 R36, R4, R32, R36 ;  /* 0x000000200424723c */ /* 0x010fde0000001824 */
[----:B------:R-:W-:-:S02]  /*c65a0*/  NOP ;  /* 0x0000000000007918 */ /* 0x000fc40000000000 */
[----:B------:R-:W-:Y:S04]  /*c65b0*/  STL.64 [R1+0x2390], R48 ;  /* 0x0023903001007387 */ /* 0x000fe80000100a00 */
[----:B------:R0:W-:Y:S04]  /*c65c0*/  STL.64 [R1+0x2398], R50 ;  /* 0x0023983201007387 */ /* 0x0001e80000100a00 */
[----:B0-----:R-:W2:Y:S04]  /*c65d0*/  LDL.LU.64 R50, [R1+0xf2f8] ;  /* 0x00f2f80001327983 */ /* 0x001ea80000300a00 */
[----:B------:R-:W3:Y:S04]  /*c65e0*/  LDL.LU R49, [R1+0xf2f0] ;  /* 0x00f2f00001317983 */ /* 0x000ee80000300800 */
[----:B------:R-:W4:Y:S04]  /*c65f0*/  LDL.LU.64 R32, [R1+0x2cb0] ;  /* 0x002cb00001207983 */ /* 0x000f280000300a00 */
[----:B------:R-:W4:Y:S04]  /*c6600*/  LDL.LU.64 R34, [R1+0x2cb8] ;  /* 0x002cb80001227983 */ /* 0x000f280000300a00 */
[----:B------:R0:W-:Y:S04]  /*c6610*/  STL.64 [R1+0x2380], R36 ;  /* 0x0023802401007387 */ /* 0x0001e80000100a00 */
[----:B------:R1:W-:Y:S04]  /*c6620*/  STL.64 [R1+0x2388], R38 ;  /* 0x0023882601007387 */ /* 0x0003e80000100a00 */
[----:B0-----:R-:W4:Y:S04]  /*c6630*/  LDL.LU.64 R36, [R1+0x2c90] ;  /* 0x002c900001247983 */ /* 0x001f280000300a00 */
[----:B-1----:R-:W4:Y:S04]  /*c6640*/  LDL.LU.64 R38, [R1+0x2c98] ;  /* 0x002c980001267983 */ /* 0x002f280000300a00 */
[----:B------:R-:W-:Y:S04]  /*c6650*/  STL.64 [R1+0x2370], R8 ;  /* 0x0023700801007387 */ /* 0x000fe80000100a00 */
[----:B------:R0:W-:Y:S04]  /*c6660*/  STL.64 [R1+0x2378], R10 ;  /* 0x0023780a01007387 */ /* 0x0001e80000100a00 */
[----:B0-----:R-:W2:Y:S04]  /*c6670*/  LDL.LU.64 R10, [R1+0xf2e8] ;  /* 0x00f2e800010a7983 */ /* 0x001ea80000300a00 */
[----:B------:R-:W3:Y:S02]  /*c6680*/  LDL.LU.64 R8, [R1+0xf2e0] ;  /* 0x00f2e00001087983 */ /* 0x000ee40000300a00 */
[C---:B---3--:R-:W-:Y:S06]  /*c6690*/  HMMA.16816.F32 R24, R4.reuse, R8, R24 ;  /* 0x000000080418723c */ /* 0x048fec0000001818 */
[----:B--2---:R-:W-:-:S15]  /*c66a0*/  HMMA.16816.F32 R8, R4, R10, R12 ;  /* 0x0000000a0408723c */ /* 0x004fde000000180c */
[----:B------:R-:W-:-:S02]  /*c66b0*/  NOP ;  /* 0x0000000000007918 */ /* 0x000fc40000000000 */
[----:B------:R-:W-:Y:S04]  /*c66c0*/  STL.64 [R1+0x2360], R24 ;  /* 0x0023601801007387 */ /* 0x000fe80000100a00 */
[----:B------:R0:W-:Y:S04]  /*c66d0*/  STL.64 [R1+0x2368], R26 ;  /* 0x0023681a01007387 */ /* 0x0001e80000100a00 */
[----:B0-----:R-:W2:Y:S04]  /*c66e0*/  LDL.LU.64 R26, [R1+0xf2d8] ;  /* 0x00f2d800011a7983 */ /* 0x001ea80000300a00 */
[----:B------:R-:W3:Y:S04]  /*c66f0*/  LDL.LU.64 R24, [R1+0xf2d0] ;  /* 0x00f2d00001187983 */ /* 0x000ee80000300a00 */
[----:B------:R-:W4:Y:S04]  /*c6700*/  LDL.LU.64 R14, [R1+0xf2c8] ;  /* 0x00f2c800010e7983 */ /* 0x000f280000300a00 */
[----:B------:R-:W2:Y:S04]  /*c6710*/  LDL.LU.64 R12, [R1+0xf2c0] ;  /* 0x00f2c000010c7983 */ /* 0x000ea80000300a00 */
[----:B------:R0:W-:Y:S04]  /*c6720*/  STL.64 [R1+0x2350], R8 ;  /* 0x0023500801007387 */ /* 0x0001e80000100a00 */
[----:B------:R1:W-:Y:S04]  /*c6730*/  STL.64 [R1+0x2358], R10 ;  /* 0x0023580a01007387 */ /* 0x0003e80000100a00 */
[----:B0-----:R-:W4:Y:S04]  /*c6740*/  LDL.LU.64 R8, [R1+0x2d00] ;  /* 0x002d000001087983 */ /* 0x001f280000300a00 */
[----:B-1----:R-:W4:Y:S01]  /*c6750*/  LDL.LU.64 R10, [R1+0x2d08] ;  /* 0x002d0800010a7983 */ /* 0x002f220000300a00 */
[----:B--2---:R-:W-:-:S15]  /*c6760*/  HMMA.16816.F32 R16, R4, R12, R16 ;  /* 0x0000000c0410723c */ /* 0x004fde0000001810 */
[----:B------:R-:W-:-:S08]  /*c6770*/  NOP ;  /* 0x0000000000007918 */ /* 0x000fd00000000000 */
[----:B------:R-:W-:Y:S04]  /*c6780*/  STL.64 [R1+0x2340], R16 ;  /* 0x0023401001007387 */ /* 0x000fe80000100a00 */
[----:B------:R0:W-:Y:S04]  /*c6790*/  STL.64 [R1+0x2348], R18 ;  /* 0x0023481201007387 */ /* 0x0001e80000100a00 */
[----:B0-----:R-:W2:Y:S04]  /*c67a0*/  LDL.LU.64 R18, [R1+0xf2b8] ;  /* 0x00f2b80001127983 */ /* 0x001ea80000300a00 */
[----:B------:R-:W3:Y:S01]  /*c67b0*/  LDL.LU.64 R16, [R1+0xf2b0] ;  /* 0x00f2b00001107983 */ /* 0x000ee20000300a00 */
[----:B----4-:R-:W-:Y:S03]  /*c67c0*/  HMMA.16816.F32 R8, R4, R14, R8 ;  /* 0x0000000e0408723c */ /* 0x010fe60000001808 */
[----:B------:R-:W2:Y:S04]  /*c67d0*/  LDL.LU.64 R12, [R1+0x2cd0] ;  /* 0x002cd000010c7983 */ /* 0x000ea80000300a00 */
[----:B------:R-:W2:-:S15]  /*c67e0*/  LDL.LU.64 R14, [R1+0x2cd8] ;  /* 0x002cd800010e7983 */ /* 0x000e9e0000300a00 */
[----:B------:R-:W-:-:S01]  /*c67f0*/  NOP ;  /* 0x0000000000007918 */ /* 0x000fc20000000000 */
[----:B------:R0:W-:Y:S04]  /*c6800*/  STL.64 [R1+0x2330], R8 ;  /* 0x0023300801007387 */ /* 0x0001e80000100a00 */
[----:B------:R1:W-:Y:S04]  /*c6810*/  STL.64 [R1+0x2338], R10 ;  /* 0x0023380a01007387 */ /* 0x0003e80000100a00 */
[----:B0-----:R-:W4:Y:S04]  /*c6820*/  LDL.LU.64 R8, [R1+0x2c80] ;  /* 0x002c800001087983 */ /* 0x001f280000300a00 */
[----:B-1----:R-:W4:Y:S01]  /*c6830*/  LDL.LU.64 R10, [R1+0x2c88] ;  /* 0x002c8800010a7983 */ /* 0x002f220000300a00 */
[----:B---3--:R-:W-:-:S15]  /*c6840*/  HMMA.16816.F32 R20, R4, R16, R20 ;  /* 0x000000100414723c */ /* 0x008fde0000001814 */
[----:B------:R-:W-:-:S08]  /*c6850*/  NOP ;  /* 0x0000000000007918 */ /* 0x000fd00000000000 */
[----:B------:R-:W-:Y:S04]  /*c6860*/  STL.64 [R1+0x2320], R20 ;  /* 0x0023201401007387 */ /* 0x000fe80000100a00 */
[----:B------:R0:W-:Y:S04]  /*c6870*/  STL.64 [R1+0x2328], R22 ;  /* 0x0023281601007387 */ /* 0x0001e80000100a00 */
[----:B0-----:R-:W3:Y:S04]  /*c6880*/  LDL.LU.64 R22, [R1+0xf2a8] ;  /* 0x00f2a80001167983 */ /* 0x001ee80000300a00 */
[----:B------:R-:W4:Y:S01]  /*c6890*/  LDL.LU.64 R20, [R1+0xf2a0] ;  /* 0x00f2a00001147983 */ /* 0x000f220000300a00 */
[----:B--2---:R-:W-:-:S15]  /*c68a0*/  HMMA.16816.F32 R12, R4, R18, R12 ;  /* 0x00000012040c723c */ /* 0x004fde000000180c */
[----:B------:R-:W-:-:S08]  /*c68b0*/  NOP ;  /* 0x0000000000007918 */ /* 0x000fd00000000000 */
[----:B------:R-:W-:Y:S04]  /*c68c0*/  STL.64 [R1+0x2310], R12 ;  /* 0x0023100c01007387 */ /* 0x000fe80000100a00 */
[----:B------:R0:W-:Y:S02]  /*c68d0*/  STL.64 [R1+0x2318], R14 ;  /* 0x0023180e01007387 */ /* 0x0001e40000100a00 */
[----:B0-----:R-:W-:Y:S01]  /*c68e0*/  HMMA.16816.F32 R12, R4, R24, R40 ;  /* 0x00000018040c723c */ /* 0x001fe20000001828 */
[----:B------:R-:W-:Y:S02]  /*c68f0*/  IMAD R28, R28, 0x100, R49 ;  /* 0x000001001c1c7824 */ /* 0x000fe400078e0231 */
[----:B------:R-:W-:Y:S02]  /*c6900*/  IMAD R29, R29, 0x100, R50 ;  /* 0x000001001d1d7824 */ /* 0x000fe400078e0232 */
[----:B------:R-:W-:-:S02]  /*c6910*/  IMAD R30, R30, 0x100, R51 ;  /* 0x000001001e1e7824 */ /* 0x000fc400078e0233 */
[----:B------:R-:W-:Y:S01]  /*c6920*/  IMAD R31, R31, 0x100, R52 ;  /* 0x000001001f1f7824 */ /* 0x000fe200078e0234 */
[----:B------:R-:W-:Y:S02]  /*c6930*/  F2FP.F16.E5M2.UNPACK_B R2, R53.H1 ;  /* 0x00000035ff02723e */ /* 0x000fe400030004ff */
[----:B------:R-:W-:Y:S02]  /*c6940*/  F2FP.F16.E5M2.UNPACK_B R28, R28 ;  /* 0x0000001cff1c723e */ /* 0x000fe400020004ff */
[----:B------:R-:W-:Y:S02]  /*c6950*/  F2FP.F16.E5M2.UNPACK_B R29, R29 ;  /* 0x0000001dff1d723e */ /* 0x000fe400020004ff */
[----:B------:R-:W-:Y:S02]  /*c6960*/  F2FP.F16.E5M2.UNPACK_B R30, R30 ;  /* 0x0000001eff1e723e */ /* 0x000fe400020004ff */
[----:B------:R-:W-:Y:S02]  /*c6970*/  F2FP.F16.E5M2.UNPACK_B R31, R31 ;  /* 0x0000001fff1f723e */ /* 0x000fe400020004ff */
[----:B------:R-:W-:Y:S01]  /*c6980*/  F2FP.F16.E5M2.UNPACK_B R3, R60.H1 ;  /* 0x0000003cff03723e */ /* 0x000fe200030004ff */
[C---:B---3--:R-:W-:Y:S06]  /*c6990*/  HMMA.16816.F32 R16, R4.reuse, R22, R44 ;  /* 0x000000160410723c */ /* 0x048fec000000182c */
[----:B----4-:R-:W-:-:S15]  /*c69a0*/  HMMA.16816.F32 R32, R4, R20, R32 ;  /* 0x000000140420723c */ /* 0x010fde0000001820 */
[----:B------:R-:W-:-:S08]  /*c69b0*/  NOP ;  /* 0x0000000000007918 */ /* 0x000fd00000000000 */
[----:B------:R-:W-:Y:S04]  /*c69c0*/  STL.64 [R1+0x2300], R32 ;  /* 0x0023002001007387 */ /* 0x000fe80000100a00 */
[----:B------:R-:W-:Y:S04]  /*c69d0*/  STL.64 [R1+0x2308], R34 ;  /* 0x0023082201007387 */ /* 0x000fe80000100a00 */
[----:B------:R-:W-:Y:S04]  /*c69e0*/  STL.64 [R1+0x22f0], R16 ;  /* 0x0022f01001007387 */ /* 0x000fe80000100a00 */
[----:B------:R-:W-:Y:S04]  /*c69f0*/  STL.64 [R1+0x22f8], R18 ;  /* 0x0022f81201007387 */ /* 0x000fe80000100a00 */
[----:B------:R-:W-:Y:S04]  /*c6a00*/  STL.64 [R1+0x22e0], R12 ;  /* 0x0022e00c01007387 */ /* 0x000fe80000100a00 */
[----:B------:R0:W-:Y:S02]  /*c6a10*/  STL.64 [R1+0x22e8], R14 ;  /* 0x0022e80e01007387 */ /* 0x0001e40000100a00 */
[C---:B0-----:R-:W-:Y:S06]  /*c6a20*/  HMMA.16816.F32 R12, R4.reuse, R26, R36 ;  /* 0x0000001a040c723c */ /* 0x041fec0000001824 */
[----:B------:R-:W-:-:S15]  /*c6a30*/  HMMA.16816.F32 R4, R4, R54, R8 ;  /* 0x000000360404723c */ /* 0x000fde0000001808 */
[----:B------:R-:W-:-:S02]  /*c6a40*/  NOP ;  /* 0x0000000000007918 */ /* 0x000fc40000000000 */
[----:B------:R-:W-:Y:S04]  /*c6a50*/  STL.64 [R1+0x22d0], R12 ;  /* 0x0022d00c01007387 */ /* 0x000fe80000100a00 */
[----:B------:R-:W-:Y:S04]  /*c6a60*/  STL.64 [R1+0x22d8], R14 ;  /* 0x0022d80e01007387 */ /* 0x000fe80000100a00 */
[----:B------:R-:W-:Y:S04]  /*c6a70*/  STL [R1+0x30], R2 ;  /* 0x0000300201007387 */ /* 0x000fe80000100800 */
[----:B------:R-:W-:Y:S04]  /*c6a80*/  STL.64 [R1+0x24e0], R4 ;  /* 0x0024e00401007387 */ /* 0x000fe80000100a00 */
[----:B------:R0:W-:Y:S02]  /*c6a90*/  STL.64 [R1+0x24e8], R6 ;  /* 0x0024e80601007387 */ /* 0x0001e40000100a00 */
[----:B0-----:R-:W-:Y:S01]  /*c6aa0*/  HMMA.16816.F32 R4, R28, R2, R56 ;  /* 0x000000021c04723c */ /* 0x001fe20000001838 */
[----:B------:R-:W-:-:S05]  /*c6ab0*/  F2FP.F16.E5M2.UNPACK_B R18, R61.H1 ;  /* 0x0000003dff12723e */ /* 0x000fca00030004ff */
[----:B------:R0:W-:Y:S01]  /*c6ac0*/  STL [R1+0x34], R3 ;  /* 0x0000340301007387 */ /* 0x0001e20000100800 */
[----:B------:R-:W-:-:S03]  /*c6ad0*/  F2FP.F16.E5M2.UNPACK_B R19, R0.H1 ;  /* 0x00000000ff13723e */ /* 0x000fc600030004ff */
[----:B------:R-:W-:-:S13]  /*c6ae0*/  STL [R1+0x18], R18 ;  /* 0x0000181201007387 */ /* 0x000fda0000100800 */
[----:B------:R-:W-:Y:S04]  /*c6af0*/  STL.64 [R1+0x2500], R4 ;  /* 0x0025000401007387 */ /* 0x000fe80000100a00 */
[----:B------:R1:W-:Y:S04]  /*c6b00*/  STL.64 [R1+0x2508], R6 ;  /* 0x0025080601007387 */ /* 0x0003e80000100a00 */
[----:B------:R-:W2:Y:S04]  /*c6b10*/  LDL.LU R44, [R1+0xb0] ;  /* 0x0000b000012c7983 */ /* 0x000ea80000300800 */
[----:B------:R-:W-:Y:S04]  /*c6b20*/  STL [R1+0x1c], R19 ;  /* 0x00001c1301007387 */ /* 0x000fe80000100800 */
[----:B------:R-:W2:Y:S04]  /*c6b30*/  LDL.LU R45, [R1+0xb4] ;  /* 0x0000b400012d7983 */ /* 0x000ea80000300800 */
[----:B------:R-:W2:Y:S04]  /*c6b40*/  LDL.LU R46, [R1+0xb8] ;  /* 0x0000b800012e7983 */ /* 0x000ea80000300800 */
[----:B------:R-:W2:Y:S04]  /*c6b50*/  LDL.LU R47, [R1+0xbc] ;  /* 0x0000bc00012f7983 */ /* 0x000ea80000300800 */
[----:B------:R-:W3:Y:S04]  /*c6b60*/  LDL.LU R36, [R1+0x90] ;  /* 0x0000900001247983 */ /* 0x000ee80000300800 */
[----:B------:R-:W3:Y:S04]  /*c6b70*/  LDL.LU R37, [R1+0x94] ;  /* 0x0000940001257983 */ /* 0x000ee80000300800 */
[----:B------:R-:W3:Y:S04]  /*c6b80*/  LDL.LU R38, [R1+0x98] ;  /* 0x0000980001267983 */ /* 0x000ee80000300800 */
[----:B------:R-:W3:Y:S04]  /*c6b90*/  LDL.LU R39, [R1+0x9c] ;  /* 0x00009c0001277983 */ /* 0x000ee80000300800 */
[----:B------:R-:W4:Y:S04]  /*c6ba0*/  LDL.LU R60, [R1+0x2960] ;  /* 0x00296000013c7983 */ /* 0x000f280000300800 */
[----:B------:R-:W2:Y:S04]  /*c6bb0*/  LDL.LU R32, [R1+0x80] ;  /* 0x0000800001207983 */ /* 0x000ea80000300800 */
[----:B------:R-:W2:Y:S04]  /*c6bc0*/  LDL.LU R33, [R1+0x84] ;  /* 0x0000840001217983 */ /* 0x000ea80000300800 */
[----:B------:R-:W2:Y:S04]  /*c6bd0*/  LDL.LU R34, [R1+0x88] ;  /* 0x0000880001227983 */ /* 0x000ea80000300800 */
[----:B------:R-:W2:Y:S04]  /*c6be0*/  LDL.LU R35, [R1+0x8c] ;  /* 0x00008c0001237983 */ /* 0x000ea80000300800 */
[----:B------:R-:W3:Y:S04]  /*c6bf0*/  LDL.LU R20, [R1+0x50] ;  /* 0x0000500001147983 */ /* 0x000ee80000300800 */
[----:B------:R-:W3:Y:S04]  /*c6c00*/  LDL.LU R21, [R1+0x54] ;  /* 0x0000540001157983 */ /* 0x000ee80000300800 */
[----:B------:R-:W3:Y:S04]  /*c6c10*/  LDL.LU R22, [R1+0x58] ;  /* 0x0000580001167983 */ /* 0x000ee80000300800 */
[----:B------:R-:W3:Y:S04]  /*c6c20*/  LDL.LU R23, [R1+0x5c] ;  /* 0x00005c0001177983 */ /* 0x000ee80000300800 */
[----:B------:R-:W1:Y:S04]  /*c6c30*/  LDL.LU R24, [R1+0x2930] ;  /* 0x0029300001187983 */ /* 0x000e680000300800 */
[----:B------:R-:W4:Y:S04]  /*c6c40*/  LDL.LU R25, [R1+0x2934] ;  /* 0x0029340001197983 */ /* 0x000f280000300800 */
[----:B------:R-:W2:Y:S04]  /*c6c50*/  LDL.LU R16, [R1+0x2940] ;  /* 0x0029400001107983 */ /* 0x000ea80000300800 */
[----:B------:R-:W2:Y:S04]  /*c6c60*/  LDL.LU R17, [R1+0x2944] ;  /* 0x0029440001117983 */ /* 0x000ea80000300800 */
[----:B------:R-:W2:Y:S04]  /*c6c70*/  LDL.LU R12, [R1+0x60] ;  /* 0x00006000010c7983 */ /* 0x000ea80000300800 */
[----:B------:R-:W2:Y:S04]  /*c6c80*/  LDL.LU R13, [R1+0x64] ;  /* 0x00006400010d7983 */ /* 0x000ea80000300800 */
[----:B------:R-:W2:Y:S04]  /*c6c90*/  LDL.LU R14, [R1+0x68] ;  /* 0x00006800010e7983 */ /* 0x000ea80000300800 */
[----:B------:R-:W2:Y:S01]  /*c6ca0*/  LDL.LU R15, [R1+0x6c] ;  /* 0x00006c00010f7983 */ /* 0x000ea20000300800 */
[----:B------:R-:W-:-:S03]  /*c6cb0*/  IMAD.MOV.U32 R0, RZ, RZ, R3 ;  /* 0x000000ffff007224 */ /* 0x000fc600078e0003 */
[----:B------:R-:W2:Y:S04]  /*c6cc0*/  LDL.LU R2, [R1+0x2950] ;  /* 0x0029500001027983 */ /* 0x000ea80000300800 */
[----:B0-----:R-:W2:Y:S04]  /*c6cd0*/  LDL.LU R3, [R1+0x2954] ;  /* 0x0029540001037983 */ /* 0x001ea80000300800 */
[----:B------:R-:W2:Y:S04]  /*c6ce0*/  LDL.LU R8, [R1+0x70] ;  /* 0x0000700001087983 */ /* 0x000ea80000300800 */
        /* <DEDUP_REMOVED lines=20> */
[----:B------:R0:W-:Y:S01]  /*c6e30*/  STL [R1+0xf298], R0 ;  /* 0x00f2980001007387 */ /* 0x0001e20000100800 */
[----:B---3--:R-:W-:Y:S01]  /*c6e40*/  HMMA.16816.F32 R20, R28, R18, R20 ;  /* 0x000000121c14723c */ /* 0x008fe20000001814 */
[----:B-1----:R-:W-:-:S02]  /*c6e50*/  F2FP.F16.E5M2.UNPACK_B R6, R24.H1 ;  /* 0x00000018ff06723e */ /* 0x002fc400030004ff */
[----:B----4-:R-:W-:-:S03]  /*c6e60*/  F2FP.F16.E5M2.UNPACK_B R7, R25.H1 ;  /* 0x00000019ff07723e */ /* 0x010fc600030004ff */
[----:B------:R-:W-:Y:S01]  /*c6e70*/  STL [R1+0x10], R6 ;  /* 0x0000100601007387 */ /* 0x000fe20000100800 */
[----:B--2---:R-:W-:-:S03]  /*c6e80*/  F2FP.F16.E5M2.UNPACK_B R4, R16.H1 ;  /* 0x00000010ff04723e */ /* 0x004fc600030004ff */
[----:B------:R-:W-:-:S13]  /*c6e90*/  HMMA.16816.F32 R12, R28, R6, R12 ;  /* 0x000000061c0c723c */ /* 0x000fda000000180c */
[----:B------:R-:W-:Y:S01]  /*c6ea0*/  STL.64 [R1+0x2510], R20 ;  /* 0x0025101401007387 */ /* 0x000fe20000100a00 */
[----:B------:R-:W-:Y:S01]  /*c6eb0*/  F2FP.F16.E5M2.UNPACK_B R5, R17.H1 ;  /* 0x00000011ff05723e */ /* 0x000fe200030004ff */
[----:B0-----:R-:W-:Y:S02]  /*c6ec0*/  IMAD.MOV.U32 R0, RZ, RZ, R7 ;  /* 0x000000ffff007224 */ /* 0x001fe400078e0007 */
[----:B------:R-:W-:Y:S04]  /*c6ed0*/  STL.64 [R1+0x2518], R22 ;  /* 0x0025181601007387 */ /* 0x000fe80000100a00 */
[----:B------:R-:W-:Y:S04]  /*c6ee0*/  STL [R1+0x14], R7 ;  /* 0x0000140701007387 */ /* 0x000fe80000100800 */
[----:B------:R-:W-:Y:S04]  /*c6ef0*/  STL [R1+0x8], R4 ;  /* 0x0000080401007387 */ /* 0x000fe80000100800 */
[----:B------:R-:W-:Y:S04]  /*c6f00*/  STL.64 [R1+0x2540], R12 ;  /* 0x0025400c01007387 */ /* 0x000fe80000100a00 */
[----:B------:R-:W-:Y:S04]  /*c6f10*/  STL.64 [R1+0x2548], R14 ;  /* 0x0025480e01007387 */ /* 0x000fe80000100a00 */
[----:B------:R-:W-:Y:S04]  /*c6f20*/  STL [R1+0xf29c], R0 ;  /* 0x00f29c0001007387 */ /* 0x000fe80000100800 */
[----:B------:R0:W-:Y:S02]  /*c6f30*/  STL [R1+0xc], R5 ;  /* 0x00000c0501007387 */ /* 0x0001e40000100800 */
[----:B0-----:R-:W-:Y:S01]  /*c6f40*/  HMMA.16816.F32 R4, R28, R4, R8 ;  /* 0x000000041c04723c */ /* 0x001fe20000001808 */
[----:B------:R-:W-:-:S02]  /*c6f50*/  F2FP.F16.E5M2.UNPACK_B R2, R2.H1 ;  /* 0x00000002ff02723e */ /* 0x000fc400030004ff */
[----:B------:R-:W-:-:S03]  /*c6f60*/  F2FP.F16.E5M2.UNPACK_B R3, R3.H1 ;  /* 0x00000003ff03723e */ /* 0x000fc600030004ff */
[----:B------:R-:W-:-:S15]  /*c6f70*/  STL [R1], R2 ;  /* 0x0000000201007387 */ /* 0x000fde0000100800 */
[----:B------:R-:W-:-:S02]  /*c6f80*/  NOP ;  /* 0x0000000000007918 */ /* 0x000fc40000000000 */
[----:B------:R-:W-:Y:S04]  /*c6f90*/  STL.64 [R1+0x2550], R4 ;  /* 0x0025500401007387 */ /* 0x000fe80000100a00 */
[----:B------:R0:W-:Y:S02]  /*c6fa0*/  STL.64 [R1+0x2558], R6 ;  /* 0x0025580601007387 */ /* 0x0001e40000100a00 */
[----:B0-----:R-:W-:Y:S01]  /*c6fb0*/  HMMA.16816.F32 R4, R28, R2, R32 ;  /* 0x000000021c04723c */ /* 0x001fe20000001820 */
[----:B------:R-:W-:Y:S02]  /*c6fc0*/  F2FP.F16.E5M2.UNPACK_B R60, R60.H1 ;  /* 0x0000003cff3c723e */ /* 0x000fe400030004ff */
[----:B------:R-:W-:-:S03]  /*c6fd0*/  F2FP.F16.E5M2.UNPACK_B R61, R61.H1 ;  /* 0x0000003dff3d723e */ /* 0x000fc600030004ff */
[----:B------:R-:W-:-:S15]  /*c6fe0*/  STL [R1+0x4], R3 ;  /* 0x0000040301007387 */ /* 0x000fde0000100800 */
[----:B------:R-:W-:-:S02]  /*c6ff0*/  NOP ;  /* 0x0000000000007918 */ /* 0x000fc40000000000 */
[----:B------:R-:W-:Y:S04]  /*c7000*/  STL.64 [R1+0x2570], R4 ;  /* 0x0025700401007387 */ /* 0x000fe80000100a00 */
[----:B------:R0:W-:Y:S02]  /*c7010*/  STL.64 [R1+0x2578], R6 ;  /* 0x0025780601007387 */ /* 0x0001e40000100a00 */
[----:B0-----:R-:W-:Y:S01]  /*c7020*/  HMMA.16816.F32 R4, R28, R60, R36 ;  /* 0x0000003c1c04723c */ /* 0x001fe20000001824 */
[----:B------:R-:W-:Y:S02]  /*c7030*/  F2FP.F16.E5M2.UNPACK_B R58, R58.H1 ;  /* 0x0000003aff3a723e */ /* 0x000fe400030004ff */
[----:B------:R-:W-:-:S03]  /*c7040*/  F2FP.F16.E5M2.UNPACK_B R59, R59.H1 ;  /* 0x0000003bff3b723e */ /* 0x000fc600030004ff */
[----:B------:R-:W-:-:S15]  /*c7050*/  STL.64 [R1+0xf288], R60 ;  /* 0x00f2883c01007387 */ /* 0x000fde0000100a00 */
[----:B------:R-:W-:-:S02]  /*c7060*/  NOP ;  /* 0x0000000000007918 */ /* 0x000fc40000000000 */
[----:B------:R-:W-:Y:S04]  /*c7070*/  STL.64 [R1+0x2580], R4 ;  /* 0x0025800401007387 */ /* 0x000fe80000100a00 */
[----:B------:R0:W-:Y:S02]  /*c7080*/  STL.64 [R1+0x2588], R6 ;  /* 0x0025880601007387 */ /* 0x0001e40000100a00 */
[----:B0-----:R-:W-:Y:S01]  /*c7090*/  HMMA.16816.F32 R4, R28, R58, R40 ;  /* 0x0000003a1c04723c */ /* 0x001fe20000001828 */
[----:B------:R-:W-:Y:S02]  /*c70a0*/  F2FP.F16.E5M2.UNPACK_B R56, R56.H1 ;  /* 0x00000038ff38723e */ /* 0x000fe400030004ff */
[----:B------:R-:W-:-:S15]  /*c70b0*/  F2FP.F16.E5M2.UNPACK_B R57, R57.H1 ;  /* 0x00000039ff39723e */ /* 0x000fde00030004ff */
[----:B------:R-:W-:-:S05]  /*c70c0*/  NOP ;  /* 0x0000000000007918 */ /* 0x000fca0000000000 */
[----:B------:R-:W-:Y:S04]  /*c70d0*/  STL.64 [R1+0x25a0], R4 ;  /* 0x0025a00401007387 */ /* 0x000fe80000100a00 */
[----:B------:R0:W-:Y:S02]  /*c70e0*/  STL.64 [R1+0x25a8], R6 ;  /* 0x0025a80601007387 */ /* 0x0001e40000100a00 */
[----:B0-----:R-:W-:Y:S01]  /*c70f0*/  HMMA.16816.F32 R4, R28, R56, R44 ;  /* 0x000000381c04723c */ /* 0x001fe2000000182c */
[----:B------:R-:W-:Y:S02]  /*c7100*/  F2FP.F16.E5M2.UNPACK_B R54, R54.H1 ;  /* 0x00000036ff36723e */ /* 0x000fe400030004ff */
[----:B------:R-:W-:Y:S01]  /*c7110*/  F2FP.F16.E5M2.UNPACK_B R55, R55.H1 ;  /* 0x00000037ff37723e */ /* 0x000fe200030004ff */
[----:B------:R-:W-:Y:S04]  /*c7120*/  STL.64 [R1+0xf210], R58 ;  /* 0x00f2103a01007387 */ /* 0x000fe80000100a00 */
[----:B------:R-:W-:-:S15]  /*c7130*/  STL.64 [R1+0xf208], R56 ;  /* 0x00f2083801007387 */ /* 0x000fde0000100a00 */
[----:B------:R-:W-:Y:S04]  /*c7140*/  STL.64 [R1+0x25c0], R4 ;  /* 0x0025c00401007387 */ /* 0x000fe80000100a00 */
[----:B------:R0:W-:Y:S04]  /*c7150*/  STL.64 [R1+0x25c8], R6 ;  /* 0x0025c80601007387 */ /* 0x0001e80000100a00 */
[----:B------:R-:W2:Y:S01]  /*c7160*/  LDL.LU R8, [R1+0x130] ;  /* 0x0001300001087983 */ /* 0x000ea20000300800 */
[----:B0-----:R-:W-:-:S15]  /*c7170*/  HMMA.16816.F32 R4, R28, R54, R48 ;  /* 0x000000361c04723c */ /* 0x001fde0000001830 */
[----:B------:R-:W-:-:S08]  /*c7180*/  NOP ;  /* 0x0000000000007918 */ /* 0x000fd00000000000 */
[----:B------:R0:W-:Y:S04]  /*c7190*/  STL.64 [R1+0x25d0], R4 ;  /* 0x0025d00401007387 */ /* 0x0001e80000100a00 */
[----:B------:R1:W-:Y:S04]  /*c71a0*/  STL.64 [R1+0x25d8], R6 ;  /* 0x0025d80601007387 */ /* 0x0003e80000100a00 */
        /* <DEDUP_REMOVED lines=8> */
[----:B------:R-:W4:Y:S04]  /*c7230*/  LDL.LU R25, [R1+0xf4] ;  /* 0x0000f40001197983 */ /* 0x000f280000300800 */
[----:B------:R-:W4:Y:S04]  /*c7240*/  LDL.LU R26, [R1+0xf8] ;  /* 0x0000f800011a7983 */ /* 0x000f280000300800 */
[----:B------:R-:W4:Y:S04]  /*c7250*/  LDL.LU R27, [R1+0xfc] ;  /* 0x0000fc00011b7983 */ /* 0x000f280000300800 */
[----:B------:R-:W2:Y:S04]  /*c7260*/  LDL.LU R56, [R1+0xd0] ;  /* 0x0000d00001387983 */ /* 0x000ea80000300800 */
[----:B------:R-:W2:Y:S04]  /*c7270*/  LDL.LU R57, [R1+0xd4] ;  /* 0x0000d40001397983 */ /* 0x000ea80000300800 */
[----:B------:R-:W2:Y:S04]  /*c7280*/  LDL.LU R58, [R1+0xd8] ;  /* 0x0000d800013a7983 */ /* 0x000ea80000300800 */
[----:B------:R-:W2:Y:S04]  /*c7290*/  LDL.LU R59, [R1+0xdc] ;  /* 0x0000dc00013b7983 */ /* 0x000ea80000300800 */
[----:B------:R-:W3:Y:S04]  /*c72a0*/  LDL.LU R50, [R1+0x29b0] ;  /* 0x0029b00001327983 */ /* 0x000ee80000300800 */
[----:B------:R-:W4:Y:S04]  /*c72b0*/  LDL.LU R51, [R1+0x29b4] ;  /* 0x0029b40001337983 */ /* 0x000f280000300800 */
[----:B0-----:R-:W2:Y:S04]  /*c72c0*/  LDL.LU R4, [R1+0xe0] ;  /* 0x0000e00001047983 */ /* 0x001ea80000300800 */
[----:B------:R-:W2:Y:S04]  /*c72d0*/  LDL.LU R5, [R1+0xe4] ;  /* 0x0000e40001057983 */ /* 0x000ea80000300800 */
[----:B-1----:R-:W2:Y:S04]  /*c72e0*/  LDL.LU R6, [R1+0xe8] ;  /* 0x0000e80001067983 */ /* 0x002ea80000300800 */
        /* <DEDUP_REMOVED lines=24> */
[----:B------:R-:W2:Y:S01]  /*c7470*/  LDL.LU R35, [R1+0x14c] ;  /* 0x00014c0001237983 */ /* 0x000ea20000300800 */
[----:B------:R-:W-:-:S02]  /*c7480*/  F2FP.F16.E5M2.UNPACK_B R52, R52.H1 ;  /* 0x00000034ff34723e */ /* 0x000fc400030004ff */
[----:B------:R-:W-:Y:S01]  /*c7490*/  F2FP.F16.E5M2.UNPACK_B R53, R53.H1 ;  /* 0x00000035ff35723e */ /* 0x000fe200030004ff */
[----:B------:R-:W2:Y:S04]  /*c74a0*/  LDL.LU R36, [R1+0x2a20] ;  /* 0x002a200001247983 */ /* 0x000ea80000300800 */
[----:B------:R-:W2:Y:S04]  /*c74b0*/  LDL.LU R37, [R1+0x2a24] ;  /* 0x002a240001257983 */ /* 0x000ea80000300800 */
[----:B------:R-:W-:Y:S04]  /*c74c0*/  STL.64 [R1+0xf1f0], R54 ;  /* 0x00f1f03601007387 */ /* 0x000fe80000100a00 */
[----:B------:R-:W-:Y:S01]  /*c74d0*/  STL.64 [R1+0xf1e8], R52 ;  /* 0x00f1e83401007387 */ /* 0x000fe20000100a00 */
[----:B---3--:R-:W-:-:S02]  /*c74e0*/  F2FP.F16.E5M2.UNPACK_B R50, R50.H1 ;  /* 0x00000032ff32723e */ /* 0x008fc400030004ff */
[----:B----4-:R-:W-:Y:S01]  /*c74f0*/  F2FP.F16.E5M2.UNPACK_B R51, R51.H1 ;  /* 0x00000033ff33723e */ /* 0x010fe200030004ff */
[C---:B--2---:R-:W-:Y:S06]  /*c7500*/  HMMA.16816.F32 R56, R28.reuse, R52, R56 ;  /* 0x000000341c38723c */ /* 0x044fec0000001838 */
[----:B------:R-:W-:Y:S01]  /*c7510*/  HMMA.16816.F32 R4, R28, R50, R4 ;  /* 0x000000321c04723c */ /* 0x000fe20000001804 */
[----:B------:R-:W-:Y:S02]  /*c7520*/  F2FP.F16.E5M2.UNPACK_B R48, R48.H1 ;  /* 0x00000030ff30723e */ /* 0x000fe400030004ff */
[----:B------:R-:W-:-:S14]  /*c7530*/  F2FP.F16.E5M2.UNPACK_B R49, R49.H1 ;  /* 0x00000031ff31723e */ /* 0x000fdc00030004ff */
[----:B------:R-:W-:Y:S04]  /*c7540*/  STL.64 [R1+0x25f0], R56 ;  /* 0x0025f03801007387 */ /* 0x000fe80000100a00 */
[----:B------:R-:W-:Y:S04]  /*c7550*/  STL.64 [R1+0x25f8], R58 ;  /* 0x0025f83a01007387 */ /* 0x000fe80000100a00 */
[----:B------:R-:W-:Y:S04]  /*c7560*/  STL.64 [R1+0x2610], R4 ;  /* 0x0026100401007387 */ /* 0x000fe80000100a00 */
[----:B------:R0:W-:Y:S02]  /*c7570*/  STL.64 [R1+0x2618], R6 ;  /* 0x0026180601007387 */ /* 0x0001e40000100a00 */
[----:B0-----:R-:W-:Y:S01]  /*c7580*/  HMMA.16816.F32 R4, R28, R48, R24 ;  /* 0x000000301c04723c */ /* 0x001fe20000001818 */
[----:B------:R-:W-:-:S02]  /*c7590*/  F2FP.F16.E5M2.UNPACK_B R46, R46.H1 ;  /* 0x0000002eff2e723e */ /* 0x000fc400030004ff */
[----:B------:R-:W-:Y:S01]  /*c75a0*/  F2FP.F16.E5M2.UNPACK_B R47, R47.H1 ;  /* 0x0000002fff2f723e */ /* 0x000fe200030004ff */
[----:B------:R-:W-:Y:S04]  /*c75b0*/  STL.64 [R1+0xf1e0], R50 ;  /* 0x00f1e03201007387 */ /* 0x000fe80000100a00 */
[----:B------:R-:W-:-:S15]  /*c75c0*/  STL.64 [R1+0xf1d8], R48 ;  /* 0x00f1d83001007387 */ /* 0x000fde0000100a00 */
        /* <DEDUP_REMOVED lines=80> */
[----:B------:R-:W-:Y:S01]  /*c7ad0*/  IMAD.MOV.U32 R0, RZ, RZ, R3 ;  /* 0x000000ffff007224 */ /* 0x000fe200078e0003 */
[----:B------:R-:W2:Y:S04]  /*c7ae0*/  LDL.LU R2, [R1+0x2aa0] ;  /* 0x002aa00001027983 */ /* 0x000ea80000300800 */
[----:B------:R-:W2:Y:S04]  /*c7af0*/  LDL.LU R3, [R1+0x2aa4] ;  /* 0x002aa40001037983 */ /* 0x000ea80000300800 */
[----:B------:R-:W-:Y:S04]  /*c7b00*/  STL.64 [R1+0xf230], R38 ;  /* 0x00f2302601007387 */ /* 0x000fe80000100a00 */
[----:B------:R0:W-:Y:S01]  /*c7b10*/  STL.64 [R1+0xf228], R36 ;  /* 0x00f2282401007387 */ /* 0x0001e20000100a00 */
[----:B---3--:R-:W-:-:S02]  /*c7b20*/  F2FP.F16.E5M2.UNPACK_B R34, R34.H1 ;  /* 0x00000022ff22723e */ /* 0x008fc400030004ff */
[----:B----4-:R-:W-:Y:S01]  /*c7b30*/  F2FP.F16.E5M2.UNPACK_B R35, R35.H1 ;  /* 0x00000023ff23723e */ /* 0x010fe200030004ff */
[C---:B--2---:R-:W-:Y:S06]  /*c7b40*/  HMMA.16816.F32 R40, R28.reuse, R36, R40 ;  /* 0x000000241c28723c */ /* 0x044fec0000001828 */
[----:B0-----:R-:W-:Y:S01]  /*c7b50*/  HMMA.16816.F32 R36, R28, R34, R44 ;  /* 0x000000221c24723c */ /* 0x001fe2000000182c */
[----:B------:R-:W-:Y:S02]  /*c7b60*/  F2FP.F16.E5M2.UNPACK_B R32, R32.H1 ;  /* 0x00000020ff20723e */ /* 0x000fe400030004ff */
[----:B------:R-:W-:-:S14]  /*c7b70*/  F2FP.F16.E5M2.UNPACK_B R33, R33.H1 ;  /* 0x00000021ff21723e */ /* 0x000fdc00030004ff */
[----:B------:R-:W-:Y:S01]  /*c7b80*/  STL.64 [R1+0x26d0], R40 ;  /* 0x0026d02801007387 */ /* 0x000fe20000100a00 */
[----:B------:R-:W-:-:S03]  /*c7b90*/  F2FP.F16.E5M2.UNPACK_B R26, R24.H1 ;  /* 0x00000018ff1a723e */ /* 0x000fc600030004ff */
[----:B------:R-:W-:Y:S01]  /*c7ba0*/  STL.64 [R1+0x26d8], R42 ;  /* 0x0026d82a01007387 */ /* 0x000fe20000100a00 */
[----:B------:R-:W-:-:S03]  /*c7bb0*/  F2FP.F16.E5M2.UNPACK_B R27, R25.H1 ;  /* 0x00000019ff1b723e */ /* 0x000fc600030004ff */
[----:B------:R-:W-:Y:S04]  /*c7bc0*/  STL.64 [R1+0x26e0], R36 ;  /* 0x0026e02401007387 */ /* 0x000fe80000100a00 */
[----:B------:R0:W-:Y:S04]  /*c7bd0*/  STL.64 [R1+0x26e8], R38 ;  /* 0x0026e82601007387 */ /* 0x0001e80000100a00 */
[----:B------:R-:W-:Y:S04]  /*c7be0*/  STL.64 [R1+0xf1c0], R34 ;  /* 0x00f1c02201007387 */ /* 0x000fe80000100a00 */
[----:B------:R1:W-:Y:S01]  /*c7bf0*/  STL.64 [R1+0xf1b8], R32 ;  /* 0x00f1b82001007387 */ /* 0x0003e20000100a00 */
[C---:B0-----:R-:W-:Y:S06]  /*c7c00*/  HMMA.16816.F32 R36, R28.reuse, R32, R48 ;  /* 0x000000201c24723c */ /* 0x041fec0000001830 */
[----:B-1----:R-:W-:Y:S01]  /*c7c10*/  HMMA.16816.F32 R32, R28, R26, R52 ;  /* 0x0000001a1c20723c */ /* 0x002fe20000001834 */
[----:B------:R-:W-:-:S02]  /*c7c20*/  F2FP.F16.E5M2.UNPACK_B R24, R22.H1 ;  /* 0x00000016ff18723e */ /* 0x000fc400030004ff */
[----:B------:R-:W-:Y:S02]  /*c7c30*/  F2FP.F16.E5M2.UNPACK_B R25, R23.H1 ;  /* 0x00000017ff19723e */ /* 0x000fe400030004ff */
[----:B------:R-:W-:Y:S02]  /*c7c40*/  F2FP.F16.E5M2.UNPACK_B R22, R20.H1 ;  /* 0x00000014ff16723e */ /* 0x000fe400030004ff */
[----:B------:R-:W-:-:S10]  /*c7c50*/  F2FP.F16.E5M2.UNPACK_B R23, R21.H1 ;  /* 0x00000015ff17723e */ /* 0x000fd400030004ff */
[----:B------:R-:W-:Y:S04]  /*c7c60*/  STL.64 [R1+0x2710], R36 ;  /* 0x0027102401007387 */ /* 0x000fe80000100a00 */
[----:B------:R-:W-:Y:S04]  /*c7c70*/  STL.64 [R1+0x2718], R38 ;  /* 0x0027182601007387 */ /* 0x000fe80000100a00 */
[----:B------:R-:W-:Y:S01]  /*c7c80*/  STL.64 [R1+0x2730], R32 ;  /* 0x0027302001007387 */ /* 0x000fe20000100a00 */
[C---:B------:R-:W-:Y:S03]  /*c7c90*/  HMMA.16816.F32 R4, R28.reuse, R22, R4 ;  /* 0x000000161c04723c */ /* 0x040fe60000001804 */
[----:B------:R0:W-:Y:S03]  /*c7ca0*/  STL.64 [R1+0x2738], R34 ;  /* 0x0027382201007387 */ /* 0x0001e60000100a00 */
[----:B0-----:R-:W-:Y:S01]  /*c7cb0*/  HMMA.16816.F32 R32, R28, R24, R56 ;  /* 0x000000181c20723c */ /* 0x001fe20000001838 */
[----:B------:R-:W-:Y:S01]  /*c7cc0*/  F2FP.F16.E5M2.UNPACK_B R20, R18.H1 ;  /* 0x00000012ff14723e */ /* 0x000fe200030004ff */
[----:B------:R-:W-:Y:S01]  /*c7cd0*/  STL.64 [R1+0xf1a0], R26 ;  /* 0x00f1a01a01007387 */ /* 0x000fe20000100a00 */
[----:B------:R-:W-:-:S03]  /*c7ce0*/  F2FP.F16.E5M2.UNPACK_B R21, R19.H1 ;  /* 0x00000013ff15723e */ /* 0x000fc600030004ff */
[----:B------:R-:W-:-:S15]  /*c7cf0*/  STL.64 [R1+0xf198], R24 ;  /* 0x00f1981801007387 */ /* 0x000fde0000100a00 */
[----:B------:R-:W-:-:S02]  /*c7d00*/  NOP ;  /* 0x0000000000007918 */ /* 0x000fc40000000000 */
        /* <DEDUP_REMOVED lines=34> */
[----:B------:R-:W2:Y:S04]  /*c7f30*/  LDL.LU R5, [R1+0x3348] ;  /* 0x0033480001057983 */ /* 0x000ea80000300800 */
[----:B------:R-:W2:Y:S04]  /*c7f40*/  LDL.LU R46, [R1+0x3354] ;  /* 0x00335400012e7983 */ /* 0x000ea80000300800 */
[----:B-1----:R-:W2:Y:S04]  /*c7f50*/  LDL.LU R6, [R1+0x3350] ;  /* 0x0033500001067983 */ /* 0x002ea80000300800 */
[----:B------:R-:W2:Y:S04]  /*c7f60*/  LDL.LU R10, [R1+0x2ad0] ;  /* 0x002ad000010a7983 */ /* 0x000ea80000300800 */
[----:B------:R-:W2:Y:S04]  /*c7f70*/  LDL.LU R11, [R1+0x2ad4] ;  /* 0x002ad400010b7983 */ /* 0x000ea80000300800 */
[----:B------:R-:W2:Y:S04]  /*c7f80*/  LDL.LU R48, [R1+0x200] ;  /* 0x0002000001307983 */ /* 0x000ea80000300800 */
[----:B------:R-:W2:Y:S04]  /*c7f90*/  LDL.LU R49, [R1+0x204] ;  /* 0x0002040001317983 */ /* 0x000ea80000300800 */
[----:B------:R-:W2:Y:S04]  /*c7fa0*/  LDL.LU R50, [R1+0x208] ;  /* 0x0002080001327983 */ /* 0x000ea80000300800 */
[----:B------:R-:W2:Y:S01]  /*c7fb0*/  LDL.LU R51, [R1+0x20c] ;  /* 0x00020c0001337983 */ /* 0x000ea20000300800 */
[----:B------:R-:W-:-:S03]  /*c7fc0*/  F2FP.F16.E5M2.UNPACK_B R16, R2.H1 ;  /* 0x00000002ff10723e */ /* 0x000fc600030004ff */
[----:B------:R-:W2:Y:S01]  /*c7fd0*/  LDL.LU R47, [R1+0x335c] ;  /* 0x00335c00012f7983 */ /* 0x000ea20000300800 */
[----:B------:R-:W-:-:S03]  /*c7fe0*/  F2FP.F16.E5M2.UNPACK_B R17, R3.H1 ;  /* 0x00000003ff11723e */ /* 0x000fc600030004ff */
        /* <DEDUP_REMOVED lines=11> */
[----:B---3--:R-:W-:Y:S03]  /*c80a0*/  HMMA.16816.F32 R20, R28, R16, R56 ;  /* 0x000000101c14723c */ /* 0x008fe60000001838 */
[----:B------:R-:W3:-:S15]  /*c80b0*/  LDL.LU R56, [R1+0x840] ;  /* 0x0008400001387983 */ /* 0x000ede0000300800 */
[----:B------:R-:W-:-:S05]  /*c80c0*/  NOP ;  /* 0x0000000000007918 */ /* 0x000fca0000000000 */
[----:B------:R-:W-:Y:S04]  /*c80d0*/  STL.64 [R1+0x27b0], R20 ;  /* 0x0027b01401007387 */ /* 0x000fe80000100a00 */
[----:B------:R-:W-:Y:S04]  /*c80e0*/  STL.64 [R1+0x27b8], R22 ;  /* 0x0027b81601007387 */ /* 0x000fe80000100a00 */
[----:B------:R-:W3:Y:S04]  /*c80f0*/  LDL.LU R57, [R1+0x844] ;  /* 0x0008440001397983 */ /* 0x000ee80000300800 */
[----:B------:R-:W3:Y:S04]  /*c8100*/  LDL.LU R58, [R1+0x848] ;  /* 0x00084800013a7983 */ /* 0x000ee80000300800 */
[----:B------:R-:W3:Y:S01]  /*c8110*/  LDL.LU R59, [R1+0x84c] ;  /* 0x00084c00013b7983 */ /* 0x000ee20000300800 */
[----:B----4-:R-:W-:-:S02]  /*c8120*/  F2FP.F16.E5M2.UNPACK_B R14, R14.H1 ;  /* 0x0000000eff0e723e */ /* 0x010fc400030004ff */
[----:B--2---:R-:W-:Y:S01]  /*c8130*/  F2FP.F16.E5M2.UNPACK_B R15, R15.H1 ;  /* 0x0000000fff0f723e */ /* 0x004fe200030004ff */
[----:B------:R-:W-:Y:S04]  /*c8140*/  STL.64 [R1+0xf190], R18 ;  /* 0x00f1901201007387 */ /* 0x000fe80000100a00 */
[----:B------:R0:W-:Y:S02]  /*c8150*/  STL.64 [R1+0xf188], R16 ;  /* 0x00f1881001007387 */ /* 0x0001e40000100a00 */
[----:B0-----:R-:W-:Y:S01]  /*c8160*/  HMMA.16816.F32 R16, R28, R14, R36 ;  /* 0x0000000e1c10723c */ /* 0x001fe20000001824 */
[----:B------:R-:W-:Y:S02]  /*c8170*/  F2FP.F16.E5M2.UNPACK_B R12, R12.H1 ;  /* 0x0000000cff0c723e */ /* 0x000fe400030004ff */
[----:B------:R-:W-:-:S02]  /*c8180*/  F2FP.F16.E5M2.UNPACK_B R13, R13.H1 ;  /* 0x0000000dff0d723e */ /* 0x000fc400030004ff */
[----:B------:R-:W-:Y:S02]  /*c8190*/  F2FP.F16.E5M2.UNPACK_B R10, R10.H1 ;  /* 0x0000000aff0a723e */ /* 0x000fe400030004ff */
[----:B------:R-:W-:-:S15]  /*c81a0*/  F2FP.F16.E5M2.UNPACK_B R11, R11.H1 ;  /* 0x0000000bff0b723e */ /* 0x000fde00030004ff */
[----:B------:R-:W-:-:S01]  /*c81b0*/  NOP ;  /* 0x0000000000007918 */ /* 0x000fc20000000000 */
[----:B------:R-:W-:Y:S04]  /*c81c0*/  STL.64 [R1+0x27d0], R16 ;  /* 0x0027d01001007387 */ /* 0x000fe80000100a00 */
[----:B------:R0:W-:Y:S04]  /*c81d0*/  STL.64 [R1+0x27d8], R18 ;  /* 0x0027d81201007387 */ /* 0x0001e80000100a00 */
[----:B------:R-:W-:Y:S04]  /*c81e0*/  STL.64 [R1+0xf1b0], R14 ;  /* 0x00f1b00e01007387 */ /* 0x000fe80000100a00 */
[----:B------:R1:W-:Y:S01]  /*c81f0*/  STL.64 [R1+0xf1a8], R12 ;  /* 0x00f1a80c01007387 */ /* 0x0003e20000100a00 */
[C---:B0-----:R-:W-:Y:S06]  /*c8200*/  HMMA.16816.F32 R16, R28.reuse, R12, R40 ;  /* 0x0000000c1c10723c */ /* 0x041fec0000001828 */
[----:B-1----:R-:W-:Y:S01]  /*c8210*/  HMMA.16816.F32 R12, R28, R10, R48 ;  /* 0x0000000a1c0c723c */ /* 0x002fe20000001830 */
[----:B------:R-:W-:-:S02]  /*c8220*/  F2FP.F16.E5M2.UNPACK_B R8, R8.H1 ;  /* 0x00000008ff08723e */ /* 0x000fc400030004ff */
[----:B------:R-:W-:-:S14]  /*c8230*/  F2FP.F16.E5M2.UNPACK_B R9, R9.H1 ;  /* 0x00000009ff09723e */ /* 0x000fdc00030004ff */
[----:B------:R-:W-:Y:S04]  /*c8240*/  STL.64 [R1+0x27f0], R16 ;  /* 0x0027f01001007387 */ /* 0x000fe80000100a00 */
[----:B------:R-:W-:Y:S04]  /*c8250*/  STL.64 [R1+0x27f8], R18 ;  /* 0x0027f81201007387 */ /* 0x000fe80000100a00 */
[----:B------:R-:W-:Y:S04]  /*c8260*/  STL.64 [R1+0x2810], R12 ;  /* 0x0028100c01007387 */ /* 0x000fe80000100a00 */
[----:B------:R0:W-:Y:S02]  /*c8270*/  STL.64 [R1+0x2818], R14 ;  /* 0x0028180e01007387 */ /* 0x0001e40000100a00 */
[----:B0-----:R-:W-:Y:S01]  /*c8280*/  HMMA.16816.F32 R12, R28, R8, R52 ;  /* 0x000000081c0c723c */ /* 0x001fe20000001834 */
[----:B------:R-:W-:-:S05]  /*c8290*/  F2FP.F16.E5M2.UNPACK_B R60, R60.H1 ;  /* 0x0000003cff3c723e */ /* 0x000fca00030004ff */
[----:B------:R-:W-:Y:S01]  /*c82a0*/  STL [R1+0xf174], R8 ;  /* 0x00f1740801007387 */ /* 0x000fe20000100800 */
[----:B------:R-:W-:Y:S02]  /*c82b0*/  F2FP.F16.E5M2.UNPACK_B R2, R2.H1 ;  /* 0x00000002ff02723e */ /* 0x000fe400030004ff */
[----:B------:R-:W-:Y:S01]  /*c82c0*/  F2FP.F16.E5M2.UNPACK_B R3, R3.H1 ;  /* 0x00000003ff03723e */ /* 0x000fe200030004ff */
[----:B------:R-:W-:-:S13]  /*c82d0*/  STL [R1+0x20], R60 ;  /* 0x0000203c01007387 */ /* 0x000fda0000100800 */
[----:B------:R-:W-:Y:S04]  /*c82e0*/  STL.64 [R1+0x2840], R12 ;  /* 0x0028400c01007387 */ /* 0x000fe80000100a00 */
[----:B------:R-:W-:Y:S04]  /*c82f0*/  STL.64 [R1+0x2848], R14 ;  /* 0x0028480e01007387 */ /* 0x000fe80000100a00 */
[----:B------:R-:W-:Y:S04]  /*c8300*/  STL [R1+0xf170], R9 ;  /* 0x00f1700901007387 */ /* 0x000fe80000100800 */
[----:B------:R3:W-:Y:S01]  /*c8310*/  STL.64 [R1+0xf290], R10 ;  /* 0x00f2900a01007387 */ /* 0x0007e20000100a00 */
[----:B------:R-:W-:-:S05]  /*c8320*/  F2FP.F16.E5M2.UNPACK_B R61, R61.H1 ;  /* 0x0000003dff3d723e */ /* 0x000fca00030004ff */
[----:B------:R-:W-:Y:S04]  /*c8330*/  STL [R1+0x24], R61 ;  /* 0x0000243d01007387 */ /* 0x000fe80000100800 */
[----:B------:R-:W2:Y:S01]  /*c8340*/  LDL.LU R32, [R1+0x6d0] ;  /* 0x0006d00001207983 */ /* 0x000ea20000300800 */
[----:B---3--:R-:W-:-:S15]  /*c8350*/  HMMA.16816.F32 R8, R28, R2, R56 ;  /* 0x000000021c08723c */ /* 0x008fde0000001838 */
[----:B------:R-:W-:-:S08]  /*c8360*/  NOP ;  /* 0x0000000000007918 */ /* 0x000fd00000000000 */
[----:B------:R-:W-:Y:S04]  /*c8370*/  STL.64 [R1+0x2830], R8 ;  /* 0x0028300801007387 */ /* 0x000fe80000100a00 */
[----:B------:R-:W-:Y:S04]  /*c8380*/  STL.64 [R1+0x2838], R10 ;  /* 0x0028380a01007387 */ /* 0x000fe80000100a00 */
[----:B------:R-:W2:Y:S04]  /*c8390*/  LDL.LU R33, [R1+0x6d4] ;  /* 0x0006d40001217983 */ /* 0x000ea80000300800 */
[----:B------:R-:W3:Y:S04]  /*c83a0*/  LDL.LU R34, [R1+0x6d8] ;  /* 0x0006d80001227983 */ /* 0x000ee80000300800 */
[----:B------:R-:W3:Y:S04]  /*c83b0*/  LDL.LU R35, [R1+0x6dc] ;  /* 0x0006dc0001237983 */ /* 0x000ee80000300800 */
[----:B---3--:R-:W-:Y:S04]  /*c83c0*/  STL.64 [R1+0xf240], R34 ;  /* 0x00f2402201007387 */ /* 0x008fe80000100a00 */
[----:B--2---:R-:W-:Y:S04]  /*c83d0*/  STL.64 [R1+0xf238], R32 ;  /* 0x00f2382001007387 */ /* 0x004fe80000100a00 */
[----:B------:R-:W2:Y:S04]  /*c83e0*/  LDL.LU R20, [R1+0x6f0] ;  /* 0x0006f00001147983 */ /* 0x000ea80000300800 */
[----:B------:R-:W2:Y:S04]  /*c83f0*/  LDL.LU R21, [R1+0x6f4] ;  /* 0x0006f40001157983 */ /* 0x000ea80000300800 */
[----:B------:R-:W3:Y:S04]  /*c8400*/  LDL.LU R22, [R1+0x6f8] ;  /* 0x0006f80001167983 */ /* 0x000ee80000300800 */
[----:B------:R-:W3:Y:S04]  /*c8410*/  LDL.LU R23, [R1+0x6fc] ;  /* 0x0006fc0001177983 */ /* 0x000ee80000300800 */
[----:B---3--:R-:W-:Y:S04]  /*c8420*/  STL.64 [R1+0xf250], R22 ;  /* 0x00f2501601007387 */ /* 0x008fe80000100a00 */
[----:B--2---:R0:W-:Y:S04]  /*c8430*/  STL.64 [R1+0xf248], R20 ;  /* 0x00f2481401007387 */ /* 0x0041e80000100a00 */
[----:B------:R-:W2:Y:S04]  /*c8440*/  LDL.LU R12, [R1+0x710] ;  /* 0x00071000010c7983 */ /* 0x000ea80000300800 */
        /* <DEDUP_REMOVED lines=9> */
[----:B---3--:R1:W-:Y:S04]  /*c84e0*/  STL.64 [R1+0xf270], R54 ;  /* 0x00f2703601007387 */ /* 0x0083e80000100a00 */
[----:B--2---:R-:W-:Y:S04]  /*c84f0*/  STL.64 [R1+0xf268], R52 ;  /* 0x00f2683401007387 */ /* 0x004fe80000100a00 */
[----:B------:R-:W2:Y:S04]  /*c8500*/  LDL.LU R56, [R1+0x770] ;  /* 0x0007700001387983 */ /* 0x000ea80000300800 */
[----:B------:R-:W2:Y:S04]  /*c8510*/  LDL.LU R57, [R1+0x774] ;  /* 0x0007740001397983 */ /* 0x000ea80000300800 */
[----:B------:R-:W3:Y:S04]  /*c8520*/  LDL.LU R58, [R1+0x778] ;  /* 0x00077800013a7983 */ /* 0x000ee80000300800 */
[----:B------:R-:W3:Y:S01]  /*c8530*/  LDL.LU R59, [R1+0x77c] ;  /* 0x00077c00013b7983 */ /* 0x000ee20000300800 */
[----:B------:R-:W-:-:S03]  /*c8540*/  IMAD.MOV.U32 R43, RZ, RZ, R0 ;  /* 0x000000ffff2b7224 */ /* 0x000fc600078e0000 */
[----:B---3--:R-:W-:Y:S04]  /*c8550*/  STL.64 [R1+0xf280], R58 ;  /* 0x00f2803a01007387 */ /* 0x008fe80000100a00 */
[----:B--2---:R2:W-:Y:S04]  /*c8560*/  STL.64 [R1+0xf278], R56 ;  /* 0x00f2783801007387 */ /* 0x0045e80000100a00 */
[----:B------:R-:W3:Y:S04]  /*c8570*/  LDL R42, [R1] ;  /* 0x00000000012a7983 */ /* 0x000ee80000100800 */
[----:B------:R-:W4:Y:S04]  /*c8580*/  LDL.LU R0, [R1+0xf29c] ;  /* 0x00f29c0001007983 */ /* 0x000f280000300800 */
[----:B------:R-:W3:Y:S04]  /*c8590*/  LDL.LU R36, [R1+0x780] ;  /* 0x0007800001247983 */ /* 0x000ee80000300800 */
[----:B------:R-:W3:Y:S04]  /*c85a0*/  LDL.LU R37, [R1+0x784] ;  /* 0x0007840001257983 */ /* 0x000ee80000300800 */
[----:B------:R-:W3:Y:S04]  /*c85b0*/  LDL.LU R38, [R1+0x788] ;  /* 0x0007880001267983 */ /* 0x000ee80000300800 */
[----:B------:R-:W3:Y:S04]  /*c85c0*/  LDL.LU R39, [R1+0x78c] ;  /* 0x00078c0001277983 */ /* 0x000ee80000300800 */
[----:B------:R-:W3:Y:S04]  /*c85d0*/  LDL R40, [R1+0x8] ;  /* 0x0000080001287983 */ /* 0x000ee80000100800 */
[----:B------:R-:W3:Y:S04]  /*c85e0*/  LDL R41, [R1+0xc] ;  /* 0x00000c0001297983 */ /* 0x000ee80000100800 */
[----:B0-----:R-:W3:Y:S04]  /*c85f0*/  LDL.64 R20, [R1+0x18] ;  /* 0x0000180001147983 */ /* 0x001ee80000100a00 */
[----:B------:R-:W3:Y:S01]  /*c8600*/  LDL R22, [R1+0x10] ;  /* 0x0000100001167983 */ /* 0x000ee20000100800 */
[----:B----4-:R-:W-:-:S03]  /*c8610*/  IMAD.MOV.U32 R23, RZ, RZ, R0 ;  /* 0x000000ffff177224 */ /* 0x010fc600078e0000 */
[----:B------:R-:W4:Y:S04]  /*c8620*/  LDL.LU R0, [R1+0xf298] ;  /* 0x00f2980001007983 */ /* 0x000f280000300800 */
[----:B------:R-:W3:Y:S04]  /*c8630*/  LDL.LU R8, [R1+0x7d0] ;  /* 0x0007d00001087983 */ /* 0x000ee80000300800 */
[----:B------:R-:W3:Y:S04]  /*c8640*/  LDL.LU R9, [R1+0x7d4] ;  /* 0x0007d40001097983 */ /* 0x000ee80000300800 */
[----:B------:R-:W3:Y:S04]  /*c8650*/  LDL.LU R10, [R1+0x7d8] ;  /* 0x0007d800010a7983 */ /* 0x000ee80000300800 */
[----:B------:R-:W3:Y:S04]  /*c8660*/  LDL.LU R11, [R1+0x7dc] ;  /* 0x0007dc00010b7983 */ /* 0x000ee80000300800 */
[----:B-1----:R-:W4:Y:S04]  /*c8670*/  LDL R54, [R1+0x30] ;  /* 0x0000300001367983 */ /* 0x002f280000100800 */
[----:B--2---:R-:W2:Y:S04]  /*c8680*/  LDL.LU R56, [R1+0x7c0] ;  /* 0x0007c00001387983 */ /* 0x004ea80000300800 */
[----:B------:R-:W2:Y:S04]  /*c8690*/  LDL.LU R57, [R1+0x7c4] ;  /* 0x0007c40001397983 */ /* 0x000ea80000300800 */
[----:B------:R-:W2:Y:S04]  /*c86a0*/  LDL.LU R58, [R1+0x7c8] ;  /* 0x0007c800013a7983 */ /* 0x000ea80000300800 */
[----:B------:R-:W2:Y:S04]  /*c86b0*/  LDL.LU R59, [R1+0x7cc] ;  /* 0x0007cc00013b7983 */ /* 0x000ea80000300800 */
[----:B------:R-:W2:Y:S04]  /*c86c0*/  LDL.LU R12, [R1+0x7a0] ;  /* 0x0007a000010c7983 */ /* 0x000ea80000300800 */
[----:B------:R-:W2:Y:S04]  /*c86d0*/  LDL.LU R13, [R1+0x7a4] ;  /* 0x0007a400010d7983 */ /* 0x000ea80000300800 */
[----:B------:R-:W2:Y:S04]  /*c86e0*/  LDL.LU R14, [R1+0x7a8] ;  /* 0x0007a800010e7983 */ /* 0x000ea80000300800 */
[----:B------:R-:W2:Y:S01]  /*c86f0*/  LDL.LU R15, [R1+0x7ac] ;  /* 0x0007ac00010f7983 */ /* 0x000ea20000300800 */
[----:B------:R-:W-:-:S03]  /*c8700*/  IMAD R4, R4, 0x100, R44 ;  /* 0x0000010004047824 */ /* 0x000fc600078e022c */
[----:B------:R-:W2:Y:S01]  /*c8710*/  LDL.LU R32, [R1+0x790] ;  /* 0x0007900001207983 */ /* 0x000ea20000300800 */
[----:B------:R-:W-:-:S03]  /*c8720*/  IMAD R5, R5, 0x100, R45 ;  /* 0x0000010005057824 */ /* 0x000fc600078e022d */
[----:B------:R-:W2:Y:S01]  /*c8730*/  LDL.LU R33, [R1+0x794] ;  /* 0x0007940001217983 */ /* 0x000ea20000300800 */
[----:B------:R-:W-:-:S03]  /*c8740*/  IMAD R6, R6, 0x100, R46 ;  /* 0x0000010006067824 */ /* 0x000fc600078e022e */
[----:B------:R-:W2:Y:S01]  /*c8750*/  LDL.LU R34, [R1+0x798] ;  /* 0x0007980001227983 */ /* 0x000ea20000300800 */
[----:B------:R-:W-:-:S03]  /*c8760*/  IMAD R7, R7, 0x100, R47 ;  /* 0x0000010007077824 */ /* 0x000fc600078e022f */
        /* <DEDUP_REMOVED lines=17> */
[----:B------:R-:W-:-:S02]  /*c8880*/  F2FP.F16.E5M2.UNPACK_B R4, R4 ;  /* 0x00000004ff04723e */ /* 0x000fc400020004ff */
[----:B------:R-:W-:Y:S02]  /*c8890*/  F2FP.F16.E5M2.UNPACK_B R5, R5 ;  /* 0x00000005ff05723e */ /* 0x000fe400020004ff */
[----:B------:R-:W-:Y:S02]  /*c88a0*/  F2FP.F16.E5M2.UNPACK_B R6, R6 ;  /* 0x00000006ff06723e */ /* 0x000fe400020004ff */
[----:B------:R-:W-:Y:S01]  /*c88b0*/  F2FP.F16.E5M2.UNPACK_B R7, R7 ;  /* 0x00000007ff07723e */ /* 0x000fe200020004ff */
[----:B---3--:R-:W-:Y:S01]  /*c88c0*/  HMMA.16816.F32 R28, R28, R60, R8 ;  /* 0x0000003c1c1c723c */ /* 0x008fe20000001808 */
[----:B------:R-:W3:Y:S01]  /*c88d0*/  LDL.LU.64 R10, [R1+0xf290] ;  /* 0x00f29000010a7983 */ /* 0x000ee20000300a00 */
[----:B----4-:R-:W-:-:S04]  /*c88e0*/  IMAD.MOV.U32 R55, RZ, RZ, R0 ;  /* 0x000000ffff377224 */ /* 0x010fc800078e0000 */
[----:B------:R-:W-:Y:S02]  /*c88f0*/  IMAD.MOV.U32 R0, RZ, RZ, R61 ;  /* 0x000000ffff007224 */ /* 0x000fe400078e003d */
[----:B------:R-:W-:-:S15]  /*c8900*/  IMAD.MOV.U32 R9, RZ, RZ, R60 ;  /* 0x000000ffff097224 */ /* 0x000fde00078e003c */
[----:B------:R0:W-:Y:S04]  /*c8910*/  STL.64 [R1+0x2820], R28 ;  /* 0x0028201c01007387 */ /* 0x0001e80000100a00 */
[----:B------:R1:W-:Y:S04]  /*c8920*/  STL.64 [R1+0x2828], R30 ;  /* 0x0028281e01007387 */ /* 0x0003e80000100a00 */
[----:B------:R-:W4:Y:S04]  /*c8930*/  LDL.LU.64 R60, [R1+0xf288] ;  /* 0x00f28800013c7983 */ /* 0x000f280000300a00 */
[----:B0-----:R-:W3:Y:S04]  /*c8940*/  LDL.LU R28, [R1+0x7b0] ;  /* 0x0007b000011c7983 */ /* 0x001ee80000300800 */
[----:B------:R-:W3:Y:S04]  /*c8950*/  LDL.LU R29, [R1+0x7b4] ;  /* 0x0007b400011d7983 */ /* 0x000ee80000300800 */
[----:B-1----:R-:W3:Y:S04]  /*c8960*/  LDL.LU R30, [R1+0x7b8] ;  /* 0x0007b800011e7983 */ /* 0x002ee80000300800 */
[----:B------:R-:W3:Y:S01]  /*c8970*/  LDL.LU R31, [R1+0x7bc] ;  /* 0x0007bc00011f7983 */ /* 0x000ee20000300800 */
[C---:B--2---:R-:W-:Y:S03]  /*c8980*/  HMMA.16816.F32 R52, R4.reuse, R54, R56 ;  /* 0x000000360434723c */ /* 0x044fe60000001838 */
[----:B------:R-:W4:Y:S04]  /*c8990*/  LDL.LU.64 R58, [R1+0xf280] ;  /* 0x00f28000013a7983 */ /* 0x000f280000300a00 */
[----:B------:R-:W4:Y:S01]  /*c89a0*/  LDL.LU.64 R56, [R1+0xf278] ;  /* 0x00f2780001387983 */ /* 0x000f220000300a00 */
[----:B------:R-:W-:Y:S01]  /*c89b0*/  IMAD.MOV.U32 R8, RZ, RZ, R20 ;  /* 0x000000ffff087224 */ /* 0x000fe200078e0014 */
[----:B------:R-:W-:-:S14]  /*c89c0*/  HMMA.16816.F32 R32, R4, R40, R32 ;  /* 0x000000280420723c */ /* 0x000fdc0000001820 */
[----:B------:R-:W-:Y:S04]  /*c89d0*/  STL.64 [R1+0x2800], R52 ;  /* 0x0028003401007387 */ /* 0x000fe80000100a00 */
[----:B------:R0:W-:Y:S04]  /*c89e0*/  STL.64 [R1+0x2808], R54 ;  /* 0x0028083601007387 */ /* 0x0001e80000100a00 */
[----:B0-----:R-:W2:Y:S04]  /*c89f0*/  LDL.LU.64 R54, [R1+0xf270] ;  /* 0x00f2700001367983 */ /* 0x001ea80000300a00 */
[----:B------:R-:W2:Y:S01]  /*c8a00*/  LDL.LU.64 R52, [R1+0xf268] ;  /* 0x00f2680001347983 */ /* 0x000ea20000300a00 */
[C---:B------:R-:W-:Y:S06]  /*c8a10*/  HMMA.16816.F32 R40, R4.reuse, R42, R36 ;  /* 0x0000002a0428723c */ /* 0x040fec0000001824 */
[----:B---3--:R-:W-:-:S15]  /*c8a20*/  HMMA.16816.F32 R28, R4, R20, R28 ;  /* 0x00000014041c723c */ /* 0x008fde000000181c */
[----:B------:R-:W-:-:S08]  /*c8a30*/  NOP ;  /* 0x0000000000007918 */ /* 0x000fd00000000000 */
[----:B------:R-:W-:Y:S04]  /*c8a40*/  STL.64 [R1+0x27e0], R28 ;  /* 0x0027e01c01007387 */ /* 0x000fe80000100a00 */
[----:B------:R0:W-:Y:S02]  /*c8a50*/  STL.64 [R1+0x27e8], R30 ;  /* 0x0027e81e01007387 */ /* 0x0001e40000100a00 */
[----:B0-----:R-:W-:Y:S02]  /*c8a60*/  IMAD.MOV.U32 R31, RZ, RZ, R21 ;  /* 0x000000ffff1f7224 */ /* 0x001fe400078e0015 */
[C---:B------:R-:W-:Y:S01]  /*c8a70*/  HMMA.16816.F32 R20, R4.reuse, R22, R12 ;  /* 0x000000160414723c */ /* 0x040fe2000000180c */
[----:B------:R-:W-:Y:S05]  /*c8a80*/  STL.64 [R1+0xf1d0], R10 ;  /* 0x00f1d00a01007387 */ /* 0x000fea0000100a00 */
[C---:B----4-:R-:W-:Y:S01]  /*c8a90*/  HMMA.16816.F32 R56, R4.reuse, R60, R56 ;  /* 0x0000003c0438723c */ /* 0x050fe20000001838 */
[----:B------:R0:W-:Y:S04]  /*c8aa0*/  STL.64 [R1+0xf1c8], R8 ;  /* 0x00f1c80801007387 */ /* 0x0001e80000100a00 */
[----:B0-----:R-:W3:Y:S04]  /*c8ab0*/  LDL.LU R8, [R1+0x720] ;  /* 0x0007200001087983 */ /* 0x001ee80000300800 */
[----:B------:R-:W3:Y:S04]  /*c8ac0*/  LDL.LU R9, [R1+0x724] ;  /* 0x0007240001097983 */ /* 0x000ee80000300800 */
[----:B------:R-:W3:Y:S04]  /*c8ad0*/  LDL.LU R10, [R1+0x728] ;  /* 0x00072800010a7983 */ /* 0x000ee80000300800 */
[----:B------:R-:W3:Y:S04]  /*c8ae0*/  LDL.LU R11, [R1+0x72c] ;  /* 0x00072c00010b7983 */ /* 0x000ee80000300800 */
        /* <DEDUP_REMOVED lines=19> */
[----:B------:R-:W3:Y:S04]  /*c8c20*/  LDL.LU.64 R56, [R1+0xf208] ;  /* 0x00f2080001387983 */ /* 0x000ee80000300a00 */
[----:B------:R-:W-:Y:S01]  /*c8c30*/  STL.64 [R1+0xf138], R60 ;  /* 0x00f1383c01007387 */ /* 0x000fe20000100a00 */
        /* <DEDUP_REMOVED lines=13> */
[----:B0-----:R-:W2:Y:S04]  /*c8d10*/  LDL.LU R56, [R1+0x730] ;  /* 0x0007300001387983 */ /* 0x001ea80000300800 */
[----:B------:R-:W2:Y:S04]  /*c8d20*/  LDL.LU R57, [R1+0x734] ;  /* 0x0007340001397983 */ /* 0x000ea80000300800 */
[----:B------:R-:W2:Y:S04]  /*c8d30*/  LDL.LU R58, [R1+0x738] ;  /* 0x00073800013a7983 */ /* 0x000ea80000300800 */
[----:B------:R-:W2:Y:S01]  /*c8d40*/  LDL.LU R59, [R1+0x73c] ;  /* 0x00073c00013b7983 */ /* 0x000ea20000300800 */
[----:B----4-:R-:W-:-:S15]  /*c8d50*/  HMMA.16816.F32 R48, R4, R54, R48 ;  /* 0x000000360430723c */ /* 0x010fde0000001830 */
[----:B------:R-:W-:-:S08]  /*c8d60*/  NOP ;  /* 0x0000000000007918 */ /* 0x000fd00000000000 */
[----:B------:R-:W-:Y:S04]  /*c8d70*/  STL.64 [R1+0x26f0], R48 ;  /* 0x0026f03001007387 */ /* 0x000fe80000100a00 */
[----:B------:R0:W-:Y:S04]  /*c8d80*/  STL.64 [R1+0x26f8], R50 ;  /* 0x0026f83201007387 */ /* 0x0001e80000100a00 */
[----:B0-----:R-:W4:Y:S04]  /*c8d90*/  LDL.LU.64 R50, [R1+0xf1e0] ;  /* 0x00f1e00001327983 */ /* 0x001f280000300a00 */
[----:B------:R-:W3:Y:S01]  /*c8da0*/  LDL.LU.64 R48, [R1+0xf1d8] ;  /* 0x00f1d80001307983 */ /* 0x000ee20000300a00 */
[----:B--2---:R-:W-:Y:S03]  /*c8db0*/  HMMA.16816.F32 R56, R4, R52, R56 ;  /* 0x000000340438723c */ /* 0x004fe60000001838 */
[----:B------:R-:W-:Y:S04]  /*c8dc0*/  STL.64 [R1+0xf120], R54 ;  /* 0x00f1203601007387 */ /* 0x000fe80000100a00 */
[----:B------:R4:W-:-:S15]  /*c8dd0*/  STL.64 [R1+0xf118], R52 ;  /* 0x00f1183401007387 */ /* 0x0009de0000100a00 */
[----:B------:R-:W-:-:S01]  /*c8de0*/  NOP ;  /* 0x0000000000007918 */ /* 0x000fc20000000000 */
[----:B------:R-:W-:Y:S04]  /*c8df0*/  STL.64 [R1+0x26c0], R56 ;  /* 0x0026c03801007387 */ /* 0x000fe80000100a00 */
[----:B------:R-:W-:Y:S01]  /*c8e00*/  STL.64 [R1+0x26c8], R58 ;  /* 0x0026c83a01007387 */ /* 0x000fe20000100a00 */
[C---:B----4-:R-:W-:Y:S06]  /*c8e10*/  HMMA.16816.F32 R52, R4.reuse, R50, R8 ;  /* 0x000000320434723c */ /* 0x050fec0000001808 */
[C---:B---3--:R-:W-:Y:S01]  /*c8e20*/  HMMA.16816.F32 R8, R4.reuse, R48, R12 ;  /* 0x000000300408723c */ /* 0x048fe2000000180c */
[----:B------:R-:W-:Y:S05]  /*c8e30*/  STL.64 [R1+0xf130], R50 ;  /* 0x00f1303201007387 */ /* 0x000fea0000100a00 */
[C---:B------:R-:W-:Y:S11]  /*c8e40*/  HMMA.16816.F32 R12, R4.reuse, R46, R16 ;  /* 0x0000002e040c723c */ /* 0x040ff60000001810 */
[----:B------:R-:W-:Y:S04]  /*c8e50*/  STL.64 [R1+0x26b0], R52 ;  /* 0x0026b03401007387 */ /* 0x000fe80000100a00 */
[----:B------:R-:W-:Y:S04]  /*c8e60*/  STL.64 [R1+0x26b8], R54 ;  /* 0x0026b83601007387 */ /* 0x000fe80000100a00 */
[----:B------:R-:W-:Y:S04]  /*c8e70*/  STL.64 [R1+0xf128], R48 ;  /* 0x00f1283001007387 */ /* 0x000fe80000100a00 */
[----:B------:R-:W-:Y:S04]  /*c8e80*/  STL.64 [R1+0x2670], R8 ;  /* 0x0026700801007387 */ /* 0x000fe80000100a00 */
[----:B------:R0:W-:Y:S02]  /*c8e90*/  STL.64 [R1+0x2678], R10 ;  /* 0x0026780a01007387 */ /* 0x0001e40000100a00 */
[C---:B0-----:R-:W-:Y:S02]  /*c8ea0*/  HMMA.16816.F32 R8, R4.reuse, R44, R20 ;  /* 0x0000002c0408723c */ /* 0x041fe40000001814 */
[----:B------:R-:W-:Y:S04]  /*c8eb0*/  STL.64 [R1+0xf0f0], R46 ;  /* 0x00f0f02e01007387 */ /* 0x000fe80000100a00 */
[----:B------:R-:W-:Y:S04]  /*c8ec0*/  STL.64 [R1+0x2650], R12 ;  /* 0x0026500c01007387 */ /* 0x000fe80000100a00 */
[----:B------:R0:W-:Y:S04]  /*c8ed0*/  STL.64 [R1+0x2658], R14 ;  /* 0x0026580e01007387 */ /* 0x0001e80000100a00 */
[----:B------:R-:W-:Y:S01]  /*c8ee0*/  STL.64 [R1+0xf0e8], R44 ;  /* 0x00f0e82c01007387 */ /* 0x000fe20000100a00 */
[C---:B0-----:R-:W-:Y:S08]  /*c8ef0*/  HMMA.16816.F32 R12, R4.reuse, R42, R24 ;  /* 0x0000002a040c723c */ /* 0x041ff00000001818 */
[----:B------:R-:W-:Y:S04]  /*c8f00*/  STL.64 [R1+0x2630], R8 ;  /* 0x0026300801007387 */ /* 0x000fe80000100a00 */
[----:B------:R0:W-:Y:S04]  /*c8f10*/  STL.64 [R1+0x2638], R10 ;  /* 0x0026380a01007387 */ /* 0x0001e80000100a00 */
[----:B------:R-:W2:Y:S01]  /*c8f20*/  LDL.LU R48, [R1+0x610] ;  /* 0x0006100001307983 */ /* 0x000ea20000300800 */
[----:B0-----:R-:W-:Y:S06]  /*c8f30*/  HMMA.16816.F32 R8, R4, R40, R32 ;  /* 0x000000280408723c */ /* 0x001fec0000001820 */
[----:B------:R-:W-:Y:S04]  /*c8f40*/  STL.64 [R1+0x2600], R12 ;  /* 0x0026000c01007387 */ /* 0x000fe80000100a00 */
[----:B------:R-:W-:-:S13]  /*c8f50*/  STL.64 [R1+0x2608], R14 ;  /* 0x0026080e01007387 */ /* 0x000fda0000100a00 */
        /* <DEDUP_REMOVED lines=13> */
[----:B0-----:R-:W2:Y:S04]  /*c9030*/  LDL.LU R8, [R1+0x6c0] ;  /* 0x0006c00001087983 */ /* 0x001ea80000300800 */
[----:B------:R-:W2:Y:S04]  /*c9040*/  LDL.LU R9, [R1+0x6c4] ;  /* 0x0006c40001097983 */ /* 0x000ea80000300800 */
[----:B-1----:R-:W2:Y:S04]  /*c9050*/  LDL.LU R10, [R1+0x6c8] ;  /* 0x0006c800010a7983 */ /* 0x002ea80000300800 */
[----:B------:R-:W2:Y:S04]  /*c9060*/  LDL.LU R11, [R1+0x6cc] ;  /* 0x0006cc00010b7983 */ /* 0x000ea80000300800 */
        /* <DEDUP_REMOVED lines=28> */
[----:B0-----:R-:W3:Y:S04]  /*c9230*/  LDL.LU R40, [R1+0x630] ;  /* 0x0006300001287983 */ /* 0x001ee80000300800 */
[----:B------:R-:W3:Y:S04]  /*c9240*/  LDL.LU R41, [R1+0x634] ;  /* 0x0006340001297983 */ /* 0x000ee80000300800 */
[----:B------:R-:W3:Y:S04]  /*c9250*/  LDL.LU R42, [R1+0x638] ;  /* 0x00063800012a7983 */ /* 0x000ee80000300800 */
[----:B------:R-:W3:Y:S01]  /*c9260*/  LDL.LU R43, [R1+0x63c] ;  /* 0x00063c00012b7983 */ /* 0x000ee20000300800 */
[C---:B----4-:R-:W-:Y:S06]  /*c9270*/  HMMA.16816.F32 R32, R4.reuse, R36, R32 ;  /* 0x000000240420723c */ /* 0x050fec0000001820 */
[----:B--2---:R-:W-:-:S15]  /*c9280*/  HMMA.16816.F32 R8, R4, R38, R8 ;  /* 0x000000260408723c */ /* 0x004fde0000001808 */
[----:B------:R-:W-:-:S08]  /*c9290*/  NOP ;  /* 0x0000000000007918 */ /* 0x000fd00000000000 */
        /* <DEDUP_REMOVED lines=9> */
[----:B------:R0:W-:Y:S04]  /*c9330*/  STL.64 [R1+0xf0a8], R36 ;  /* 0x00f0a82401007387 */ /* 0x0001e80000100a00 */
[----:B0-----:R-:W4:Y:S04]  /*c9340*/  LDL.LU R36, [R1+0x640] ;  /* 0x0006400001247983 */ /* 0x001f280000300800 */
[----:B------:R-:W4:Y:S04]  /*c9350*/  LDL.LU R37, [R1+0x644] ;  /* 0x0006440001257983 */ /* 0x000f280000300800 */
[----:B------:R-:W4:Y:S04]  /*c9360*/  LDL.LU R38, [R1+0x648] ;  /* 0x0006480001267983 */ /* 0x000f280000300800 */
[----:B------:R-:W4:Y:S01]  /*c9370*/  LDL.LU R39, [R1+0x64c] ;  /* 0x00064c0001277983 */ /* 0x000f220000300800 */
        /* <DEDUP_REMOVED lines=30> */
[----:B0-----:R-:W3:Y:S04]  /*c9560*/  LDL.LU R24, [R1+0x660] ;  /* 0x0006600001187983 */ /* 0x001ee80000300800 */
[----:B------:R-:W3:Y:S04]  /*c9570*/  LDL.LU R25, [R1+0x664] ;  /* 0x0006640001197983 */ /* 0x000ee80000300800 */
[----:B------:R-:W3:Y:S04]  /*c9580*/  LDL.LU R26, [R1+0x668] ;  /* 0x00066800011a7983 */ /* 0x000ee80000300800 */
[----:B------:R-:W3:Y:S02]  /*c9590*/  LDL.LU R27, [R1+0x66c] ;  /* 0x00066c00011b7983 */ /* 0x000ee40000300800 */
[----:B---3--:R-:W-:-:S15]  /*c95a0*/  HMMA.16816.F32 R24, R4, R22, R24 ;  /* 0x000000160418723c */ /* 0x008fde0000001818 */
[----:B------:R-:W-:-:S08]  /*c95b0*/  NOP ;  /* 0x0000000000007918 */ /* 0x000fd00000000000 */
[----:B------:R-:W-:Y:S04]  /*c95c0*/  STL.64 [R1+0x2280], R24 ;  /* 0x0022801801007387 */ /* 0x000fe80000100a00 */
[----:B------:R2:W-:Y:S02]  /*c95d0*/  STL.64 [R1+0x2288], R26 ;  /* 0x0022881a01007387 */ /* 0x0005e40000100a00 */
[C---:B--2---:R-:W-:Y:S02]  /*c95e0*/  HMMA.16816.F32 R24, R4.reuse, R20, R32 ;  /* 0x000000140418723c */ /* 0x044fe40000001820 */
[----:B------:R-:W-:Y:S04]  /*c95f0*/  STL.64 [R1+0xf0c0], R22 ;  /* 0x00f0c01601007387 */ /* 0x000fe80000100a00 */
[----:B------:R4:W-:Y:S02]  /*c9600*/  STL.64 [R1+0xf0b8], R20 ;  /* 0x00f0b81401007387 */ /* 0x0009e40000100a00 */
[----:B----4-:R-:W-:-:S15]  /*c9610*/  HMMA.16816.F32 R20, R4, R16, R40 ;  /* 0x000000100414723c */ /* 0x010fde0000001828 */
[----:B------:R-:W-:Y:S04]  /*c9620*/  STL.64 [R1+0x2270], R24 ;  /* 0x0022701801007387 */ /* 0x000fe80000100a00 */
[----:B------:R0:W-:Y:S02]  /*c9630*/  STL.64 [R1+0x2278], R26 ;  /* 0x0022781a01007387 */ /* 0x0001e40000100a00 */
[----:B0-----:R-:W-:Y:S06]  /*c9640*/  HMMA.16816.F32 R24, R4, R18, R36 ;  /* 0x000000120418723c */ /* 0x001fec0000001824 */
[----:B------:R-:W-:-:S15]  /*c9650*/  STL.64 [R1+0xf0e0], R18 ;  /* 0x00f0e01201007387 */ /* 0x000fde0000100a00 */
[----:B------:R-:W-:-:S02]  /*c9660*/  NOP ;  /* 0x0000000000007918 */ /* 0x000fc40000000000 */
[----:B------:R-:W-:Y:S04]  /*c9670*/  STL.64 [R1+0x2260], R24 ;  /* 0x0022601801007387 */ /* 0x000fe80000100a00 */
[----:B------:R-:W-:Y:S04]  /*c9680*/  STL.64 [R1+0x2268], R26 ;  /* 0x0022681a01007387 */ /* 0x000fe80000100a00 */
[----:B------:R-:W-:Y:S04]  /*c9690*/  STL.64 [R1+0xf0d8], R16 ;  /* 0x00f0d81001007387 */ /* 0x000fe80000100a00 */
[----:B------:R-:W-:Y:S04]  /*c96a0*/  STL.64 [R1+0x2240], R20 ;  /* 0x0022401401007387 */ /* 0x000fe80000100a00 */
[----:B------:R0:W-:Y:S02]  /*c96b0*/  STL.64 [R1+0x2248], R22 ;  /* 0x0022481601007387 */ /* 0x0001e40000100a00 */
[C---:B0-----:R-:W-:Y:S06]  /*c96c0*/  HMMA.16816.F32 R20, R4.reuse, R14, R44 ;  /* 0x0000000e0414723c */ /* 0x041fec000000182c */
[----:B------:R-:W-:Y:S01]  /*c96d0*/  STL.64 [R1+0xf080], R14 ;  /* 0x00f0800e01007387 */ /* 0x000fe20000100a00 */
[----:B------:R-:W-:-:S15]  /*c96e0*/  HMMA.16816.F32 R16, R4, R12, R48 ;  /* 0x0000000c0410723c */ /* 0x000fde0000001830 */
[----:B------:R-:W-:-:S01]  /*c96f0*/  NOP ;  /* 0x0000000000007918 */ /* 0x000fc20000000000 */
[----:B------:R-:W-:Y:S04]  /*c9700*/  STL.64 [R1+0x2230], R20 ;  /* 0x0022301401007387 */ /* 0x000fe80000100a00 */
[----:B------:R-:W-:Y:S04]  /*c9710*/  STL.64 [R1+0x2238], R22 ;  /* 0x0022381601007387 */ /* 0x000fe80000100a00 */
[----:B------:R0:W-:Y:S02]  /*c9720*/  STL.64 [R1+0xf078], R12 ;  /* 0x00f0780c01007387 */ /* 0x0001e40000100a00 */
[----:B0-----:R-:W-:Y:S02]  /*c9730*/  HMMA.16816.F32 R12, R4, R10, R56 ;  /* 0x0000000a040c723c */ /* 0x001fe40000001838 */
[----:B------:R-:W-:Y:S04]  /*c9740*/  STL.64 [R1+0x2220], R16 ;  /* 0x0022201001007387 */ /* 0x000fe80000100a00 */
[----:B------:R-:W-:Y:S04]  /*c9750*/  STL.64 [R1+0x2228], R18 ;  /* 0x0022281201007387 */ /* 0x000fe80000100a00 */
[----:B------:R-:W-:Y:S04]  /*c9760*/  STL [R1+0xf054], R10 ;  /* 0x00f0540a01007387 */ /* 0x000fe80000100800 */
[----:B------:R-:W-:Y:S09]  /*c9770*/  STL [R1+0xf050], R11 ;  /* 0x00f0500b01007387 */ /* 0x000ff20000100800 */
[----:B------:R0:W-:Y:S04]  /*c9780*/  STL.64 [R1+0x2210], R12 ;  /* 0x0022100c01007387 */ /* 0x0001e80000100a00 */
[----:B------:R1:W-:Y:S04]  /*c9790*/  STL.64 [R1+0x2218], R14 ;  /* 0x0022180e01007387 */ /* 0x0003e80000100a00 */
[----:B------:R-:W2:Y:S04]  /*c97a0*/  LDL.LU R40, [R1+0x560] ;  /* 0x0005600001287983 */ /* 0x000ea80000300800 */
[----:B------:R-:W2:Y:S04]  /*c97b0*/  LDL.LU R41, [R1+0x564] ;  /* 0x0005640001297983 */ /* 0x000ea80000300800 */
[----:B------:R-:W3:Y:S04]  /*c97c0*/  LDL.LU R42, [R1+0x568] ;  /* 0x00056800012a7983 */ /* 0x000ee80000300800 */
[----:B------:R-:W3:Y:S04]  /*c97d0*/  LDL.LU R43, [R1+0x56c] ;  /* 0x00056c00012b7983 */ /* 0x000ee80000300800 */
[----:B---3--:R-:W-:Y:S04]  /*c97e0*/  STL.64 [R1+0xf148], R42 ;  /* 0x00f1482a01007387 */ /* 0x008fe80000100a00 */
[----:B--2---:R2:W-:Y:S04]  /*c97f0*/  STL.64 [R1+0xf140], R40 ;  /* 0x00f1402801007387 */ /* 0x0045e80000100a00 */
[----:B------:R-:W3:Y:S04]  /*c9800*/  LDL.LU R32, [R1+0x580] ;  /* 0x0005800001207983 */ /* 0x000ee80000300800 */
[----:B------:R-:W3:Y:S04]  /*c9810*/  LDL.LU R33, [R1+0x584] ;  /* 0x0005840001217983 */ /* 0x000ee80000300800 */
[----:B------:R-:W4:Y:S04]  /*c9820*/  LDL.LU R34, [R1+0x588] ;  /* 0x0005880001227983 */ /* 0x000f280000300800 */
[----:B------:R-:W4:Y:S04]  /*c9830*/  LDL.LU R35, [R1+0x58c] ;  /* 0x00058c0001237983 */ /* 0x000f280000300800 */
[----:B----4-:R-:W-:Y:S04]  /*c9840*/  STL.64 [R1+0xf158], R34 ;  /* 0x00f1582201007387 */ /* 0x010fe80000100a00 */
[----:B---3--:R-:W-:Y:S04]  /*c9850*/  STL.64 [R1+0xf150], R32 ;  /* 0x00f1502001007387 */ /* 0x008fe80000100a00 */
[----:B0-----:R-:W3:Y:S04]  /*c9860*/  LDL.LU R12, [R1+0x5b0] ;  /* 0x0005b000010c7983 */ /* 0x001ee80000300800 */
[----:B------:R-:W3:Y:S04]  /*c9870*/  LDL.LU R13, [R1+0x5b4] ;  /* 0x0005b400010d7983 */ /* 0x000ee80000300800 */
[----:B-1----:R-:W4:Y:S04]  /*c9880*/  LDL.LU R14, [R1+0x5b8] ;  /* 0x0005b800010e7983 */ /* 0x002f280000300800 */
[----:B------:R-:W4:Y:S01]  /*c9890*/  LDL.LU R15, [R1+0x5bc] ;  /* 0x0005bc00010f7983 */ /* 0x000f220000300800 */
[----:B------:R-:W-:-:S02]  /*c98a0*/  IMAD R29, R29, 0x100, R60 ;  /* 0x000001001d1d7824 */ /* 0x000fc400078e023c */
[----:B------:R-:W-:Y:S02]  /*c98b0*/  IMAD.MOV.U32 R54, RZ, RZ, R8 ;  /* 0x000000ffff367224 */ /* 0x000fe400078e0008 */
[----:B------:R-:W-:Y:S02]  /*c98c0*/  IMAD.MOV.U32 R60, RZ, RZ, R9 ;  /* 0x000000ffff3c7224 */ /* 0x000fe400078e0009 */
[----:B------:R-:W-:Y:S02]  /*c98d0*/  IMAD R28, R28, 0x100, R55 ;  /* 0x000001001c1c7824 */ /* 0x000fe400078e0237 */
[----:B------:R-:W-:Y:S02]  /*c98e0*/  IMAD R30, R30, 0x100, R61 ;  /* 0x000001001e1e7824 */ /* 0x000fe400078e023d */
[----:B------:R-:W-:Y:S02]  /*c98f0*/  IMAD.MOV.U32 R55, RZ, RZ, R31 ;  /* 0x000000ffff377224 */ /* 0x000fe400078e001f */
[----:B------:R-:W-:Y:S01]  /*c9900*/  IMAD.MOV.U32 R61, RZ, RZ, R0 ;  /* 0x000000ffff3d7224 */ /* 0x000fe200078e0000 */
[----:B----4-:R-:W-:Y:S04]  /*c9910*/  STL.64 [R1+0xf168], R14 ;  /* 0x00f1680e01007387 */ /* 0x010fe80000100a00 */
[----:B---3--:R0:W-:Y:S04]  /*c9920*/  STL.64 [R1+0xf160], R12 ;  /* 0x00f1600c01007387 */ /* 0x0081e80000100a00 */
[----:B------:R-:W3:Y:S04]  /*c9930*/  LDL.LU R56, [R1+0x5c0] ;  /* 0x0005c00001387983 */ /* 0x000ee80000300800 */
[----:B------:R-:W3:Y:S04]  /*c9940*/  LDL.LU R57, [R1+0x5c4] ;  /* 0x0005c40001397983 */ /* 0x000ee80000300800 */
[----:B------:R-:W3:Y:S04]  /*c9950*/  LDL.LU R58, [R1+0x5c8] ;  /* 0x0005c800013a7983 */ /* 0x000ee80000300800 */
[----:B------:R-:W3:Y:S04]  /*c9960*/  LDL.LU R59, [R1+0x5cc] ;  /* 0x0005cc00013b7983 */ /* 0x000ee80000300800 */
[----:B------:R-:W4:Y:S04]  /*c9970*/  LDL.LU R8, [R1+0xf174] ;  /* 0x00f1740001087983 */ /* 0x000f280000300800 */
[----:B------:R-:W4:Y:S04]  /*c9980*/  LDL.LU R9, [R1+0xf170] ;  /* 0x00f1700001097983 */ /* 0x000f280000300800 */
[----:B--2---:R-:W2:Y:S04]  /*c9990*/  LDL.LU R40, [R1+0x5f0] ;  /* 0x0005f00001287983 */ /* 0x004ea80000300800 */
[----:B------:R-:W2:Y:S04]  /*c99a0*/  LDL.LU R41, [R1+0x5f4] ;  /* 0x0005f40001297983 */ /* 0x000ea80000300800 */
[----:B------:R-:W2:Y:S04]  /*c99b0*/  LDL.LU R42, [R1+0x5f8] ;  /* 0x0005f800012a7983 */ /* 0x000ea80000300800 */
[----:B------:R-:W2:Y:S04]  /*c99c0*/  LDL.LU R43, [R1+0x5fc] ;  /* 0x0005fc00012b7983 */ /* 0x000ea80000300800 */
[----:B------:R-:W3:Y:S04]  /*c99d0*/  LDL.LU R31, [R1+0x337c] ;  /* 0x00337c00011f7983 */ /* 0x000ee80000300800 */
[----:B------:R-:W3:Y:S04]  /*c99e0*/  LDL.LU R0, [R1+0x3378] ;  /* 0x0033780001007983 */ /* 0x000ee80000300800 */
[----:B0-----:R-:W4:Y:S04]  /*c99f0*/  LDL.LU R12, [R1+0x830] ;  /* 0x00083000010c7983 */ /* 0x001f280000300800 */
[----:B------:R-:W4:Y:S04]  /*c9a00*/  LDL.LU R13, [R1+0x834] ;  /* 0x00083400010d7983 */ /* 0x000f280000300800 */
[----:B------:R-:W4:Y:S04]  /*c9a10*/  LDL.LU R14, [R1+0x838] ;  /* 0x00083800010e7983 */ /* 0x000f280000300800 */
[----:B------:R-:W4:Y:S04]  /*c9a20*/  LDL.LU R15, [R1+0x83c] ;  /* 0x00083c00010f7983 */ /* 0x000f280000300800 */
[----:B------:R-:W2:Y:S04]  /*c9a30*/  LDL.LU R32, [R1+0x820] ;  /* 0x0008200001207983 */ /* 0x000ea80000300800 */
[----:B------:R-:W2:Y:S04]  /*c9a40*/  LDL.LU R33, [R1+0x824] ;  /* 0x0008240001217983 */ /* 0x000ea80000300800 */
[----:B------:R-:W2:Y:S04]  /*c9a50*/  LDL.LU R34, [R1+0x828] ;  /* 0x0008280001227983 */ /* 0x000ea80000300800 */
[----:B------:R-:W2:Y:S04]  /*c9a60*/  LDL.LU R35, [R1+0x82c] ;  /* 0x00082c0001237983 */ /* 0x000ea80000300800 */
[----:B------:R-:W3:Y:S04]  /*c9a70*/  LDL.64 R52, [R1+0x30] ;  /* 0x0000300001347983 */ /* 0x000ee80000100a00 */
[----:B------:R-:W3:Y:S04]  /*c9a80*/  LDL.LU R48, [R1+0x5d0] ;  /* 0x0005d00001307983 */ /* 0x000ee80000300800 */
[----:B------:R-:W3:Y:S04]  /*c9a90*/  LDL.LU R49, [R1+0x5d4] ;  /* 0x0005d40001317983 */ /* 0x000ee80000300800 */
[----:B------:R-:W3:Y:S04]  /*c9aa0*/  LDL.LU R50, [R1+0x5d8] ;  /* 0x0005d80001327983 */ /* 0x000ee80000300800 */
[----:B------:R-:W3:Y:S04]  /*c9ab0*/  LDL.LU R51, [R1+0x5dc] ;  /* 0x0005dc0001337983 */ /* 0x000ee80000300800 */
[----:B------:R-:W3:Y:S04]  /*c9ac0*/  LDL.64 R10, [R1+0x10] ;  /* 0x00001000010a7983 */ /* 0x000ee80000100a00 */
[----:B------:R-:W3:Y:S04]  /*c9ad0*/  LDL.64 R20, [R1+0x8] ;  /* 0x0000080001147983 */ /* 0x000ee80000100a00 */
[----:B------:R-:W3:Y:S04]  /*c9ae0*/  LDL.LU R16, [R1+0x5a0] ;  /* 0x0005a00001107983 */ /* 0x000ee80000300800 */
[----:B------:R-:W3:Y:S04]  /*c9af0*/  LDL.LU R17, [R1+0x5a4] ;  /* 0x0005a40001117983 */ /* 0x000ee80000300800 */
[----:B------:R-:W3:Y:S04]  /*c9b00*/  LDL.LU R18, [R1+0x5a8] ;  /* 0x0005a80001127983 */ /* 0x000ee80000300800 */
[----:B------:R-:W3:Y:S04]  /*c9b10*/  LDL.LU R19, [R1+0x5ac] ;  /* 0x0005ac0001137983 */ /* 0x000ee80000300800 */
[----:B------:R-:W3:Y:S04]  /*c9b20*/  LDL.64 R22, [R1] ;  /* 0x0000000001167983 */ /* 0x000ee80000100a00 */
        /* <DEDUP_REMOVED lines=12> */
[C---:B----4-:R-:W-:Y:S06]  /*c9bf0*/  HMMA.16816.F32 R12, R4.reuse, R8, R12 ;  /* 0x00000008040c723c */ /* 0x050fec000000180c */
[C---:B--2---:R-:W-:Y:S06]  /*c9c00*/  HMMA.16816.F32 R32, R4.reuse, R2, R32 ;  /* 0x000000020420723c */ /* 0x044fec0000001820 */
[----:B------:R-:W-:Y:S11]  /*c9c10*/  HMMA.16816.F32 R4, R4, R60, R40 ;  /* 0x0000003c0404723c */ /* 0x000ff60000001828 */
[----:B------:R-:W-:Y:S04]  /*c9c20*/  STL.64 [R1+0x28d0], R12 ;  /* 0x0028d00c01007387 */ /* 0x000fe80000100a00 */
[----:B------:R0:W-:Y:S04]  /*c9c30*/  STL.64 [R1+0x28d8], R14 ;  /* 0x0028d80e01007387 */ /* 0x0001e80000100a00 */
[----:B0-----:R-:W2:Y:S04]  /*c9c40*/  LDL.LU.64 R14, [R1+0xf168] ;  /* 0x00f16800010e7983 */ /* 0x001ea80000300a00 */
[----:B------:R-:W2:Y:S04]  /*c9c50*/  LDL.LU.64 R12, [R1+0xf160] ;  /* 0x00f16000010c7983 */ /* 0x000ea80000300a00 */
[----:B------:R-:W-:Y:S04]  /*c9c60*/  STL [R1+0xf038], R9 ;  /* 0x00f0380901007387 */ /* 0x000fe80000100800 */
[----:B------:R-:W-:Y:S04]  /*c9c70*/  STL.64 [R1+0x2200], R32 ;  /* 0x0022002001007387 */ /* 0x000fe80000100a00 */
[----:B------:R0:W-:Y:S04]  /*c9c80*/  STL.64 [R1+0x2208], R34 ;  /* 0x0022082201007387 */ /* 0x0001e80000100a00 */
[----:B0-----:R-:W4:Y:S04]  /*c9c90*/  LDL.LU.64 R34, [R1+0xf158] ;  /* 0x00f1580001227983 */ /* 0x001f280000300a00 */
[----:B------:R-:W4:Y:S04]  /*c9ca0*/  LDL.LU.64 R32, [R1+0xf150] ;  /* 0x00f1500001207983 */ /* 0x000f280000300a00 */
[----:B------:R-:W4:Y:S04]  /*c9cb0*/  LDL.LU.64 R42, [R1+0xf148] ;  /* 0x00f14800012a7983 */ /* 0x000f280000300a00 */
[----:B------:R-:W4:Y:S04]  /*c9cc0*/  LDL.LU.64 R40, [R1+0xf140] ;  /* 0x00f1400001287983 */ /* 0x000f280000300a00 */
[----:B------:R-:W4:Y:S04]  /*c9cd0*/  LDL.LU.64 R60, [R1+0xf138] ;  /* 0x00f13800013c7983 */ /* 0x000f280000300a00 */
[----:B------:R0:W-:Y:S04]  /*c9ce0*/  STL.64 [R1+0x21e0], R4 ;  /* 0x0021e00401007387 */ /* 0x0001e80000100a00 */
[----:B------:R1:W-:Y:S04]  /*c9cf0*/  STL.64 [R1+0x21e8], R6 ;  /* 0x0021e80601007387 */ /* 0x0003e80000100a00 */
[----:B0-----:R-:W2:Y:S04]  /*c9d00*/  LDL.LU R4, [R1+0x5e0] ;  /* 0x0005e00001047983 */ /* 0x001ea80000300800 */
[----:B------:R-:W2:Y:S04]  /*c9d10*/  LDL.LU R5, [R1+0x5e4] ;  /* 0x0005e40001057983 */ /* 0x000ea80000300800 */
[----:B-1----:R-:W2:Y:S04]  /*c9d20*/  LDL.LU R6, [R1+0x5e8] ;  /* 0x0005e80001067983 */ /* 0x002ea80000300800 */
[----:B------:R-:W2:Y:S01]  /*c9d30*/  LDL.LU R7, [R1+0x5ec] ;  /* 0x0005ec0001077983 */ /* 0x000ea20000300800 */
[----:B---3--:R-:W-:Y:S01]  /*c9d40*/  IMAD R31, R0, 0x100, R31 ;  /* 0x00000100001f7824 */ /* 0x008fe200078e021f */
[----:B------:R-:W-:-:S02]  /*c9d50*/  F2FP.F16.E5M2.UNPACK_B R28, R28 ;  /* 0x0000001cff1c723e */ /* 0x000fc400020004ff */
[----:B------:R-:W-:Y:S02]  /*c9d60*/  F2FP.F16.E5M2.UNPACK_B R29, R29 ;  /* 0x0000001dff1d723e */ /* 0x000fe400020004ff */
[----:B------:R-:W-:Y:S02]  /*c9d70*/  F2FP.F16.E5M2.UNPACK_B R30, R30 ;  /* 0x0000001eff1e723e */ /* 0x000fe400020004ff */
[----:B------:R-:W-:Y:S01]  /*c9d80*/  F2FP.F16.E5M2.UNPACK_B R31, R31 ;  /* 0x0000001fff1f723e */ /* 0x000fe200020004ff */
[----:B------:R-:W-:-:S06]  /*c9d90*/  IMAD.MOV.U32 R0, RZ, RZ, R53 ;  /* 0x000000ffff007224 */ /* 0x000fcc00078e0035 */
[C---:B------:R-:W-:Y:S06]  /*c9da0*/  HMMA.16816.F32 R56, R28.reuse, R10, R56 ;  /* 0x0000000a1c38723c */ /* 0x040fec0000001838 */
[----:B--2---:R-:W-:-:S15]  /*c9db0*/  HMMA.16816.F32 R4, R28, R52, R4 ;  /* 0x000000341c04723c */ /* 0x004fde0000001804 */
[----:B------:R-:W-:-:S08]  /*c9dc0*/  NOP ;  /* 0x0000000000007918 */ /* 0x000fd00000000000 */
[----:B------:R0:W-:Y:S02]  /*c9dd0*/  STL.64 [R1+0x21d0], R4 ;  /* 0x0021d00401007387 */ /* 0x0001e40000100a00 */
[----:B0-----:R-:W-:Y:S02]  /*c9de0*/  IMAD.MOV.U32 R4, RZ, RZ, R52 ;  /* 0x000000ffff047224 */ /* 0x001fe400078e0034 */
[----:B------:R-:W-:Y:S01]  /*c9df0*/  HMMA.16816.F32 R52, R28, R54, R48 ;  /* 0x000000361c34723c */ /* 0x000fe20000001830 */
[----:B------:R-:W-:Y:S04]  /*c9e00*/  STL.64 [R1+0x21d8], R6 ;  /* 0x0021d80601007387 */ /* 0x000fe80000100a00 */
[----:B------:R-:W2:Y:S04]  /*c9e10*/  LDL.LU.64 R50, [R1+0xf130] ;  /* 0x00f1300001327983 */ /* 0x000ea80000300a00 */
[----:B------:R-:W3:-:S14]  /*c9e20*/  LDL.LU.64 R48, [R1+0xf128] ;  /* 0x00f1280001307983 */ /* 0x000edc0000300a00 */
[----:B------:R-:W-:Y:S04]  /*c9e30*/  STL.64 [R1+0x21c0], R52 ;  /* 0x0021c03401007387 */ /* 0x000fe80000100a00 */
[----:B------:R0:W-:Y:S04]  /*c9e40*/  STL.64 [R1+0x21c8], R54 ;  /* 0x0021c83601007387 */ /* 0x0001e80000100a00 */
[----:B0-----:R-:W2:Y:S04]  /*c9e50*/  LDL.LU.64 R54, [R1+0xf120] ;  /* 0x00f1200001367983 */ /* 0x001ea80000300a00 */
[----:B------:R-:W3:Y:S04]  /*c9e60*/  LDL.LU.64 R52, [R1+0xf118] ;  /* 0x00f1180001347983 */ /* 0x000ee80000300a00 */
[----:B------:R-:W-:Y:S04]  /*c9e70*/  STL.64 [R1+0x21b0], R56 ;  /* 0x0021b03801007387 */ /* 0x000fe80000100a00 */
[----:B------:R0:W-:Y:S04]  /*c9e80*/  STL.64 [R1+0x21b8], R58 ;  /* 0x0021b83a01007387 */ /* 0x0001e80000100a00 */
[----:B0-----:R-:W2:Y:S04]  /*c9e90*/  LDL.LU.64 R58, [R1+0xf110] ;  /* 0x00f11000013a7983 */ /* 0x001ea80000300a00 */
[----:B------:R-:W3:Y:S01]  /*c9ea0*/  LDL.LU.64 R56, [R1+0xf108] ;  /* 0x00f1080001387983 */ /* 0x000ee20000300a00 */
[----:B------:R-:W-:Y:S01]  /*c9eb0*/  HMMA.16816.F32 R12, R28, R20, R12 ;  /* 0x000000141c0c723c */ /* 0x000fe2000000180c */
[----:B------:R-:W-:-:S05]  /*c9ec0*/  IMAD.MOV.U32 R6, RZ, RZ, R10 ;  /* 0x000000ffff067224 */ /* 0x000fca00078e000a */
[----:B------:R-:W-:Y:S02]  /*c9ed0*/  IMAD.MOV.U32 R7, RZ, RZ, R21 ;  /* 0x000000ffff077224 */ /* 0x000fe400078e0015 */
[----:B------:R-:W-:-:S15]  /*c9ee0*/  IMAD.MOV.U32 R5, RZ, RZ, R11 ;  /* 0x000000ffff057224 */ /* 0x000fde00078e000b */
[----:B------:R-:W-:Y:S04]  /*c9ef0*/  STL.64 [R1+0x21a0], R12 ;  /* 0x0021a00c01007387 */ /* 0x000fe80000100a00 */
[----:B------:R-:W-:Y:S04]  /*c9f00*/  STL.64 [R1+0x21a8], R14 ;  /* 0x0021a80e01007387 */ /* 0x000fe80000100a00 */
[----:B------:R-:W-:Y:S04]  /*c9f10*/  STL.64 [R1+0xf100], R6 ;  /* 0x00f1000601007387 */ /* 0x000fe80000100a00 */
[----:B------:R0:W-:Y:S02]  /*c9f20*/  STL.64 [R1+0xf0f8], R4 ;  /* 0x00f0f80401007387 */ /* 0x0001e40000100a00 */
[C---:B0-----:R-:W-:Y:S06]  /*c9f30*/  HMMA.16816.F32 R4, R28.reuse, R22, R16 ;  /* 0x000000161c04723c */ /* 0x041fec0000001810 */
[----:B----4-:R-:W-:-:S15]  /*c9f40*/  HMMA.16816.F32 R16, R28, R60, R24 ;  /* 0x0000003c1c10723c */ /* 0x010fde0000001818 */
[----:B------:R-:W-:-:S02]  /*c9f50*/  NOP ;  /* 0x0000000000007918 */ /* 0x000fc40000000000 */
[----:B------:R-:W-:Y:S04]  /*c9f60*/  STL.64 [R1+0x2180], R4 ;  /* 0x0021800401007387 */ /* 0x000fe80000100a00 */
[----:B------:R3:W-:Y:S04]  /*c9f70*/  STL.64 [R1+0x2188], R6 ;  /* 0x0021880601007387 */ /* 0x0007e80000100a00 */
[----:B------:R-:W-:Y:S04]  /*c9f80*/  STL.64 [R1+0x2170], R16 ;  /* 0x0021701001007387 */ /* 0x000fe80000100a00 */
[----:B------:R-:W-:Y:S01]  /*c9f90*/  STL.64 [R1+0x2178], R18 ;  /* 0x0021781201007387 */ /* 0x000fe20000100a00 */
[C---:B--2---:R-:W-:Y:S06]  /*c9fa0*/  HMMA.16816.F32 R12, R28.reuse, R58, R32 ;  /* 0x0000003a1c0c723c */ /* 0x044fec0000001820 */
[----:B---3--:R-:W-:Y:S01]  /*c9fb0*/  HMMA.16816.F32 R4, R28, R56, R36 ;  /* 0x000000381c04723c */ /* 0x008fe20000001824 */
[----:B------:R-:W-:-:S15]  /*c9fc0*/  STL.64 [R1+0xf030], R58 ;  /* 0x00f0303a01007387 */ /* 0x000fde0000100a00 */
[----:B------:R-:W-:-:S01]  /*c9fd0*/  NOP ;  /* 0x0000000000007918 */ /* 0x000fc20000000000 */
[----:B------:R-:W-:Y:S04]  /*c9fe0*/  STL.64 [R1+0x2160], R12 ;  /* 0x0021600c01007387 */ /* 0x000fe80000100a00 */
[----:B------:R0:W-:Y:S04]  /*c9ff0*/  STL.64 [R1+0x2168], R14 ;  /* 0x0021680e01007387 */ /* 0x0001e80000100a00 */
[----:B------:R1:W-:Y:S04]  /*ca000*/  STL.64 [R1+0xf028], R56 ;  /* 0x00f0283801007387 */ /* 0x0003e80000100a00 */
[----:B------:R-:W-:Y:S01]  /*ca010*/  STL.64 [R1+0x2150], R4 ;  /* 0x0021500401007387 */ /* 0x000fe20000100a00 */
[C---:B0-----:R-:W-:Y:S03]  /*ca020*/  HMMA.16816.F32 R12, R28.reuse, R54, R40 ;  /* 0x000000361c0c723c */ /* 0x041fe60000001828 */
[----:B------:R0:W-:Y:S04]  /*ca030*/  STL.64 [R1+0x2158], R6 ;  /* 0x0021580601007387 */ /* 0x0001e80000100a00 */
[----:B-1----:R-:W2:Y:S01]  /*ca040*/  LDL.LU R56, [R1+0x470] ;  /* 0x0004700001387983 */ /* 0x002ea20000300800 */
[----:B0-----:R-:W-:-:S15]  /*ca050*/  HMMA.16816.F32 R4, R28, R52, R44 ;  /* 0x000000341c04723c */ /* 0x001fde000000182c */
[----:B------:R0:W-:Y:S04]  /*ca060*/  STL.64 [R1+0x2130], R12 ;  /* 0x0021300c01007387 */ /* 0x0001e80000100a00 */
[----:B------:R1:W-:Y:S04]  /*ca070*/  STL.64 [R1+0x2138], R14 ;  /* 0x0021380e01007387 */ /* 0x0003e80000100a00 */
[----:B------:R3:W-:Y:S04]  /*ca080*/  STL.64 [R1+0x2120], R4 ;  /* 0x0021200401007387 */ /* 0x0007e80000100a00 */
[----:B------:R4:W-:Y:S04]  /*ca090*/  STL.64 [R1+0x2128], R6 ;  /* 0x0021280601007387 */ /* 0x0009e80000100a00 */
        /* <DEDUP_REMOVED lines=11> */
[----:B---3--:R-:W3:Y:S04]  /*ca150*/  LDL.LU R4, [R1+0x540] ;  /* 0x0005400001047983 */ /* 0x008ee80000300800 */
[----:B------:R-:W3:Y:S04]  /*ca160*/  LDL.LU R5, [R1+0x544] ;  /* 0x0005440001057983 */ /* 0x000ee80000300800 */
[----:B----4-:R-:W3:Y:S04]  /*ca170*/  LDL.LU R6, [R1+0x548] ;  /* 0x0005480001067983 */ /* 0x010ee80000300800 */
[----:B------:R-:W3:Y:S04]  /*ca180*/  LDL.LU R7, [R1+0x54c] ;  /* 0x00054c0001077983 */ /* 0x000ee80000300800 */
        /* <DEDUP_REMOVED lines=8> */
[----:B------:R-:W-:-:S03]  /*ca210*/  IMAD.MOV.U32 R9, RZ, RZ, R20 ;  /* 0x000000ffff097224 */ /* 0x000fc600078e0014 */
[----:B------:R-:W4:Y:S04]  /*ca220*/  LDL.LU R36, [R1+0x4f0] ;  /* 0x0004f00001247983 */ /* 0x000f280000300800 */
[----:B------:R-:W4:Y:S01]  /*ca230*/  LDL.LU R37, [R1+0x4f4] ;  /* 0x0004f40001257983 */ /* 0x000f220000300800 */
[----:B------:R-:W-:-:S03]  /*ca240*/  IMAD.MOV.U32 R11, RZ, RZ, R22 ;  /* 0x000000ffff0b7224 */ /* 0x000fc600078e0016 */
[----:B------:R-:W4:Y:S01]  /*ca250*/  LDL.LU R38, [R1+0x4f8] ;  /* 0x0004f80001267983 */ /* 0x000f220000300800 */
[----:B------:R-:W-:-:S03]  /*ca260*/  IMAD.MOV.U32 R10, RZ, RZ, R23 ;  /* 0x000000ffff0a7224 */ /* 0x000fc600078e0017 */
        /* <DEDUP_REMOVED lines=15> */
[----:B0-----:R-:W4:Y:S04]  /*ca360*/  LDL.LU R52, [R1+0x480] ;  /* 0x0004800001347983 */ /* 0x001f280000300800 */
[----:B------:R-:W4:Y:S04]  /*ca370*/  LDL.LU R53, [R1+0x484] ;  /* 0x0004840001357983 */ /* 0x000f280000300800 */
[----:B------:R-:W4:Y:S04]  /*ca380*/  LDL.LU R54, [R1+0x488] ;  /* 0x0004880001367983 */ /* 0x000f280000300800 */
[----:B------:R-:W4:Y:S01]  /*ca390*/  LDL.LU R55, [R1+0x48c] ;  /* 0x00048c0001377983 */ /* 0x000f220000300800 */
[C---:B--2---:R-:W-:Y:S06]  /*ca3a0*/  HMMA.16816.F32 R44, R28.reuse, R48, R44 ;  /* 0x000000301c2c723c */ /* 0x044fec000000182c */
[----:B---3--:R-:W-:-:S15]  /*ca3b0*/  HMMA.16816.F32 R4, R28, R50, R4 ;  /* 0x000000321c04723c */ /* 0x008fde0000001804 */
[----:B------:R-:W-:-:S08]  /*ca3c0*/  NOP ;  /* 0x0000000000007918 */ /* 0x000fd00000000000 */
        /* <DEDUP_REMOVED lines=64> */
[----:B------:R-:W3:Y:S01]  /*ca7d0*/  LDL.LU R39, [R1+0x4cc] ;  /* 0x0004cc0001277983 */ /* 0x000ee20000300800 */
[C---:B------:R-:W-:Y:S06]  /*ca7e0*/  HMMA.16816.F32 R12, R28.reuse, R18, R12 ;  /* 0x000000121c0c723c */ /* 0x040fec000000180c */
        /* <DEDUP_REMOVED lines=15> */
[----:B------:R0:W-:Y:S04]  /*ca8e0*/  STL.64 [R1+0xefe8], R24 ;  /* 0x00efe81801007387 */ /* 0x0001e80000100a00 */
[----:B------:R-:W-:Y:S04]  /*ca8f0*/  STL.64 [R1+0x2040], R32 ;  /* 0x0020402001007387 */ /* 0x000fe80000100a00 */
[----:B------:R1:W-:Y:S01]  /*ca900*/  STL.64 [R1+0x2048], R34 ;  /* 0x0020482201007387 */ /* 0x0003e20000100a00 */
[C---:B0-----:R-:W-:Y:S06]  /*ca910*/  HMMA.16816.F32 R24, R28.reuse, R20, R56 ;  /* 0x000000141c18723c */ /* 0x041fec0000001838 */
[----:B-1----:R-:W-:Y:S06]  /*ca920*/  HMMA.16816.F32 R32, R28, R22, R52 ;  /* 0x000000161c20723c */ /* 0x002fec0000001834 */
[----:B------:R-:W-:-:S15]  /*ca930*/  STL.64 [R1+0xf010], R22 ;  /* 0x00f0101601007387 */ /* 0x000fde0000100a00 */
[----:B------:R-:W-:-:S02]  /*ca940*/  NOP ;  /* 0x0000000000007918 */ /* 0x000fc40000000000 */
[----:B------:R-:W-:Y:S04]  /*ca950*/  STL.64 [R1+0x1840], R32 ;  /* 0x0018402001007387 */ /* 0x000fe80000100a00 */
[----:B------:R-:W-:Y:S04]  /*ca960*/  STL.64 [R1+0x1848], R34 ;  /* 0x0018482201007387 */ /* 0x000fe80000100a00 */
[----:B------:R-:W-:Y:S04]  /*ca970*/  STL.64 [R1+0xf008], R20 ;  /* 0x00f0081401007387 */ /* 0x000fe80000100a00 */
[----:B------:R0:W-:Y:S04]  /*ca980*/  STL.64 [R1+0x1800], R24 ;  /* 0x0018001801007387 */ /* 0x0001e80000100a00 */
[----:B------:R1:W-:Y:S04]  /*ca990*/  STL.64 [R1+0x1808], R26 ;  /* 0x0018081a01007387 */ /* 0x0003e80000100a00 */
[----:B------:R-:W-:Y:S04]  /*ca9a0*/  STL.64 [R1+0x17d0], R12 ;  /* 0x0017d00c01007387 */ /* 0x000fe80000100a00 */
[----:B------:R-:W-:Y:S04]  /*ca9b0*/  STL.64 [R1+0x17d8], R14 ;  /* 0x0017d80e01007387 */ /* 0x000fe80000100a00 */
[----:B------:R-:W2:Y:S04]  /*ca9c0*/  LDL.LU R44, [R1+0x3c0] ;  /* 0x0003c000012c7983 */ /* 0x000ea80000300800 */
[----:B------:R-:W2:Y:S04]  /*ca9d0*/  LDL.LU R45, [R1+0x3c4] ;  /* 0x0003c400012d7983 */ /* 0x000ea80000300800 */
[----:B------:R-:W3:Y:S04]  /*ca9e0*/  LDL.LU R46, [R1+0x3c8] ;  /* 0x0003c800012e7983 */ /* 0x000ee80000300800 */
[----:B------:R-:W3:Y:S01]  /*ca9f0*/  LDL.LU R47, [R1+0x3cc] ;  /* 0x0003cc00012f7983 */ /* 0x000ee20000300800 */
[----:B------:R-:W-:-:S02]  /*caa00*/  IMAD.MOV.U32 R50, RZ, RZ, R11 ;  /* 0x000000ffff327224 */ /* 0x000fc400078e000b */
[----:B------:R-:W-:Y:S02]  /*caa10*/  IMAD.MOV.U32 R51, RZ, RZ, R10 ;  /* 0x000000ffff337224 */ /* 0x000fe400078e000a */
[----:B------:R-:W-:Y:S02]  /*caa20*/  IMAD.MOV.U32 R48, RZ, RZ, R9 ;  /* 0x000000ffff307224 */ /* 0x000fe400078e0009 */
[----:B------:R-:W-:Y:S01]  /*caa30*/  IMAD.MOV.U32 R49, RZ, RZ, R7 ;  /* 0x000000ffff317224 */ /* 0x000fe200078e0007 */
[----:B---3--:R-:W-:Y:S04]  /*caa40*/  STL.64 [R1+0xf048], R46 ;  /* 0x00f0482e01007387 */ /* 0x008fe80000100a00 */
[----:B--2---:R2:W-:Y:S04]  /*caa50*/  STL.64 [R1+0xf040], R44 ;  /* 0x00f0402c01007387 */ /* 0x0045e80000100a00 */
[----:B------:R-:W-:Y:S04]  /*caa60*/  STL.64 [R1+0xf060], R50 ;  /* 0x00f0603201007387 */ /* 0x000fe80000100a00 */
[----:B------:R-:W-:Y:S04]  /*caa70*/  STL.64 [R1+0xf058], R48 ;  /* 0x00f0583001007387 */ /* 0x000fe80000100a00 */
[----:B------:R-:W3:Y:S04]  /*caa80*/  LDL.LU R40, [R1+0x3d0] ;  /* 0x0003d00001287983 */ /* 0x000ee80000300800 */
[----:B------:R-:W3:Y:S04]  /*caa90*/  LDL.LU R41, [R1+0x3d4] ;  /* 0x0003d40001297983 */ /* 0x000ee80000300800 */
[----:B------:R-:W4:Y:S04]  /*caaa0*/  LDL.LU R42, [R1+0x3d8] ;  /* 0x0003d800012a7983 */ /* 0x000f280000300800 */
[----:B------:R-:W4:Y:S04]  /*caab0*/  LDL.LU R43, [R1+0x3dc] ;  /* 0x0003dc00012b7983 */ /* 0x000f280000300800 */
[----:B----4-:R-:W-:Y:S04]  /*caac0*/  STL.64 [R1+0xf070], R42 ;  /* 0x00f0702a01007387 */ /* 0x010fe80000100a00 */
[----:B---3--:R3:W-:Y:S04]  /*caad0*/  STL.64 [R1+0xf068], R40 ;  /* 0x00f0682801007387 */ /* 0x0087e80000100a00 */
[----:B0-----:R-:W4:Y:S04]  /*caae0*/  LDL.LU R24, [R1+0x3f0] ;  /* 0x0003f00001187983 */ /* 0x001f280000300800 */
[----:B------:R-:W4:Y:S04]  /*caaf0*/  LDL.LU R25, [R1+0x3f4] ;  /* 0x0003f40001197983 */ /* 0x000f280000300800 */
[----:B-1----:R-:W4:Y:S04]  /*cab00*/  LDL.LU R26, [R1+0x3f8] ;  /* 0x0003f800011a7983 */ /* 0x002f280000300800 */
[----:B------:R-:W4:Y:S04]  /*cab10*/  LDL.LU R27, [R1+0x3fc] ;  /* 0x0003fc00011b7983 */ /* 0x000f280000300800 */
[----:B--2---:R-:W2:Y:S04]  /*cab20*/  LDL.LU R44, [R1+0x420] ;  /* 0x00042000012c7983 */ /* 0x004ea80000300800 */
[----:B------:R-:W2:Y:S04]  /*cab30*/  LDL.LU R45, [R1+0x424] ;  /* 0x00042400012d7983 */ /* 0x000ea80000300800 */
[----:B------:R-:W2:Y:S04]  /*cab40*/  LDL.LU R46, [R1+0x428] ;  /* 0x00042800012e7983 */ /* 0x000ea80000300800 */
[----:B------:R-:W2:Y:S04]  /*cab50*/  LDL.LU R47, [R1+0x42c] ;  /* 0x00042c00012f7983 */ /* 0x000ea80000300800 */
[----:B------:R-:W4:Y:S04]  /*cab60*/  LDL.LU R12, [R1+0x450] ;  /* 0x00045000010c7983 */ /* 0x000f280000300800 */
[----:B------:R-:W4:Y:S04]  /*cab70*/  LDL.LU R13, [R1+0x454] ;  /* 0x00045400010d7983 */ /* 0x000f280000300800 */
[----:B------:R-:W4:Y:S04]  /*cab80*/  LDL.LU R14, [R1+0x458] ;  /* 0x00045800010e7983 */ /* 0x000f280000300800 */
[----:B------:R-:W4:Y:S04]  /*cab90*/  LDL.LU R15, [R1+0x45c] ;  /* 0x00045c00010f7983 */ /* 0x000f280000300800 */
[----:B---3--:R-:W3:Y:S04]  /*caba0*/  LDL.LU R40, [R1+0x440] ;  /* 0x0004400001287983 */ /* 0x008ee80000300800 */
[----:B------:R-:W3:Y:S04]  /*cabb0*/  LDL.LU R41, [R1+0x444] ;  /* 0x0004440001297983 */ /* 0x000ee80000300800 */
[----:B------:R-:W3:Y:S04]  /*cabc0*/  LDL.LU R42, [R1+0x448] ;  /* 0x00044800012a7983 */ /* 0x000ee80000300800 */
[----:B------:R-:W3:Y:S04]  /*cabd0*/  LDL.LU R43, [R1+0x44c] ;  /* 0x00044c00012b7983 */ /* 0x000ee80000300800 */
[----:B------:R-:W2:Y:S01]  /*cabe0*/  LDL.LU R48, [R1+0x430] ;  /* 0x0004300001307983 */ /* 0x000ea20000300800 */
[----:B------:R-:W-:-:S03]  /*cabf0*/  IMAD.MOV.U32 R22, RZ, RZ, R4 ;  /* 0x000000ffff167224 */ /* 0x000fc600078e0004 */
[----:B------:R-:W2:Y:S04]  /*cac00*/  LDL.LU R49, [R1+0x434] ;  /* 0x0004340001317983 */ /* 0x000ea80000300800 */
[----:B------:R-:W2:Y:S01]  /*cac10*/  LDL.LU R50, [R1+0x438] ;  /* 0x0004380001327983 */ /* 0x000ea20000300800 */
[----:B------:R-:W-:-:S03]  /*cac20*/  IMAD.MOV.U32 R39, RZ, RZ, R5 ;  /* 0x000000ffff277224 */ /* 0x000fc600078e0005 */
[----:B------:R-:W2:Y:S04]  /*cac30*/  LDL.LU R51, [R1+0x43c] ;  /* 0x00043c0001337983 */ /* 0x000ea80000300800 */
[----:B------:R-:W3:Y:S01]  /*cac40*/  LDL.LU R10, [R1+0x3384] ;  /* 0x00338400010a7983 */ /* 0x000ee20000300800 */
[----:B------:R-:W-:-:S03]  /*cac50*/  IMAD.MOV.U32 R38, RZ, RZ, R6 ;  /* 0x000000ffff267224 */ /* 0x000fc600078e0006 */
[----:B------:R-:W3:Y:S04]  /*cac60*/  LDL.LU R4, [R1+0x3380] ;  /* 0x0033800001047983 */ /* 0x000ee80000300800 */
[----:B------:R-:W2:Y:S01]  /*cac70*/  LDL.LU R11, [R1+0x338c] ;  /* 0x00338c00010b7983 */ /* 0x000ea20000300800 */
[----:B------:R-:W-:-:S03]  /*cac80*/  IMAD.MOV.U32 R23, RZ, RZ, R0 ;  /* 0x000000ffff177224 */ /* 0x000fc600078e0000 */
        /* <DEDUP_REMOVED lines=9> */
[----:B------:R-:W2:Y:S04]  /*cad20*/  LDL.64 R20, [R1+0x20] ;  /* 0x0000200001147983 */ /* 0x000ea80000100a00 */
[----:B------:R-:W2:Y:S04]  /*cad30*/  LDL.64 R36, [R1+0x18] ;  /* 0x0000180001247983 */ /* 0x000ea80000100a00 */
        /* <DEDUP_REMOVED lines=13> */
[----:B------:R-:W4:Y:S04]  /*cae10*/  LDL.LU.64 R12, [R1+0xf078] ;  /* 0x00f07800010c7983 */ /* 0x000f280000300a00 */
[----:B------:R-:W-:Y:S04]  /*cae20*/  STL.64 [R1+0xef90], R18 ;  /* 0x00ef901201007387 */ /* 0x000fe80000100a00 */
[----:B------:R0:W-:Y:S04]  /*cae30*/  STL.64 [R1+0xef88], R16 ;  /* 0x00ef881001007387 */ /* 0x0001e80000100a00 */
[----:B0-----:R-:W4:Y:S04]  /*cae40*/  LDL.LU R16, [R1+0x400] ;  /* 0x0004000001107983 */ /* 0x001f280000300800 */
[----:B------:R-:W4:Y:S04]  /*cae50*/  LDL.LU R17, [R1+0x404] ;  /* 0x0004040001117983 */ /* 0x000f280000300800 */
[----:B------:R-:W4:Y:S04]  /*cae60*/  LDL.LU R18, [R1+0x408] ;  /* 0x0004080001127983 */ /* 0x000f280000300800 */
[----:B------:R-:W4:Y:S01]  /*cae70*/  LDL.LU R19, [R1+0x40c] ;  /* 0x00040c0001137983 */ /* 0x000f220000300800 */
[----:B---3--:R-:W-:-:S02]  /*cae80*/  IMAD R4, R4, 0x100, R10 ;  /* 0x0000010004047824 */ /* 0x008fc400078e020a */
[----:B--2---:R-:W-:Y:S01]  /*cae90*/  IMAD R5, R5, 0x100, R11 ;  /* 0x0000010005057824 */ /* 0x004fe200078e020b */
[C---:B----4-:R-:W-:Y:S06]  /*caea0*/  HMMA.16816.F32 R40, R28.reuse, R14, R40 ;  /* 0x0000000e1c28723c */ /* 0x050fec0000001828 */
        /* <DEDUP_REMOVED lines=15> */
[----:B------:R-:W4:Y:S04]  /*cafa0*/  LDL.LU R15, [R1+0x41c] ;  /* 0x00041c00010f7983 */ /* 0x000f280000300800 */
[----:B------:R-:W3:Y:S04]  /*cafb0*/  LDL.LU R10, [R1+0xf054] ;  /* 0x00f05400010a7983 */ /* 0x000ee80000300800 */
[----:B------:R-:W3:Y:S01]  /*cafc0*/  LDL.LU R11, [R1+0xf050] ;  /* 0x00f05000010b7983 */ /* 0x000ee20000300800 */
[----:B------:R-:W-:Y:S01]  /*cafd0*/  IMAD R6, R6, 0x100, R9 ;  /* 0x0000010006067824 */ /* 0x000fe200078e0209 */
[----:B---3--:R-:W-:-:S15]  /*cafe0*/  HMMA.16816.F32 R44, R28, R10, R44 ;  /* 0x0000000a1c2c723c */ /* 0x008fde000000182c */
[----:B------:R-:W-:-:S08]  /*caff0*/  NOP ;  /* 0x0000000000007918 */ /* 0x000fd00000000000 */
[----:B------:R-:W-:Y:S04]  /*cb000*/  STL.64 [R1+0x1700], R44 ;  /* 0x0017002c01007387 */ /* 0x000fe80000100a00 */
[----:B------:R0:W-:Y:S04]  /*cb010*/  STL.64 [R1+0x1708], R46 ;  /* 0x0017082e01007387 */ /* 0x0001e80000100a00 */
[----:B0-----:R-:W3:Y:S04]  /*cb020*/  LDL.LU.64 R46, [R1+0xf048] ;  /* 0x00f04800012e7983 */ /* 0x001ee80000300a00 */
[----:B------:R-:W3:Y:S04]  /*cb030*/  LDL.LU.64 R44, [R1+0xf040] ;  /* 0x00f04000012c7983 */ /* 0x000ee80000300a00 */
[----:B------:R-:W2:Y:S02]  /*cb040*/  LDL.LU R9, [R1+0xf038] ;  /* 0x00f0380001097983 */ /* 0x000ea40000300800 */
[----:B--2---:R-:W-:-:S15]  /*cb050*/  HMMA.16816.F32 R56, R28, R8, R56 ;  /* 0x000000081c38723c */ /* 0x004fde0000001838 */
[----:B------:R-:W-:-:S08]  /*cb060*/  NOP ;  /* 0x0000000000007918 */ /* 0x000fd00000000000 */
[----:B------:R-:W-:Y:S04]  /*cb070*/  STL.64 [R1+0x16f0], R56 ;  /* 0x0016f03801007387 */ /* 0x000fe80000100a00 */
[----:B------:R0:W-:Y:S04]  /*cb080*/  STL.64 [R1+0x16f8], R58 ;  /* 0x0016f83a01007387 */ /* 0x0001e80000100a00 */
[----:B0-----:R-:W2:Y:S04]  /*cb090*/  LDL.LU.64 R58, [R1+0xf030] ;  /* 0x00f03000013a7983 */ /* 0x001ea80000300a00 */
[----:B------:R-:W2:Y:S04]  /*cb0a0*/  LDL.LU.64 R56, [R1+0xf028] ;  /* 0x00f0280001387983 */ /* 0x000ea80000300a00 */
[----:B------:R-:W-:Y:S04]  /*cb0b0*/  STL.64 [R1+0xef50], R10 ;  /* 0x00ef500a01007387 */ /* 0x000fe80000100a00 */
[----:B------:R0:W-:Y:S04]  /*cb0c0*/  STL.64 [R1+0xef48], R8 ;  /* 0x00ef480801007387 */ /* 0x0001e80000100a00 */
[----:B0-----:R-:W3:Y:S04]  /*cb0d0*/  LDL.LU R8, [R1+0x800] ;  /* 0x0008000001087983 */ /* 0x001ee80000300800 */
[----:B------:R-:W3:Y:S04]  /*cb0e0*/  LDL.LU R9, [R1+0x804] ;  /* 0x0008040001097983 */ /* 0x000ee80000300800 */
[----:B------:R-:W3:Y:S04]  /*cb0f0*/  LDL.LU R10, [R1+0x808] ;  /* 0x00080800010a7983 */ /* 0x000ee80000300800 */
[----:B------:R-:W3:Y:S01]  /*cb100*/  LDL.LU R11, [R1+0x80c] ;  /* 0x00080c00010b7983 */ /* 0x000ee20000300800 */
[----:B------:R-:W-:Y:S01]  /*cb110*/  IMAD R7, R0, 0x100, R7 ;  /* 0x0000010000077824 */ /* 0x000fe200078e0207 */
[----:B------:R-:W-:-:S02]  /*cb120*/  F2FP.F16.E5M2.UNPACK_B R4, R4 ;  /* 0x00000004ff04723e */ /* 0x000fc400020004ff */
[----:B------:R-:W-:Y:S02]  /*cb130*/  F2FP.F16.E5M2.UNPACK_B R5, R5 ;  /* 0x00000005ff05723e */ /* 0x000fe400020004ff */
[----:B------:R-:W-:Y:S02]  /*cb140*/  F2FP.F16.E5M2.UNPACK_B R6, R6 ;  /* 0x00000006ff06723e */ /* 0x000fe400020004ff */
[----:B------:R-:W-:Y:S01]  /*cb150*/  F2FP.F16.E5M2.UNPACK_B R7, R7 ;  /* 0x00000007ff07723e */ /* 0x000fe200020004ff */
[----:B----4-:R-:W-:Y:S06]  /*cb160*/  HMMA.16816.F32 R12, R28, R20, R12 ;  /* 0x000000141c0c723c */ /* 0x010fec000000180c */
[----:B------:R-:W-:Y:S01]  /*cb170*/  HMMA.16816.F32 R16, R4, R22, R16 ;  /* 0x000000160410723c */ /* 0x000fe20000001810 */
[----:B------:R-:W-:-:S05]  /*cb180*/  IMAD.MOV.U32 R0, RZ, RZ, R21 ;  /* 0x000000ffff007224 */ /* 0x000fca00078e0015 */
[----:B---3--:R-:W-:-:S15]  /*cb190*/  HMMA.16816.F32 R8, R28, R2, R8 ;  /* 0x000000021c08723c */ /* 0x008fde0000001808 */
[----:B------:R-:W-:-:S08]  /*cb1a0*/  NOP ;  /* 0x0000000000007918 */ /* 0x000fd00000000000 */
[----:B------:R-:W-:Y:S04]  /*cb1b0*/  STL.64 [R1+0x16d0], R8 ;  /* 0x0016d00801007387 */ /* 0x000fe80000100a00 */
[----:B------:R-:W-:Y:S04]  /*cb1c0*/  STL.64 [R1+0x16d8], R10 ;  /* 0x0016d80a01007387 */ /* 0x000fe80000100a00 */
[----:B------:R-:W-:Y:S04]  /*cb1d0*/  STL.64 [R1+0x1680], R12 ;  /* 0x0016800c01007387 */ /* 0x000fe80000100a00 */
[----:B------:R0:W-:Y:S04]  /*cb1e0*/  STL.64 [R1+0x1688], R14 ;  /* 0x0016880e01007387 */ /* 0x0001e80000100a00 */
[----:B------:R-:W-:Y:S04]  /*cb1f0*/  STL.64 [R1+0x1150], R16 ;  /* 0x0011501001007387 */ /* 0x000fe80000100a00 */
[----:B------:R1:W-:Y:S01]  /*cb200*/  STL.64 [R1+0x1158], R18 ;  /* 0x0011581201007387 */ /* 0x0003e20000100a00 */
[C---:B0-----:R-:W-:Y:S06]  /*cb210*/  HMMA.16816.F32 R12, R4.reuse, R36, R24 ;  /* 0x00000024040c723c */ /* 0x041fec0000001818 */
[----:B-1----:R-:W-:Y:S01]  /*cb220*/  HMMA.16816.F32 R16, R4, R38, R32 ;  /* 0x000000260410723c */ /* 0x002fe20000001820 */
[----:B------:R-:W-:-:S05]  /*cb230*/  IMAD.MOV.U32 R8, RZ, RZ, R20 ;  /* 0x000000ffff087224 */ /* 0x000fca00078e0014 */
[C---:B------:R-:W-:Y:S11]  /*cb240*/  HMMA.16816.F32 R20, R4.reuse, R50, R44 ;  /* 0x000000320414723c */ /* 0x040ff6000000182c */
[----:B------:R-:W-:Y:S04]  /*cb250*/  STL.64 [R1+0x1100], R12 ;  /* 0x0011000c01007387 */ /* 0x000fe80000100a00 */
[----:B------:R0:W-:Y:S04]  /*cb260*/  STL.64 [R1+0x1108], R14 ;  /* 0x0011080e01007387 */ /* 0x0001e80000100a00 */
[----:B------:R-:W-:Y:S04]  /*cb270*/  STL.64 [R1+0x10c0], R16 ;  /* 0x0010c01001007387 */ /* 0x000fe80000100a00 */
[----:B------:R1:W-:Y:S01]  /*cb280*/  STL.64 [R1+0x10c8], R18 ;  /* 0x0010c81201007387 */ /* 0x0003e20000100a00 */
[C---:B0-----:R-:W-:Y:S06]  /*cb290*/  HMMA.16816.F32 R12, R4.reuse, R48, R40 ;  /* 0x00000030040c723c */ /* 0x041fec0000001828 */
[----:B-1----:R-:W-:-:S15]  /*cb2a0*/  HMMA.16816.F32 R16, R4, R60, R52 ;  /* 0x0000003c0410723c */ /* 0x002fde0000001834 */
[----:B------:R-:W-:-:S02]  /*cb2b0*/  NOP ;  /* 0x0000000000007918 */ /* 0x000fc40000000000 */
[----:B------:R0:W-:Y:S04]  /*cb2c0*/  STL.64 [R1+0x1080], R12 ;  /* 0x0010800c01007387 */ /* 0x0001e80000100a00 */
[----:B------:R1:W-:Y:S04]  /*cb2d0*/  STL.64 [R1+0x1088], R14 ;  /* 0x0010880e01007387 */ /* 0x0003e80000100a00 */
[----:B0-----:R-:W3:Y:S04]  /*cb2e0*/  LDL.LU R12, [R1+0x2c0] ;  /* 0x0002c000010c7983 */ /* 0x001ee80000300800 */
[----:B------:R-:W-:Y:S04]  /*cb2f0*/  STL.64 [R1+0x1030], R20 ;  /* 0x0010301401007387 */ /* 0x000fe80000100a00 */
[----:B------:R-:W-:Y:S04]  /*cb300*/  STL.64 [R1+0x1038], R22 ;  /* 0x0010381601007387 */ /* 0x000fe80000100a00 */
[----:B------:R0:W-:Y:S04]  /*cb310*/  STL.64 [R1+0xfe0], R16 ;  /* 0x000fe01001007387 */ /* 0x0001e80000100a00 */
[----:B------:R4:W-:Y:S04]  /*cb320*/  STL.64 [R1+0xfe8], R18 ;  /* 0x000fe81201007387 */ /* 0x0009e80000100a00 */
[----:B------:R-:W3:Y:S04]  /*cb330*/  LDL.LU R13, [R1+0x2c4] ;  /* 0x0002c400010d7983 */ /* 0x000ee80000300800 */
[----:B-1----:R-:W3:Y:S04]  /*cb340*/  LDL.LU R14, [R1+0x2c8] ;  /* 0x0002c800010e7983 */ /* 0x002ee80000300800 */
[----:B------:R-:W3:Y:S04]  /*cb350*/  LDL.LU R15, [R1+0x2cc] ;  /* 0x0002cc00010f7983 */ /* 0x000ee80000300800 */
[----:B------:R-:W3:Y:S04]  /*cb360*/  LDL.LU R28, [R1+0x2d0] ;  /* 0x0002d000011c7983 */ /* 0x000ee80000300800 */
[----:B------:R-:W3:Y:S04]  /*cb370*/  LDL.LU R29, [R1+0x2d4] ;  /* 0x0002d400011d7983 */ /* 0x000ee80000300800 */
[----:B------:R-:W3:Y:S04]  /*cb380*/  LDL.LU R30, [R1+0x2d8] ;  /* 0x0002d800011e7983 */ /* 0x000ee80000300800 */
[----:B------:R-:W3:Y:S04]  /*cb390*/  LDL.LU R31, [R1+0x2dc] ;  /* 0x0002dc00011f7983 */ /* 0x000ee80000300800 */
[----:B------:R-:W2:Y:S04]  /*cb3a0*/  LDL.LU R52, [R1+0x3a0] ;  /* 0x0003a00001347983 */ /* 0x000ea80000300800 */
[----:B------:R-:W2:Y:S04]  /*cb3b0*/  LDL.LU R53, [R1+0x3a4] ;  /* 0x0003a40001357983 */ /* 0x000ea80000300800 */
[----:B------:R-:W2:Y:S04]  /*cb3c0*/  LDL.LU R54, [R1+0x3a8] ;  /* 0x0003a80001367983 */ /* 0x000ea80000300800 */
[----:B------:R-:W2:Y:S01]  /*cb3d0*/  LDL.LU R55, [R1+0x3ac] ;  /* 0x0003ac0001377983 */ /* 0x000ea20000300800 */
[----:B------:R-:W-:-:S02]  /*cb3e0*/  IMAD.MOV.U32 R10, RZ, RZ, R36 ;  /* 0x000000ffff0a7224 */ /* 0x000fc400078e0024 */
[----:B------:R-:W-:Y:S01]  /*cb3f0*/  IMAD.MOV.U32 R9, RZ, RZ, R37 ;  /* 0x000000ffff097224 */ /* 0x000fe200078e0025 */
[----:B------:R-:W3:Y:S04]  /*cb400*/  LDL.LU R36, [R1+0x390] ;  /* 0x0003900001247983 */ /* 0x000ee80000300800 */
[----:B------:R-:W3:Y:S04]  /*cb410*/  LDL.LU R37, [R1+0x394] ;  /* 0x0003940001257983 */ /* 0x000ee80000300800 */
[----:B------:R-:W3:Y:S04]  /*cb420*/  LDL.LU R38, [R1+0x398] ;  /* 0x0003980001267983 */ /* 0x000ee80000300800 */
[----:B------:R-:W3:Y:S04]  /*cb430*/  LDL.LU R39, [R1+0x39c] ;  /* 0x00039c0001277983 */ /* 0x000ee80000300800 */
[----:B0-----:R-:W3:Y:S04]  /*cb440*/  LDL.LU R16, [R1+0x2b0] ;  /* 0x0002b00001107983 */ /* 0x001ee80000300800 */
[----:B------:R-:W3:Y:S04]  /*cb450*/  LDL.LU R17, [R1+0x2b4] ;  /* 0x0002b40001117983 */ /* 0x000ee80000300800 */
        /* <DEDUP_REMOVED lines=26> */
[----:B------:R-:W-:Y:S01]  /*cb600*/  STL.64 [R1+0xef10], R60 ;  /* 0x00ef103c01007387 */ /* 0x000fe20000100a00 */
[----:B--2---:R-:W-:-:S15]  /*cb610*/  HMMA.16816.F32 R52, R4, R58, R52 ;  /* 0x0000003a0434723c */ /* 0x004fde0000001834 */
        /* <DEDUP_REMOVED lines=9> */
[----:B0-----:R-:W3:Y:S04]  /*cb6b0*/  LDL.LU R36, [R1+0x320] ;  /* 0x0003200001247983 */ /* 0x001ee80000300800 */
[----:B------:R-:W3:Y:S04]  /*cb6c0*/  LDL.LU R37, [R1+0x324] ;  /* 0x0003240001257983 */ /* 0x000ee80000300800 */
[----:B-1----:R-:W3:Y:S04]  /*cb6d0*/  LDL.LU R38, [R1+0x328] ;  /* 0x0003280001267983 */ /* 0x002ee80000300800 */
        /* <DEDUP_REMOVED lines=54> */
[----:B0-----:R-:W2:Y:S04]  /*cba40*/  LDL.LU R44, [R1+0x310] ;  /* 0x00031000012c7983 */ /* 0x001ea80000300800 */
[----:B------:R-:W2:Y:S04]  /*cba50*/  LDL.LU R45, [R1+0x314] ;  /* 0x00031400012d7983 */ /* 0x000ea80000300800 */
[----:B------:R-:W2:Y:S04]  /*cba60*/  LDL.LU R46, [R1+0x318] ;  /* 0x00031800012e7983 */ /* 0x000ea80000300800 */
[----:B------:R-:W2:Y:S01]  /*cba70*/  LDL.LU R47, [R1+0x31c] ;  /* 0x00031c00012f7983 */ /* 0x000ea20000300800 */
[----:B---3--:R-:W-:-:S15]  /*cba80*/  HMMA.16816.F32 R36, R4, R42, R36 ;  /* 0x0000002a0424723c */ /* 0x008fde0000001824 */
[----:B------:R-:W-:-:S08]  /*cba90*/  NOP ;  /* 0x0000000000007918 */ /* 0x000fd00000000000 */
[----:B------:R-:W-:Y:S04]  /*cbaa0*/  STL.64 [R1+0xd50], R36 ;  /* 0x000d502401007387 */ /* 0x000fe80000100a00 */
[----:B------:R0:W-:Y:S04]  /*cbab0*/  STL.64 [R1+0xd58], R38 ;  /* 0x000d582601007387 */ /* 0x0001e80000100a00 */
[----:B0-----:R-:W3:Y:S04]  /*cbac0*/  LDL.LU.64 R38, [R1+0xefb0] ;  /* 0x00efb00001267983 */ /* 0x001ee80000300a00 */
[----:B------:R-:W3:Y:S01]  /*cbad0*/  LDL.LU.64 R36, [R1+0xefa8] ;  /* 0x00efa80001247983 */ /* 0x000ee20000300a00 */
[----:B--2---:R-:W-:Y:S03]  /*cbae0*/  HMMA.16816.F32 R44, R4, R40, R44 ;  /* 0x00000028042c723c */ /* 0x004fe6000000182c */
[----:B------:R-:W-:Y:S04]  /*cbaf0*/  STL.64 [R1+0xeeb8], R42 ;  /* 0x00eeb82a01007387 */ /* 0x000fe80000100a00 */
[----:B------:R-:W-:-:S15]  /*cbb00*/  STL.64 [R1+0xeeb0], R40 ;  /* 0x00eeb02801007387 */ /* 0x000fde0000100a00 */
[----:B------:R-:W-:-:S01]  /*cbb10*/  NOP ;  /* 0x0000000000007918 */ /* 0x000fc20000000000 */
[----:B------:R-:W-:Y:S04]  /*cbb20*/  STL.64 [R1+0xd30], R44 ;  /* 0x000d302c01007387 */ /* 0x000fe80000100a00 */
[----:B------:R3:W-:Y:S01]  /*cbb30*/  STL.64 [R1+0xd38], R46 ;  /* 0x000d382e01007387 */ /* 0x0007e20000100a00 */
[C---:B----4-:R-:W-:Y:S06]  /*cbb40*/  HMMA.16816.F32 R28, R4.reuse, R32, R28 ;  /* 0x00000020041c723c */ /* 0x050fec000000181c */
[C---:B---3--:R-:W-:Y:S06]  /*cbb50*/  HMMA.16816.F32 R44, R4.reuse, R38, R48 ;  /* 0x00000026042c723c */ /* 0x048fec0000001830 */
        /* <DEDUP_REMOVED lines=9> */
[----:B------:R-:W-:-:S13]  /*cbbf0*/  STL.64 [R1+0xeef8], R34 ;  /* 0x00eef82201007387 */ /* 0x000fda0000100a00 */
[----:B------:R-:W-:Y:S04]  /*cbc00*/  STL.64 [R1+0xc60], R36 ;  /* 0x000c602401007387 */ /* 0x000fe80000100a00 */
[----:B------:R-:W-:Y:S04]  /*cbc10*/  STL.64 [R1+0xc68], R38 ;  /* 0x000c682601007387 */ /* 0x000fe80000100a00 */
[----:B------:R-:W-:Y:S04]  /*cbc20*/  STL.64 [R1+0xeef0], R32 ;  /* 0x00eef02001007387 */ /* 0x000fe80000100a00 */
[----:B------:R-:W-:Y:S04]  /*cbc30*/  STL.64 [R1+0xc10], R28 ;  /* 0x000c101c01007387 */ /* 0x000fe80000100a00 */
[----:B------:R0:W-:Y:S04]  /*cbc40*/  STL.64 [R1+0xc18], R30 ;  /* 0x000c181e01007387 */ /* 0x0001e80000100a00 */
[----:B------:R-:W2:Y:S01]  /*cbc50*/  LDL.LU R56, [R1+0x870] ;  /* 0x0008700001387983 */ /* 0x000ea20000300800 */
[C---:B0-----:R-:W-:Y:S06]  /*cbc60*/  HMMA.16816.F32 R28, R4.reuse, R26, R12 ;  /* 0x0000001a041c723c */ /* 0x041fec000000180c */
[----:B------:R-:W-:-:S15]  /*cbc70*/  HMMA.16816.F32 R12, R4, R24, R16 ;  /* 0x00000018040c723c */ /* 0x000fde0000001810 */
[----:B------:R-:W-:-:S02]  /*cbc80*/  NOP ;  /* 0x0000000000007918 */ /* 0x000fc40000000000 */
[----:B------:R-:W-:Y:S04]  /*cbc90*/  STL.64 [R1+0xbc0], R28 ;  /* 0x000bc01c01007387 */ /* 0x000fe80000100a00 */
[----:B------:R-:W-:Y:S04]  /*cbca0*/  STL.64 [R1+0xbc8], R30 ;  /* 0x000bc81e01007387 */ /* 0x000fe80000100a00 */
[----:B------:R-:W-:Y:S04]  /*cbcb0*/  STL.64 [R1+0xb60], R12 ;  /* 0x000b600c01007387 */ /* 0x000fe80000100a00 */
[----:B------:R-:W-:Y:S04]  /*cbcc0*/  STL.64 [R1+0xb68], R14 ;  /* 0x000b680e01007387 */ /* 0x000fe80000100a00 */
        /* <DEDUP_REMOVED lines=14> */
[----:B------:R-:W3:Y:S01]  /*cbdb0*/  LDL.LU R39, [R1+0x23c] ;  /* 0x00023c0001277983 */ /* 0x000ee20000300800 */
[----:B------:R-:W-:-:S02]  /*cbdc0*/  IMAD.MOV.U32 R42, RZ, RZ, R8 ;  /* 0x000000ffff2a7224 */ /* 0x000fc400078e0008 */
[----:B------:R-:W-:Y:S02]  /*cbdd0*/  IMAD.MOV.U32 R55, RZ, RZ, R9 ;  /* 0x000000ffff377224 */ /* 0x000fe400078e0009 */
[----:B------:R-:W-:Y:S01]  /*cbde0*/  IMAD.MOV.U32 R54, RZ, RZ, R10 ;  /* 0x000000ffff367224 */ /* 0x000fe200078e000a */
[----:B---3--:R-:W-:Y:S04]  /*cbdf0*/  STL.64 [R1+0xefa0], R38 ;  /* 0x00efa02601007387 */ /* 0x008fe80000100a00 */
[----:B--2---:R1:W-:Y:S04]  /*cbe00*/  STL.64 [R1+0xef98], R36 ;  /* 0x00ef982401007387 */ /* 0x0043e80000100a00 */
[----:B------:R-:W2:Y:S04]  /*cbe10*/  LDL.LU R8, [R1+0x250] ;  /* 0x0002500001087983 */ /* 0x000ea80000300800 */
[----:B------:R-:W2:Y:S04]  /*cbe20*/  LDL.LU R9, [R1+0x254] ;  /* 0x0002540001097983 */ /* 0x000ea80000300800 */
[----:B------:R-:W2:Y:S04]  /*cbe30*/  LDL.LU R10, [R1+0x258] ;  /* 0x00025800010a7983 */ /* 0x000ea80000300800 */
[----:B------:R-:W2:Y:S04]  /*cbe40*/  LDL.LU R11, [R1+0x25c] ;  /* 0x00025c00010b7983 */ /* 0x000ea80000300800 */
[----:B0-----:R-:W3:Y:S04]  /*cbe50*/  LDL.LU R56, [R1+0x260] ;  /* 0x0002600001387983 */ /* 0x001ee80000300800 */
[----:B------:R-:W3:Y:S04]  /*cbe60*/  LDL.LU R57, [R1+0x264] ;  /* 0x0002640001397983 */ /* 0x000ee80000300800 */
[----:B------:R-:W3:Y:S04]  /*cbe70*/  LDL.LU R58, [R1+0x268] ;  /* 0x00026800013a7983 */ /* 0x000ee80000300800 */
[----:B------:R-:W3:Y:S04]  /*cbe80*/  LDL.LU R59, [R1+0x26c] ;  /* 0x00026c00013b7983 */ /* 0x000ee80000300800 */
[----:B------:R-:W4:Y:S04]  /*cbe90*/  LDL.LU R16, [R1+0x290] ;  /* 0x0002900001107983 */ /* 0x000f280000300800 */
[----:B------:R-:W4:Y:S04]  /*cbea0*/  LDL.LU R17, [R1+0x294] ;  /* 0x0002940001117983 */ /* 0x000f280000300800 */
[----:B------:R-:W4:Y:S04]  /*cbeb0*/  LDL.LU R18, [R1+0x298] ;  /* 0x0002980001127983 */ /* 0x000f280000300800 */
[----:B------:R-:W4:Y:S04]  /*cbec0*/  LDL.LU R19, [R1+0x29c] ;  /* 0x00029c0001137983 */ /* 0x000f280000300800 */
[----:B-1----:R-:W2:Y:S04]  /*cbed0*/  LDL.LU R36, [R1+0x2a0] ;  /* 0x0002a00001247983 */ /* 0x002ea80000300800 */
[----:B------:R-:W2:Y:S04]  /*cbee0*/  LDL.LU R37, [R1+0x2a4] ;  /* 0x0002a40001257983 */ /* 0x000ea80000300800 */
[----:B------:R-:W2:Y:S04]  /*cbef0*/  LDL.LU R38, [R1+0x2a8] ;  /* 0x0002a80001267983 */ /* 0x000ea80000300800 */
        /* <DEDUP_REMOVED lines=11> */
[----:B------:R-:W-:-:S03]  /*cbfb0*/  IMAD.MOV.U32 R43, RZ, RZ, R0 ;  /* 0x000000ffff2b7224 */ /* 0x000fc600078e0000 */
        /* <DEDUP_REMOVED lines=9> */
[----:B------:R-:W3:Y:S04]  /*cc050*/  LDL.64 R52, [R1+0x30] ;  /* 0x0000300001347983 */ /* 0x000ee80000100a00 */
[----:B------:R-:W3:Y:S04]  /*cc060*/  LDL.LU R48, [R1+0x210] ;  /* 0x0002100001307983 */ /* 0x000ee80000300800 */
[----:B------:R-:W3:Y:S04]  /*cc070*/  LDL.LU R49, [R1+0x214] ;  /* 0x0002140001317983 */ /* 0x000ee80000300800 */
[----:B------:R-:W3:Y:S04]  /*cc080*/  LDL.LU R50, [R1+0x218] ;  /* 0x0002180001327983 */ /* 0x000ee80000300800 */
[----:B------:R-:W3:Y:S04]  /*cc090*/  LDL.LU R51, [R1+0x21c] ;  /* 0x00021c0001337983 */ /* 0x000ee80000300800 */
[----:B------:R-:W3:Y:S04]  /*cc0a0*/  LDL.64 R60, [R1+0x10] ;  /* 0x00001000013c7983 */ /* 0x000ee80000100a00 */
        /* <DEDUP_REMOVED lines=15> */
[----:B0-----:R-:W3:Y:S04]  /*cc1a0*/  LDL.LU.64 R18, [R1+0xef90] ;  /* 0x00ef900001127983 */ /* 0x001ee80000300a00 */
[----:B------:R-:W4:Y:S04]  /*cc1b0*/  LDL.LU.64 R16, [R1+0xef88] ;  /* 0x00ef880001107983 */ /* 0x000f280000300a00 */
[----:B------:R-:W-:Y:S04]  /*cc1c0*/  STL.64 [R1+0xee88], R22 ;  /* 0x00ee881601007387 */ /* 0x000fe80000100a00 */
[----:B------:R0:W-:Y:S04]  /*cc1d0*/  STL.64 [R1+0xee80], R20 ;  /* 0x00ee801401007387 */ /* 0x0001e80000100a00 */
[----:B0-----:R-:W2:Y:S04]  /*cc1e0*/  LDL.LU R20, [R1+0x240] ;  /* 0x0002400001147983 */ /* 0x001ea80000300800 */
[----:B------:R-:W2:Y:S04]  /*cc1f0*/  LDL.LU R21, [R1+0x244] ;  /* 0x0002440001157983 */ /* 0x000ea80000300800 */
[----:B------:R-:W2:Y:S04]  /*cc200*/  LDL.LU R22, [R1+0x248] ;  /* 0x0002480001167983 */ /* 0x000ea80000300800 */
[----:B------:R-:W2:Y:S01]  /*cc210*/  LDL.LU R23, [R1+0x24c] ;  /* 0x00024c0001177983 */ /* 0x000ea20000300800 */
[C---:B---3--:R-:W-:Y:S06]  /*cc220*/  HMMA.16816.F32 R44, R4.reuse, R18, R44 ;  /* 0x00000012042c723c */ /* 0x048fec000000182c */
[----:B----4-:R-:W-:-:S15]  /*cc230*/  HMMA.16816.F32 R12, R4, R16, R12 ;  /* 0x00000010040c723c */ /* 0x010fde000000180c */
[----:B------:R-:W-:-:S02]  /*cc240*/  NOP ;  /* 0x0000000000007918 */ /* 0x000fc40000000000 */
[----:B------:R-:W-:Y:S04]  /*cc250*/  STL.64 [R1+0xa90], R44 ;  /* 0x000a902c01007387 */ /* 0x000fe80000100a00 */
[----:B------:R0:W-:Y:S04]  /*cc260*/  STL.64 [R1+0xa98], R46 ;  /* 0x000a982e01007387 */ /* 0x0001e80000100a00 */
[----:B0-----:R-:W3:Y:S04]  /*cc270*/  LDL.LU.64 R46, [R1+0xef80] ;  /* 0x00ef8000012e7983 */ /* 0x001ee80000300a00 */
[----:B------:R-:W3:Y:S04]  /*cc280*/  LDL.LU.64 R44, [R1+0xef78] ;  /* 0x00ef7800012c7983 */ /* 0x000ee80000300a00 */
[----:B------:R-:W-:Y:S04]  /*cc290*/  STL.64 [R1+0xa60], R12 ;  /* 0x000a600c01007387 */ /* 0x000fe80000100a00 */
[----:B------:R0:W-:Y:S04]  /*cc2a0*/  STL.64 [R1+0xa68], R14 ;  /* 0x000a680e01007387 */ /* 0x0001e80000100a00 */
[----:B0-----:R-:W4:Y:S04]  /*cc2b0*/  LDL.LU.64 R14, [R1+0xef70] ;  /* 0x00ef7000010e7983 */ /* 0x001f280000300a00 */
[----:B------:R-:W2:Y:S04]  /*cc2c0*/  LDL.LU.64 R12, [R1+0xef68] ;  /* 0x00ef6800010c7983 */ /* 0x000ea80000300a00 */
[----:B------:R0:W-:Y:S04]  /*cc2d0*/  STL.64 [R1+0xee68], R18 ;  /* 0x00ee681201007387 */ /* 0x0001e80000100a00 */
[----:B0-----:R-:W3:Y:S04]  /*cc2e0*/  LDL.LU R19, [R1+0x33a4] ;  /* 0x0033a40001137983 */ /* 0x001ee80000300800 */
[----:B------:R-:W-:Y:S01]  /*cc2f0*/  STL.64 [R1+0xee60], R16 ;  /* 0x00ee601001007387 */ /* 0x000fe20000100a00 */
[C---:B----4-:R-:W-:Y:S06]  /*cc300*/  HMMA.16816.F32 R56, R4.reuse, R14, R56 ;  /* 0x0000000e0438723c */ /* 0x050fec0000001838 */
[----:B--2---:R-:W-:-:S15]  /*cc310*/  HMMA.16816.F32 R8, R4, R12, R8 ;  /* 0x0000000c0408723c */ /* 0x004fde0000001808 */
[----:B------:R-:W-:-:S02]  /*cc320*/  NOP ;  /* 0x0000000000007918 */ /* 0x000fc40000000000 */
[----:B------:R-:W-:Y:S04]  /*cc330*/  STL.64 [R1+0xa20], R56 ;  /* 0x000a203801007387 */ /* 0x000fe80000100a00 */
[----:B------:R0:W-:Y:S04]  /*cc340*/  STL.64 [R1+0xa28], R58 ;  /* 0x000a283a01007387 */ /* 0x0001e80000100a00 */
[----:B0-----:R-:W2:Y:S04]  /*cc350*/  LDL.LU.64 R58, [R1+0xef60] ;  /* 0x00ef6000013a7983 */ /* 0x001ea80000300a00 */
[----:B------:R-:W2:Y:S04]  /*cc360*/  LDL.LU.64 R56, [R1+0xef58] ;  /* 0x00ef580001387983 */ /* 0x000ea80000300a00 */
[----:B------:R-:W-:Y:S04]  /*cc370*/  STL.64 [R1+0x9e0], R8 ;  /* 0x0009e00801007387 */ /* 0x000fe80000100a00 */
[----:B------:R0:W-:Y:S04]  /*cc380*/  STL.64 [R1+0x9e8], R10 ;  /* 0x0009e80a01007387 */ /* 0x0001e80000100a00 */
[----:B0-----:R-:W4:Y:S04]  /*cc390*/  LDL.LU.64 R10, [R1+0xef50] ;  /* 0x00ef5000010a7983 */ /* 0x001f280000300a00 */
[----:B------:R-:W2:Y:S04]  /*cc3a0*/  LDL.LU.64 R8, [R1+0xef48] ;  /* 0x00ef480001087983 */ /* 0x000ea80000300a00 */
[----:B------:R-:W-:Y:S04]  /*cc3b0*/  STL.64 [R1+0xee78], R14 ;  /* 0x00ee780e01007387 */ /* 0x000fe80000100a00 */
[----:B------:R4:W-:Y:S01]  /*cc3c0*/  STL.64 [R1+0xee70], R12 ;  /* 0x00ee700c01007387 */ /* 0x0009e20000100a00 */
[----:B---3--:R-:W-:-:S02]  /*cc3d0*/  IMAD R28, R28, 0x100, R19 ;  /* 0x000001001c1c7824 */ /* 0x008fc400078e0213 */
[----:B------:R-:W-:Y:S02]  /*cc3e0*/  IMAD R29, R29, 0x100, R40 ;  /* 0x000001001d1d7824 */ /* 0x000fe400078e0228 */
[----:B------:R-:W-:Y:S02]  /*cc3f0*/  IMAD R30, R30, 0x100, R41 ;  /* 0x000001001e1e7824 */ /* 0x000fe400078e0229 */
[----:B------:R-:W-:Y:S01]  /*cc400*/  IMAD R31, R0, 0x100, R31 ;  /* 0x00000100001f7824 */ /* 0x000fe200078e021f */
[----:B------:R-:W-:Y:S02]  /*cc410*/  F2FP.F16.E5M2.UNPACK_B R28, R28 ;  /* 0x0000001cff1c723e */ /* 0x000fe400020004ff */
[----:B------:R-:W-:Y:S02]  /*cc420*/  F2FP.F16.E5M2.UNPACK_B R29, R29 ;  /* 0x0000001dff1d723e */ /* 0x000fe400020004ff */
[----:B------:R-:W-:Y:S02]  /*cc430*/  F2FP.F16.E5M2.UNPACK_B R30, R30 ;  /* 0x0000001eff1e723e */ /* 0x000fe400020004ff */
[----:B------:R-:W-:Y:S01]  /*cc440*/  F2FP.F16.E5M2.UNPACK_B R31, R31 ;  /* 0x0000001fff1f723e */ /* 0x000fe200020004ff */
[----:B------:R-:W-:Y:S01]  /*cc450*/  IMAD.MOV.U32 R0, RZ, RZ, R53 ;  /* 0x000000ffff007224 */ /* 0x000fe200078e0035 */
[----:B----4-:R-:W-:-:S15]  /*cc460*/  HMMA.16816.F32 R12, R4, R10, R20 ;  /* 0x0000000a040c723c */ /* 0x010fde0000001814 */
[----:B------:R-:W-:-:S08]  /*cc470*/  NOP ;  /* 0x0000000000007918 */ /* 0x000fd00000000000 */
[----:B------:R-:W-:Y:S04]  /*cc480*/  STL.64 [R1+0x990], R12 ;  /* 0x0009900c01007387 */ /* 0x000fe80000100a00 */
[----:B------:R2:W-:Y:S02]  /*cc490*/  STL.64 [R1+0x998], R14 ;  /* 0x0009980e01007387 */ /* 0x0005e40000100a00 */
[C---:B--2---:R-:W-:Y:S02]  /*cc4a0*/  HMMA.16816.F32 R12, R4.reuse, R8, R24 ;  /* 0x00000008040c723c */ /* 0x044fe40000001818 */
[----:B------:R-:W-:Y:S04]  /*cc4b0*/  STL.64 [R1+0xee98], R10 ;  /* 0x00ee980a01007387 */ /* 0x000fe80000100a00 */
[----:B------:R0:W-:Y:S02]  /*cc4c0*/  STL.64 [R1+0xee90], R8 ;  /* 0x00ee900801007387 */ /* 0x0001e40000100a00 */
[----:B0-----:R-:W-:-:S15]  /*cc4d0*/  HMMA.16816.F32 R8, R4, R42, R36 ;  /* 0x0000002a0408723c */ /* 0x001fde0000001824 */
[----:B------:R-:W-:Y:S04]  /*cc4e0*/  STL.64 [R1+0x980], R12 ;  /* 0x0009800c01007387 */ /* 0x000fe80000100a00 */
[----:B------:R0:W-:Y:S02]  /*cc4f0*/  STL.64 [R1+0x988], R14 ;  /* 0x0009880e01007387 */ /* 0x0001e40000100a00 */
[----:B0-----:R-:W-:Y:S06]  /*cc500*/  HMMA.16816.F32 R12, R4, R2, R32 ;  /* 0x00000002040c723c */ /* 0x001fec0000001820 */
[----:B------:R-:W-:-:S15]  /*cc510*/  HMMA.16816.F32 R4, R28, R52, R44 ;  /* 0x000000341c04723c */ /* 0x000fde000000182c */
[----:B------:R-:W-:-:S02]  /*cc520*/  NOP ;  /* 0x0000000000007918 */ /* 0x000fc40000000000 */
[----:B------:R-:W-:Y:S04]  /*cc530*/  STL.64 [R1+0x970], R12 ;  /* 0x0009700c01007387 */ /* 0x000fe80000100a00 */
[----:B------:R-:W-:Y:S04]  /*cc540*/  STL.64 [R1+0x978], R14 ;  /* 0x0009780e01007387 */ /* 0x000fe80000100a00 */
[----:B------:R-:W-:Y:S04]  /*cc550*/  STL.64 [R1+0x8f0], R8 ;  /* 0x0008f00801007387 */ /* 0x000fe80000100a00 */
[----:B------:R0:W-:Y:S04]  /*cc560*/  STL.64 [R1+0x8f8], R10 ;  /* 0x0008f80a01007387 */ /* 0x0001e80000100a00 */
[----:B------:R-:W-:Y:S04]  /*cc570*/  STL [R1+0xee58], R0 ;  /* 0x00ee580001007387 */ /* 0x000fe80000100800 */
[----:B------:R-:W-:Y:S01]  /*cc580*/  STL.64 [R1+0x860], R4 ;  /* 0x0008600401007387 */ /* 0x000fe20000100a00 */
[C---:B0-----:R-:W-:Y:S03]  /*cc590*/  HMMA.16816.F32 R8, R28.reuse, R54, R48 ;  /* 0x000000361c08723c */ /* 0x041fe60000001830 */
[----:B------:R0:W-:Y:S03]  /*cc5a0*/  STL.64 [R1+0x868], R6 ;  /* 0x0008680601007387 */ /* 0x0001e60000100a00 */
[----:B0-----:R-:W-:-:S15]  /*cc5b0*/  HMMA.16816.F32 R4, R28, R60, R56 ;  /* 0x0000003c1c04723c */ /* 0x001fde0000001838 */
[----:B------:R-:W-:-:S02]  /*cc5c0*/  NOP ;  /* 0x0000000000007918 */ /* 0x000fc40000000000 */
[----:B------:R0:W-:Y:S04]  /*cc5d0*/  STL.64 [R1+0x7d0], R8 ;  /* 0x0007d00801007387 */ /* 0x0001e80000100a00 */
[----:B------:R1:W-:Y:S04]  /*cc5e0*/  STL.64 [R1+0x7d8], R10 ;  /* 0x0007d80a01007387 */ /* 0x0003e80000100a00 */
[----:B------:R-:W2:Y:S04]  /*cc5f0*/  LDL.LU R16, [R1+0x9b0] ;  /* 0x0009b00001107983 */ /* 0x000ea80000300800 */
[----:B------:R3:W-:Y:S04]  /*cc600*/  STL.64 [R1+0x7c0], R4 ;  /* 0x0007c00401007387 */ /* 0x0007e80000100a00 */
[----:B------:R4:W-:Y:S04]  /*cc610*/  STL.64 [R1+0x7c8], R6 ;  /* 0x0007c80601007387 */ /* 0x0009e80000100a00 */
[----:B------:R-:W2:Y:S04]  /*cc620*/  LDL.LU R17, [R1+0x9b4] ;  /* 0x0009b40001117983 */ /* 0x000ea80000300800 */
[----:B------:R-:W3:Y:S04]  /*cc630*/  LDL.LU R18, [R1+0x9b8] ;  /* 0x0009b80001127983 */ /* 0x000ee80000300800 */
[----:B------:R-:W3:Y:S04]  /*cc640*/  LDL.LU R19, [R1+0x9bc] ;  /* 0x0009bc0001137983 */ /* 0x000ee80000300800 */
[----:B---3--:R3:W-:Y:S04]  /*cc650*/  STL.64 [R1+0xef30], R18 ;  /* 0x00ef301201007387 */ /* 0x0087e80000100a00 */
[----:B--2---:R-:W-:Y:S04]  /*cc660*/  STL.64 [R1+0xef28], R16 ;  /* 0x00ef281001007387 */ /* 0x004fe80000100a00 */
[----:B0-----:R-:W2:Y:S04]  /*cc670*/  LDL.LU R8, [R1+0x960] ;  /* 0x0009600001087983 */ /* 0x001ea80000300800 */
[----:B------:R-:W2:Y:S04]  /*cc680*/  LDL.LU R9, [R1+0x964] ;  /* 0x0009640001097983 */ /* 0x000ea80000300800 */
[----:B-1----:R-:W4:Y:S04]  /*cc690*/  LDL.LU R10, [R1+0x968] ;  /* 0x00096800010a7983 */ /* 0x002f280000300800 */
[----:B------:R-:W4:Y:S01]  /*cc6a0*/  LDL.LU R11, [R1+0x96c] ;  /* 0x00096c00010b7983 */ /* 0x000f220000300800 */
[----:B------:R-:W-:-:S03]  /*cc6b0*/  IMAD.MOV.U32 R0, RZ, RZ, R61 ;  /* 0x000000ffff007224 */ /* 0x000fc600078e003d */
[----:B----4-:R-:W-:Y:S04]  /*cc6c0*/  STL.64 [R1+0xef40], R10 ;  /* 0x00ef400a01007387 */ /* 0x010fe80000100a00 */
[----:B--2---:R0:W-:Y:S04]  /*cc6d0*/  STL.64 [R1+0xef38], R8 ;  /* 0x00ef380801007387 */ /* 0x0041e80000100a00 */
[----:B------:R-:W2:Y:S04]  /*cc6e0*/  LDL.LU R4, [R1+0x950] ;  /* 0x0009500001047983 */ /* 0x000ea80000300800 */
[----:B------:R-:W2:Y:S04]  /*cc6f0*/  LDL.LU R5, [R1+0x954] ;  /* 0x0009540001057983 */ /* 0x000ea80000300800 */
[----:B------:R-:W2:Y:S04]  /*cc700*/  LDL.LU R6, [R1+0x958] ;  /* 0x0009580001067983 */ /* 0x000ea80000300800 */
[----:B------:R-:W2:Y:S04]  /*cc710*/  LDL.LU R7, [R1+0x95c] ;  /* 0x00095c0001077983 */ /* 0x000ea80000300800 */
        /* <DEDUP_REMOVED lines=12> */
[----:B---3--:R-:W3:Y:S04]  /*cc7e0*/  LDL R18, [R1+0x8] ;  /* 0x0000080001127983 */ /* 0x008ee80000100800 */
[----:B------:R-:W3:Y:S04]  /*cc7f0*/  LDL R19, [R1+0xc] ;  /* 0x00000c0001137983 */ /* 0x000ee80000100800 */
[----:B0-----:R-:W3:Y:S04]  /*cc800*/  LDL.LU R8, [R1+0x880] ;  /* 0x0008800001087983 */ /* 0x001ee80000300800 */
[----:B------:R-:W3:Y:S04]  /*cc810*/  LDL.LU R9, [R1+0x884] ;  /* 0x0008840001097983 */ /* 0x000ee80000300800 */
[----:B------:R-:W3:Y:S04]  /*cc820*/  LDL.LU R10, [R1+0x888] ;  /* 0x00088800010a7983 */ /* 0x000ee80000300800 */
[----:B------:R-:W3:Y:S04]  /*cc830*/  LDL.LU R11, [R1+0x88c] ;  /* 0x00088c00010b7983 */ /* 0x000ee80000300800 */
[----:B------:R-:W4:Y:S04]  /*cc840*/  LDL.64 R60, [R1] ;  /* 0x00000000013c7983 */ /* 0x000f280000100a00 */
        /* <DEDUP_REMOVED lines=29> */
[C---:B---3--:R-:W-:Y:S03]  /*cca20*/  HMMA.16816.F32 R16, R28.reuse, R18, R8 ;  /* 0x000000121c10723c */ /* 0x048fe60000001808 */
[----:B------:R-:W3:Y:S04]  /*cca30*/  LDL.LU.64 R10, [R1+0xef40] ;  /* 0x00ef4000010a7983 */ /* 0x000ee80000300a00 */
[----:B------:R-:W3:Y:S01]  /*cca40*/  LDL.LU.64 R8, [R1+0xef38] ;  /* 0x00ef380001087983 */ /* 0x000ee20000300a00 */
[----:B----4-:R-:W-:Y:S06]  /*cca50*/  HMMA.16816.F32 R24, R28, R60, R24 ;  /* 0x0000003c1c18723c */ /* 0x010fec0000001818 */
[----:B0-----:R-:W-:-:S09]  /*cca60*/  IMAD.MOV.U32 R0, RZ, RZ, R61 ;  /* 0x000000ffff007224 */ /* 0x001fd200078e003d */
        /* <DEDUP_REMOVED lines=8> */
[----:B------:R-:W2:Y:S02]  /*ccaf0*/  LDL.LU.64 R60, [R1+0xef10] ;  /* 0x00ef1000013c7983 */ /* 0x000ea40000300a00 */
[----:B--2---:R-:W-:-:S15]  /*ccb00*/  HMMA.16816.F32 R56, R28, R60, R56 ;  /* 0x0000003c1c38723c */ /* 0x004fde0000001838 */
[----:B------:R-:W-:-:S08]  /*ccb10*/  NOP ;  /* 0x0000000000007918 */ /* 0x000fd00000000000 */
[----:B------:R-:W-:Y:S04]  /*ccb20*/  STL.64 [R1+0x790], R56 ;  /* 0x0007903801007387 */ /* 0x000fe80000100a00 */
[----:B------:R0:W-:Y:S04]  /*ccb30*/  STL.64 [R1+0x798], R58 ;  /* 0x0007983a01007387 */ /* 0x0001e80000100a00 */
[----:B0-----:R-:W2:Y:S04]  /*ccb40*/  LDL.LU.64 R58, [R1+0xef08] ;  /* 0x00ef0800013a7983 */ /* 0x001ea80000300a00 */
[----:B------:R-:W3:Y:S01]  /*ccb50*/  LDL.LU.64 R56, [R1+0xef00] ;  /* 0x00ef000001387983 */ /* 0x000ee20000300a00 */
[C---:B--2---:R-:W-:Y:S06]  /*ccb60*/  HMMA.16816.F32 R32, R28.reuse, R58, R32 ;  /* 0x0000003a1c20723c */ /* 0x044fec0000001820 */
[----:B---3--:R-:W-:-:S15]  /*ccb70*/  HMMA.16816.F32 R52, R28, R56, R52 ;  /* 0x000000381c34723c */ /* 0x008fde0000001834 */
[----:B------:R-:W-:-:S02]  /*ccb80*/  NOP ;  /* 0x0000000000007918 */ /* 0x000fc40000000000 */
        /* <DEDUP_REMOVED lines=20> */
[----:B------:R-:W4:Y:S04]  /*cccd0*/  LDL.LU.64 R36, [R1+0xeed0] ;  /* 0x00eed00001247983 */ /* 0x000f280000300a00 */
[----:B------:R-:W-:Y:S04]  /*ccce0*/  STL.64 [R1+0x750], R48 ;  /* 0x0007503001007387 */ /* 0x000fe80000100a00 */
[----:B------:R0:W-:Y:S04]  /*cccf0*/  STL.64 [R1+0x758], R50 ;  /* 0x0007583201007387 */ /* 0x0001e80000100a00 */
[----:B0-----:R-:W2:Y:S04]  /*ccd00*/  LDL.LU.64 R50, [R1+0xeec8] ;  /* 0x00eec80001327983 */ /* 0x001ea80000300a00 */
[----:B------:R-:W3:Y:S04]  /*ccd10*/  LDL.LU.64 R48, [R1+0xeec0] ;  /* 0x00eec00001307983 */ /* 0x000ee80000300a00 */
        /* <DEDUP_REMOVED lines=19> */
[----:B0-----:R-:W4:Y:S04]  /*cce50*/  LDL.LU R48, [R1+0x920] ;  /* 0x0009200001307983 */ /* 0x001f280000300800 */
[----:B------:R-:W4:Y:S04]  /*cce60*/  LDL.LU R49, [R1+0x924] ;  /* 0x0009240001317983 */ /* 0x000f280000300800 */
[----:B------:R-:W4:Y:S04]  /*cce70*/  LDL.LU R50, [R1+0x928] ;  /* 0x0009280001327983 */ /* 0x000f280000300800 */
[----:B------:R-:W4:Y:S01]  /*cce80*/  LDL.LU R51, [R1+0x92c] ;  /* 0x00092c0001337983 */ /* 0x000f220000300800 */
[C---:B------:R-:W-:Y:S06]  /*cce90*/  HMMA.16816.F32 R8, R28.reuse, R38, R8 ;  /* 0x000000261c08723c */ /* 0x040fec0000001808 */
[C---:B---3--:R-:W-:Y:S06]  /*ccea0*/  HMMA.16816.F32 R4, R28.reuse, R40, R4 ;  /* 0x000000281c04723c */ /* 0x048fec0000001804 */
[----:B----4-:R-:W-:-:S15]  /*cceb0*/  HMMA.16816.F32 R48, R28, R46, R48 ;  /* 0x0000002e1c30723c */ /* 0x010fde0000001830 */
[----:B------:R-:W-:-:S08]  /*ccec0*/  NOP ;  /* 0x0000000000007918 */ /* 0x000fd00000000000 */
[----:B------:R-:W-:Y:S04]  /*cced0*/  STL.64 [R1+0x720], R48 ;  /* 0x0007203001007387 */ /* 0x000fe80000100a00 */
[----:B------:R0:W-:Y:S04]  /*ccee0*/  STL.64 [R1+0x728], R50 ;  /* 0x0007283201007387 */ /* 0x0001e80000100a00 */
[----:B------:R-:W-:Y:S04]  /*ccef0*/  STL.64 [R1+0xedc8], R46 ;  /* 0x00edc82e01007387 */ /* 0x000fe80000100a00 */
[----:B--2---:R1:W-:Y:S01]  /*ccf00*/  STL.64 [R1+0xedc0], R44 ;  /* 0x00edc02c01007387 */ /* 0x0043e20000100a00 */
[C---:B0-----:R-:W-:Y:S06]  /*ccf10*/  HMMA.16816.F32 R48, R28.reuse, R44, R52 ;  /* 0x0000002c1c30723c */ /* 0x041fec0000001834 */
[----:B-1----:R-:W-:-:S15]  /*ccf20*/  HMMA.16816.F32 R44, R28, R42, R56 ;  /* 0x0000002a1c2c723c */ /* 0x002fde0000001838 */
[----:B------:R-:W-:-:S02]  /*ccf30*/  NOP ;  /* 0x0000000000007918 */ /* 0x000fc40000000000 */
[----:B------:R-:W-:Y:S04]  /*ccf40*/  STL.64 [R1+0x710], R48 ;  /* 0x0007103001007387 */ /* 0x000fe80000100a00 */
[----:B------:R-:W-:Y:S04]  /*ccf50*/  STL.64 [R1+0x718], R50 ;  /* 0x0007183201007387 */ /* 0x000fe80000100a00 */
[----:B------:R-:W-:Y:S04]  /*ccf60*/  STL.64 [R1+0xede8], R42 ;  /* 0x00ede82a01007387 */ /* 0x000fe80000100a00 */
        /* <DEDUP_REMOVED lines=15> */
[----:B------:R0:W-:Y:S04]  /*cd060*/  STL.64 [R1+0x6c0], R8 ;  /* 0x0006c00801007387 */ /* 0x0001e80000100a00 */
[----:B------:R1:W-:-:S13]  /*cd070*/  STL.64 [R1+0x6c8], R10 ;  /* 0x0006c80a01007387 */ /* 0x0003da0000100a00 */
[----:B------:R3:W-:Y:S04]  /*cd080*/  STL.64 [R1+0x6b0], R4 ;  /* 0x0006b00401007387 */ /* 0x0007e80000100a00 */
[----:B------:R4:W-:Y:S04]  /*cd090*/  STL.64 [R1+0x6b8], R6 ;  /* 0x0006b80601007387 */ /* 0x0009e80000100a00 */
        /* <DEDUP_REMOVED lines=28> */
[----:B---3--:R-:W3:Y:S04]  /*cd260*/  LDL.LU R4, [R1+0x33c0] ;  /* 0x0033c00001047983 */ /* 0x008ee80000300800 */
[----:B------:R-:W3:Y:S04]  /*cd270*/  LDL.LU R49, [R1+0x33cc] ;  /* 0x0033cc0001317983 */ /* 0x000ee80000300800 */
[----:B------:R-:W3:Y:S04]  /*cd280*/  LDL.LU R5, [R1+0x33c8] ;  /* 0x0033c80001057983 */ /* 0x000ee80000300800 */
[----:B------:R-:W3:Y:S04]  /*cd290*/  LDL.LU R50, [R1+0x33d4] ;  /* 0x0033d40001327983 */ /* 0x000ee80000300800 */
[----:B----4-:R-:W4:Y:S04]  /*cd2a0*/  LDL.LU R6, [R1+0x33d0] ;  /* 0x0033d00001067983 */ /* 0x010f280000300800 */
[----:B------:R-:W4:Y:S04]  /*cd2b0*/  LDL.LU R51, [R1+0x33dc] ;  /* 0x0033dc0001337983 */ /* 0x000f280000300800 */
[----:B------:R-:W4:Y:S04]  /*cd2c0*/  LDL.LU R7, [R1+0x33d8] ;  /* 0x0033d80001077983 */ /* 0x000f280000300800 */
        /* <DEDUP_REMOVED lines=8> */
[----:B------:R-:W-:Y:S04]  /*cd350*/  STL.64 [R1+0xed88], R34 ;  /* 0x00ed882201007387 */ /* 0x000fe80000100a00 */
[----:B------:R0:W-:Y:S04]  /*cd360*/  STL.64 [R1+0xed80], R32 ;  /* 0x00ed802001007387 */ /* 0x0001e80000100a00 */
[----:B0-----:R-:W3:Y:S04]  /*cd370*/  LDL.LU R32, [R1+0xa40] ;  /* 0x000a400001207983 */ /* 0x001ee80000300800 */
[----:B------:R-:W3:Y:S04]  /*cd380*/  LDL.LU R33, [R1+0xa44] ;  /* 0x000a440001217983 */ /* 0x000ee80000300800 */
[----:B------:R-:W3:Y:S04]  /*cd390*/  LDL.LU R34, [R1+0xa48] ;  /* 0x000a480001227983 */ /* 0x000ee80000300800 */
[----:B------:R-:W3:Y:S01]  /*cd3a0*/  LDL.LU R35, [R1+0xa4c] ;  /* 0x000a4c0001237983 */ /* 0x000ee20000300800 */
[C---:B--2---:R-:W-:Y:S06]  /*cd3b0*/  HMMA.16816.F32 R20, R28.reuse, R24, R20 ;  /* 0x000000181c14723c */ /* 0x044fec0000001814 */
[----:B------:R-:W-:-:S15]  /*cd3c0*/  HMMA.16816.F32 R8, R28, R26, R8 ;  /* 0x0000001a1c08723c */ /* 0x000fde0000001808 */
        /* <DEDUP_REMOVED lines=27> */
[----:B------:R2:W-:Y:S01]  /*cd580*/  STL.64 [R1+0xed40], R20 ;  /* 0x00ed401401007387 */ /* 0x0005e20000100a00 */
[C---:B----4-:R-:W-:Y:S06]  /*cd590*/  HMMA.16816.F32 R24, R28.reuse, R18, R24 ;  /* 0x000000121c18723c */ /* 0x050fec0000001818 */
[----:B--2---:R-:W-:Y:S01]  /*cd5a0*/  HMMA.16816.F32 R20, R28, R16, R32 ;  /* 0x000000101c14723c */ /* 0x004fe20000001820 */
[----:B------:R-:W-:-:S15]  /*cd5b0*/  STL.64 [R1+0xed58], R18 ;  /* 0x00ed581201007387 */ /* 0x000fde0000100a00 */
[----:B------:R-:W-:-:S01]  /*cd5c0*/  NOP ;  /* 0x0000000000007918 */ /* 0x000fc20000000000 */
[----:B------:R-:W-:Y:S04]  /*cd5d0*/  STL.64 [R1+0x660], R24 ;  /* 0x0006601801007387 */ /* 0x000fe80000100a00 */
[----:B------:R-:W-:Y:S04]  /*cd5e0*/  STL.64 [R1+0x668], R26 ;  /* 0x0006681a01007387 */ /* 0x000fe80000100a00 */
[----:B------:R-:W-:Y:S04]  /*cd5f0*/  STL.64 [R1+0xed50], R16 ;  /* 0x00ed501001007387 */ /* 0x000fe80000100a00 */
[----:B------:R-:W-:Y:S04]  /*cd600*/  STL.64 [R1+0x650], R20 ;  /* 0x0006501401007387 */ /* 0x000fe80000100a00 */
[----:B------:R0:W-:Y:S02]  /*cd610*/  STL.64 [R1+0x658], R22 ;  /* 0x0006581601007387 */ /* 0x0001e40000100a00 */
[C---:B0-----:R-:W-:Y:S06]  /*cd620*/  HMMA.16816.F32 R20, R28.reuse, R14, R36 ;  /* 0x0000000e1c14723c */ /* 0x041fec0000001824 */
[----:B------:R-:W-:Y:S01]  /*cd630*/  STL.64 [R1+0xed78], R14 ;  /* 0x00ed780e01007387 */ /* 0x000fe20000100a00 */
[----:B---3--:R-:W-:-:S15]  /*cd640*/  HMMA.16816.F32 R16, R28, R12, R40 ;  /* 0x0000000c1c10723c */ /* 0x008fde0000001828 */
[----:B------:R-:W-:-:S01]  /*cd650*/  NOP ;  /* 0x0000000000007918 */ /* 0x000fc20000000000 */
[----:B------:R-:W-:Y:S04]  /*cd660*/  STL.64 [R1+0x640], R20 ;  /* 0x0006401401007387 */ /* 0x000fe80000100a00 */
[----:B------:R-:W-:Y:S04]  /*cd670*/  STL.64 [R1+0x648], R22 ;  /* 0x0006481601007387 */ /* 0x000fe80000100a00 */
[----:B------:R0:W-:Y:S02]  /*cd680*/  STL.64 [R1+0xed70], R12 ;  /* 0x00ed700c01007387 */ /* 0x0001e40000100a00 */
[----:B0-----:R-:W-:Y:S02]  /*cd690*/  HMMA.16816.F32 R12, R28, R10, R44 ;  /* 0x0000000a1c0c723c */ /* 0x001fe4000000182c */
[----:B------:R-:W-:Y:S04]  /*cd6a0*/  STL.64 [R1+0x630], R16 ;  /* 0x0006301001007387 */ /* 0x000fe80000100a00 */
[----:B------:R-:W-:-:S15]  /*cd6b0*/  STL.64 [R1+0x638], R18 ;  /* 0x0006381201007387 */ /* 0x000fde0000100a00 */
[----:B------:R-:W-:-:S02]  /*cd6c0*/  NOP ;  /* 0x0000000000007918 */ /* 0x000fc40000000000 */
[----:B------:R-:W-:Y:S04]  /*cd6d0*/  STL.64 [R1+0x620], R12 ;  /* 0x0006200c01007387 */ /* 0x000fe80000100a00 */
[----:B------:R0:W-:Y:S02]  /*cd6e0*/  STL.64 [R1+0x628], R14 ;  /* 0x0006280e01007387 */ /* 0x0001e40000100a00 */
[----:B0-----:R-:W-:Y:S06]  /*cd6f0*/  HMMA.16816.F32 R12, R28, R8, R52 ;  /* 0x000000081c0c723c */ /* 0x001fec0000001834 */
[----:B------:R-:W-:Y:S04]  /*cd700*/  STL [R1+0xed3c], R8 ;  /* 0x00ed3c0801007387 */ /* 0x000fe80000100800 */
[----:B------:R-:W-:-:S13]  /*cd710*/  STL [R1+0xed38], R9 ;  /* 0x00ed380901007387 */ /* 0x000fda0000100800 */
[----:B------:R-:W-:Y:S04]  /*cd720*/  STL.64 [R1+0x850], R12 ;  /* 0x0008500c01007387 */ /* 0x000fe80000100a00 */
[----:B------:R-:W-:Y:S04]  /*cd730*/  STL.64 [R1+0x858], R14 ;  /* 0x0008580e01007387 */ /* 0x000fe80000100a00 */
[----:B------:R0:W-:Y:S04]  /*cd740*/  STL.64 [R1+0xee50], R10 ;  /* 0x00ee500a01007387 */ /* 0x0001e80000100a00 */
[----:B------:R-:W2:Y:S01]  /*cd750*/  LDL.LU R32, [R1+0xc20] ;  /* 0x000c200001207983 */ /* 0x000ea20000300800 */
[----:B0-----:R-:W-:-:S15]  /*cd760*/  HMMA.16816.F32 R8, R28, R2, R56 ;  /* 0x000000021c08723c */ /* 0x001fde0000001838 */
        /* <DEDUP_REMOVED lines=49> */
[----:B-1----:R-:W3:Y:S04]  /*cda80*/  LDL.64 R52, [R1+0x20] ;  /* 0x0000200001347983 */ /* 0x002ee80000100a00 */
[----:B------:R-:W4:Y:S04]  /*cda90*/  LDL R54, [R1+0x30] ;  /* 0x0000300001367983 */ /* 0x000f280000100800 */
[----:B--2---:R-:W2:Y:S04]  /*cdaa0*/  LDL.LU R56, [R1+0xad0] ;  /* 0x000ad00001387983 */ /* 0x004ea80000300800 */
        /* <DEDUP_REMOVED lines=36> */
[----:B------:R-:W3:-:S15]  /*cdcf0*/  LDL.LU.64 R10, [R1+0xee50] ;  /* 0x00ee5000010a7983 */ /* 0x000ede0000300a00 */
[----:B------:R-:W-:-:S07]  /*cdd00*/  NOP ;  /* 0x0000000000007918 */ /* 0x000fce0000000000 */
[----:B------:R0:W-:Y:S04]  /*cdd10*/  STL.64 [R1+0x610], R28 ;  /* 0x0006101c01007387 */ /* 0x0001e80000100a00 */
[----:B------:R1:W-:Y:S04]  /*cdd20*/  STL.64 [R1+0x618], R30 ;  /* 0x0006181e01007387 */ /* 0x0003e80000100a00 */
[----:B0-----:R-:W3:Y:S04]  /*cdd30*/  LDL.LU R28, [R1+0xae0] ;  /* 0x000ae000011c7983 */ /* 0x001ee80000300800 */
[----:B------:R-:W3:Y:S04]  /*cdd40*/  LDL.LU R29, [R1+0xae4] ;  /* 0x000ae400011d7983 */ /* 0x000ee80000300800 */
[----:B-1----:R-:W3:Y:S04]  /*cdd50*/  LDL.LU R30, [R1+0xae8] ;  /* 0x000ae800011e7983 */ /* 0x002ee80000300800 */
[----:B------:R-:W3:Y:S01]  /*cdd60*/  LDL.LU R31, [R1+0xaec] ;  /* 0x000aec00011f7983 */ /* 0x000ee20000300800 */
[----:B----4-:R-:W-:-:S02]  /*cdd70*/  IMAD.MOV.U32 R55, RZ, RZ, R0 ;  /* 0x000000ffff377224 */ /* 0x010fc400078e0000 */
[----:B------:R-:W-:Y:S02]  /*cdd80*/  IMAD.MOV.U32 R9, RZ, RZ, R52 ;  /* 0x000000ffff097224 */ /* 0x000fe400078e0034 */
[----:B------:R-:W-:-:S03]  /*cdd90*/  IMAD.MOV.U32 R0, RZ, RZ, R53 ;  /* 0x000000ffff007224 */ /* 0x000fc600078e0035 */
[C---:B--2---:R-:W-:Y:S01]  /*cdda0*/  HMMA.16816.F32 R52, R4.reuse, R54, R56 ;  /* 0x000000360434723c */ /* 0x044fe20000001838 */
[----:B------:R-:W2:Y:S04]  /*cddb0*/  LDL.LU.64 R58, [R1+0xee48] ;  /* 0x00ee4800013a7983 */ /* 0x000ea80000300a00 */
[----:B------:R-:W2:Y:S01]  /*cddc0*/  LDL.LU.64 R56, [R1+0xee40] ;  /* 0x00ee400001387983 */ /* 0x000ea20000300a00 */
[----:B------:R-:W-:Y:S01]  /*cddd0*/  IMAD.MOV.U32 R8, RZ, RZ, R20 ;  /* 0x000000ffff087224 */ /* 0x000fe200078e0014 */
[----:B------:R-:W-:-:S15]  /*cdde0*/  HMMA.16816.F32 R32, R4, R40, R32 ;  /* 0x000000280420723c */ /* 0x000fde0000001820 */
[----:B------:R-:W-:-:S01]  /*cddf0*/  NOP ;  /* 0x0000000000007918 */ /* 0x000fc20000000000 */
[----:B------:R-:W-:Y:S04]  /*cde00*/  STL.64 [R1+0x600], R52 ;  /* 0x0006003401007387 */ /* 0x000fe80000100a00 */
[----:B------:R0:W-:Y:S04]  /*cde10*/  STL.64 [R1+0x608], R54 ;  /* 0x0006083601007387 */ /* 0x0001e80000100a00 */
[----:B0-----:R-:W4:Y:S04]  /*cde20*/  LDL.LU.64 R54, [R1+0xee38] ;  /* 0x00ee380001367983 */ /* 0x001f280000300a00 */
[----:B------:R-:W4:Y:S01]  /*cde30*/  LDL.LU.64 R52, [R1+0xee30] ;  /* 0x00ee300001347983 */ /* 0x000f220000300a00 */
        /* <DEDUP_REMOVED lines=8> */
[C---:B--2---:R-:W-:Y:S01]  /*cdec0*/  HMMA.16816.F32 R56, R4.reuse, R60, R56 ;  /* 0x0000003c0438723c */ /* 0x044fe20000001838 */
[----:B------:R0:W-:Y:S04]  /*cded0*/  STL.64 [R1+0xed90], R8 ;  /* 0x00ed900801007387 */ /* 0x0001e80000100a00 */
[----:B0-----:R-:W2:Y:S04]  /*cdee0*/  LDL.LU R8, [R1+0xba0] ;  /* 0x000ba00001087983 */ /* 0x001ea80000300800 */
[----:B------:R-:W2:Y:S04]  /*cdef0*/  LDL.LU R9, [R1+0xba4] ;  /* 0x000ba40001097983 */ /* 0x000ea80000300800 */
[----:B------:R-:W2:Y:S04]  /*cdf00*/  LDL.LU R10, [R1+0xba8] ;  /* 0x000ba800010a7983 */ /* 0x000ea80000300800 */
[----:B------:R-:W2:Y:S04]  /*cdf10*/  LDL.LU R11, [R1+0xbac] ;  /* 0x000bac00010b7983 */ /* 0x000ea80000300800 */
[----:B------:R-:W3:Y:S04]  /*cdf20*/  LDL.LU.64 R14, [R1+0xee28] ;  /* 0x00ee2800010e7983 */ /* 0x000ee80000300a00 */
[----:B------:R-:W3:Y:S04]  /*cdf30*/  LDL.LU.64 R12, [R1+0xee20] ;  /* 0x00ee2000010c7983 */ /* 0x000ee80000300a00 */
[----:B------:R-:W-:Y:S04]  /*cdf40*/  STL.64 [R1+0x5e0], R20 ;  /* 0x0005e01401007387 */ /* 0x000fe80000100a00 */
[----:B------:R0:W-:Y:S04]  /*cdf50*/  STL.64 [R1+0x5e8], R22 ;  /* 0x0005e81601007387 */ /* 0x0001e80000100a00 */
[----:B0-----:R-:W3:Y:S04]  /*cdf60*/  LDL.LU.64 R22, [R1+0xee18] ;  /* 0x00ee180001167983 */ /* 0x001ee80000300a00 */
[----:B------:R-:W3:Y:S04]  /*cdf70*/  LDL.LU.64 R20, [R1+0xee10] ;  /* 0x00ee100001147983 */ /* 0x000ee80000300a00 */
[----:B------:R-:W-:Y:S04]  /*cdf80*/  STL.64 [R1+0x5d0], R32 ;  /* 0x0005d02001007387 */ /* 0x000fe80000100a00 */
[----:B------:R0:W-:Y:S04]  /*cdf90*/  STL.64 [R1+0x5d8], R34 ;  /* 0x0005d82201007387 */ /* 0x0001e80000100a00 */
[----:B0-----:R-:W3:Y:S04]  /*cdfa0*/  LDL.LU.64 R34, [R1+0xee08] ;  /* 0x00ee080001227983 */ /* 0x001ee80000300a00 */
[----:B------:R-:W3:Y:S04]  /*cdfb0*/  LDL.LU.64 R32, [R1+0xee00] ;  /* 0x00ee000001207983 */ /* 0x000ee80000300a00 */
        /* <DEDUP_REMOVED lines=10> */
[----:B------:R-:W-:Y:S01]  /*ce060*/  STL.64 [R1+0xed00], R60 ;  /* 0x00ed003c01007387 */ /* 0x000fe20000100a00 */
        /* <DEDUP_REMOVED lines=22> */
[----:B------:R-:W4:Y:S01]  /*ce1d0*/  LDL.LU.64 R48, [R1+0xeda0] ;  /* 0x00eda00001307983 */ /* 0x000f220000300a00 */
[----:B--2---:R-:W-:Y:S03]  /*ce1e0*/  HMMA.16816.F32 R56, R4, R52, R56 ;  /* 0x000000340438723c */ /* 0x004fe60000001838 */
[----:B------:R-:W-:Y:S04]  /*ce1f0*/  STL.64 [R1+0xece8], R54 ;  /* 0x00ece83601007387 */ /* 0x000fe80000100a00 */
[----:B------:R3:W-:-:S15]  /*ce200*/  STL.64 [R1+0xece0], R52 ;  /* 0x00ece03401007387 */ /* 0x0007de0000100a00 */
[----:B------:R-:W-:-:S01]  /*ce210*/  NOP ;  /* 0x0000000000007918 */ /* 0x000fc20000000000 */
[----:B------:R-:W-:Y:S04]  /*ce220*/  STL.64 [R1+0x570], R56 ;  /* 0x0005703801007387 */ /* 0x000fe80000100a00 */
[----:B------:R-:W-:Y:S01]  /*ce230*/  STL.64 [R1+0x578], R58 ;  /* 0x0005783a01007387 */ /* 0x000fe20000100a00 */
[C---:B---3--:R-:W-:Y:S06]  /*ce240*/  HMMA.16816.F32 R52, R4.reuse, R50, R8 ;  /* 0x000000320434723c */ /* 0x048fec0000001808 */
[C---:B----4-:R-:W-:Y:S01]  /*ce250*/  HMMA.16816.F32 R8, R4.reuse, R48, R12 ;  /* 0x000000300408723c */ /* 0x050fe2000000180c */
        /* <DEDUP_REMOVED lines=753> */
[----:B------:R-:W3:Y:S04]  /*d1170*/  LDL.LU R46, [R1+0x1248] ;  /* 0x00124800012e7983 */ /* 0x000ee80000300800 */
[----:B------:R-:W3:Y:S04]  /*d1180*/  LDL.LU R47, [R1+0x124c] ;  /* 0x00124c00012f7983 */ /* 0x000ee80000300800 */
[----:B0-----:R-:W4:Y:S04]  /*d1190*/  LDL.LU R12, [R1+0x11f0] ;  /* 0x0011f000010c7983 */ /* 0x001f280000300800 */
[----:B------:R-:W4:Y:S04]  /*d11a0*/  LDL.LU R13, [R1+0x11f4] ;  /* 0x0011f400010d7983 */ /* 0x000f280000300800 */
[----:B-1----:R-:W4:Y:S04]  /*d11b0*/  LDL.LU R14, [R1+0x11f8] ;  /* 0x0011f800010e7983 */ /* 0x002f280000300800 */
[----:B------:R-:W4:Y:S04]  /*d11c0*/  LDL.LU R15, [R1+0x11fc] ;  /* 0x0011fc00010f7983 */ /* 0x000f280000300800 */
[----:B------:R-:W3:Y:S04]  /*d11d0*/  LDL.LU R16, [R1+0x11d0] ;  /* 0x0011d00001107983 */ /* 0x000ee80000300800 */
[----:B------:R-:W3:Y:S04]  /*d11e0*/  LDL.LU R17, [R1+0x11d4] ;  /* 0x0011d40001117983 */ /* 0x000ee80000300800 */
[----:B------:R-:W3:Y:S04]  /*d11f0*/  LDL.LU R18, [R1+0x11d8] ;  /* 0x0011d80001127983 */ /* 0x000ee80000300800 */
[----:B------:R-:W3:Y:S04]  /*d1200*/  LDL.LU R19, [R1+0x11dc] ;  /* 0x0011dc0001137983 */ /* 0x000ee80000300800 */
[----:B--2---:R-:W2:Y:S04]  /*d1210*/  LDL.LU R48, [R1+0x11c0] ;  /* 0x0011c00001307983 */ /* 0x004ea80000300800 */
[----:B------:R-:W2:Y:S04]  /*d1220*/  LDL.LU R49, [R1+0x11c4] ;  /* 0x0011c40001317983 */ /* 0x000ea80000300800 */
[----:B------:R-:W2:Y:S04]  /*d1230*/  LDL.LU R50, [R1+0x11c8] ;  /* 0x0011c80001327983 */ /* 0x000ea80000300800 */
[----:B------:R-:W2:Y:S01]  /*d1240*/  LDL.LU R51, [R1+0x11cc] ;  /* 0x0011cc0001337983 */ /* 0x000ea20000300800 */
[----:B------:R-:W-:-:S02]  /*d1250*/  IMAD.MOV.U32 R52, RZ, RZ, R8 ;  /* 0x000000ffff347224 */ /* 0x000fc400078e0008 */
[----:B------:R-:W-:Y:S01]  /*d1260*/  IMAD.MOV.U32 R61, RZ, RZ, R9 ;  /* 0x000000ffff3d7224 */ /* 0x000fe200078e0009 */
[----:B------:R-:W4:Y:S01]  /*d1270*/  LDL.LU R8, [R1+0x11e0] ;  /* 0x0011e00001087983 */ /* 0x000f220000300800 */
[----:B------:R-:W-:-:S03]  /*d1280*/  IMAD.MOV.U32 R60, RZ, RZ, R10 ;  /* 0x000000ffff3c7224 */ /* 0x000fc600078e000a */
        /* <DEDUP_REMOVED lines=20> */
[----:B------:R-:W4:Y:S04]  /*d13d0*/  LDL.64 R54, [R1+0x30] ;  /* 0x0000300001367983 */ /* 0x000f280000100a00 */
        /* <DEDUP_REMOVED lines=19> */
[----:B0-----:R-:W4:Y:S04]  /*d1510*/  LDL.LU.64 R18, [R1+0xeb58] ;  /* 0x00eb580001127983 */ /* 0x001f280000300a00 */
[----:B------:R-:W3:Y:S04]  /*d1520*/  LDL.LU.64 R16, [R1+0xeb50] ;  /* 0x00eb500001107983 */ /* 0x000ee80000300a00 */
[----:B------:R-:W-:Y:S04]  /*d1530*/  STL.64 [R1+0xea60], R22 ;  /* 0x00ea601601007387 */ /* 0x000fe80000100a00 */
[----:B------:R0:W-:Y:S04]  /*d1540*/  STL.64 [R1+0xea58], R20 ;  /* 0x00ea581401007387 */ /* 0x0001e80000100a00 */
[----:B0-----:R-:W2:Y:S04]  /*d1550*/  LDL.LU R20, [R1+0x1210] ;  /* 0x0012100001147983 */ /* 0x001ea80000300800 */
[----:B------:R-:W2:Y:S04]  /*d1560*/  LDL.LU R21, [R1+0x1214] ;  /* 0x0012140001157983 */ /* 0x000ea80000300800 */
[----:B------:R-:W2:Y:S04]  /*d1570*/  LDL.LU R22, [R1+0x1218] ;  /* 0x0012180001167983 */ /* 0x000ea80000300800 */
[----:B------:R-:W2:Y:S01]  /*d1580*/  LDL.LU R23, [R1+0x121c] ;  /* 0x00121c0001177983 */ /* 0x000ea20000300800 */
        /* <DEDUP_REMOVED lines=13> */
[----:B0-----:R-:W2:Y:S04]  /*d1660*/  LDL.LU R16, [R1+0x1200] ;  /* 0x0012000001107983 */ /* 0x001ea80000300800 */
[----:B------:R-:W2:Y:S04]  /*d1670*/  LDL.LU R17, [R1+0x1204] ;  /* 0x0012040001117983 */ /* 0x000ea80000300800 */
[----:B------:R-:W2:Y:S04]  /*d1680*/  LDL.LU R18, [R1+0x1208] ;  /* 0x0012080001127983 */ /* 0x000ea80000300800 */
[----:B------:R-:W2:Y:S01]  /*d1690*/  LDL.LU R19, [R1+0x120c] ;  /* 0x00120c0001137983 */ /* 0x000ea20000300800 */
        /* <DEDUP_REMOVED lines=9> */
[----:B--2---:R-:W-:-:S15]  /*d1730*/  HMMA.16816.F32 R16, R4, R14, R16 ;  /* 0x0000000e0410723c */ /* 0x004fde0000001810 */
[----:B------:R-:W-:-:S08]  /*d1740*/  NOP ;  /* 0x0000000000007918 */ /* 0x000fd00000000000 */
[----:B------:R-:W-:Y:S04]  /*d1750*/  STL.64 [R1+0xa0], R16 ;  /* 0x0000a01001007387 */ /* 0x000fe80000100a00 */
[----:B------:R0:W-:Y:S04]  /*d1760*/  STL.64 [R1+0xa8], R18 ;  /* 0x0000a81201007387 */ /* 0x0001e80000100a00 */
[----:B------:R-:W-:Y:S04]  /*d1770*/  STL.64 [R1+0xea50], R14 ;  /* 0x00ea500e01007387 */ /* 0x000fe80000100a00 */
[----:B---3--:R1:W-:Y:S01]  /*d1780*/  STL.64 [R1+0xea48], R12 ;  /* 0x00ea480c01007387 */ /* 0x0083e20000100a00 */
[C---:B0-----:R-:W-:Y:S06]  /*d1790*/  HMMA.16816.F32 R16, R4.reuse, R12, R20 ;  /* 0x0000000c0410723c */ /* 0x041fec0000001814 */
[----:B-1----:R-:W-:-:S15]  /*d17a0*/  HMMA.16816.F32 R12, R4, R10, R24 ;  /* 0x0000000a040c723c */ /* 0x002fde0000001818 */
[----:B------:R-:W-:-:S02]  /*d17b0*/  NOP ;  /* 0x0000000000007918 */ /* 0x000fc40000000000 */
[----:B------:R-:W-:Y:S04]  /*d17c0*/  STL.64 [R1+0x90], R16 ;  /* 0x0000901001007387 */ /* 0x000fe80000100a00 */
[----:B------:R-:W-:Y:S04]  /*d17d0*/  STL.64 [R1+0x98], R18 ;  /* 0x0000981201007387 */ /* 0x000fe80000100a00 */
[----:B------:R-:W-:Y:S04]  /*d17e0*/  STL.64 [R1+0x80], R12 ;  /* 0x0000800c01007387 */ /* 0x000fe80000100a00 */
[----:B------:R4:W-:Y:S02]  /*d17f0*/  STL.64 [R1+0x88], R14 ;  /* 0x0000880e01007387 */ /* 0x0009e40000100a00 */
[C---:B----4-:R-:W-:Y:S02]  /*d1800*/  HMMA.16816.F32 R12, R4.reuse, R8, R36 ;  /* 0x00000008040c723c */ /* 0x050fe40000001824 */
        /* <DEDUP_REMOVED lines=11> */
[----:B------:R-:W-:Y:S04]  /*d18c0*/  STL.64 [R1+0x78], R10 ;  /* 0x0000780a01007387 */ /* 0x000fe80000100a00 */
[----:B------:R-:W-:Y:S04]  /*d18d0*/  STL [R1+0xea30], R0 ;  /* 0x00ea300001007387 */ /* 0x000fe80000100800 */
        /* <DEDUP_REMOVED lines=21> */
[----:B------:R-:W4:Y:S04]  /*d1a30*/  LDL.LU R7, [R1+0x136c] ;  /* 0x00136c0001077983 */ /* 0x000f280000300800 */
        /* <DEDUP_REMOVED lines=10> */
[----:B------:R-:W3:Y:S04]  /*d1ae0*/  LDL R10, [R1] ;  /* 0x00000000010a7983 */ /* 0x000ee80000100800 */
[----:B------:R-:W3:Y:S04]  /*d1af0*/  LDL R11, [R1+0x4] ;  /* 0x00000400010b7983 */ /* 0x000ee80000100800 */
[----:B--2---:R-:W3:Y:S04]  /*d1b00*/  LDL.LU R20, [R1+0x12a0] ;  /* 0x0012a00001147983 */ /* 0x004ee80000300800 */
[----:B------:R-:W3:Y:S04]  /*d1b10*/  LDL.LU R21, [R1+0x12a4] ;  /* 0x0012a40001157983 */ /* 0x000ee80000300800 */
[----:B------:R-:W3:Y:S04]  /*d1b20*/  LDL.LU R22, [R1+0x12a8] ;  /* 0x0012a80001167983 */ /* 0x000ee80000300800 */
[----:B------:R-:W3:Y:S04]  /*d1b30*/  LDL.LU R23, [R1+0x12ac] ;  /* 0x0012ac0001177983 */ /* 0x000ee80000300800 */
[----:B------:R-:W2:Y:S04]  /*d1b40*/  LDL R8, [R1+0x8] ;  /* 0x0000080001087983 */ /* 0x000ea80000100800 */
[----:B------:R-:W2:Y:S04]  /*d1b50*/  LDL R9, [R1+0xc] ;  /* 0x00000c0001097983 */ /* 0x000ea80000100800 */
[----:B0-----:R-:W4:Y:S04]  /*d1b60*/  LDL.LU R4, [R1+0x1280] ;  /* 0x0012800001047983 */ /* 0x001f280000300800 */
[----:B------:R-:W4:Y:S04]  /*d1b70*/  LDL.LU R5, [R1+0x1284] ;  /* 0x0012840001057983 */ /* 0x000f280000300800 */
[----:B------:R-:W4:Y:S04]  /*d1b80*/  LDL.LU R6, [R1+0x1288] ;  /* 0x0012880001067983 */ /* 0x000f280000300800 */
[----:B------:R-:W4:Y:S04]  /*d1b90*/  LDL.LU R7, [R1+0x128c] ;  /* 0x00128c0001077983 */ /* 0x000f280000300800 */
[----:B------:R-:W4:Y:S04]  /*d1ba0*/  LDL.64 R60, [R1+0x10] ;  /* 0x00001000013c7983 */ /* 0x000f280000100a00 */
        /* <DEDUP_REMOVED lines=32> */
[----:B----4-:R-:W-:Y:S06]  /*d1db0*/  HMMA.16816.F32 R4, R28, R60, R4 ;  /* 0x0000003c1c04723c */ /* 0x010fec0000001804 */
[----:B------:R-:W-:-:S15]  /*d1dc0*/  IMAD.MOV.U32 R0, RZ, RZ, R61 ;  /* 0x000000ffff007224 */ /* 0x000fde00078e003d */
[----:B------:R-:W-:-:S02]  /*d1dd0*/  NOP ;  /* 0x0000000000007918 */ /* 0x000fc40000000000 */
[----:B------:R-:W-:Y:S04]  /*d1de0*/  STL.64 [R1+0x40], R4 ;  /* 0x0000400401007387 */ /* 0x000fe80000100a00 */
[----:B------:R0:W-:Y:S04]  /*d1df0*/  STL.64 [R1+0x48], R6 ;  /* 0x0000480601007387 */ /* 0x0001e80000100a00 */
[----:B0-----:R-:W4:Y:S04]  /*d1e00*/  LDL.LU.64 R6, [R1+0xeb28] ;  /* 0x00eb280001067983 */ /* 0x001f280000300a00 */
[----:B------:R-:W4:Y:S04]  /*d1e10*/  LDL.LU.64 R4, [R1+0xeb20] ;  /* 0x00eb200001047983 */ /* 0x000f280000300a00 */
[----:B------:R-:W4:Y:S01]  /*d1e20*/  LDL.LU.64 R60, [R1+0xeb18] ;  /* 0x00eb1800013c7983 */ /* 0x000f220000300a00 */
[C---:B--2---:R-:W-:Y:S06]  /*d1e30*/  HMMA.16816.F32 R12, R28.reuse, R8, R12 ;  /* 0x000000081c0c723c */ /* 0x044fec000000180c */
[----:B---3--:R-:W-:-:S15]  /*d1e40*/  HMMA.16816.F32 R8, R28, R10, R20 ;  /* 0x0000000a1c08723c */ /* 0x008fde0000001814 */
[----:B------:R-:W-:-:S02]  /*d1e50*/  NOP ;  /* 0x0000000000007918 */ /* 0x000fc40000000000 */
[----:B------:R-:W-:Y:S04]  /*d1e60*/  STL.64 [R1+0x870], R12 ;  /* 0x0008700c01007387 */ /* 0x000fe80000100a00 */
[----:B------:R0:W-:Y:S04]  /*d1e70*/  STL.64 [R1+0x878], R14 ;  /* 0x0008780e01007387 */ /* 0x0001e80000100a00 */
[----:B0-----:R-:W2:Y:S04]  /*d1e80*/  LDL.LU.64 R14, [R1+0xeb10] ;  /* 0x00eb1000010e7983 */ /* 0x001ea80000300a00 */
[----:B------:R-:W2:Y:S04]  /*d1e90*/  LDL.LU.64 R12, [R1+0xeb08] ;  /* 0x00eb0800010c7983 */ /* 0x000ea80000300a00 */
[----:B------:R-:W3:Y:S04]  /*d1ea0*/  LDL.LU.64 R22, [R1+0xeb00] ;  /* 0x00eb000001167983 */ /* 0x000ee80000300a00 */
[----:B------:R-:W3:Y:S04]  /*d1eb0*/  LDL.LU.64 R20, [R1+0xeaf8] ;  /* 0x00eaf80001147983 */ /* 0x000ee80000300a00 */
        /* <DEDUP_REMOVED lines=70> */
[----:B------:R-:W-:-:S15]  /*d2320*/  STL.64 [R1+0xe9a8], R44 ;  /* 0x00e9a82c01007387 */ /* 0x000fde0000100a00 */
[----:B------:R-:W-:-:S01]  /*d2330*/  NOP ;  /* 0x0000000000007918 */ /* 0x000fc20000000000 */
[----:B------:R-:W-:Y:S04]  /*d2340*/  STL.64 [R1+0x960], R48 ;  /* 0x0009603001007387 */ /* 0x000fe80000100a00 */
[----:B------:R3:W-:Y:S02]  /*d2350*/  STL.64 [R1+0x968], R50 ;  /* 0x0009683201007387 */ /* 0x0007e40000100a00 */
[C---:B---3--:R-:W-:Y:S06]  /*d2360*/  HMMA.16816.F32 R48, R28.reuse, R42, R52 ;  /* 0x0000002a1c30723c */ /* 0x048fec0000001834 */
[----:B------:R-:W-:Y:S01]  /*d2370*/  STL.64 [R1+0xe9c0], R42 ;  /* 0x00e9c02a01007387 */ /* 0x000fe20000100a00 */
[----:B----4-:R-:W-:-:S15]  /*d2380*/  HMMA.16816.F32 R44, R28, R40, R56 ;  /* 0x000000281c2c723c */ /* 0x010fde0000001838 */
[----:B------:R-:W-:-:S01]  /*d2390*/  NOP ;  /* 0x0000000000007918 */ /* 0x000fc20000000000 */
[----:B------:R-:W-:Y:S04]  /*d23a0*/  STL.64 [R1+0x9b0], R48 ;  /* 0x0009b03001007387 */ /* 0x000fe80000100a00 */
[----:B------:R-:W-:Y:S04]  /*d23b0*/  STL.64 [R1+0x9b8], R50 ;  /* 0x0009b83201007387 */ /* 0x000fe80000100a00 */
[----:B------:R0:W-:Y:S02]  /*d23c0*/  STL.64 [R1+0xe9b8], R40 ;  /* 0x00e9b82801007387 */ /* 0x0001e40000100a00 */
[C---:B0-----:R-:W-:Y:S06]  /*d23d0*/  HMMA.16816.F32 R40, R28.reuse, R38, R4 ;  /* 0x000000261c28723c */ /* 0x041fec0000001804 */
[C---:B------:R-:W-:Y:S01]  /*d23e0*/  HMMA.16816.F32 R4, R28.reuse, R36, R12 ;  /* 0x000000241c04723c */ /* 0x040fe2000000180c */
[----:B------:R-:W-:Y:S04]  /*d23f0*/  STL.64 [R1+0x9c0], R44 ;  /* 0x0009c02c01007387 */ /* 0x000fe80000100a00 */
[----:B------:R-:W-:Y:S04]  /*d2400*/  STL.64 [R1+0x9c8], R46 ;  /* 0x0009c82e01007387 */ /* 0x000fe80000100a00 */
[----:B------:R-:W-:Y:S01]  /*d2410*/  STL.64 [R1+0xe9d0], R38 ;  /* 0x00e9d02601007387 */ /* 0x000fe20000100a00 */
[C---:B------:R-:W-:Y:S07]  /*d2420*/  HMMA.16816.F32 R12, R28.reuse, R34, R16 ;  /* 0x000000221c0c723c */ /* 0x040fee0000001810 */
[----:B------:R-:W-:Y:S04]  /*d2430*/  STL.64 [R1+0x9d0], R40 ;  /* 0x0009d02801007387 */ /* 0x000fe80000100a00 */
[----:B------:R-:W-:Y:S04]  /*d2440*/  STL.64 [R1+0x9d8], R42 ;  /* 0x0009d82a01007387 */ /* 0x000fe80000100a00 */
[----:B------:R-:W-:Y:S04]  /*d2450*/  STL.64 [R1+0xe9c8], R36 ;  /* 0x00e9c82401007387 */ /* 0x000fe80000100a00 */
[----:B------:R-:W-:Y:S04]  /*d2460*/  STL.64 [R1+0xa00], R4 ;  /* 0x000a000401007387 */ /* 0x000fe80000100a00 */
[----:B------:R0:W-:Y:S04]  /*d2470*/  STL.64 [R1+0xa08], R6 ;  /* 0x000a080601007387 */ /* 0x0001e80000100a00 */
[----:B------:R-:W2:Y:S01]  /*d2480*/  LDL.LU R48, [R1+0x1420] ;  /* 0x0014200001307983 */ /* 0x000ea20000300800 */
[----:B0-----:R-:W-:Y:S03]  /*d2490*/  HMMA.16816.F32 R4, R28, R32, R20 ;  /* 0x000000201c04723c */ /* 0x001fe60000001814 */
[----:B------:R0:W-:Y:S04]  /*d24a0*/  STL.64 [R1+0xa10], R12 ;  /* 0x000a100c01007387 */ /* 0x0001e80000100a00 */
[----:B------:R1:W-:-:S15]  /*d24b0*/  STL.64 [R1+0xa18], R14 ;  /* 0x000a180e01007387 */ /* 0x0003de0000100a00 */
[----:B------:R-:W-:-:S01]  /*d24c0*/  NOP ;  /* 0x0000000000007918 */ /* 0x000fc20000000000 */
        /* <DEDUP_REMOVED lines=30> */
[----:B---3--:R-:W3:Y:S04]  /*d26b0*/  LDL.LU R4, [R1+0x3440] ;  /* 0x0034400001047983 */ /* 0x008ee80000300800 */
[----:B------:R-:W3:Y:S04]  /*d26c0*/  LDL.LU R47, [R1+0x344c] ;  /* 0x00344c00012f7983 */ /* 0x000ee80000300800 */
[----:B------:R-:W3:Y:S04]  /*d26d0*/  LDL.LU R5, [R1+0x3448] ;  /* 0x0034480001057983 */ /* 0x000ee80000300800 */
[----:B------:R-:W3:Y:S04]  /*d26e0*/  LDL.LU R60, [R1+0x3454] ;  /* 0x00345400013c7983 */ /* 0x000ee80000300800 */
[----:B----4-:R-:W3:Y:S04]  /*d26f0*/  LDL.LU R6, [R1+0x3450] ;  /* 0x0034500001067983 */ /* 0x010ee80000300800 */
        /* <DEDUP_REMOVED lines=13> */
[----:B------:R-:W-:-:S15]  /*d27d0*/  HMMA.16816.F32 R20, R28, R24, R20 ;  /* 0x000000181c14723c */ /* 0x000fde0000001814 */
[----:B------:R-:W-:-:S02]  /*d27e0*/  NOP ;  /* 0x0000000000007918 */ /* 0x000fc40000000000 */
[----:B------:R0:W-:Y:S04]  /*d27f0*/  STL.64 [R1+0xa50], R56 ;  /* 0x000a503801007387 */ /* 0x0001e80000100a00 */
[----:B------:R1:W-:Y:S04]  /*d2800*/  STL.64 [R1+0xa58], R58 ;  /* 0x000a583a01007387 */ /* 0x0003e80000100a00 */
[----:B0-----:R-:W2:Y:S04]  /*d2810*/  LDL.LU R56, [R1+0x1450] ;  /* 0x0014500001387983 */ /* 0x001ea80000300800 */
[----:B------:R-:W2:Y:S04]  /*d2820*/  LDL.LU R57, [R1+0x1454] ;  /* 0x0014540001397983 */ /* 0x000ea80000300800 */
[----:B-1----:R-:W2:Y:S04]  /*d2830*/  LDL.LU R58, [R1+0x1458] ;  /* 0x00145800013a7983 */ /* 0x002ea80000300800 */
[----:B------:R-:W2:Y:S04]  /*d2840*/  LDL.LU R59, [R1+0x145c] ;  /* 0x00145c00013b7983 */ /* 0x000ea80000300800 */
        /* <DEDUP_REMOVED lines=22> */
[----:B------:R3:W-:Y:S01]  /*d29b0*/  STL.64 [R1+0xe910], R20 ;  /* 0x00e9101401007387 */ /* 0x0007e20000100a00 */
        /* <DEDUP_REMOVED lines=8> */
[C---:B--2---:R-:W-:Y:S06]  /*d2a40*/  HMMA.16816.F32 R24, R28.reuse, R18, R24 ;  /* 0x000000121c18723c */ /* 0x044fec0000001818 */
[----:B---3--:R-:W-:Y:S01]  /*d2a50*/  HMMA.16816.F32 R20, R28, R16, R32 ;  /* 0x000000101c14723c */ /* 0x008fe20000001820 */
        /* <DEDUP_REMOVED lines=9> */
[----:B----4-:R-:W-:-:S15]  /*d2af0*/  HMMA.16816.F32 R16, R28, R12, R40 ;  /* 0x0000000c1c10723c */ /* 0x010fde0000001828 */
        /* <DEDUP_REMOVED lines=9> */
[----:B------:R0:W-:Y:S02]  /*d2b90*/  STL.64 [R1+0xb58], R14 ;  /* 0x000b580e01007387 */ /* 0x0001e40000100a00 */
[----:B0-----:R-:W-:Y:S06]  /*d2ba0*/  HMMA.16816.F32 R12, R28, R8, R52 ;  /* 0x000000081c0c723c */ /* 0x001fec0000001834 */
[----:B------:R-:W-:Y:S04]  /*d2bb0*/  STL [R1+0xe904], R8 ;  /* 0x00e9040801007387 */ /* 0x000fe80000100800 */
[----:B------:R-:W-:-:S13]  /*d2bc0*/  STL [R1+0xe900], R9 ;  /* 0x00e9000901007387 */ /* 0x000fda0000100800 */
[----:B------:R-:W-:Y:S04]  /*d2bd0*/  STL.64 [R1+0xb80], R12 ;  /* 0x000b800c01007387 */ /* 0x000fe80000100a00 */
        /* <DEDUP_REMOVED lines=17> */
[----:B---3--:R1:W-:Y:S04]  /*d2cf0*/  STL.64 [R1+0xe9f0], R22 ;  /* 0x00e9f01601007387 */ /* 0x0083e80000100a00 */
[----:B--2---:R2:W-:Y:S04]  /*d2d00*/  STL.64 [R1+0xe9e8], R20 ;  /* 0x00e9e81401007387 */ /* 0x0045e80000100a00 */
[----:B------:R-:W3:Y:S04]  /*d2d10*/  LDL.LU R12, [R1+0x1510] ;  /* 0x00151000010c7983 */ /* 0x000ee80000300800 */
[----:B------:R-:W3:Y:S04]  /*d2d20*/  LDL.LU R13, [R1+0x1514] ;  /* 0x00151400010d7983 */ /* 0x000ee80000300800 */
[----:B------:R-:W4:Y:S04]  /*d2d30*/  LDL.LU R14, [R1+0x1518] ;  /* 0x00151800010e7983 */ /* 0x000f280000300800 */
[----:B------:R-:W4:Y:S04]  /*d2d40*/  LDL.LU R15, [R1+0x151c] ;  /* 0x00151c00010f7983 */ /* 0x000f280000300800 */
[----:B----4-:R-:W-:Y:S04]  /*d2d50*/  STL.64 [R1+0xea00], R14 ;  /* 0x00ea000e01007387 */ /* 0x010fe80000100a00 */
[----:B---3--:R-:W-:Y:S04]  /*d2d60*/  STL.64 [R1+0xe9f8], R12 ;  /* 0x00e9f80c01007387 */ /* 0x008fe80000100a00 */
[----:B------:R-:W3:Y:S04]  /*d2d70*/  LDL.LU R44, [R1+0x14a0] ;  /* 0x0014a000012c7983 */ /* 0x000ee80000300800 */
[----:B------:R-:W3:Y:S04]  /*d2d80*/  LDL.LU R45, [R1+0x14a4] ;  /* 0x0014a400012d7983 */ /* 0x000ee80000300800 */
[----:B------:R-:W4:Y:S04]  /*d2d90*/  LDL.LU R46, [R1+0x14a8] ;  /* 0x0014a800012e7983 */ /* 0x000f280000300800 */
[----:B------:R-:W4:Y:S01]  /*d2da0*/  LDL.LU R47, [R1+0x14ac] ;  /* 0x0014ac00012f7983 */ /* 0x000f220000300800 */
[----:B------:R-:W-:-:S03]  /*d2db0*/  IMAD.MOV.U32 R41, RZ, RZ, R0 ;  /* 0x000000ffff297224 */ /* 0x000fc600078e0000 */
[----:B----4-:R-:W-:Y:S04]  /*d2dc0*/  STL.64 [R1+0xea10], R46 ;  /* 0x00ea102e01007387 */ /* 0x010fe80000100a00 */
[----:B---3--:R3:W-:Y:S04]  /*d2dd0*/  STL.64 [R1+0xea08], R44 ;  /* 0x00ea082c01007387 */ /* 0x0087e80000100a00 */
[----:B------:R-:W4:Y:S04]  /*d2de0*/  LDL R42, [R1+0x8] ;  /* 0x00000800012a7983 */ /* 0x000f280000100800 */
[----:B------:R-:W4:Y:S04]  /*d2df0*/  LDL R43, [R1+0xc] ;  /* 0x00000c00012b7983 */ /* 0x000f280000100800 */
[----:B------:R-:W4:Y:S04]  /*d2e00*/  LDL.LU R36, [R1+0x1490] ;  /* 0x0014900001247983 */ /* 0x000f280000300800 */
[----:B------:R-:W4:Y:S04]  /*d2e10*/  LDL.LU R37, [R1+0x1494] ;  /* 0x0014940001257983 */ /* 0x000f280000300800 */
[----:B------:R-:W4:Y:S04]  /*d2e20*/  LDL.LU R38, [R1+0x1498] ;  /* 0x0014980001267983 */ /* 0x000f280000300800 */
[----:B------:R-:W4:Y:S04]  /*d2e30*/  LDL.LU R39, [R1+0x149c] ;  /* 0x00149c0001277983 */ /* 0x000f280000300800 */
[----:B------:R-:W4:Y:S04]  /*d2e40*/  LDL R40, [R1+0x10] ;  /* 0x0000100001287983 */ /* 0x000f280000100800 */
[----:B------:R-:W4:Y:S04]  /*d2e50*/  LDL.LU R0, [R1+0xea30] ;  /* 0x00ea300001007983 */ /* 0x000f280000300800 */
[----:B0-----:R-:W4:Y:S04]  /*d2e60*/  LDL.LU R32, [R1+0x1480] ;  /* 0x0014800001207983 */ /* 0x001f280000300800 */
[----:B------:R-:W4:Y:S04]  /*d2e70*/  LDL.LU R33, [R1+0x1484] ;  /* 0x0014840001217983 */ /* 0x000f280000300800 */
[----:B------:R-:W4:Y:S04]  /*d2e80*/  LDL.LU R34, [R1+0x1488] ;  /* 0x0014880001227983 */ /* 0x000f280000300800 */
[----:B------:R-:W4:Y:S04]  /*d2e90*/  LDL.LU R35, [R1+0x148c] ;  /* 0x00148c0001237983 */ /* 0x000f280000300800 */
[----:B-1----:R-:W4:Y:S04]  /*d2ea0*/  LDL R22, [R1+0x18] ;  /* 0x0000180001167983 */ /* 0x002f280000100800 */
[----:B------:R-:W4:Y:S04]  /*d2eb0*/  LDL R23, [R1+0x1c] ;  /* 0x00001c0001177983 */ /* 0x000f280000100800 */
[----:B--2---:R-:W2:Y:S04]  /*d2ec0*/  LDL R20, [R1+0x30] ;  /* 0x0000300001147983 */ /* 0x004ea80000100800 */
[----:B------:R-:W4:Y:S04]  /*d2ed0*/  LDL.LU R4, [R1+0x1440] ;  /* 0x0014400001047983 */ /* 0x000f280000300800 */
[----:B------:R-:W4:Y:S04]  /*d2ee0*/  LDL.LU R5, [R1+0x1444] ;  /* 0x0014440001057983 */ /* 0x000f280000300800 */
[----:B------:R-:W4:Y:S04]  /*d2ef0*/  LDL.LU R6, [R1+0x1448] ;  /* 0x0014480001067983 */ /* 0x000f280000300800 */
[----:B------:R-:W4:Y:S04]  /*d2f00*/  LDL.LU R7, [R1+0x144c] ;  /* 0x00144c0001077983 */ /* 0x000f280000300800 */
[----:B------:R-:W4:Y:S04]  /*d2f10*/  LDL.64 R10, [R1+0x20] ;  /* 0x00002000010a7983 */ /* 0x000f280000100a00 */
[----:B---3--:R-:W2:Y:S04]  /*d2f20*/  LDL.LU R44, [R1+0x1460] ;  /* 0x00146000012c7983 */ /* 0x008ea80000300800 */
[----:B------:R-:W2:Y:S04]  /*d2f30*/  LDL.LU R45, [R1+0x1464] ;  /* 0x00146400012d7983 */ /* 0x000ea80000300800 */
[----:B------:R-:W2:Y:S04]  /*d2f40*/  LDL.LU R46, [R1+0x1468] ;  /* 0x00146800012e7983 */ /* 0x000ea80000300800 */
[----:B------:R-:W2:Y:S04]  /*d2f50*/  LDL.LU R47, [R1+0x146c] ;  /* 0x00146c00012f7983 */ /* 0x000ea80000300800 */
        /* <DEDUP_REMOVED lines=25> */
[----:B------:R-:W-:Y:S01]  /*d30f0*/  STL [R1+0xe908], R3 ;  /* 0x00e9080301007387 */ /* 0x000fe20000100800 */
[----:B----4-:R-:W-:Y:S03]  /*d3100*/  HMMA.16816.F32 R28, R28, R10, R4 ;  /* 0x0000000a1c1c723c */ /* 0x010fe60000001804 */
[----:B------:R-:W2:Y:S04]  /*d3110*/  LDL.LU.64 R6, [R1+0xea28] ;  /* 0x00ea280001067983 */ /* 0x000ea80000300a00 */
[----:B------:R-:W2:Y:S01]  /*d3120*/  LDL.LU.64 R4, [R1+0xea20] ;  /* 0x00ea200001047983 */ /* 0x000ea20000300a00 */
[----:B------:R-:W-:-:S02]  /*d3130*/  IMAD.MOV.U32 R21, RZ, RZ, R0 ;  /* 0x000000ffff157224 */ /* 0x000fc400078e0000 */
[----:B------:R-:W-:Y:S02]  /*d3140*/  IMAD.MOV.U32 R9, RZ, RZ, R10 ;  /* 0x000000ffff097224 */ /* 0x000fe400078e000a */
[----:B------:R-:W-:-:S11]  /*d3150*/  IMAD.MOV.U32 R0, RZ, RZ, R11 ;  /* 0x000000ffff007224 */ /* 0x000fd600078e000b */
[----:B------:R0:W-:Y:S04]  /*d3160*/  STL.64 [R1+0xb90], R28 ;  /* 0x000b901c01007387 */ /* 0x0001e80000100a00 */
[----:B------:R1:W-:Y:S04]  /*d3170*/  STL.64 [R1+0xb98], R30 ;  /* 0x000b981e01007387 */ /* 0x0003e80000100a00 */
[----:B------:R-:W4:Y:S04]  /*d3180*/  LDL.LU.64 R10, [R1+0xea18] ;  /* 0x00ea1800010a7983 */ /* 0x000f280000300a00 */
        /* <DEDUP_REMOVED lines=8> */
[----:B0-----:R-:W2:Y:S04]  /*d3210*/  LDL.LU.64 R46, [R1+0xea10] ;  /* 0x00ea1000012e7983 */ /* 0x001ea80000300a00 */
[----:B------:R-:W2:Y:S01]  /*d3220*/  LDL.LU.64 R44, [R1+0xea08] ;  /* 0x00ea0800012c7983 */ /* 0x000ea20000300a00 */
[C---:B---3--:R-:W-:Y:S03]  /*d3230*/  HMMA.16816.F32 R20, R4.reuse, R22, R12 ;  /* 0x000000160414723c */ /* 0x048fe6000000180c */
[----:B------:R-:W3:Y:S03]  /*d3240*/  LDL.LU.64 R14, [R1+0xea00] ;  /* 0x00ea0000010e7983 */ /* 0x000ee60000300a00 */
[C---:B------:R-:W-:Y:S01]  /*d3250*/  HMMA.16816.F32 R32, R4.reuse, R40, R32 ;  /* 0x000000280420723c */ /* 0x040fe20000001820 */
[----:B------:R-:W3:Y:S05]  /*d3260*/  LDL.LU.64 R12, [R1+0xe9f8] ;  /* 0x00e9f800010c7983 */ /* 0x000eea0000300a00 */
[----:B------:R-:W-:Y:S11]  /*d3270*/  HMMA.16816.F32 R40, R4, R42, R36 ;  /* 0x0000002a0428723c */ /* 0x000ff60000001824 */
[----:B------:R-:W-:Y:S04]  /*d3280*/  STL.64 [R1+0xbf0], R20 ;  /* 0x000bf01401007387 */ /* 0x000fe80000100a00 */
[----:B------:R0:W-:Y:S04]  /*d3290*/  STL.64 [R1+0xbf8], R22 ;  /* 0x000bf81601007387 */ /* 0x0001e80000100a00 */
[----:B0-----:R-:W3:Y:S04]  /*d32a0*/  LDL.LU.64 R22, [R1+0xe9f0] ;  /* 0x00e9f00001167983 */ /* 0x001ee80000300a00 */
[----:B------:R-:W3:Y:S04]  /*d32b0*/  LDL.LU.64 R20, [R1+0xe9e8] ;  /* 0x00e9e80001147983 */ /* 0x000ee80000300a00 */
[----:B------:R-:W-:Y:S04]  /*d32c0*/  STL.64 [R1+0xc00], R32 ;  /* 0x000c002001007387 */ /* 0x000fe80000100a00 */
[----:B------:R0:W-:Y:S01]  /*d32d0*/  STL.64 [R1+0xc08], R34 ;  /* 0x000c082201007387 */ /* 0x0001e20000100a00 */
[----:B------:R-:W-:-:S03]  /*d32e0*/  IMAD.MOV.U32 R3, RZ, RZ, R60 ;  /* 0x000000ffff037224 */ /* 0x000fc600078e003c */
[----:B0-----:R-:W3:Y:S04]  /*d32f0*/  LDL.LU.64 R34, [R1+0xe9e0] ;  /* 0x00e9e00001227983 */ /* 0x001ee80000300a00 */
[----:B------:R-:W3:Y:S04]  /*d3300*/  LDL.LU.64 R32, [R1+0xe9d8] ;  /* 0x00e9d80001207983 */ /* 0x000ee80000300a00 */
[----:B------:R-:W3:Y:S04]  /*d3310*/  LDL.LU.64 R38, [R1+0xe9d0] ;  /* 0x00e9d00001267983 */ /* 0x000ee80000300a00 */
[----:B------:R-:W3:Y:S04]  /*d3320*/  LDL.LU.64 R36, [R1+0xe9c8] ;  /* 0x00e9c80001247983 */ /* 0x000ee80000300a00 */
[----:B------:R-:W-:Y:S04]  /*d3330*/  STL.64 [R1+0xc30], R40 ;  /* 0x000c302801007387 */ /* 0x000fe80000100a00 */
[----:B------:R0:W-:Y:S01]  /*d3340*/  STL.64 [R1+0xc38], R42 ;  /* 0x000c382a01007387 */ /* 0x0001e20000100a00 */
[----:B------:R-:W-:-:S03]  /*d3350*/  IMAD.MOV.U32 R8, RZ, RZ, R61 ;  /* 0x000000ffff087224 */ /* 0x000fc600078e003d */
        /* <DEDUP_REMOVED lines=8> */
[----:B------:R-:W3:Y:S04]  /*d33e0*/  LDL.LU.64 R60, [R1+0xe9a0] ;  /* 0x00e9a000013c7983 */ /* 0x000ee80000300a00 */
[----:B----4-:R-:W-:Y:S04]  /*d33f0*/  STL.64 [R1+0xe968], R10 ;  /* 0x00e9680a01007387 */ /* 0x010fe80000100a00 */
[----:B------:R0:W-:Y:S04]  /*d3400*/  STL.64 [R1+0xe960], R8 ;  /* 0x00e9600801007387 */ /* 0x0001e80000100a00 */
[----:B0-----:R-:W4:Y:S04]  /*d3410*/  LDL.LU R8, [R1+0x14f0] ;  /* 0x0014f00001087983 */ /* 0x001f280000300800 */
[----:B------:R-:W4:Y:S04]  /*d3420*/  LDL.LU R9, [R1+0x14f4] ;  /* 0x0014f40001097983 */ /* 0x000f280000300800 */
[----:B------:R-:W4:Y:S04]  /*d3430*/  LDL.LU R10, [R1+0x14f8] ;  /* 0x0014f800010a7983 */ /* 0x000f280000300800 */
[----:B------:R-:W4:Y:S01]  /*d3440*/  LDL.LU R11, [R1+0x14fc] ;  /* 0x0014fc00010b7983 */ /* 0x000f220000300800 */
[----:B---3--:R-:W-:-:S15]  /*d3450*/  HMMA.16816.F32 R56, R4, R60, R56 ;  /* 0x0000003c0438723c */ /* 0x008fde0000001838 */
[----:B------:R-:W-:-:S08]  /*d3460*/  NOP ;  /* 0x0000000000007918 */ /* 0x000fd00000000000 */
[----:B------:R-:W-:Y:S04]  /*d3470*/  STL.64 [R1+0xc50], R56 ;  /* 0x000c503801007387 */ /* 0x000fe80000100a00 */
[----:B------:R0:W-:Y:S04]  /*d3480*/  STL.64 [R1+0xc58], R58 ;  /* 0x000c583a01007387 */ /* 0x0001e80000100a00 */
[----:B0-----:R-:W3:Y:S04]  /*d3490*/  LDL.LU.64 R58, [R1+0xe998] ;  /* 0x00e99800013a7983 */ /* 0x001ee80000300a00 */
[----:B------:R-:W2:Y:S04]  /*d34a0*/  LDL.LU.64 R56, [R1+0xe990] ;  /* 0x00e9900001387983 */ /* 0x000ea80000300a00 */
[----:B------:R-:W-:Y:S01]  /*d34b0*/  STL.64 [R1+0xe888], R60 ;  /* 0x00e8883c01007387 */ /* 0x000fe20000100a00 */
        /* <DEDUP_REMOVED lines=9> */
[----:B0-----:R-:W3:Y:S04]  /*d3550*/  LDL.LU.64 R54, [R1+0xe978] ;  /* 0x00e9780001367983 */ /* 0x001ee80000300a00 */
[----:B------:R-:W4:Y:S04]  /*d3560*/  LDL.LU.64 R52, [R1+0xe970] ;  /* 0x00e9700001347983 */ /* 0x000f280000300a00 */
[----:B------:R-:W-:Y:S04]  /*d3570*/  STL.64 [R1+0xe898], R58 ;  /* 0x00e8983a01007387 */ /* 0x000fe80000100a00 */
[----:B------:R0:W-:Y:S04]  /*d3580*/  STL.64 [R1+0xe890], R56 ;  /* 0x00e8903801007387 */ /* 0x0001e80000100a00 */
[----:B0-----:R-:W3:Y:S04]  /*d3590*/  LDL.LU R56, [R1+0x14e0] ;  /* 0x0014e00001387983 */ /* 0x001ee80000300800 */
[----:B------:R-:W3:Y:S04]  /*d35a0*/  LDL.LU R57, [R1+0x14e4] ;  /* 0x0014e40001397983 */ /* 0x000ee80000300800 */
[----:B------:R-:W3:Y:S04]  /*d35b0*/  LDL.LU R58, [R1+0x14e8] ;  /* 0x0014e800013a7983 */ /* 0x000ee80000300800 */
[----:B------:R-:W3:Y:S01]  /*d35c0*/  LDL.LU R59, [R1+0x14ec] ;  /* 0x0014ec00013b7983 */ /* 0x000ee20000300800 */
[C---:B--2---:R-:W-:Y:S06]  /*d35d0*/  HMMA.16816.F32 R28, R4.reuse, R50, R28 ;  /* 0x00000032041c723c */ /* 0x044fec000000181c */
[C---:B----4-:R-:W-:Y:S01]  /*d35e0*/  HMMA.16816.F32 R8, R4.reuse, R52, R8 ;  /* 0x000000340408723c */ /* 0x050fe20000001808 */
[----:B---3--:R-:W-:Y:S05]  /*d35f0*/  STL.64 [R1+0xe8a0], R54 ;  /* 0x00e8a03601007387 */ /* 0x008fea0000100a00 */
[----:B------:R-:W-:-:S15]  /*d3600*/  HMMA.16816.F32 R56, R4, R54, R56 ;  /* 0x000000360438723c */ /* 0x000fde0000001838 */
[----:B------:R-:W-:-:S08]  /*d3610*/  NOP ;  /* 0x0000000000007918 */ /* 0x000fd00000000000 */
[----:B------:R-:W-:Y:S04]  /*d3620*/  STL.64 [R1+0xcc0], R56 ;  /* 0x000cc03801007387 */ /* 0x000fe80000100a00 */
[----:B------:R-:W-:Y:S04]  /*d3630*/  STL.64 [R1+0xcc8], R58 ;  /* 0x000cc83a01007387 */ /* 0x000fe80000100a00 */
[----:B------:R-:W-:Y:S04]  /*d3640*/  STL.64 [R1+0xe8c8], R52 ;  /* 0x00e8c83401007387 */ /* 0x000fe80000100a00 */
[----:B------:R-:W-:Y:S04]  /*d3650*/  STL.64 [R1+0xcd0], R8 ;  /* 0x000cd00801007387 */ /* 0x000fe80000100a00 */
[----:B------:R0:W-:Y:S02]  /*d3660*/  STL.64 [R1+0xcd8], R10 ;  /* 0x000cd80a01007387 */ /* 0x0001e40000100a00 */
[C---:B0-----:R-:W-:Y:S02]  /*d3670*/  HMMA.16816.F32 R8, R4.reuse, R48, R12 ;  /* 0x000000300408723c */ /* 0x041fe4000000180c */
[----:B------:R-:W-:Y:S04]  /*d3680*/  STL.64 [R1+0xe8b0], R50 ;  /* 0x00e8b03201007387 */ /* 0x000fe80000100a00 */
[----:B------:R-:W-:Y:S01]  /*d3690*/  STL.64 [R1+0xd00], R28 ;  /* 0x000d001c01007387 */ /* 0x000fe20000100a00 */
[C---:B------:R-:W-:Y:S03]  /*d36a0*/  HMMA.16816.F32 R12, R4.reuse, R46, R16 ;  /* 0x0000002e040c723c */ /* 0x040fe60000001810 */
[----:B------:R-:W-:Y:S04]  /*d36b0*/  STL.64 [R1+0xd08], R30 ;  /* 0x000d081e01007387 */ /* 0x000fe80000100a00 */
[----:B------:R-:W-:Y:S09]  /*d36c0*/  STL.64 [R1+0xe8a8], R48 ;  /* 0x00e8a83001007387 */ /* 0x000ff20000100a00 */
        /* <DEDUP_REMOVED lines=31> */
[----:B0-----:R-:W3:Y:S04]  /*d38c0*/  LDL.LU R8, [R1+0x1560] ;  /* 0x0015600001087983 */ /* 0x001ee80000300800 */
[----:B------:R-:W3:Y:S04]  /*d38d0*/  LDL.LU R9, [R1+0x1564] ;  /* 0x0015640001097983 */ /* 0x000ee80000300800 */
[----:B-1----:R-:W3:Y:S04]  /*d38e0*/  LDL.LU R10, [R1+0x1568] ;  /* 0x00156800010a7983 */ /* 0x002ee80000300800 */
        /* <DEDUP_REMOVED lines=81> */
[----:B------:R-:W4:Y:S02]  /*d3e00*/  LDL.LU R27, [R1+0x15cc] ;  /* 0x0015cc00011b7983 */ /* 0x000f240000300800 */
[----:B----4-:R-:W-:-:S15]  /*d3e10*/  HMMA.16816.F32 R24, R4, R22, R24 ;  /* 0x000000160418723c */ /* 0x010fde0000001818 */
[----:B------:R-:W-:-:S08]  /*d3e20*/  NOP ;  /* 0x0000000000007918 */ /* 0x000fd00000000000 */
[----:B------:R-:W-:Y:S04]  /*d3e30*/  STL.64 [R1+0xe60], R24 ;  /* 0x000e601801007387 */ /* 0x000fe80000100a00 */
[----:B------:R2:W-:Y:S02]  /*d3e40*/  STL.64 [R1+0xe68], R26 ;  /* 0x000e681a01007387 */ /* 0x0005e40000100a00 */
[C---:B--2---:R-:W-:Y:S02]  /*d3e50*/  HMMA.16816.F32 R24, R4.reuse, R20, R32 ;  /* 0x000000140418723c */ /* 0x044fe40000001820 */
[----:B------:R-:W-:Y:S04]  /*d3e60*/  STL.64 [R1+0xe840], R22 ;  /* 0x00e8401601007387 */ /* 0x000fe80000100a00 */
[----:B------:R3:W-:Y:S02]  /*d3e70*/  STL.64 [R1+0xe838], R20 ;  /* 0x00e8381401007387 */ /* 0x0007e40000100a00 */
[----:B---3--:R-:W-:-:S15]  /*d3e80*/  HMMA.16816.F32 R20, R4, R16, R40 ;  /* 0x000000100414723c */ /* 0x008fde0000001828 */
        /* <DEDUP_REMOVED lines=18> */
[----:B------:R0:W-:Y:S04]  /*d3fb0*/  STL.64 [R1+0xf00], R16 ;  /* 0x000f001001007387 */ /* 0x0001e80000100a00 */
[----:B------:R1:W-:Y:S04]  /*d3fc0*/  STL.64 [R1+0xf08], R18 ;  /* 0x000f081201007387 */ /* 0x0003e80000100a00 */
[----:B------:R-:W-:-:S13]  /*d3fd0*/  STL [R1+0xe7c0], R11 ;  /* 0x00e7c00b01007387 */ /* 0x000fda0000100800 */
[----:B------:R-:W-:Y:S04]  /*d3fe0*/  STL.64 [R1+0xf10], R12 ;  /* 0x000f100c01007387 */ /* 0x000fe80000100a00 */
[----:B------:R-:W-:Y:S04]  /*d3ff0*/  STL.64 [R1+0xf18], R14 ;  /* 0x000f180e01007387 */ /* 0x000fe80000100a00 */
        /* <DEDUP_REMOVED lines=11> */
[----:B------:R-:W-:Y:S01]  /*d40b0*/  IMAD.MOV.U32 R23, RZ, RZ, R8 ;  /* 0x000000ffff177224 */ /* 0x000fe200078e0008 */
[----:B---3--:R-:W-:Y:S04]  /*d40c0*/  STL.64 [R1+0xe8d8], R34 ;  /* 0x00e8d82201007387 */ /* 0x008fe80000100a00 */
[----:B--2---:R2:W-:Y:S04]  /*d40d0*/  STL.64 [R1+0xe8d0], R32 ;  /* 0x00e8d02001007387 */ /* 0x0045e80000100a00 */
[----:B------:R-:W3:Y:S04]  /*d40e0*/  LDL.LU R3, [R1+0xe908] ;  /* 0x00e9080001037983 */ /* 0x000ee80000300800 */
[----:B------:R-:W4:Y:S04]  /*d40f0*/  LDL.LU R8, [R1+0xe904] ;  /* 0x00e9040001087983 */ /* 0x000f280000300800 */
[----:B0-----:R-:W2:Y:S04]  /*d4100*/  LDL.LU R16, [R1+0x16b0] ;  /* 0x0016b00001107983 */ /* 0x001ea80000300800 */
[----:B------:R-:W2:Y:S04]  /*d4110*/  LDL.LU R17, [R1+0x16b4] ;  /* 0x0016b40001117983 */ /* 0x000ea80000300800 */
[----:B-1----:R-:W3:Y:S04]  /*d4120*/  LDL.LU R18, [R1+0x16b8] ;  /* 0x0016b80001127983 */ /* 0x002ee80000300800 */
        /* <DEDUP_REMOVED lines=10> */
[----:B------:R-:W4:Y:S04]  /*d41d0*/  LDL.LU R9, [R1+0xe900] ;  /* 0x00e9000001097983 */ /* 0x000f280000300800 */
        /* <DEDUP_REMOVED lines=8> */
[----:B-1----:R-:W4:Y:S04]  /*d4260*/  LDL.LU R48, [R1+0x1630] ;  /* 0x0016300001307983 */ /* 0x002f280000300800 */
[----:B------:R-:W4:Y:S04]  /*d4270*/  LDL.LU R49, [R1+0x1634] ;  /* 0x0016340001317983 */ /* 0x000f280000300800 */
[----:B------:R-:W4:Y:S04]  /*d4280*/  LDL.LU R50, [R1+0x1638] ;  /* 0x0016380001327983 */ /* 0x000f280000300800 */
[----:B------:R-:W4:Y:S01]  /*d4290*/  LDL.LU R51, [R1+0x163c] ;  /* 0x00163c0001337983 */ /* 0x000f220000300800 */
[----:B------:R-:W-:-:S03]  /*d42a0*/  IMAD R28, R28, 0x100, R54 ;  /* 0x000001001c1c7824 */ /* 0x000fc600078e0236 */
[----:B------:R-:W2:Y:S01]  /*d42b0*/  LDL.LU R36, [R1+0x1660] ;  /* 0x0016600001247983 */ /* 0x000ea20000300800 */
[----:B------:R-:W-:-:S03]  /*d42c0*/  IMAD R29, R29, 0x100, R55 ;  /* 0x000001001d1d7824 */ /* 0x000fc600078e0237 */
[----:B------:R-:W2:Y:S04]  /*d42d0*/  LDL.LU R37, [R1+0x1664] ;  /* 0x0016640001257983 */ /* 0x000ea80000300800 */
[----:B------:R-:W2:Y:S04]  /*d42e0*/  LDL.LU R38, [R1+0x1668] ;  /* 0x0016680001267983 */ /* 0x000ea80000300800 */
[----:B------:R-:W2:Y:S04]  /*d42f0*/  LDL.LU R39, [R1+0x166c] ;  /* 0x00166c0001277983 */ /* 0x000ea80000300800 */
[----:B------:R-:W2:Y:S01]  /*d4300*/  LDL.64 R54, [R1+0x18] ;  /* 0x0000180001367983 */ /* 0x000ea20000100a00 */
[----:B------:R-:W-:-:S03]  /*d4310*/  IMAD R30, R30, 0x100, R60 ;  /* 0x000001001e1e7824 */ /* 0x000fc600078e023c */
[----:B------:R-:W2:Y:S01]  /*d4320*/  LDL.LU R56, [R1+0x1690] ;  /* 0x0016900001387983 */ /* 0x000ea20000300800 */
[----:B------:R-:W-:-:S03]  /*d4330*/  IMAD R31, R31, 0x100, R61 ;  /* 0x000001001f1f7824 */ /* 0x000fc600078e023d */
[----:B------:R-:W2:Y:S01]  /*d4340*/  LDL.LU R57, [R1+0x1694] ;  /* 0x0016940001397983 */ /* 0x000ea20000300800 */
[----:B------:R-:W-:-:S03]  /*d4350*/  IMAD.MOV.U32 R53, RZ, RZ, R0 ;  /* 0x000000ffff357224 */ /* 0x000fc600078e0000 */
[----:B------:R-:W2:Y:S04]  /*d4360*/  LDL.LU R58, [R1+0x1698] ;  /* 0x00169800013a7983 */ /* 0x000ea80000300800 */
[----:B------:R-:W2:Y:S04]  /*d4370*/  LDL.LU R59, [R1+0x169c] ;  /* 0x00169c00013b7983 */ /* 0x000ea80000300800 */
[----:B------:R-:W2:Y:S04]  /*d4380*/  LDL.64 R60, [R1+0x10] ;  /* 0x00001000013c7983 */ /* 0x000ea80000100a00 */
[----:B------:R-:W2:Y:S04]  /*d4390*/  LDL.LU R12, [R1+0x16a0] ;  /* 0x0016a000010c7983 */ /* 0x000ea80000300800 */
[----:B------:R-:W2:Y:S04]  /*d43a0*/  LDL.LU R13, [R1+0x16a4] ;  /* 0x0016a400010d7983 */ /* 0x000ea80000300800 */
[----:B------:R-:W2:Y:S04]  /*d43b0*/  LDL.LU R14, [R1+0x16a8] ;  /* 0x0016a800010e7983 */ /* 0x000ea80000300800 */
[----:B------:R-:W2:Y:S04]  /*d43c0*/  LDL.LU R15, [R1+0x16ac] ;  /* 0x0016ac00010f7983 */ /* 0x000ea80000300800 */
        /* <DEDUP_REMOVED lines=13> */
[C---:B---3--:R-:W-:Y:S06]  /*d44a0*/  HMMA.16816.F32 R16, R4.reuse, R2, R16 ;  /* 0x000000020410723c */ /* 0x048fec0000001810 */
        /* <DEDUP_REMOVED lines=10> */
[----:B------:R-:W3:Y:S04]  /*d4550*/  LDL.LU.64 R16, [R1+0xe8e0] ;  /* 0x00e8e00001107983 */ /* 0x000ee80000300a00 */
[----:B------:R-:W4:Y:S04]  /*d4560*/  LDL.LU.64 R34, [R1+0xe8d8] ;  /* 0x00e8d80001227983 */ /* 0x000f280000300a00 */
[----:B------:R-:W4:Y:S04]  /*d4570*/  LDL.LU.64 R32, [R1+0xe8d0] ;  /* 0x00e8d00001207983 */ /* 0x000f280000300a00 */
[----:B------:R-:W4:Y:S04]  /*d4580*/  LDL.LU.64 R52, [R1+0xe8c8] ;  /* 0x00e8c80001347983 */ /* 0x000f280000300a00 */
[----:B------:R-:W-:Y:S04]  /*d4590*/  STL.64 [R1+0xf70], R4 ;  /* 0x000f700401007387 */ /* 0x000fe80000100a00 */
[----:B------:R0:W-:Y:S04]  /*d45a0*/  STL.64 [R1+0xf78], R6 ;  /* 0x000f780601007387 */ /* 0x0001e80000100a00 */
[----:B0-----:R-:W3:Y:S01]  /*d45b0*/  LDL.64 R6, [R1+0x30] ;  /* 0x0000300001067983 */ /* 0x001ee20000100a00 */
[----:B------:R-:W-:-:S02]  /*d45c0*/  F2FP.F16.E5M2.UNPACK_B R28, R28 ;  /* 0x0000001cff1c723e */ /* 0x000fc400020004ff */
[----:B------:R-:W-:Y:S02]  /*d45d0*/  F2FP.F16.E5M2.UNPACK_B R29, R29 ;  /* 0x0000001dff1d723e */ /* 0x000fe400020004ff */
[----:B------:R-:W-:Y:S02]  /*d45e0*/  F2FP.F16.E5M2.UNPACK_B R30, R30 ;  /* 0x0000001eff1e723e */ /* 0x000fe400020004ff */
[----:B------:R-:W-:-:S07]  /*d45f0*/  F2FP.F16.E5M2.UNPACK_B R31, R31 ;  /* 0x0000001fff1f723e */ /* 0x000fce00020004ff */
[----:B------:R-:W-:Y:S01]  /*d4600*/  HMMA.16816.F32 R56, R28, R60, R56 ;  /* 0x0000003c1c38723c */ /* 0x000fe20000001838 */
[----:B------:R-:W-:-:S05]  /*d4610*/  IMAD.MOV.U32 R5, RZ, RZ, R55 ;  /* 0x000000ffff057224 */ /* 0x000fca00078e0037 */
[----:B------:R-:W-:Y:S01]  /*d4620*/  IMAD.MOV.U32 R11, RZ, RZ, R60 ;  /* 0x000000ffff0b7224 */ /* 0x000fe200078e003c */
[C---:B--2---:R-:W-:Y:S06]  /*d4630*/  HMMA.16816.F32 R48, R28.reuse, R54, R48 ;  /* 0x000000361c30723c */ /* 0x044fec0000001830 */
[----:B---3--:R-:W-:Y:S06]  /*d4640*/  HMMA.16816.F32 R36, R28, R6, R36 ;  /* 0x000000061c24723c */ /* 0x008fec0000001824 */
[----:B------:R-:W-:-:S02]  /*d4650*/  IMAD.MOV.U32 R4, RZ, RZ, R6 ;  /* 0x000000ffff047224 */ /* 0x000fc400078e0006 */
[----:B------:R-:W-:Y:S02]  /*d4660*/  IMAD.MOV.U32 R0, RZ, RZ, R7 ;  /* 0x000000ffff007224 */ /* 0x000fe400078e0007 */
[----:B------:R-:W-:Y:S02]  /*d4670*/  IMAD.MOV.U32 R6, RZ, RZ, R54 ;  /* 0x000000ffff067224 */ /* 0x000fe400078e0036 */
[----:B------:R-:W-:-:S11]  /*d4680*/  IMAD.MOV.U32 R7, RZ, RZ, R61 ;  /* 0x000000ffff077224 */ /* 0x000fd600078e003d */
        /* <DEDUP_REMOVED lines=8> */
[----:B------:R-:W3:Y:S04]  /*d4710*/  LDL.LU.64 R54, [R1+0xe8a0] ;  /* 0x00e8a00001367983 */ /* 0x000ee80000300a00 */
[----:B------:R-:W-:Y:S04]  /*d4720*/  STL.64 [R1+0xfd0], R56 ;  /* 0x000fd03801007387 */ /* 0x000fe80000100a00 */
[----:B------:R0:W-:Y:S04]  /*d4730*/  STL.64 [R1+0xfd8], R58 ;  /* 0x000fd83a01007387 */ /* 0x0001e80000100a00 */
[----:B0-----:R-:W4:Y:S04]  /*d4740*/  LDL.LU.64 R58, [R1+0xe898] ;  /* 0x00e89800013a7983 */ /* 0x001f280000300a00 */
[----:B------:R-:W2:Y:S04]  /*d4750*/  LDL.LU.64 R56, [R1+0xe890] ;  /* 0x00e8900001387983 */ /* 0x000ea80000300a00 */
[----:B------:R-:W3:Y:S04]  /*d4760*/  LDL.LU.64 R60, [R1+0xe888] ;  /* 0x00e88800013c7983 */ /* 0x000ee80000300a00 */
[----:B------:R-:W-:Y:S04]  /*d4770*/  STL.64 [R1+0xe880], R10 ;  /* 0x00e8800a01007387 */ /* 0x000fe80000100a00 */
[----:B------:R0:W-:Y:S02]  /*d4780*/  STL.64 [R1+0xe878], R8 ;  /* 0x00e8780801007387 */ /* 0x0001e40000100a00 */
[----:B0-----:R-:W-:-:S15]  /*d4790*/  HMMA.16816.F32 R8, R28, R20, R12 ;  /* 0x000000141c08723c */ /* 0x001fde000000180c */
[----:B------:R-:W-:-:S08]  /*d47a0*/  NOP ;  /* 0x0000000000007918 */ /* 0x000fd00000000000 */
[----:B------:R-:W-:Y:S04]  /*d47b0*/  STL.64 [R1+0xff0], R8 ;  /* 0x000ff00801007387 */ /* 0x000fe80000100a00 */
[----:B------:R0:W-:Y:S02]  /*d47c0*/  STL.64 [R1+0xff8], R10 ;  /* 0x000ff80a01007387 */ /* 0x0001e40000100a00 */
[----:B0-----:R-:W-:Y:S01]  /*d47d0*/  HMMA.16816.F32 R8, R28, R22, R16 ;  /* 0x000000161c08723c */ /* 0x001fe20000001810 */
[----:B------:R-:W-:Y:S02]  /*d47e0*/  IMAD.MOV.U32 R13, RZ, RZ, R20 ;  /* 0x000000ffff0d7224 */ /* 0x000fe400078e0014 */
[----:B------:R-:W-:-:S15]  /*d47f0*/  IMAD.MOV.U32 R12, RZ, RZ, R21 ;  /* 0x000000ffff0c7224 */ /* 0x000fde00078e0015 */
[----:B------:R-:W-:-:S05]  /*d4800*/  NOP ;  /* 0x0000000000007918 */ /* 0x000fca0000000000 */
[----:B------:R-:W-:Y:S04]  /*d4810*/  STL.64 [R1+0x1010], R8 ;  /* 0x0010100801007387 */ /* 0x000fe80000100a00 */
[----:B------:R2:W-:Y:S01]  /*d4820*/  STL.64 [R1+0x1018], R10 ;  /* 0x0010180a01007387 */ /* 0x0005e20000100a00 */
[C---:B----4-:R-:W-:Y:S06]  /*d4830*/  HMMA.16816.F32 R16, R28.reuse, R58, R32 ;  /* 0x0000003a1c10723c */ /* 0x050fec0000001820 */
[C---:B---3--:R-:W-:Y:S06]  /*d4840*/  HMMA.16816.F32 R20, R28.reuse, R60, R24 ;  /* 0x0000003c1c14723c */ /* 0x048fec0000001818 */
[----:B--2---:R-:W-:-:S15]  /*d4850*/  HMMA.16816.F32 R8, R28, R56, R36 ;  /* 0x000000381c08723c */ /* 0x004fde0000001824 */
[----:B------:R-:W-:-:S02]  /*d4860*/  NOP ;  /* 0x0000000000007918 */ /* 0x000fc40000000000 */
[----:B------:R-:W-:Y:S04]  /*d4870*/  STL.64 [R1+0x1020], R20 ;  /* 0x0010201401007387 */ /* 0x000fe80000100a00 */
[----:B------:R-:W-:Y:S04]  /*d4880*/  STL.64 [R1+0x1028], R22 ;  /* 0x0010281601007387 */ /* 0x000fe80000100a00 */
[----:B------:R-:W-:Y:S04]  /*d4890*/  STL.64 [R1+0xe798], R58 ;  /* 0x00e7983a01007387 */ /* 0x000fe80000100a00 */
[----:B------:R-:W-:Y:S04]  /*d48a0*/  STL.64 [R1+0x1050], R16 ;  /* 0x0010501001007387 */ /* 0x000fe80000100a00 */
[----:B------:R0:W-:Y:S04]  /*d48b0*/  STL.64 [R1+0x1058], R18 ;  /* 0x0010581201007387 */ /* 0x0001e80000100a00 */
[----:B------:R1:W-:Y:S04]  /*d48c0*/  STL.64 [R1+0xe790], R56 ;  /* 0x00e7903801007387 */ /* 0x0003e80000100a00 */
[----:B------:R-:W-:Y:S01]  /*d48d0*/  STL.64 [R1+0x1060], R8 ;  /* 0x0010600801007387 */ /* 0x000fe20000100a00 */
[C---:B0-----:R-:W-:Y:S03]  /*d48e0*/  HMMA.16816.F32 R16, R28.reuse, R54, R40 ;  /* 0x000000361c10723c */ /* 0x041fe60000001828 */
[----:B------:R0:W-:Y:S04]  /*d48f0*/  STL.64 [R1+0x1068], R10 ;  /* 0x0010680a01007387 */ /* 0x0001e80000100a00 */
[----:B-1----:R-:W2:Y:S04]  /*d4900*/  LDL.LU R56, [R1+0x1870] ;  /* 0x0018700001387983 */ /* 0x002ea80000300800 */
[----:B------:R-:W2:Y:S01]  /*d4910*/  LDL.LU R57, [R1+0x1874] ;  /* 0x0018740001397983 */ /* 0x000ea20000300800 */
[C---:B0-----:R-:W-:Y:S03]  /*d4920*/  HMMA.16816.F32 R8, R28.reuse, R52, R44 ;  /* 0x000000341c08723c */ /* 0x041fe6000000182c */
[----:B------:R-:W2:Y:S04]  /*d4930*/  LDL.LU R58, [R1+0x1878] ;  /* 0x00187800013a7983 */ /* 0x000ea80000300800 */
[----:B------:R-:W2:Y:S04]  /*d4940*/  LDL.LU R59, [R1+0x187c] ;  /* 0x00187c00013b7983 */ /* 0x000ea80000300800 */
[----:B------:R-:W3:Y:S04]  /*d4950*/  LDL.LU R44, [R1+0x1770] ;  /* 0x00177000012c7983 */ /* 0x000ee80000300800 */
[----:B------:R-:W-:Y:S04]  /*d4960*/  STL.64 [R1+0x1070], R16 ;  /* 0x0010701001007387 */ /* 0x000fe80000100a00 */
[----:B------:R-:W-:Y:S04]  /*d4970*/  STL.64 [R1+0x1078], R18 ;  /* 0x0010781201007387 */ /* 0x000fe80000100a00 */
[----:B------:R0:W-:Y:S04]  /*d4980*/  STL.64 [R1+0x10a0], R8 ;  /* 0x0010a00801007387 */ /* 0x0001e80000100a00 */
[----:B------:R1:W-:Y:S04]  /*d4990*/  STL.64 [R1+0x10a8], R10 ;  /* 0x0010a80a01007387 */ /* 0x0003e80000100a00 */
[----:B------:R-:W3:Y:S04]  /*d49a0*/  LDL.LU R45, [R1+0x1774] ;  /* 0x00177400012d7983 */ /* 0x000ee80000300800 */
[----:B------:R-:W3:Y:S04]  /*d49b0*/  LDL.LU R46, [R1+0x1778] ;  /* 0x00177800012e7983 */ /* 0x000ee80000300800 */
[----:B------:R-:W3:Y:S04]  /*d49c0*/  LDL.LU R47, [R1+0x177c] ;  /* 0x00177c00012f7983 */ /* 0x000ee80000300800 */
[----:B0-----:R-:W4:Y:S04]  /*d49d0*/  LDL.LU R8, [R1+0x1750] ;  /* 0x0017500001087983 */ /* 0x001f280000300800 */
[----:B------:R-:W4:Y:S04]  /*d49e0*/  LDL.LU R9, [R1+0x1754] ;  /* 0x0017540001097983 */ /* 0x000f280000300800 */
[----:B-1----:R-:W4:Y:S04]  /*d49f0*/  LDL.LU R10, [R1+0x1758] ;  /* 0x00175800010a7983 */ /* 0x002f280000300800 */
        /* <DEDUP_REMOVED lines=33> */
[----:B------:R-:W-:-:S08]  /*d4c10*/  NOP ;  /* 0x0000000000007918 */ /* 0x000fd00000000000 */
        /* <DEDUP_REMOVED lines=84> */
[----:B-1----:R-:W-:Y:S01]  /*d5160*/  HMMA.16816.F32 R32, R28, R22, R52 ;  /* 0x000000161c20723c */ /* 0x002fe20000001834 */
[----:B------:R-:W-:-:S02]  /*d5170*/  IMAD.MOV.U32 R58, RZ, RZ, R13 ;  /* 0x000000ffff3a7224 */ /* 0x000fc400078e000d */
[----:B------:R-:W-:Y:S02]  /*d5180*/  IMAD.MOV.U32 R59, RZ, RZ, R12 ;  /* 0x000000ffff3b7224 */ /* 0x000fe400078e000c */
[----:B------:R-:W-:Y:S02]  /*d5190*/  IMAD.MOV.U32 R56, RZ, RZ, R11 ;  /* 0x000000ffff387224 */ /* 0x000fe400078e000b */
[----:B------:R-:W-:-:S15]  /*d51a0*/  IMAD.MOV.U32 R57, RZ, RZ, R7 ;  /* 0x000000ffff397224 */ /* 0x000fde00078e0007 */
[----:B------:R-:W-:-:S01]  /*d51b0*/  NOP ;  /* 0x0000000000007918 */ /* 0x000fc20000000000 */
        /* <DEDUP_REMOVED lines=32> */
[----:B------:R-:W3:Y:S04]  /*d53c0*/  LDL.LU R58, [R1+0x18b8] ;  /* 0x0018b800013a7983 */ /* 0x000ee80000300800 */
[----:B------:R-:W3:Y:S04]  /*d53d0*/  LDL.LU R59, [R1+0x18bc] ;  /* 0x0018bc00013b7983 */ /* 0x000ee80000300800 */
[----:B------:R-:W3:Y:S01]  /*d53e0*/  LDL.LU R48, [R1+0x18a0] ;  /* 0x0018a00001307983 */ /* 0x000ee20000300800 */
[----:B------:R-:W-:-:S03]  /*d53f0*/  IMAD.MOV.U32 R44, RZ, RZ, R4 ;  /* 0x000000ffff2c7224 */ /* 0x000fc600078e0004 */
        /* <DEDUP_REMOVED lines=46> */
[----:B---3--:R-:W-:Y:S01]  /*d56e0*/  IMAD R4, R4, 0x100, R11 ;  /* 0x0000010004047824 */ /* 0x008fe200078e020b */
        /* <DEDUP_REMOVED lines=17> */
[----:B------:R-:W4:Y:S01]  /*d5800*/  LDL.LU R11, [R1+0xe7c0] ;  /* 0x00e7c000010b7983 */ /* 0x000f220000300800 */
[----:B------:R-:W-:-:S02]  /*d5810*/  IMAD R5, R5, 0x100, R32 ;  /* 0x0000010005057824 */ /* 0x000fc400078e0220 */
[----:B------:R-:W-:Y:S02]  /*d5820*/  IMAD R6, R6, 0x100, R33 ;  /* 0x0000010006067824 */ /* 0x000fe400078e0221 */
[----:B------:R-:W-:Y:S01]  /*d5830*/  IMAD R7, R0, 0x100, R7 ;  /* 0x0000010000077824 */ /* 0x000fe200078e0207 */
[----:B------:R-:W-:Y:S02]  /*d5840*/  F2FP.F16.E5M2.UNPACK_B R4, R4 ;  /* 0x00000004ff04723e */ /* 0x000fe400020004ff */
[----:B------:R-:W-:Y:S02]  /*d5850*/  F2FP.F16.E5M2.UNPACK_B R5, R5 ;  /* 0x00000005ff05723e */ /* 0x000fe400020004ff */
[----:B------:R-:W-:Y:S02]  /*d5860*/  F2FP.F16.E5M2.UNPACK_B R6, R6 ;  /* 0x00000006ff06723e */ /* 0x000fe400020004ff */
[----:B------:R-:W-:Y:S01]  /*d5870*/  F2FP.F16.E5M2.UNPACK_B R7, R7 ;  /* 0x00000007ff07723e */ /* 0x000fe200020004ff */
[----:B----4-:R-:W-:-:S15]  /*d5880*/  HMMA.16816.F32 R12, R28, R10, R12 ;  /* 0x0000000a1c0c723c */ /* 0x010fde000000180c */
[----:B------:R-:W-:-:S08]  /*d5890*/  NOP ;  /* 0x0000000000007918 */ /* 0x000fd00000000000 */
[----:B------:R-:W-:Y:S04]  /*d58a0*/  STL.64 [R1+0x1230], R12 ;  /* 0x0012300c01007387 */ /* 0x000fe80000100a00 */
[----:B------:R0:W-:Y:S02]  /*d58b0*/  STL.64 [R1+0x1238], R14 ;  /* 0x0012380e01007387 */ /* 0x0001e40000100a00 */
[C---:B0-----:R-:W-:Y:S02]  /*d58c0*/  HMMA.16816.F32 R12, R28.reuse, R8, R16 ;  /* 0x000000081c0c723c */ /* 0x041fe40000001810 */
[----:B------:R-:W-:Y:S04]  /*d58d0*/  STL.64 [R1+0xe6e0], R10 ;  /* 0x00e6e00a01007387 */ /* 0x000fe80000100a00 */
[----:B------:R-:W-:Y:S01]  /*d58e0*/  STL.64 [R1+0xe6d8], R8 ;  /* 0x00e6d80801007387 */ /* 0x000fe20000100a00 */
[----:B------:R-:W-:-:S15]  /*d58f0*/  HMMA.16816.F32 R16, R28, R2, R20 ;  /* 0x000000021c10723c */ /* 0x000fde0000001814 */
[----:B------:R-:W-:-:S01]  /*d5900*/  NOP ;  /* 0x0000000000007918 */ /* 0x000fc20000000000 */
[----:B------:R-:W-:Y:S04]  /*d5910*/  STL.64 [R1+0x1240], R12 ;  /* 0x0012400c01007387 */ /* 0x000fe80000100a00 */
[----:B------:R0:W-:Y:S02]  /*d5920*/  STL.64 [R1+0x1248], R14 ;  /* 0x0012480e01007387 */ /* 0x0001e40000100a00 */
[----:B0-----:R-:W-:Y:S06]  /*d5930*/  HMMA.16816.F32 R12, R28, R34, R24 ;  /* 0x000000221c0c723c */ /* 0x001fec0000001818 */
[----:B------:R-:W-:Y:S01]  /*d5940*/  IMAD.MOV.U32 R8, RZ, RZ, R34 ;  /* 0x000000ffff087224 */ /* 0x000fe200078e0022 */
[----:B------:R-:W-:Y:S04]  /*d5950*/  STL.64 [R1+0x1260], R16 ;  /* 0x0012601001007387 */ /* 0x000fe80000100a00 */
[----:B------:R-:W-:-:S12]  /*d5960*/  STL.64 [R1+0x1268], R18 ;  /* 0x0012681201007387 */ /* 0x000fd80000100a00 */
[----:B------:R-:W-:Y:S04]  /*d5970*/  STL.64 [R1+0x1250], R12 ;  /* 0x0012500c01007387 */ /* 0x000fe80000100a00 */
[----:B------:R-:W-:Y:S04]  /*d5980*/  STL.64 [R1+0x1258], R14 ;  /* 0x0012580e01007387 */ /* 0x000fe80000100a00 */
[----:B------:R0:W-:Y:S02]  /*d5990*/  STL [R1+0xe788], R8 ;  /* 0x00e7880801007387 */ /* 0x0001e40000100800 */
[C---:B0-----:R-:W-:Y:S06]  /*d59a0*/  HMMA.16816.F32 R8, R4.reuse, R44, R36 ;  /* 0x0000002c0408723c */ /* 0x041fec0000001824 */
[C---:B------:R-:W-:Y:S06]  /*d59b0*/  HMMA.16816.F32 R16, R4.reuse, R46, R40 ;  /* 0x0000002e0410723c */ /* 0x040fec0000001828 */
[C---:B--2---:R-:W-:Y:S11]  /*d59c0*/  HMMA.16816.F32 R12, R4.reuse, R56, R48 ;  /* 0x00000038040c723c */ /* 0x044ff60000001830 */
[----:B------:R-:W-:Y:S04]  /*d59d0*/  STL.64 [R1+0x1270], R8 ;  /* 0x0012700801007387 */ /* 0x000fe80000100a00 */
[----:B------:R3:W-:Y:S02]  /*d59e0*/  STL.64 [R1+0x1278], R10 ;  /* 0x0012780a01007387 */ /* 0x0007e40000100a00 */
[----:B---3--:R-:W-:Y:S02]  /*d59f0*/  HMMA.16816.F32 R8, R4, R58, R52 ;  /* 0x0000003a0408723c */ /* 0x008fe40000001834 */
[----:B------:R0:W-:Y:S04]  /*d5a00*/  STL.64 [R1+0x1280], R16 ;  /* 0x0012801001007387 */ /* 0x0001e80000100a00 */
[----:B------:R1:W-:Y:S04]  /*d5a10*/  STL.64 [R1+0x1288], R18 ;  /* 0x0012881201007387 */ /* 0x0003e80000100a00 */
[----:B0-----:R-:W2:Y:S04]  /*d5a20*/  LDL.LU R16, [R1+0x1a30] ;  /* 0x001a300001107983 */ /* 0x001ea80000300800 */
[----:B------:R0:W-:Y:S04]  /*d5a30*/  STL.64 [R1+0x1290], R12 ;  /* 0x0012900c01007387 */ /* 0x0001e80000100a00 */
[----:B------:R3:W-:Y:S05]  /*d5a40*/  STL.64 [R1+0x1298], R14 ;  /* 0x0012980e01007387 */ /* 0x0007ea0000100a00 */
[----:B------:R-:W-:Y:S04]  /*d5a50*/  STL.64 [R1+0x12a0], R8 ;  /* 0x0012a00801007387 */ /* 0x000fe80000100a00 */
[----:B------:R-:W-:Y:S04]  /*d5a60*/  STL.64 [R1+0x12a8], R10 ;  /* 0x0012a80a01007387 */ /* 0x000fe80000100a00 */
[----:B------:R-:W2:Y:S04]  /*d5a70*/  LDL.LU R17, [R1+0x1a34] ;  /* 0x001a340001117983 */ /* 0x000ea80000300800 */
[----:B-1----:R-:W4:Y:S04]  /*d5a80*/  LDL.LU R18, [R1+0x1a38] ;  /* 0x001a380001127983 */ /* 0x002f280000300800 */
[----:B------:R-:W4:Y:S04]  /*d5a90*/  LDL.LU R19, [R1+0x1a3c] ;  /* 0x001a3c0001137983 */ /* 0x000f280000300800 */
[----:B----4-:R1:W-:Y:S04]  /*d5aa0*/  STL.64 [R1+0xe7a8], R18 ;  /* 0x00e7a81201007387 */ /* 0x0103e80000100a00 */
[----:B--2---:R-:W-:Y:S04]  /*d5ab0*/  STL.64 [R1+0xe7a0], R16 ;  /* 0x00e7a01001007387 */ /* 0x004fe80000100a00 */
[----:B------:R-:W2:Y:S04]  /*d5ac0*/  LDL.LU R28, [R1+0x1a10] ;  /* 0x001a1000011c7983 */ /* 0x000ea80000300800 */
[----:B------:R-:W2:Y:S04]  /*d5ad0*/  LDL.LU R29, [R1+0x1a14] ;  /* 0x001a1400011d7983 */ /* 0x000ea80000300800 */
[----:B------:R-:W4:Y:S04]  /*d5ae0*/  LDL.LU R30, [R1+0x1a18] ;  /* 0x001a1800011e7983 */ /* 0x000f280000300800 */
[----:B------:R-:W4:Y:S04]  /*d5af0*/  LDL.LU R31, [R1+0x1a1c] ;  /* 0x001a1c00011f7983 */ /* 0x000f280000300800 */
[----:B----4-:R-:W-:Y:S04]  /*d5b00*/  STL.64 [R1+0xe7b8], R30 ;  /* 0x00e7b81e01007387 */ /* 0x010fe80000100a00 */
[----:B--2---:R2:W-:Y:S04]  /*d5b10*/  STL.64 [R1+0xe7b0], R28 ;  /* 0x00e7b01c01007387 */ /* 0x0045e80000100a00 */
[----:B0-----:R-:W4:Y:S04]  /*d5b20*/  LDL.LU R12, [R1+0x1a20] ;  /* 0x001a2000010c7983 */ /* 0x001f280000300800 */
[----:B------:R-:W4:Y:S04]  /*d5b30*/  LDL.LU R13, [R1+0x1a24] ;  /* 0x001a2400010d7983 */ /* 0x000f280000300800 */
[----:B---3--:R-:W4:Y:S04]  /*d5b40*/  LDL.LU R14, [R1+0x1a28] ;  /* 0x001a2800010e7983 */ /* 0x008f280000300800 */
        /* <DEDUP_REMOVED lines=9> */
[----:B-1----:R-:W3:Y:S04]  /*d5be0*/  LDL R18, [R1] ;  /* 0x0000000001127983 */ /* 0x002ee80000100800 */
[----:B------:R-:W3:Y:S04]  /*d5bf0*/  LDL R19, [R1+0x4] ;  /* 0x0000040001137983 */ /* 0x000ee80000100800 */
[----:B--2---:R-:W3:Y:S04]  /*d5c00*/  LDL.LU R28, [R1+0x1940] ;  /* 0x00194000011c7983 */ /* 0x004ee80000300800 */
[----:B------:R-:W3:Y:S04]  /*d5c10*/  LDL.LU R29, [R1+0x1944] ;  /* 0x00194400011d7983 */ /* 0x000ee80000300800 */
[----:B------:R-:W3:Y:S04]  /*d5c20*/  LDL.LU R30, [R1+0x1948] ;  /* 0x00194800011e7983 */ /* 0x000ee80000300800 */
[----:B------:R-:W3:Y:S04]  /*d5c30*/  LDL.LU R31, [R1+0x194c] ;  /* 0x00194c00011f7983 */ /* 0x000ee80000300800 */
        /* <DEDUP_REMOVED lines=33> */
[C---:B----4-:R-:W-:Y:S06]  /*d5e50*/  HMMA.16816.F32 R56, R4.reuse, R60, R56 ;  /* 0x0000003c0438723c */ /* 0x050fec0000001838 */
[----:B---3--:R-:W-:Y:S01]  /*d5e60*/  HMMA.16816.F32 R16, R4, R18, R28 ;  /* 0x000000120410723c */ /* 0x008fe2000000181c */
[----:B------:R-:W3:Y:S04]  /*d5e70*/  LDL.LU.64 R30, [R1+0xe7b8] ;  /* 0x00e7b800011e7983 */ /* 0x000ee80000300a00 */
[----:B------:R-:W3:-:S15]  /*d5e80*/  LDL.LU.64 R28, [R1+0xe7b0] ;  /* 0x00e7b000011c7983 */ /* 0x000ede0000300a00 */
[----:B------:R-:W-:-:S03]  /*d5e90*/  NOP ;  /* 0x0000000000007918 */ /* 0x000fc60000000000 */
        /* <DEDUP_REMOVED lines=8> */
[C---:B--2---:R-:W-:Y:S06]  /*d5f20*/  HMMA.16816.F32 R8, R4.reuse, R58, R8 ;  /* 0x0000003a0408723c */ /* 0x044fec0000001808 */
[----:B---3--:R-:W-:-:S15]  /*d5f30*/  HMMA.16816.F32 R52, R4, R56, R52 ;  /* 0x000000380434723c */ /* 0x008fde0000001834 */
[----:B------:R-:W-:-:S02]  /*d5f40*/  NOP ;  /* 0x0000000000007918 */ /* 0x000fc40000000000 */
[----:B------:R0:W-:Y:S04]  /*d5f50*/  STL.64 [R1+0x12d0], R8 ;  /* 0x0012d00801007387 */ /* 0x0001e80000100a00 */
[----:B------:R-:W-:Y:S04]  /*d5f60*/  STL.64 [R1+0x12d8], R10 ;  /* 0x0012d80a01007387 */ /* 0x000fe80000100a00 */
[----:B0-----:R-:W2:Y:S04]  /*d5f70*/  LDL.LU R8, [R1+0xe788] ;  /* 0x00e7880001087983 */ /* 0x001ea80000300800 */
        /* <DEDUP_REMOVED lines=56> */
[----:B------:R2:W-:Y:S01]  /*d6300*/  STL.64 [R1+0xe6f8], R44 ;  /* 0x00e6f82c01007387 */ /* 0x0005e20000100a00 */
[C---:B---3--:R-:W-:Y:S06]  /*d6310*/  HMMA.16816.F32 R48, R4.reuse, R42, R48 ;  /* 0x0000002a0430723c */ /* 0x048fec0000001830 */
[----:B------:R-:W-:Y:S01]  /*d6320*/  STL.64 [R1+0xe680], R42 ;  /* 0x00e6802a01007387 */ /* 0x000fe20000100a00 */
[C---:B--2---:R-:W-:Y:S06]  /*d6330*/  HMMA.16816.F32 R44, R4.reuse, R40, R52 ;  /* 0x00000028042c723c */ /* 0x044fec0000001834 */
[C---:B----4-:R-:W-:Y:S10]  /*d6340*/  HMMA.16816.F32 R28, R4.reuse, R36, R28 ;  /* 0x00000024041c723c */ /* 0x050ff4000000181c */
        /* <DEDUP_REMOVED lines=40> */
[----:B------:R-:W2:Y:S01]  /*d65d0*/  LDL.LU R19, [R1+0x1a7c] ;  /* 0x001a7c0001137983 */ /* 0x000ea20000300800 */
[----:B------:R-:W-:-:S03]  /*d65e0*/  IMAD.MOV.U32 R58, RZ, RZ, R8 ;  /* 0x000000ffff3a7224 */ /* 0x000fc600078e0008 */
[----:B------:R-:W3:Y:S04]  /*d65f0*/  LDL.LU R44, [R1+0x1a60] ;  /* 0x001a6000012c7983 */ /* 0x000ee80000300800 */
        /* <DEDUP_REMOVED lines=70> */
[----:B------:R-:W-:Y:S01]  /*d6a60*/  IMAD R28, R28, 0x100, R35 ;  /* 0x000001001c1c7824 */ /* 0x000fe200078e0223 */
[C---:B---3--:R-:W-:Y:S06]  /*d6a70*/  HMMA.16816.F32 R20, R4.reuse, R14, R20 ;  /* 0x0000000e0414723c */ /* 0x048fec0000001814 */
[----:B------:R-:W-:Y:S01]  /*d6a80*/  STL.64 [R1+0xe670], R14 ;  /* 0x00e6700e01007387 */ /* 0x000fe20000100a00 */
[----:B--2---:R-:W-:-:S15]  /*d6a90*/  HMMA.16816.F32 R16, R4, R12, R24 ;  /* 0x0000000c0410723c */ /* 0x004fde0000001818 */
[----:B------:R-:W-:-:S01]  /*d6aa0*/  NOP ;  /* 0x0000000000007918 */ /* 0x000fc20000000000 */
[----:B------:R-:W-:Y:S04]  /*d6ab0*/  STL.64 [R1+0x1410], R20 ;  /* 0x0014101401007387 */ /* 0x000fe80000100a00 */
[----:B------:R-:W-:Y:S04]  /*d6ac0*/  STL.64 [R1+0x1418], R22 ;  /* 0x0014181601007387 */ /* 0x000fe80000100a00 */
[----:B------:R0:W-:Y:S02]  /*d6ad0*/  STL.64 [R1+0xe668], R12 ;  /* 0x00e6680c01007387 */ /* 0x0001e40000100a00 */
[C---:B0-----:R-:W-:Y:S02]  /*d6ae0*/  HMMA.16816.F32 R12, R4.reuse, R10, R36 ;  /* 0x0000000a040c723c */ /* 0x041fe40000001824 */
[----:B------:R-:W-:Y:S04]  /*d6af0*/  STL.64 [R1+0x1420], R16 ;  /* 0x0014201001007387 */ /* 0x000fe80000100a00 */
[----:B------:R-:W-:Y:S04]  /*d6b00*/  STL.64 [R1+0x1428], R18 ;  /* 0x0014281201007387 */ /* 0x000fe80000100a00 */
[----:B------:R-:W-:Y:S04]  /*d6b10*/  STL [R1+0xe5f4], R10 ;  /* 0x00e5f40a01007387 */ /* 0x000fe80000100800 */
[----:B------:R-:W-:Y:S09]  /*d6b20*/  STL [R1+0xe5f0], R11 ;  /* 0x00e5f00b01007387 */ /* 0x000ff20000100800 */
[----:B------:R-:W-:Y:S04]  /*d6b30*/  STL.64 [R1+0x1430], R12 ;  /* 0x0014300c01007387 */ /* 0x000fe80000100a00 */
[----:B------:R0:W-:Y:S04]  /*d6b40*/  STL.64 [R1+0x1438], R14 ;  /* 0x0014380e01007387 */ /* 0x0001e80000100a00 */
[----:B----4-:R-:W-:Y:S04]  /*d6b50*/  STL [R1+0xe5dc], R8 ;  /* 0x00e5dc0801007387 */ /* 0x010fe80000100800 */
[----:B------:R1:W-:Y:S01]  /*d6b60*/  STL [R1+0xe5d8], R9 ;  /* 0x00e5d80901007387 */ /* 0x0003e20000100800 */
[C---:B0-----:R-:W-:Y:S06]  /*d6b70*/  HMMA.16816.F32 R12, R4.reuse, R8, R40 ;  /* 0x00000008040c723c */ /* 0x041fec0000001828 */
[C---:B-1----:R-:W-:Y:S06]  /*d6b80*/  HMMA.16816.F32 R8, R4.reuse, R2, R48 ;  /* 0x000000020408723c */ /* 0x042fec0000001830 */
[----:B------:R-:W-:Y:S11]  /*d6b90*/  HMMA.16816.F32 R4, R4, R58, R52 ;  /* 0x0000003a0404723c */ /* 0x000ff60000001834 */
[----:B------:R-:W-:Y:S04]  /*d6ba0*/  STL.64 [R1+0x1440], R12 ;  /* 0x0014400c01007387 */ /* 0x000fe80000100a00 */
[----:B------:R-:W-:Y:S04]  /*d6bb0*/  STL.64 [R1+0x1448], R14 ;  /* 0x0014480e01007387 */ /* 0x000fe80000100a00 */
[----:B------:R-:W2:Y:S04]  /*d6bc0*/  LDL.LU R32, [R1+0x1b90] ;  /* 0x001b900001207983 */ /* 0x000ea80000300800 */
[----:B------:R-:W-:Y:S04]  /*d6bd0*/  STL.64 [R1+0x1460], R8 ;  /* 0x0014600801007387 */ /* 0x000fe80000100a00 */
[----:B------:R-:W-:Y:S04]  /*d6be0*/  STL.64 [R1+0x1468], R10 ;  /* 0x0014680a01007387 */ /* 0x000fe80000100a00 */
        /* <DEDUP_REMOVED lines=13> */
[----:B------:R-:W4:Y:S04]  /*d6cc0*/  LDL.64 R40, [R1+0x30] ;  /* 0x0000300001287983 */ /* 0x000f280000100a00 */
[----:B------:R-:W3:Y:S04]  /*d6cd0*/  LDL.64 R42, [R1+0x18] ;  /* 0x00001800012a7983 */ /* 0x000ee80000100a00 */
        /* <DEDUP_REMOVED lines=12> */
[----:B------:R-:W2:Y:S01]  /*d6da0*/  LDL.64 R8, [R1+0x10] ;  /* 0x0000100001087983 */ /* 0x000ea20000100a00 */
[----:B------:R-:W-:-:S02]  /*d6db0*/  IMAD R29, R29, 0x100, R56 ;  /* 0x000001001d1d7824 */ /* 0x000fc400078e0238 */
[----:B------:R-:W-:Y:S02]  /*d6dc0*/  IMAD R30, R30, 0x100, R57 ;  /* 0x000001001e1e7824 */ /* 0x000fe400078e0239 */
[----:B------:R-:W-:Y:S01]  /*d6dd0*/  IMAD R31, R0, 0x100, R31 ;  /* 0x00000100001f7824 */ /* 0x000fe200078e021f */
[----:B------:R-:W-:Y:S01]  /*d6de0*/  F2FP.F16.E5M2.UNPACK_B R28, R28 ;  /* 0x0000001cff1c723e */ /* 0x000fe200020004ff */
[----:B------:R-:W2:Y:S01]  /*d6df0*/  LDL.LU R52, [R1+0x1b30] ;  /* 0x001b300001347983 */ /* 0x000ea20000300800 */
[----:B------:R-:W-:Y:S02]  /*d6e00*/  F2FP.F16.E5M2.UNPACK_B R29, R29 ;  /* 0x0000001dff1d723e */ /* 0x000fe400020004ff */
[----:B------:R-:W-:Y:S01]  /*d6e10*/  F2FP.F16.E5M2.UNPACK_B R30, R30 ;  /* 0x0000001eff1e723e */ /* 0x000fe200020004ff */
[----:B------:R-:W2:Y:S01]  /*d6e20*/  LDL.LU R53, [R1+0x1b34] ;  /* 0x001b340001357983 */ /* 0x000ea20000300800 */
[----:B------:R-:W-:-:S03]  /*d6e30*/  F2FP.F16.E5M2.UNPACK_B R31, R31 ;  /* 0x0000001fff1f723e */ /* 0x000fc600020004ff */
        /* <DEDUP_REMOVED lines=17> */
[----:B------:R-:W-:-:S15]  /*d6f50*/  IMAD.MOV.U32 R0, RZ, RZ, R41 ;  /* 0x000000ffff007224 */ /* 0x000fde00078e0029 */
[----:B------:R-:W-:-:S01]  /*d6f60*/  NOP ;  /* 0x0000000000007918 */ /* 0x000fc20000000000 */
[----:B------:R0:W-:Y:S04]  /*d6f70*/  STL.64 [R1+0x1470], R4 ;  /* 0x0014700401007387 */ /* 0x0001e80000100a00 */
[----:B------:R-:W-:Y:S04]  /*d6f80*/  STL.64 [R1+0x1478], R6 ;  /* 0x0014780601007387 */ /* 0x000fe80000100a00 */
[----:B------:R1:W-:Y:S04]  /*d6f90*/  STL.64 [R1+0x1480], R36 ;  /* 0x0014802401007387 */ /* 0x0003e80000100a00 */
[----:B------:R3:W-:Y:S01]  /*d6fa0*/  STL.64 [R1+0x1488], R38 ;  /* 0x0014882601007387 */ /* 0x0007e20000100a00 */
[----:B0-----:R-:W-:-:S03]  /*d6fb0*/  IMAD.MOV.U32 R5, RZ, RZ, R42 ;  /* 0x000000ffff057224 */ /* 0x001fc600078e002a */
[----:B-1----:R-:W4:Y:S04]  /*d6fc0*/  LDL.LU R36, [R1+0x1ba0] ;  /* 0x001ba00001247983 */ /* 0x002f280000300800 */
[----:B------:R-:W4:Y:S04]  /*d6fd0*/  LDL.LU R37, [R1+0x1ba4] ;  /* 0x001ba40001257983 */ /* 0x000f280000300800 */
[----:B---3--:R-:W4:Y:S01]  /*d6fe0*/  LDL.LU R38, [R1+0x1ba8] ;  /* 0x001ba80001267983 */ /* 0x008f220000300800 */
[----:B--2---:R-:W-:Y:S03]  /*d6ff0*/  HMMA.16816.F32 R48, R28, R8, R48 ;  /* 0x000000081c30723c */ /* 0x004fe60000001830 */
[----:B------:R-:W4:Y:S01]  /*d7000*/  LDL.LU R39, [R1+0x1bac] ;  /* 0x001bac0001277983 */ /* 0x000f220000300800 */
[----:B------:R-:W-:-:S03]  /*d7010*/  IMAD.MOV.U32 R4, RZ, RZ, R43 ;  /* 0x000000ffff047224 */ /* 0x000fc600078e002b */
[----:B------:R-:W2:Y:S01]  /*d7020*/  LDL.LU R40, [R1+0x1bb0] ;  /* 0x001bb00001287983 */ /* 0x000ea20000300800 */
[----:B------:R-:W-:-:S03]  /*d7030*/  IMAD.MOV.U32 R7, RZ, RZ, R8 ;  /* 0x000000ffff077224 */ /* 0x000fc600078e0008 */
[----:B------:R-:W2:Y:S01]  /*d7040*/  LDL.LU R41, [R1+0x1bb4] ;  /* 0x001bb40001297983 */ /* 0x000ea20000300800 */
[----:B------:R-:W-:-:S03]  /*d7050*/  IMAD.MOV.U32 R6, RZ, RZ, R9 ;  /* 0x000000ffff067224 */ /* 0x000fc600078e0009 */
[----:B------:R-:W2:Y:S04]  /*d7060*/  LDL.LU R42, [R1+0x1bb8] ;  /* 0x001bb800012a7983 */ /* 0x000ea80000300800 */
[----:B------:R-:W2:Y:S04]  /*d7070*/  LDL.LU R43, [R1+0x1bbc] ;  /* 0x001bbc00012b7983 */ /* 0x000ea80000300800 */
[----:B------:R-:W-:Y:S04]  /*d7080*/  STL.64 [R1+0x1490], R48 ;  /* 0x0014903001007387 */ /* 0x000fe80000100a00 */
[----:B------:R0:W-:Y:S04]  /*d7090*/  STL.64 [R1+0x1498], R50 ;  /* 0x0014983201007387 */ /* 0x0001e80000100a00 */
[----:B0-----:R-:W4:Y:S04]  /*d70a0*/  LDL.LU.64 R50, [R1+0xe6c0] ;  /* 0x00e6c00001327983 */ /* 0x001f280000300a00 */
[----:B------:R-:W2:Y:S04]  /*d70b0*/  LDL.LU.64 R48, [R1+0xe6b8] ;  /* 0x00e6b80001307983 */ /* 0x000ea80000300a00 */
[----:B------:R0:W-:Y:S04]  /*d70c0*/  STL.64 [R1+0xe690], R6 ;  /* 0x00e6900601007387 */ /* 0x0001e80000100a00 */
[----:B0-----:R-:W3:Y:S01]  /*d70d0*/  LDL.64 R6, [R1] ;  /* 0x0000000001067983 */ /* 0x001ee20000100a00 */
[----:B------:R-:W-:Y:S03]  /*d70e0*/  HMMA.16816.F32 R52, R28, R10, R52 ;  /* 0x0000000a1c34723c */ /* 0x000fe60000001834 */
[----:B------:R-:W-:-:S15]  /*d70f0*/  STL.64 [R1+0xe688], R4 ;  /* 0x00e6880401007387 */ /* 0x000fde0000100a00 */
[----:B------:R-:W-:-:S05]  /*d7100*/  NOP ;  /* 0x0000000000007918 */ /* 0x000fca0000000000 */
[----:B------:R-:W-:Y:S04]  /*d7110*/  STL.64 [R1+0x14a0], R52 ;  /* 0x0014a03401007387 */ /* 0x000fe80000100a00 */
[----:B------:R0:W-:Y:S04]  /*d7120*/  STL.64 [R1+0x14a8], R54 ;  /* 0x0014a83601007387 */ /* 0x0001e80000100a00 */
[----:B0-----:R-:W4:Y:S04]  /*d7130*/  LDL.LU.64 R54, [R1+0xe6b0] ;  /* 0x00e6b00001367983 */ /* 0x001f280000300a00 */
[----:B------:R-:W2:Y:S01]  /*d7140*/  LDL.LU.64 R52, [R1+0xe6a8] ;  /* 0x00e6a80001347983 */ /* 0x000ea20000300a00 */
[----:B---3--:R-:W-:-:S15]  /*d7150*/  HMMA.16816.F32 R56, R28, R6, R56 ;  /* 0x000000061c38723c */ /* 0x008fde0000001838 */
[----:B------:R-:W-:-:S08]  /*d7160*/  NOP ;  /* 0x0000000000007918 */ /* 0x000fd00000000000 */
[----:B------:R-:W-:Y:S04]  /*d7170*/  STL.64 [R1+0x14b0], R56 ;  /* 0x0014b03801007387 */ /* 0x000fe80000100a00 */
[----:B------:R0:W-:Y:S04]  /*d7180*/  STL.64 [R1+0x14b8], R58 ;  /* 0x0014b83a01007387 */ /* 0x0001e80000100a00 */
[----:B0-----:R-:W3:Y:S04]  /*d7190*/  LDL.LU.64 R58, [R1+0xe6a0] ;  /* 0x00e6a000013a7983 */ /* 0x001ee80000300a00 */
[----:B------:R-:W4:Y:S01]  /*d71a0*/  LDL.LU.64 R56, [R1+0xe698] ;  /* 0x00e6980001387983 */ /* 0x000f220000300a00 */
[----:B------:R-:W-:-:S02]  /*d71b0*/  IMAD.MOV.U32 R9, RZ, RZ, R10 ;  /* 0x000000ffff097224 */ /* 0x000fc400078e000a */
[----:B------:R-:W-:Y:S02]  /*d71c0*/  IMAD.MOV.U32 R8, RZ, RZ, R11 ;  /* 0x000000ffff087224 */ /* 0x000fe400078e000b */
[----:B------:R-:W-:Y:S02]  /*d71d0*/  IMAD.MOV.U32 R11, RZ, RZ, R6 ;  /* 0x000000ffff0b7224 */ /* 0x000fe400078e0006 */
[----:B------:R-:W-:Y:S02]  /*d71e0*/  IMAD.MOV.U32 R10, RZ, RZ, R7 ;  /* 0x000000ffff0a7224 */ /* 0x000fe400078e0007 */
[----:B------:R-:W-:Y:S06]  /*d71f0*/  HMMA.16816.F32 R4, R28, R60, R12 ;  /* 0x0000003c1c04723c */ /* 0x000fec000000180c */
[----:B------:R-:W-:-:S15]  /*d7200*/  STL.64 [R1+0xe5a0], R60 ;  /* 0x00e5a03c01007387 */ /* 0x000fde0000100a00 */
[----:B------:R-:W-:-:S02]  /*d7210*/  NOP ;  /* 0x0000000000007918 */ /* 0x000fc40000000000 */
[----:B------:R-:W-:Y:S04]  /*d7220*/  STL.64 [R1+0x14c0], R4 ;  /* 0x0014c00401007387 */ /* 0x000fe80000100a00 */
[----:B------:R4:W-:Y:S01]  /*d7230*/  STL.64 [R1+0x14c8], R6 ;  /* 0x0014c80601007387 */ /* 0x0009e20000100a00 */
[C---:B---3--:R-:W-:Y:S06]  /*d7240*/  HMMA.16816.F32 R12, R28.reuse, R58, R16 ;  /* 0x0000003a1c0c723c */ /* 0x048fec0000001810 */
[----:B----4-:R-:W-:Y:S01]  /*d7250*/  HMMA.16816.F32 R4, R28, R56, R20 ;  /* 0x000000381c04723c */ /* 0x010fe20000001814 */
        /* <DEDUP_REMOVED lines=8> */
[----:B-1----:R-:W3:Y:S01]  /*d72e0*/  LDL.LU R56, [R1+0x1c90] ;  /* 0x001c900001387983 */ /* 0x002ee20000300800 */
[----:B--2---:R-:W-:-:S15]  /*d72f0*/  HMMA.16816.F32 R4, R28, R52, R32 ;  /* 0x000000341c04723c */ /* 0x004fde0000001820 */
[----:B------:R-:W-:Y:S04]  /*d7300*/  STL.64 [R1+0x14f0], R12 ;  /* 0x0014f00c01007387 */ /* 0x000fe80000100a00 */
[----:B------:R0:W-:Y:S04]  /*d7310*/  STL.64 [R1+0x14f8], R14 ;  /* 0x0014f80e01007387 */ /* 0x0001e80000100a00 */
[----:B------:R-:W-:Y:S01]  /*d7320*/  STL.64 [R1+0x1500], R4 ;  /* 0x0015000401007387 */ /* 0x000fe20000100a00 */
[C---:B0-----:R-:W-:Y:S03]  /*d7330*/  HMMA.16816.F32 R12, R28.reuse, R50, R36 ;  /* 0x000000321c0c723c */ /* 0x041fe60000001824 */
[----:B------:R0:W-:Y:S04]  /*d7340*/  STL.64 [R1+0x1508], R6 ;  /* 0x0015080601007387 */ /* 0x0001e80000100a00 */
[----:B------:R-:W3:Y:S04]  /*d7350*/  LDL.LU R57, [R1+0x1c94] ;  /* 0x001c940001397983 */ /* 0x000ee80000300800 */
[----:B------:R-:W3:Y:S01]  /*d7360*/  LDL.LU R58, [R1+0x1c98] ;  /* 0x001c9800013a7983 */ /* 0x000ee20000300800 */
[C---:B0-----:R-:W-:Y:S03]  /*d7370*/  HMMA.16816.F32 R4, R28.reuse, R48, R40 ;  /* 0x000000301c04723c */ /* 0x041fe60000001828 */
[----:B------:R-:W3:Y:S04]  /*d7380*/  LDL.LU R59, [R1+0x1c9c] ;  /* 0x001c9c00013b7983 */ /* 0x000ee80000300800 */
[----:B------:R-:W-:Y:S04]  /*d7390*/  STL.64 [R1+0xe5c0], R54 ;  /* 0x00e5c03601007387 */ /* 0x000fe80000100a00 */
[----:B------:R0:W-:Y:S04]  /*d73a0*/  STL.64 [R1+0xe5b8], R52 ;  /* 0x00e5b83401007387 */ /* 0x0001e80000100a00 */
[----:B0-----:R-:W2:Y:S04]  /*d73b0*/  LDL.LU R52, [R1+0x1c80] ;  /* 0x001c800001347983 */ /* 0x001ea80000300800 */
[----:B------:R-:W2:Y:S04]  /*d73c0*/  LDL.LU R53, [R1+0x1c84] ;  /* 0x001c840001357983 */ /* 0x000ea80000300800 */
[----:B------:R-:W2:Y:S04]  /*d73d0*/  LDL.LU R54, [R1+0x1c88] ;  /* 0x001c880001367983 */ /* 0x000ea80000300800 */
[----:B------:R-:W2:Y:S04]  /*d73e0*/  LDL.LU R55, [R1+0x1c8c] ;  /* 0x001c8c0001377983 */ /* 0x000ea80000300800 */
[----:B------:R-:W4:Y:S04]  /*d73f0*/  LDL.LU R40, [R1+0x1bd0] ;  /* 0x001bd00001287983 */ /* 0x000f280000300800 */
[----:B------:R-:W-:Y:S04]  /*d7400*/  STL.64 [R1+0x1510], R12 ;  /* 0x0015100c01007387 */ /* 0x000fe80000100a00 */
[----:B------:R-:W-:Y:S04]  /*d7410*/  STL.64 [R1+0x1518], R14 ;  /* 0x0015180e01007387 */ /* 0x000fe80000100a00 */
[----:B------:R0:W-:Y:S04]  /*d7420*/  STL.64 [R1+0x1520], R4 ;  /* 0x0015200401007387 */ /* 0x0001e80000100a00 */
[----:B------:R1:W-:Y:S04]  /*d7430*/  STL.64 [R1+0x1528], R6 ;  /* 0x0015280601007387 */ /* 0x0003e80000100a00 */
[----:B------:R-:W4:Y:S04]  /*d7440*/  LDL.LU R41, [R1+0x1bd4] ;  /* 0x001bd40001297983 */ /* 0x000f280000300800 */
[----:B------:R-:W4:Y:S04]  /*d7450*/  LDL.LU R42, [R1+0x1bd8] ;  /* 0x001bd800012a7983 */ /* 0x000f280000300800 */
[----:B------:R-:W4:Y:S04]  /*d7460*/  LDL.LU R43, [R1+0x1bdc] ;  /* 0x001bdc00012b7983 */ /* 0x000f280000300800 */
[----:B0-----:R-:W3:Y:S04]  /*d7470*/  LDL.LU R4, [R1+0x1bc0] ;  /* 0x001bc00001047983 */ /* 0x001ee80000300800 */
[----:B------:R-:W3:Y:S04]  /*d7480*/  LDL.LU R5, [R1+0x1bc4] ;  /* 0x001bc40001057983 */ /* 0x000ee80000300800 */
[----:B-1----:R-:W3:Y:S04]  /*d7490*/  LDL.LU R6, [R1+0x1bc8] ;  /* 0x001bc80001067983 */ /* 0x002ee80000300800 */
        /* <DEDUP_REMOVED lines=101> */
[----:B------:R3:W-:Y:S04]  /*d7af0*/  STL.64 [R1+0xe540], R24 ;  /* 0x00e5401801007387 */ /* 0x0007e80000100a00 */
[----:B------:R-:W-:Y:S04]  /*d7b00*/  STL.64 [R1+0x15c0], R32 ;  /* 0x0015c02001007387 */ /* 0x000fe80000100a00 */
[----:B------:R0:W-:Y:S01]  /*d7b10*/  STL.64 [R1+0x15c8], R34 ;  /* 0x0015c82201007387 */ /* 0x0001e20000100a00 */
[C---:B---3--:R-:W-:Y:S06]  /*d7b20*/  HMMA.16816.F32 R24, R28.reuse, R20, R48 ;  /* 0x000000141c18723c */ /* 0x048fec0000001830 */
        /* <DEDUP_REMOVED lines=8> */
[C---:B0-----:R-:W-:Y:S03]  /*d7bb0*/  HMMA.16816.F32 R20, R28.reuse, R16, R56 ;  /* 0x000000101c14723c */ /* 0x041fe60000001838 */
[----:B------:R-:W2:Y:S03]  /*d7bc0*/  LDL.LU R44, [R1+0x1d60] ;  /* 0x001d6000012c7983 */ /* 0x000ea60000300800 */
[----:B-1----:R-:W-:-:S15]  /*d7bd0*/  HMMA.16816.F32 R24, R28, R18, R52 ;  /* 0x000000121c18723c */ /* 0x002fde0000001834 */
[----:B------:R-:W-:-:S08]  /*d7be0*/  NOP ;  /* 0x0000000000007918 */ /* 0x000fd00000000000 */
[----:B------:R0:W-:Y:S04]  /*d7bf0*/  STL.64 [R1+0x15f0], R24 ;  /* 0x0015f01801007387 */ /* 0x0001e80000100a00 */
[----:B------:R1:W-:Y:S04]  /*d7c00*/  STL.64 [R1+0x15f8], R26 ;  /* 0x0015f81a01007387 */ /* 0x0003e80000100a00 */
[----:B------:R3:W-:Y:S04]  /*d7c10*/  STL.64 [R1+0x1600], R20 ;  /* 0x0016001401007387 */ /* 0x0007e80000100a00 */
[----:B------:R-:W-:Y:S04]  /*d7c20*/  STL.64 [R1+0x1608], R22 ;  /* 0x0016081601007387 */ /* 0x000fe80000100a00 */
[----:B------:R-:W2:Y:S04]  /*d7c30*/  LDL.LU R45, [R1+0x1d64] ;  /* 0x001d6400012d7983 */ /* 0x000ea80000300800 */
[----:B------:R-:W4:Y:S04]  /*d7c40*/  LDL.LU R46, [R1+0x1d68] ;  /* 0x001d6800012e7983 */ /* 0x000f280000300800 */
[----:B------:R-:W4:Y:S04]  /*d7c50*/  LDL.LU R47, [R1+0x1d6c] ;  /* 0x001d6c00012f7983 */ /* 0x000f280000300800 */
[----:B----4-:R-:W-:Y:S04]  /*d7c60*/  STL.64 [R1+0xe5d0], R46 ;  /* 0x00e5d02e01007387 */ /* 0x010fe80000100a00 */
[----:B--2---:R-:W-:Y:S04]  /*d7c70*/  STL.64 [R1+0xe5c8], R44 ;  /* 0x00e5c82c01007387 */ /* 0x004fe80000100a00 */
[----:B------:R-:W2:Y:S04]  /*d7c80*/  LDL.LU R40, [R1+0x1d50] ;  /* 0x001d500001287983 */ /* 0x000ea80000300800 */
[----:B------:R-:W2:Y:S04]  /*d7c90*/  LDL.LU R41, [R1+0x1d54] ;  /* 0x001d540001297983 */ /* 0x000ea80000300800 */
[----:B------:R-:W4:Y:S04]  /*d7ca0*/  LDL.LU R42, [R1+0x1d58] ;  /* 0x001d5800012a7983 */ /* 0x000f280000300800 */
[----:B------:R-:W4:Y:S01]  /*d7cb0*/  LDL.LU R43, [R1+0x1d5c] ;  /* 0x001d5c00012b7983 */ /* 0x000f220000300800 */
[----:B------:R-:W-:-:S02]  /*d7cc0*/  IMAD.MOV.U32 R38, RZ, RZ, R11 ;  /* 0x000000ffff267224 */ /* 0x000fc400078e000b */
[----:B------:R-:W-:Y:S02]  /*d7cd0*/  IMAD.MOV.U32 R39, RZ, RZ, R10 ;  /* 0x000000ffff277224 */ /* 0x000fe400078e000a */
[----:B------:R-:W-:Y:S02]  /*d7ce0*/  IMAD.MOV.U32 R36, RZ, RZ, R9 ;  /* 0x000000ffff247224 */ /* 0x000fe400078e0009 */
[----:B------:R-:W-:Y:S01]  /*d7cf0*/  IMAD.MOV.U32 R37, RZ, RZ, R8 ;  /* 0x000000ffff257224 */ /* 0x000fe200078e0008 */
[----:B----4-:R-:W-:Y:S04]  /*d7d00*/  STL.64 [R1+0xe5e8], R42 ;  /* 0x00e5e82a01007387 */ /* 0x010fe80000100a00 */
[----:B--2---:R-:W-:Y:S04]  /*d7d10*/  STL.64 [R1+0xe5e0], R40 ;  /* 0x00e5e02801007387 */ /* 0x004fe80000100a00 */
[----:B------:R-:W-:Y:S04]  /*d7d20*/  STL.64 [R1+0xe600], R38 ;  /* 0x00e6002601007387 */ /* 0x000fe80000100a00 */
[----:B------:R2:W-:Y:S04]  /*d7d30*/  STL.64 [R1+0xe5f8], R36 ;  /* 0x00e5f82401007387 */ /* 0x0005e80000100a00 */
[----:B0-----:R-:W4:Y:S04]  /*d7d40*/  LDL.LU R24, [R1+0x1d30] ;  /* 0x001d300001187983 */ /* 0x001f280000300800 */
[----:B------:R-:W4:Y:S04]  /*d7d50*/  LDL.LU R25, [R1+0x1d34] ;  /* 0x001d340001197983 */ /* 0x000f280000300800 */
[----:B-1----:R-:W2:Y:S04]  /*d7d60*/  LDL.LU R26, [R1+0x1d38] ;  /* 0x001d3800011a7983 */ /* 0x002ea80000300800 */
[----:B------:R-:W2:Y:S01]  /*d7d70*/  LDL.LU R27, [R1+0x1d3c] ;  /* 0x001d3c00011b7983 */ /* 0x000ea20000300800 */
[----:B---3--:R-:W-:-:S02]  /*d7d80*/  IMAD.MOV.U32 R21, RZ, RZ, R4 ;  /* 0x000000ffff157224 */ /* 0x008fc400078e0004 */
[----:B------:R-:W-:Y:S01]  /*d7d90*/  IMAD.MOV.U32 R20, RZ, RZ, R5 ;  /* 0x000000ffff147224 */ /* 0x000fe200078e0005 */
[----:B--2---:R-:W-:Y:S04]  /*d7da0*/  STL.64 [R1+0xe610], R26 ;  /* 0x00e6101a01007387 */ /* 0x004fe80000100a00 */
[----:B----4-:R0:W-:Y:S04]  /*d7db0*/  STL.64 [R1+0xe608], R24 ;  /* 0x00e6081801007387 */ /* 0x0101e80000100a00 */
        /* <DEDUP_REMOVED lines=53> */
[----:B------:R0:W-:Y:S01]  /*d8110*/  STL.64 [R1+0x1618], R26 ;  /* 0x0016181a01007387 */ /* 0x0001e20000100a00 */
[----:B---3--:R-:W-:-:S03]  /*d8120*/  IMAD R4, R4, 0x100, R10 ;  /* 0x0000010004047824 */ /* 0x008fc600078e020a */
[----:B0-----:R-:W2:Y:S04]  /*d8130*/  LDL.LU.64 R26, [R1+0xe610] ;  /* 0x00e61000011a7983 */ /* 0x001ea80000300a00 */
[----:B------:R-:W2:Y:S04]  /*d8140*/  LDL.LU.64 R24, [R1+0xe608] ;  /* 0x00e6080001187983 */ /* 0x000ea80000300a00 */
[----:B------:R-:W-:Y:S04]  /*d8150*/  STL.64 [R1+0x1620], R36 ;  /* 0x0016202401007387 */ /* 0x000fe80000100a00 */
[----:B------:R0:W-:Y:S01]  /*d8160*/  STL.64 [R1+0x1628], R38 ;  /* 0x0016282601007387 */ /* 0x0001e20000100a00 */
[----:B------:R-:W-:-:S03]  /*d8170*/  IMAD R5, R5, 0x100, R11 ;  /* 0x0000010005057824 */ /* 0x000fc600078e020b */
        /* <DEDUP_REMOVED lines=10> */
[----:B------:R-:W-:-:S02]  /*d8220*/  IMAD R6, R6, 0x100, R8 ;  /* 0x0000010006067824 */ /* 0x000fc400078e0208 */
[----:B------:R-:W-:Y:S01]  /*d8230*/  IMAD R7, R7, 0x100, R9 ;  /* 0x0000010007077824 */ /* 0x000fe200078e0209 */
[----:B---3--:R-:W-:-:S15]  /*d8240*/  HMMA.16816.F32 R40, R28, R10, R40 ;  /* 0x0000000a1c28723c */ /* 0x008fde0000001828 */
[----:B------:R-:W-:-:S08]  /*d8250*/  NOP ;  /* 0x0000000000007918 */ /* 0x000fd00000000000 */
[----:B------:R-:W-:Y:S04]  /*d8260*/  STL.64 [R1+0x1630], R40 ;  /* 0x0016302801007387 */ /* 0x000fe80000100a00 */
[----:B------:R0:W-:Y:S04]  /*d8270*/  STL.64 [R1+0x1638], R42 ;  /* 0x0016382a01007387 */ /* 0x0001e80000100a00 */
[----:B0-----:R-:W3:Y:S04]  /*d8280*/  LDL.LU.64 R42, [R1+0xe5e8] ;  /* 0x00e5e800012a7983 */ /* 0x001ee80000300a00 */
[----:B------:R-:W3:Y:S04]  /*d8290*/  LDL.LU.64 R40, [R1+0xe5e0] ;  /* 0x00e5e00001287983 */ /* 0x000ee80000300a00 */
[----:B------:R-:W2:Y:S04]  /*d82a0*/  LDL.LU R8, [R1+0xe5dc] ;  /* 0x00e5dc0001087983 */ /* 0x000ea80000300800 */
[----:B------:R-:W2:Y:S01]  /*d82b0*/  LDL.LU R9, [R1+0xe5d8] ;  /* 0x00e5d80001097983 */ /* 0x000ea20000300800 */
[C---:B------:R-:W-:Y:S06]  /*d82c0*/  HMMA.16816.F32 R52, R28.reuse, R2, R52 ;  /* 0x000000021c34723c */ /* 0x040fec0000001834 */
[C---:B--2---:R-:W-:Y:S06]  /*d82d0*/  HMMA.16816.F32 R44, R28.reuse, R8, R44 ;  /* 0x000000081c2c723c */ /* 0x044fec000000182c */
[----:B------:R-:W-:-:S15]  /*d82e0*/  HMMA.16816.F32 R28, R28, R60, R56 ;  /* 0x0000003c1c1c723c */ /* 0x000fde0000001838 */
[----:B------:R-:W-:-:S02]  /*d82f0*/  NOP ;  /* 0x0000000000007918 */ /* 0x000fc40000000000 */
[----:B------:R-:W-:Y:S04]  /*d8300*/  STL.64 [R1+0x1640], R44 ;  /* 0x0016402c01007387 */ /* 0x000fe80000100a00 */
[----:B------:R0:W-:Y:S04]  /*d8310*/  STL.64 [R1+0x1648], R46 ;  /* 0x0016482e01007387 */ /* 0x0001e80000100a00 */
[----:B0-----:R-:W2:Y:S04]  /*d8320*/  LDL.LU.64 R46, [R1+0xe5d0] ;  /* 0x00e5d000012e7983 */ /* 0x001ea80000300a00 */
[----:B------:R-:W2:Y:S04]  /*d8330*/  LDL.LU.64 R44, [R1+0xe5c8] ;  /* 0x00e5c800012c7983 */ /* 0x000ea80000300a00 */
[----:B------:R0:W-:Y:S04]  /*d8340*/  STL.64 [R1+0xe518], R10 ;  /* 0x00e5180a01007387 */ /* 0x0001e80000100a00 */
[----:B0-----:R-:W4:Y:S04]  /*d8350*/  LDL R10, [R1+0x30] ;  /* 0x00003000010a7983 */ /* 0x001f280000100800 */
[----:B------:R0:W-:Y:S04]  /*d8360*/  STL.64 [R1+0xe510], R8 ;  /* 0x00e5100801007387 */ /* 0x0001e80000100a00 */
[----:B------:R-:W-:Y:S04]  /*d8370*/  STL.64 [R1+0x1660], R52 ;  /* 0x0016603401007387 */ /* 0x000fe80000100a00 */
[----:B------:R1:W-:Y:S01]  /*d8380*/  STL.64 [R1+0x1668], R54 ;  /* 0x0016683601007387 */ /* 0x0003e20000100a00 */
[----:B------:R-:W-:-:S02]  /*d8390*/  IMAD.MOV.U32 R11, RZ, RZ, R0 ;  /* 0x000000ffff0b7224 */ /* 0x000fc400078e0000 */
[----:B------:R-:W-:Y:S02]  /*d83a0*/  IMAD.MOV.U32 R0, RZ, RZ, R61 ;  /* 0x000000ffff007224 */ /* 0x000fe400078e003d */
[----:B0-----:R-:W-:Y:S01]  /*d83b0*/  IMAD.MOV.U32 R8, RZ, RZ, R60 ;  /* 0x000000ffff087224 */ /* 0x001fe200078e003c */
[----:B-1----:R-:W2:Y:S04]  /*d83c0*/  LDL.LU.64 R54, [R1+0xe5c0] ;  /* 0x00e5c00001367983 */ /* 0x002ea80000300a00 */
[----:B------:R-:W2:Y:S04]  /*d83d0*/  LDL.LU.64 R52, [R1+0xe5b8] ;  /* 0x00e5b80001347983 */ /* 0x000ea80000300a00 */
[----:B------:R-:W2:Y:S04]  /*d83e0*/  LDL.LU.64 R58, [R1+0xe5b0] ;  /* 0x00e5b000013a7983 */ /* 0x000ea80000300a00 */
[----:B------:R-:W2:Y:S04]  /*d83f0*/  LDL.LU.64 R56, [R1+0xe5a8] ;  /* 0x00e5a80001387983 */ /* 0x000ea80000300a00 */
[----:B------:R0:W-:Y:S04]  /*d8400*/  STL.64 [R1+0x1650], R28 ;  /* 0x0016501c01007387 */ /* 0x0001e80000100a00 */
[----:B------:R1:W-:Y:S04]  /*d8410*/  STL.64 [R1+0x1658], R30 ;  /* 0x0016581e01007387 */ /* 0x0003e80000100a00 */
[----:B------:R-:W3:Y:S04]  /*d8420*/  LDL.LU.64 R60, [R1+0xe5a0] ;  /* 0x00e5a000013c7983 */ /* 0x000ee80000300a00 */
[----:B0-----:R-:W4:Y:S04]  /*d8430*/  LDL.LU R28, [R1+0x1d00] ;  /* 0x001d0000011c7983 */ /* 0x001f280000300800 */
[----:B------:R-:W4:Y:S04]  /*d8440*/  LDL.LU R29, [R1+0x1d04] ;  /* 0x001d0400011d7983 */ /* 0x000f280000300800 */
[----:B-1----:R-:W4:Y:S04]  /*d8450*/  LDL.LU R30, [R1+0x1d08] ;  /* 0x001d0800011e7983 */ /* 0x002f280000300800 */
[----:B------:R-:W4:Y:S01]  /*d8460*/  LDL.LU R31, [R1+0x1d0c] ;  /* 0x001d0c00011f7983 */ /* 0x000f220000300800 */
[----:B------:R-:W-:-:S02]  /*d8470*/  F2FP.F16.E5M2.UNPACK_B R4, R4 ;  /* 0x00000004ff04723e */ /* 0x000fc400020004ff */
[----:B------:R-:W-:Y:S02]  /*d8480*/  F2FP.F16.E5M2.UNPACK_B R5, R5 ;  /* 0x00000005ff05723e */ /* 0x000fe400020004ff */
[----:B------:R-:W-:Y:S02]  /*d8490*/  F2FP.F16.E5M2.UNPACK_B R6, R6 ;  /* 0x00000006ff06723e */ /* 0x000fe400020004ff */
[----:B------:R-:W-:-:S07]  /*d84a0*/  F2FP.F16.E5M2.UNPACK_B R7, R7 ;  /* 0x00000007ff07723e */ /* 0x000fce00020004ff */
[----:B----4-:R-:W-:-:S15]  /*d84b0*/  HMMA.16816.F32 R28, R4, R10, R28 ;  /* 0x0000000a041c723c */ /* 0x010fde000000181c */
[----:B------:R-:W-:-:S08]  /*d84c0*/  NOP ;  /* 0x0000000000007918 */ /* 0x000fd00000000000 */
[----:B------:R-:W-:Y:S04]  /*d84d0*/  STL.64 [R1+0x1670], R28 ;  /* 0x0016701c01007387 */ /* 0x000fe80000100a00 */
[----:B------:R0:W-:Y:S02]  /*d84e0*/  STL.64 [R1+0x1678], R30 ;  /* 0x0016781e01007387 */ /* 0x0001e40000100a00 */
[C---:B0-----:R-:W-:Y:S06]  /*d84f0*/  HMMA.16816.F32 R28, R4.reuse, R20, R12 ;  /* 0x00000014041c723c */ /* 0x041fec000000180c */
[C---:B------:R-:W-:Y:S06]  /*d8500*/  HMMA.16816.F32 R12, R4.reuse, R22, R16 ;  /* 0x00000016040c723c */ /* 0x040fec0000001810 */
[C---:B------:R-:W-:Y:S06]  /*d8510*/  HMMA.16816.F32 R20, R4.reuse, R36, R24 ;  /* 0x000000240414723c */ /* 0x040fec0000001818 */
[C---:B------:R-:W-:Y:S05]  /*d8520*/  HMMA.16816.F32 R16, R4.reuse, R38, R32 ;  /* 0x000000260410723c */ /* 0x040fea0000001820 */
[----:B------:R-:W-:Y:S04]  /*d8530*/  STL.64 [R1+0x1690], R28 ;  /* 0x0016901c01007387 */ /* 0x000fe80000100a00 */
[----:B------:R-:W-:Y:S04]  /*d8540*/  STL.64 [R1+0x1698], R30 ;  /* 0x0016981e01007387 */ /* 0x000fe80000100a00 */
[----:B------:R-:W-:Y:S04]  /*d8550*/  STL.64 [R1+0x16a0], R12 ;  /* 0x0016a00c01007387 */ /* 0x000fe80000100a00 */
[----:B------:R3:W-:Y:S04]  /*d8560*/  STL.64 [R1+0x16a8], R14 ;  /* 0x0016a80e01007387 */ /* 0x0007e80000100a00 */
[----:B------:R-:W-:Y:S04]  /*d8570*/  STL.64 [R1+0x16b0], R20 ;  /* 0x0016b01401007387 */ /* 0x000fe80000100a00 */
[----:B------:R2:W-:Y:S01]  /*d8580*/  STL.64 [R1+0x16b8], R22 ;  /* 0x0016b81601007387 */ /* 0x0005e20000100a00 */
[C---:B---3--:R-:W-:Y:S06]  /*d8590*/  HMMA.16816.F32 R12, R4.reuse, R60, R40 ;  /* 0x0000003c040c723c */ /* 0x048fec0000001828 */
[----:B------:R-:W-:Y:S04]  /*d85a0*/  STL.64 [R1+0xe4d8], R60 ;  /* 0x00e4d83c01007387 */ /* 0x000fe80000100a00 */
[----:B------:R-:W-:Y:S01]  /*d85b0*/  STL.64 [R1+0x16c0], R16 ;  /* 0x0016c01001007387 */ /* 0x000fe20000100a00 */
[C---:B--2---:R-:W-:Y:S03]  /*d85c0*/  HMMA.16816.F32 R20, R4.reuse, R58, R44 ;  /* 0x0000003a0414723c */ /* 0x044fe6000000182c */
[----:B------:R0:W-:Y:S03]  /*d85d0*/  STL.64 [R1+0x16c8], R18 ;  /* 0x0016c81201007387 */ /* 0x0001e60000100a00 */
[C---:B0-----:R-:W-:Y:S06]  /*d85e0*/  HMMA.16816.F32 R16, R4.reuse, R56, R48 ;  /* 0x000000380410723c */ /* 0x041fec0000001830 */
[----:B------:R0:W-:Y:S04]  /*d85f0*/  STL.64 [R1+0x16e0], R12 ;  /* 0x0016e00c01007387 */ /* 0x0001e80000100a00 */
[----:B------:R1:W-:Y:S04]  /*d8600*/  STL.64 [R1+0x16e8], R14 ;  /* 0x0016e80e01007387 */ /* 0x0003e80000100a00 */
[----:B0-----:R-:W2:Y:S04]  /*d8610*/  LDL.LU R12, [R1+0x1e70] ;  /* 0x001e7000010c7983 */ /* 0x001ea80000300800 */
[----:B------:R-:W-:Y:S04]  /*d8620*/  STL.64 [R1+0x1710], R20 ;  /* 0x0017101401007387 */ /* 0x000fe80000100a00 */
[----:B------:R-:W-:Y:S04]  /*d8630*/  STL.64 [R1+0x1718], R22 ;  /* 0x0017181601007387 */ /* 0x000fe80000100a00 */
[----:B------:R0:W-:Y:S04]  /*d8640*/  STL.64 [R1+0x1720], R16 ;  /* 0x0017201001007387 */ /* 0x0001e80000100a00 */
[----:B------:R3:W-:Y:S04]  /*d8650*/  STL.64 [R1+0x1728], R18 ;  /* 0x0017281201007387 */ /* 0x0007e80000100a00 */
[----:B------:R-:W2:Y:S04]  /*d8660*/  LDL.LU R13, [R1+0x1e74] ;  /* 0x001e7400010d7983 */ /* 0x000ea80000300800 */
[----:B-1----:R-:W2:Y:S04]  /*d8670*/  LDL.LU R14, [R1+0x1e78] ;  /* 0x001e7800010e7983 */ /* 0x002ea80000300800 */
        /* <DEDUP_REMOVED lines=23> */
[----:B---3--:R-:W3:Y:S04]  /*d87f0*/  LDL.LU R18, [R1+0x1da8] ;  /* 0x001da80001127983 */ /* 0x008ee80000300800 */
        /* <DEDUP_REMOVED lines=19> */
[----:B----4-:R-:W-:-:S15]  /*d8930*/  HMMA.16816.F32 R48, R4, R54, R48 ;  /* 0x000000360430723c */ /* 0x010fde0000001830 */
[----:B------:R-:W-:-:S08]  /*d8940*/  NOP ;  /* 0x0000000000007918 */ /* 0x000fd00000000000 */
[----:B------:R-:W-:Y:S04]  /*d8950*/  STL.64 [R1+0x1740], R48 ;  /* 0x0017403001007387 */ /* 0x000fe80000100a00 */
[----:B------:R0:W-:Y:S04]  /*d8960*/  STL.64 [R1+0x1748], R50 ;  /* 0x0017483201007387 */ /* 0x0001e80000100a00 */
[----:B0-----:R-:W3:Y:S04]  /*d8970*/  LDL.LU.64 R50, [R1+0xe598] ;  /* 0x00e5980001327983 */ /* 0x001ee80000300a00 */
[----:B------:R-:W4:Y:S01]  /*d8980*/  LDL.LU.64 R48, [R1+0xe590] ;  /* 0x00e5900001307983 */ /* 0x000f220000300a00 */
[----:B--2---:R-:W-:-:S15]  /*d8990*/  HMMA.16816.F32 R32, R4, R52, R32 ;  /* 0x000000340420723c */ /* 0x004fde0000001820 */
[----:B------:R-:W-:-:S08]  /*d89a0*/  NOP ;  /* 0x0000000000007918 */ /* 0x000fd00000000000 */
        /* <DEDUP_REMOVED lines=74> */
[----:B------:R3:W-:Y:S01]  /*d8e50*/  STL.64 [R1+0x1818], R42 ;  /* 0x0018182a01007387 */ /* 0x0007e20000100a00 */
[C---:B------:R-:W-:Y:S06]  /*d8e60*/  HMMA.16816.F32 R12, R4.reuse, R20, R12 ;  /* 0x00000014040c723c */ /* 0x040fec000000180c */
[C---:B---3--:R-:W-:Y:S06]  /*d8e70*/  HMMA.16816.F32 R40, R4.reuse, R34, R44 ;  /* 0x000000220428723c */ /* 0x048fec000000182c */
[----:B----4-:R-:W-:Y:S01]  /*d8e80*/  HMMA.16816.F32 R36, R4, R32, R48 ;  /* 0x000000200424723c */ /* 0x010fe20000001830 */
        /* <DEDUP_REMOVED lines=17> */
[----:B------:R-:W2:-:S13]  /*d8fa0*/  LDL.LU R48, [R1+0x1f00] ;  /* 0x001f000001307983 */ /* 0x000e9a0000300800 */
        /* <DEDUP_REMOVED lines=10> */
[----:B------:R-:W2:Y:S01]  /*d9050*/  LDL.LU R27, [R1+0x1ecc] ;  /* 0x001ecc00011b7983 */ /* 0x000ea20000300800 */
[----:B------:R-:W-:-:S03]  /*d9060*/  IMAD.MOV.U32 R52, RZ, RZ, R8 ;  /* 0x000000ffff347224 */ /* 0x000fc600078e0008 */
        /* <DEDUP_REMOVED lines=29> */
[----:B------:R-:W2:Y:S04]  /*d9240*/  LDL.LU.64 R54, [R1+0x30] ;  /* 0x0000300001367983 */ /* 0x000ea80000300a00 */
[----:B------:R-:W2:Y:S04]  /*d9250*/  LDL.LU R56, [R1+0x1f10] ;  /* 0x001f100001387983 */ /* 0x000ea80000300800 */
[----:B------:R-:W2:Y:S04]  /*d9260*/  LDL.LU R57, [R1+0x1f14] ;  /* 0x001f140001397983 */ /* 0x000ea80000300800 */
[----:B------:R-:W2:Y:S04]  /*d9270*/  LDL.LU R58, [R1+0x1f18] ;  /* 0x001f1800013a7983 */ /* 0x000ea80000300800 */
[----:B------:R-:W2:Y:S04]  /*d9280*/  LDL.LU R59, [R1+0x1f1c] ;  /* 0x001f1c00013b7983 */ /* 0x000ea80000300800 */
[----:B------:R-:W2:Y:S04]  /*d9290*/  LDL.LU.64 R60, [R1+0x18] ;  /* 0x00001800013c7983 */ /* 0x000ea80000300a00 */
        /* <DEDUP_REMOVED lines=23> */
[----:B--2---:R-:W-:-:S02]  /*d9410*/  IMAD R28, R28, 0x100, R33 ;  /* 0x000001001c1c7824 */ /* 0x004fc400078e0221 */
        /* <DEDUP_REMOVED lines=8> */
[----:B---3--:R-:W-:-:S15]  /*d94a0*/  HMMA.16816.F32 R16, R4, R14, R16 ;  /* 0x0000000e0410723c */ /* 0x008fde0000001810 */
[----:B------:R-:W-:-:S08]  /*d94b0*/  NOP ;  /* 0x0000000000007918 */ /* 0x000fd00000000000 */
[----:B------:R-:W-:Y:S04]  /*d94c0*/  STL.64 [R1+0x1aa0], R16 ;  /* 0x001aa01001007387 */ /* 0x000fe80000100a00 */
[----:B------:R0:W-:Y:S04]  /*d94d0*/  STL.64 [R1+0x1aa8], R18 ;  /* 0x001aa81201007387 */ /* 0x0001e80000100a00 */
[----:B------:R-:W-:Y:S04]  /*d94e0*/  STL.64 [R1+0xe460], R14 ;  /* 0x00e4600e01007387 */ /* 0x000fe80000100a00 */
[----:B----4-:R1:W-:Y:S01]  /*d94f0*/  STL.64 [R1+0xe458], R12 ;  /* 0x00e4580c01007387 */ /* 0x0103e20000100a00 */
[C---:B0-----:R-:W-:Y:S06]  /*d9500*/  HMMA.16816.F32 R16, R4.reuse, R12, R20 ;  /* 0x0000000c0410723c */ /* 0x041fec0000001814 */
[----:B-1----:R-:W-:-:S15]  /*d9510*/  HMMA.16816.F32 R12, R4, R10, R24 ;  /* 0x0000000a040c723c */ /* 0x002fde0000001818 */
[----:B------:R-:W-:-:S02]  /*d9520*/  NOP ;  /* 0x0000000000007918 */ /* 0x000fc40000000000 */
[----:B------:R-:W-:Y:S04]  /*d9530*/  STL.64 [R1+0x1ab0], R16 ;  /* 0x001ab01001007387 */ /* 0x000fe80000100a00 */
[----:B------:R-:W-:Y:S04]  /*d9540*/  STL.64 [R1+0x1ab8], R18 ;  /* 0x001ab81201007387 */ /* 0x000fe80000100a00 */
[----:B------:R-:W-:Y:S04]  /*d9550*/  STL.64 [R1+0x1ad0], R12 ;  /* 0x001ad00c01007387 */ /* 0x000fe80000100a00 */
[----:B------:R0:W-:Y:S02]  /*d9560*/  STL.64 [R1+0x1ad8], R14 ;  /* 0x001ad80e01007387 */ /* 0x0001e40000100a00 */
[----:B0-----:R-:W-:Y:S06]  /*d9570*/  HMMA.16816.F32 R12, R4, R8, R36 ;  /* 0x00000008040c723c */ /* 0x001fec0000001824 */
[----:B------:R-:W-:Y:S04]  /*d9580*/  STL [R1+0xe410], R8 ;  /* 0x00e4100801007387 */ /* 0x000fe80000100800 */
[----:B------:R-:W-:-:S13]  /*d9590*/  STL [R1+0xe40c], R9 ;  /* 0x00e40c0901007387 */ /* 0x000fda0000100800 */
[----:B------:R-:W-:Y:S04]  /*d95a0*/  STL.64 [R1+0x1af0], R12 ;  /* 0x001af00c01007387 */ /* 0x000fe80000100a00 */
[----:B------:R0:W-:Y:S02]  /*d95b0*/  STL.64 [R1+0x1af8], R14 ;  /* 0x001af80e01007387 */ /* 0x0001e40000100a00 */
[C---:B0-----:R-:W-:Y:S06]  /*d95c0*/  HMMA.16816.F32 R12, R4.reuse, R2, R40 ;  /* 0x00000002040c723c */ /* 0x041fec0000001828 */
[----:B------:R-:W-:Y:S04]  /*d95d0*/  STL [R1+0xe418], R2 ;  /* 0x00e4180201007387 */ /* 0x000fe80000100800 */
[----:B------:R-:W-:Y:S01]  /*d95e0*/  STL [R1+0xe414], R3 ;  /* 0x00e4140301007387 */ /* 0x000fe20000100800 */
[----:B------:R-:W-:-:S12]  /*d95f0*/  HMMA.16816.F32 R16, R4, R52, R44 ;  /* 0x000000340410723c */ /* 0x000fd8000000182c */
[----:B------:R-:W-:Y:S04]  /*d9600*/  STL.64 [R1+0x1b10], R12 ;  /* 0x001b100c01007387 */ /* 0x000fe80000100a00 */
[----:B------:R0:W-:Y:S02]  /*d9610*/  STL.64 [R1+0x1b18], R14 ;  /* 0x001b180e01007387 */ /* 0x0001e40000100a00 */
[----:B0-----:R-:W-:Y:S05]  /*d9620*/  HMMA.16816.F32 R12, R28, R54, R48 ;  /* 0x000000361c0c723c */ /* 0x001fea0000001830 */
[----:B------:R-:W-:Y:S04]  /*d9630*/  STL.64 [R1+0x1b00], R16 ;  /* 0x001b001001007387 */ /* 0x000fe80000100a00 */
[----:B------:R-:W-:-:S14]  /*d9640*/  STL.64 [R1+0x1b08], R18 ;  /* 0x001b081201007387 */ /* 0x000fdc0000100a00 */
[----:B------:R-:W-:Y:S04]  /*d9650*/  STL.64 [R1+0x1b20], R12 ;  /* 0x001b200c01007387 */ /* 0x000fe80000100a00 */
[----:B------:R0:W-:Y:S02]  /*d9660*/  STL.64 [R1+0x1b28], R14 ;  /* 0x001b280e01007387 */ /* 0x0001e40000100a00 */
[----:B0-----:R-:W-:Y:S01]  /*d9670*/  HMMA.16816.F32 R12, R28, R60, R56 ;  /* 0x0000003c1c0c723c */ /* 0x001fe20000001838 */
[----:B------:R-:W-:Y:S01]  /*d9680*/  IMAD.MOV.U32 R6, RZ, RZ, R54 ;  /* 0x000000ffff067224 */ /* 0x000fe200078e0036 */
[----:B------:R-:W-:Y:S04]  /*d9690*/  STL [R1+0xe420], R0 ;  /* 0x00e4200001007387 */ /* 0x000fe80000100800 */
[----:B------:R-:W-:-:S15]  /*d96a0*/  STL [R1+0xe41c], R6 ;  /* 0x00e41c0601007387 */ /* 0x000fde0000100800 */
[----:B------:R-:W-:-:S02]  /*d96b0*/  NOP ;  /* 0x0000000000007918 */ /* 0x000fc40000000000 */
[----:B------:R0:W-:Y:S04]  /*d96c0*/  STL.64 [R1+0x1b60], R12 ;  /* 0x001b600c01007387 */ /* 0x0001e80000100a00 */
[----:B------:R1:W-:Y:S04]  /*d96d0*/  STL.64 [R1+0x1b68], R14 ;  /* 0x001b680e01007387 */ /* 0x0003e80000100a00 */
        /* <DEDUP_REMOVED lines=23> */
[----:B------:R-:W2:Y:S04]  /*d9850*/  LDL.LU R27, [R1+0x1f2c] ;  /* 0x001f2c00011b7983 */ /* 0x000ea80000300800 */
[----:B------:R-:W3:Y:S04]  /*d9860*/  LDL.LU.64 R60, [R1+0x8] ;  /* 0x00000800013c7983 */ /* 0x000ee80000300a00 */
[----:B------:R-:W4:Y:S04]  /*d9870*/  LDL.LU R40, [R1+0x1f40] ;  /* 0x001f400001287983 */ /* 0x000f280000300800 */
[----:B------:R-:W4:Y:S04]  /*d9880*/  LDL.LU R41, [R1+0x1f44] ;  /* 0x001f440001297983 */ /* 0x000f280000300800 */
[----:B------:R-:W4:Y:S04]  /*d9890*/  LDL.LU R42, [R1+0x1f48] ;  /* 0x001f4800012a7983 */ /* 0x000f280000300800 */
[----:B------:R-:W4:Y:S04]  /*d98a0*/  LDL.LU R43, [R1+0x1f4c] ;  /* 0x001f4c00012b7983 */ /* 0x000f280000300800 */
[----:B------:R-:W4:Y:S04]  /*d98b0*/  LDL.LU.64 R4, [R1] ;  /* 0x0000000001047983 */ /* 0x000f280000300a00 */
        /* <DEDUP_REMOVED lines=24> */
[----:B------:R0:W-:Y:S04]  /*d9a40*/  STL [R1+0xe424], R9 ;  /* 0x00e4240901007387 */ /* 0x0001e80000100800 */
[----:B0-----:R-:W2:Y:S01]  /*d9a50*/  LDL.LU.64 R8, [R1+0x10] ;  /* 0x0000100001087983 */ /* 0x001ea20000300a00 */
[----:B---3--:R-:W-:Y:S06]  /*d9a60*/  HMMA.16816.F32 R36, R28, R60, R36 ;  /* 0x0000003c1c24723c */ /* 0x008fec0000001824 */
[----:B------:R-:W-:-:S02]  /*d9a70*/  IMAD.MOV.U32 R6, RZ, RZ, R60 ;  /* 0x000000ffff067224 */ /* 0x000fc400078e003c */
[----:B------:R-:W-:Y:S01]  /*d9a80*/  IMAD.MOV.U32 R2, RZ, RZ, R61 ;  /* 0x000000ffff027224 */ /* 0x000fe200078e003d */
        /* <DEDUP_REMOVED lines=10> */
[----:B------:R-:W2:Y:S01]  /*d9b30*/  LDL.LU.64 R60, [R1+0xe4d8] ;  /* 0x00e4d800013c7983 */ /* 0x000ea20000300a00 */
[----:B----4-:R-:W-:Y:S01]  /*d9b40*/  HMMA.16816.F32 R40, R28, R4, R40 ;  /* 0x000000041c28723c */ /* 0x010fe20000001828 */
[----:B------:R-:W-:-:S02]  /*d9b50*/  IMAD.MOV.U32 R3, RZ, RZ, R8 ;  /* 0x000000ffff037224 */ /* 0x000fc400078e0008 */
[----:B------:R-:W-:-:S03]  /*d9b60*/  IMAD.MOV.U32 R8, RZ, RZ, R9 ;  /* 0x000000ffff087224 */ /* 0x000fc600078e0009 */
[----:B------:R-:W-:-:S15]  /*d9b70*/  IMAD.MOV.U32 R9, RZ, RZ, R4 ;  /* 0x000000ffff097224 */ /* 0x000fde00078e0004 */
[----:B------:R-:W-:-:S02]  /*d9b80*/  NOP ;  /* 0x0000000000007918 */ /* 0x000fc40000000000 */
[----:B------:R-:W-:Y:S04]  /*d9b90*/  STL.64 [R1+0x1bb0], R40 ;  /* 0x001bb02801007387 */ /* 0x000fe80000100a00 */
[----:B------:R0:W-:Y:S04]  /*d9ba0*/  STL.64 [R1+0x1bb8], R42 ;  /* 0x001bb82a01007387 */ /* 0x0001e80000100a00 */
[----:B0-----:R-:W4:Y:S04]  /*d9bb0*/  LDL.LU.64 R42, [R1+0xe4d0] ;  /* 0x00e4d000012a7983 */ /* 0x001f280000300a00 */
[----:B------:R-:W3:Y:S04]  /*d9bc0*/  LDL.LU.64 R40, [R1+0xe4c8] ;  /* 0x00e4c80001287983 */ /* 0x000ee80000300a00 */
[----:B------:R-:W-:Y:S04]  /*d9bd0*/  STL.64 [R1+0xe480], R10 ;  /* 0x00e4800a01007387 */ /* 0x000fe80000100a00 */
[----:B------:R0:W-:Y:S04]  /*d9be0*/  STL.64 [R1+0xe478], R8 ;  /* 0x00e4780801007387 */ /* 0x0001e80000100a00 */
[----:B0-----:R-:W4:Y:S04]  /*d9bf0*/  LDL.LU R8, [R1+0x1fa0] ;  /* 0x001fa00001087983 */ /* 0x001f280000300800 */
[----:B------:R-:W4:Y:S04]  /*d9c00*/  LDL.LU R9, [R1+0x1fa4] ;  /* 0x001fa40001097983 */ /* 0x000f280000300800 */
[----:B------:R-:W4:Y:S04]  /*d9c10*/  LDL.LU R10, [R1+0x1fa8] ;  /* 0x001fa800010a7983 */ /* 0x000f280000300800 */
[----:B------:R-:W4:Y:S01]  /*d9c20*/  LDL.LU R11, [R1+0x1fac] ;  /* 0x001fac00010b7983 */ /* 0x000f220000300800 */
        /* <DEDUP_REMOVED lines=160> */
[C---:B----4-:R-:W-:Y:S03]  /*da630*/  HMMA.16816.F32 R20, R28.reuse, R16, R56 ;  /* 0x000000101c14723c */ /* 0x050fe60000001838 */
[----:B------:R-:W2:Y:S03]  /*da640*/  LDL.LU R56, [R1+0x22b0] ;  /* 0x0022b00001387983 */ /* 0x000ea60000300800 */
[----:B0-----:R-:W-:-:S15]  /*da650*/  HMMA.16816.F32 R24, R28, R18, R40 ;  /* 0x000000121c18723c */ /* 0x001fde0000001828 */
[----:B------:R-:W-:-:S08]  /*da660*/  NOP ;  /* 0x0000000000007918 */ /* 0x000fd00000000000 */
[----:B------:R-:W-:Y:S04]  /*da670*/  STL.64 [R1+0x1dc0], R24 ;  /* 0x001dc01801007387 */ /* 0x000fe80000100a00 */
[----:B------:R-:W-:Y:S04]  /*da680*/  STL.64 [R1+0x1dc8], R26 ;  /* 0x001dc81a01007387 */ /* 0x000fe80000100a00 */
[----:B------:R-:W-:Y:S04]  /*da690*/  STL.64 [R1+0x1dd0], R20 ;  /* 0x001dd01401007387 */ /* 0x000fe80000100a00 */
[----:B------:R0:W-:Y:S04]  /*da6a0*/  STL.64 [R1+0x1dd8], R22 ;  /* 0x001dd81601007387 */ /* 0x0001e80000100a00 */
[----:B------:R-:W2:Y:S04]  /*da6b0*/  LDL.LU R57, [R1+0x22b4] ;  /* 0x0022b40001397983 */ /* 0x000ea80000300800 */
[----:B------:R-:W2:Y:S04]  /*da6c0*/  LDL.LU R58, [R1+0x22b8] ;  /* 0x0022b800013a7983 */ /* 0x000ea80000300800 */
[----:B------:R-:W2:Y:S01]  /*da6d0*/  LDL.LU R59, [R1+0x22bc] ;  /* 0x0022bc00013b7983 */ /* 0x000ea20000300800 */
[C---:B0-----:R-:W-:Y:S03]  /*da6e0*/  HMMA.16816.F32 R20, R28.reuse, R14, R44 ;  /* 0x0000000e1c14723c */ /* 0x041fe6000000182c */
[----:B------:R-:W-:Y:S04]  /*da6f0*/  STL.64 [R1+0xe2c0], R18 ;  /* 0x00e2c01201007387 */ /* 0x000fe80000100a00 */
[----:B------:R0:W-:Y:S02]  /*da700*/  STL.64 [R1+0xe2b8], R16 ;  /* 0x00e2b81001007387 */ /* 0x0001e40000100a00 */
[----:B0-----:R-:W-:Y:S02]  /*da710*/  HMMA.16816.F32 R16, R28, R12, R48 ;  /* 0x0000000c1c10723c */ /* 0x001fe40000001830 */
[----:B------:R-:W-:-:S12]  /*da720*/  STL.64 [R1+0xe2a0], R14 ;  /* 0x00e2a00e01007387 */ /* 0x000fd80000100a00 */
[----:B------:R0:W-:Y:S04]  /*da730*/  STL.64 [R1+0x1de0], R20 ;  /* 0x001de01401007387 */ /* 0x0001e80000100a00 */
[----:B------:R1:W-:Y:S04]  /*da740*/  STL.64 [R1+0x1de8], R22 ;  /* 0x001de81601007387 */ /* 0x0003e80000100a00 */
[----:B------:R-:W-:Y:S04]  /*da750*/  STL.64 [R1+0xe298], R12 ;  /* 0x00e2980c01007387 */ /* 0x000fe80000100a00 */
[----:B------:R3:W-:Y:S04]  /*da760*/  STL.64 [R1+0x1df0], R16 ;  /* 0x001df01001007387 */ /* 0x0007e80000100a00 */
[----:B------:R4:W-:Y:S04]  /*da770*/  STL.64 [R1+0x1df8], R18 ;  /* 0x001df81201007387 */ /* 0x0009e80000100a00 */
[----:B0-----:R-:W3:Y:S04]  /*da780*/  LDL.LU R20, [R1+0x23c0] ;  /* 0x0023c00001147983 */ /* 0x001ee80000300800 */
[----:B------:R-:W3:Y:S04]  /*da790*/  LDL.LU R21, [R1+0x23c4] ;  /* 0x0023c40001157983 */ /* 0x000ee80000300800 */
[----:B-1----:R-:W4:Y:S04]  /*da7a0*/  LDL.LU R22, [R1+0x23c8] ;  /* 0x0023c80001167983 */ /* 0x002f280000300800 */
[----:B------:R-:W4:Y:S04]  /*da7b0*/  LDL.LU R23, [R1+0x23cc] ;  /* 0x0023cc0001177983 */ /* 0x000f280000300800 */
[----:B----4-:R-:W-:Y:S04]  /*da7c0*/  STL.64 [R1+0xe390], R22 ;  /* 0x00e3901601007387 */ /* 0x010fe80000100a00 */
[----:B---3--:R-:W-:Y:S04]  /*da7d0*/  STL.64 [R1+0xe388], R20 ;  /* 0x00e3881401007387 */ /* 0x008fe80000100a00 */
        /* <DEDUP_REMOVED lines=11> */
[----:B---3--:R2:W-:Y:S04]  /*da890*/  STL.64 [R1+0xe3a8], R12 ;  /* 0x00e3a80c01007387 */ /* 0x0085e80000100a00 */
[----:B------:R-:W3:Y:S04]  /*da8a0*/  LDL.LU R24, [R1+0x23b0] ;  /* 0x0023b00001187983 */ /* 0x000ee80000300800 */
[----:B------:R-:W3:Y:S04]  /*da8b0*/  LDL.LU R25, [R1+0x23b4] ;  /* 0x0023b40001197983 */ /* 0x000ee80000300800 */
[----:B------:R-:W4:Y:S04]  /*da8c0*/  LDL.LU R26, [R1+0x23b8] ;  /* 0x0023b800011a7983 */ /* 0x000f280000300800 */
[----:B------:R-:W4:Y:S01]  /*da8d0*/  LDL.LU R27, [R1+0x23bc] ;  /* 0x0023bc00011b7983 */ /* 0x000f220000300800 */
[----:B--2---:R-:W-:Y:S01]  /*da8e0*/  HMMA.16816.F32 R12, R28, R10, R56 ;  /* 0x0000000a1c0c723c */ /* 0x004fe20000001838 */
[----:B------:R-:W-:-:S02]  /*da8f0*/  IMAD R4, R4, 0x100, R54 ;  /* 0x0000010004047824 */ /* 0x000fc400078e0236 */
[----:B------:R-:W-:Y:S01]  /*da900*/  IMAD R5, R5, 0x100, R55 ;  /* 0x0000010005057824 */ /* 0x000fe200078e0237 */
[----:B----4-:R-:W-:Y:S04]  /*da910*/  STL.64 [R1+0xe3c0], R26 ;  /* 0x00e3c01a01007387 */ /* 0x010fe80000100a00 */
[----:B---3--:R-:W-:Y:S04]  /*da920*/  STL.64 [R1+0xe3b8], R24 ;  /* 0x00e3b81801007387 */ /* 0x008fe80000100a00 */
[----:B------:R-:W2:Y:S11]  /*da930*/  LDL.LU R52, [R1+0x2440] ;  /* 0x0024400001347983 */ /* 0x000eb60000300800 */
[----:B------:R0:W-:Y:S04]  /*da940*/  STL.64 [R1+0x1e00], R12 ;  /* 0x001e000c01007387 */ /* 0x0001e80000100a00 */
[----:B------:R1:W-:Y:S04]  /*da950*/  STL.64 [R1+0x1e08], R14 ;  /* 0x001e080e01007387 */ /* 0x0003e80000100a00 */
[----:B------:R-:W2:Y:S04]  /*da960*/  LDL.LU R53, [R1+0x2444] ;  /* 0x0024440001357983 */ /* 0x000ea80000300800 */
[----:B------:R-:W3:Y:S04]  /*da970*/  LDL.LU R54, [R1+0x2448] ;  /* 0x0024480001367983 */ /* 0x000ee80000300800 */
[----:B------:R-:W3:Y:S04]  /*da980*/  LDL.LU R55, [R1+0x244c] ;  /* 0x00244c0001377983 */ /* 0x000ee80000300800 */
[----:B---3--:R3:W-:Y:S04]  /*da990*/  STL.64 [R1+0xe3d0], R54 ;  /* 0x00e3d03601007387 */ /* 0x0087e80000100a00 */
[----:B--2---:R-:W-:Y:S04]  /*da9a0*/  STL.64 [R1+0xe3c8], R52 ;  /* 0x00e3c83401007387 */ /* 0x004fe80000100a00 */
[----:B------:R-:W2:Y:S04]  /*da9b0*/  LDL.LU R40, [R1+0x2450] ;  /* 0x0024500001287983 */ /* 0x000ea80000300800 */
[----:B------:R-:W2:Y:S04]  /*da9c0*/  LDL.LU R41, [R1+0x2454] ;  /* 0x0024540001297983 */ /* 0x000ea80000300800 */
[----:B------:R-:W4:Y:S04]  /*da9d0*/  LDL.LU R42, [R1+0x2458] ;  /* 0x00245800012a7983 */ /* 0x000f280000300800 */
[----:B------:R-:W4:Y:S01]  /*da9e0*/  LDL.LU R43, [R1+0x245c] ;  /* 0x00245c00012b7983 */ /* 0x000f220000300800 */
[----:B------:R-:W-:-:S02]  /*da9f0*/  IMAD.MOV.U32 R38, RZ, RZ, R9 ;  /* 0x000000ffff267224 */ /* 0x000fc400078e0009 */
[----:B------:R-:W-:Y:S01]  /*daa00*/  IMAD.MOV.U32 R39, RZ, RZ, R0 ;  /* 0x000000ffff277224 */ /* 0x000fe200078e0000 */
[----:B----4-:R-:W-:Y:S04]  /*daa10*/  STL.64 [R1+0xe3e0], R42 ;  /* 0x00e3e02a01007387 */ /* 0x010fe80000100a00 */
[----:B--2---:R-:W-:Y:S04]  /*daa20*/  STL.64 [R1+0xe3d8], R40 ;  /* 0x00e3d82801007387 */ /* 0x004fe80000100a00 */
[----:B------:R-:W2:Y:S04]  /*daa30*/  LDL.LU R9, [R1+0xe424] ;  /* 0x00e4240001097983 */ /* 0x000ea80000300800 */
[----:B------:R-:W4:Y:S04]  /*daa40*/  LDL.LU R0, [R1+0xe420] ;  /* 0x00e4200001007983 */ /* 0x000f280000300800 */
[----:B------:R-:W3:Y:S04]  /*daa50*/  LDL.LU R32, [R1+0x2470] ;  /* 0x0024700001207983 */ /* 0x000ee80000300800 */
[----:B------:R-:W3:Y:S04]  /*daa60*/  LDL.LU R33, [R1+0x2474] ;  /* 0x0024740001217983 */ /* 0x000ee80000300800 */
[----:B------:R-:W2:Y:S04]  /*daa70*/  LDL.LU R34, [R1+0x2478] ;  /* 0x0024780001227983 */ /* 0x000ea80000300800 */
[----:B------:R-:W2:Y:S01]  /*daa80*/  LDL.LU R35, [R1+0x247c] ;  /* 0x00247c0001237983 */ /* 0x000ea20000300800 */
[----:B------:R-:W-:-:S02]  /*daa90*/  IMAD.MOV.U32 R36, RZ, RZ, R6 ;  /* 0x000000ffff247224 */ /* 0x000fc400078e0006 */
[----:B------:R-:W-:Y:S02]  /*daaa0*/  IMAD.MOV.U32 R37, RZ, RZ, R2 ;  /* 0x000000ffff257224 */ /* 0x000fe400078e0002 */
[----:B------:R-:W-:Y:S01]  /*daab0*/  IMAD.MOV.U32 R18, RZ, RZ, R3 ;  /* 0x000000ffff127224 */ /* 0x000fe200078e0003 */
[----:B--2---:R-:W-:Y:S04]  /*daac0*/  STL.64 [R1+0xe3f0], R34 ;  /* 0x00e3f02201007387 */ /* 0x004fe80000100a00 */
[----:B---3--:R-:W-:Y:S04]  /*daad0*/  STL.64 [R1+0xe3e8], R32 ;  /* 0x00e3e82001007387 */ /* 0x008fe80000100a00 */
[----:B------:R-:W2:Y:S04]  /*daae0*/  LDL.LU R6, [R1+0xe41c] ;  /* 0x00e41c0001067983 */ /* 0x000ea80000300800 */
[----:B------:R-:W3:Y:S04]  /*daaf0*/  LDL.LU R2, [R1+0xe418] ;  /* 0x00e4180001027983 */ /* 0x000ee80000300800 */
[----:B------:R-:W-:Y:S04]  /*dab00*/  STL.64 [R1+0xe400], R38 ;  /* 0x00e4002601007387 */ /* 0x000fe80000100a00 */
[----:B------:R4:W-:Y:S04]  /*dab10*/  STL.64 [R1+0xe3f8], R36 ;  /* 0x00e3f82401007387 */ /* 0x0009e80000100a00 */
[----:B------:R-:W3:Y:S01]  /*dab20*/  LDL.LU R20, [R1+0x2480] ;  /* 0x0024800001147983 */ /* 0x000ee20000300800 */
[----:B------:R-:W-:-:S03]  /*dab30*/  IMAD.MOV.U32 R19, RZ, RZ, R8 ;  /* 0x000000ffff137224 */ /* 0x000fc600078e0008 */
[----:B------:R-:W3:Y:S04]  /*dab40*/  LDL.LU R21, [R1+0x2484] ;  /* 0x0024840001157983 */ /* 0x000ee80000300800 */
[----:B------:R-:W3:Y:S04]  /*dab50*/  LDL.LU R22, [R1+0x2488] ;  /* 0x0024880001167983 */ /* 0x000ee80000300800 */
[----:B------:R-:W3:Y:S04]  /*dab60*/  LDL.LU R23, [R1+0x248c] ;  /* 0x00248c0001177983 */ /* 0x000ee80000300800 */
[----:B------:R-:W3:Y:S04]  /*dab70*/  LDL.LU R3, [R1+0xe414] ;  /* 0x00e4140001037983 */ /* 0x000ee80000300800 */
[----:B------:R-:W3:Y:S01]  /*dab80*/  LDL.LU R8, [R1+0xe410] ;  /* 0x00e4100001087983 */ /* 0x000ee20000300800 */
[----:B------:R-:W-:-:S03]  /*dab90*/  IMAD.MOV.U32 R16, RZ, RZ, R9 ;  /* 0x000000ffff107224 */ /* 0x000fc600078e0009 */
[----:B0-----:R-:W3:Y:S04]  /*daba0*/  LDL.LU R12, [R1+0x2490] ;  /* 0x00249000010c7983 */ /* 0x001ee80000300800 */
[----:B------:R-:W3:Y:S04]  /*dabb0*/  LDL.LU R13, [R1+0x2494] ;  /* 0x00249400010d7983 */ /* 0x000ee80000300800 */
[----:B-1----:R-:W3:Y:S04]  /*dabc0*/  LDL.LU R14, [R1+0x2498] ;  /* 0x00249800010e7983 */ /* 0x002ee80000300800 */
[----:B------:R-:W3:Y:S04]  /*dabd0*/  LDL.LU R15, [R1+0x249c] ;  /* 0x00249c00010f7983 */ /* 0x000ee80000300800 */
[----:B------:R-:W3:Y:S01]  /*dabe0*/  LDL.LU R9, [R1+0x3514] ;  /* 0x0035140001097983 */ /* 0x000ee20000300800 */
[----:B--2---:R-:W-:-:S03]  /*dabf0*/  IMAD.MOV.U32 R54, RZ, RZ, R6 ;  /* 0x000000ffff367224 */ /* 0x004fc600078e0006 */
[----:B------:R-:W3:Y:S01]  /*dac00*/  LDL.LU R6, [R1+0x3510] ;  /* 0x0035100001067983 */ /* 0x000ee20000300800 */
[----:B----4-:R-:W-:Y:S02]  /*dac10*/  IMAD.MOV.U32 R55, RZ, RZ, R0 ;  /* 0x000000ffff377224 */ /* 0x010fe400078e0000 */
[----:B------:R-:W-:Y:S01]  /*dac20*/  IMAD.MOV.U32 R17, RZ, RZ, R7 ;  /* 0x000000ffff117224 */ /* 0x000fe200078e0007 */
[----:B------:R-:W2:Y:S04]  /*dac30*/  LDL.LU R0, [R1+0x351c] ;  /* 0x00351c0001007983 */ /* 0x000ea80000300800 */
        /* <DEDUP_REMOVED lines=30> */
[----:B---3--:R-:W-:-:S03]  /*dae20*/  IMAD R6, R6, 0x100, R9 ;  /* 0x0000010006067824 */ /* 0x008fc600078e0209 */
[----:B------:R-:W3:Y:S01]  /*dae30*/  LDL.LU R9, [R1+0xe40c] ;  /* 0x00e40c0001097983 */ /* 0x000ee20000300800 */
[----:B--2---:R-:W-:-:S03]  /*dae40*/  IMAD R7, R7, 0x100, R0 ;  /* 0x0000010007077824 */ /* 0x004fc600078e0200 */
        /* <DEDUP_REMOVED lines=13> */
[----:B------:R-:W-:Y:S04]  /*daf20*/  STL.64 [R1+0x2010], R32 ;  /* 0x0020102001007387 */ /* 0x000fe80000100a00 */
[----:B------:R0:W-:Y:S04]  /*daf30*/  STL.64 [R1+0x2018], R34 ;  /* 0x0020182201007387 */ /* 0x0001e80000100a00 */
[----:B0-----:R-:W3:Y:S04]  /*daf40*/  LDL.LU.64 R34, [R1+0xe3f0] ;  /* 0x00e3f00001227983 */ /* 0x001ee80000300a00 */
[----:B------:R-:W3:Y:S01]  /*daf50*/  LDL.LU.64 R32, [R1+0xe3e8] ;  /* 0x00e3e80001207983 */ /* 0x000ee20000300a00 */
[----:B--2---:R-:W-:Y:S01]  /*daf60*/  IMAD.MOV.U32 R11, RZ, RZ, R0 ;  /* 0x000000ffff0b7224 */ /* 0x004fe200078e0000 */
[----:B------:R-:W-:-:S02]  /*daf70*/  F2FP.F16.E5M2.UNPACK_B R4, R4 ;  /* 0x00000004ff04723e */ /* 0x000fc400020004ff */
[----:B------:R-:W-:Y:S02]  /*daf80*/  F2FP.F16.E5M2.UNPACK_B R5, R5 ;  /* 0x00000005ff05723e */ /* 0x000fe400020004ff */
[----:B------:R-:W-:Y:S02]  /*daf90*/  F2FP.F16.E5M2.UNPACK_B R6, R6 ;  /* 0x00000006ff06723e */ /* 0x000fe400020004ff */
[----:B------:R-:W-:Y:S01]  /*dafa0*/  F2FP.F16.E5M2.UNPACK_B R7, R7 ;  /* 0x00000007ff07723e */ /* 0x000fe200020004ff */
[----:B------:R-:W-:-:S06]  /*dafb0*/  IMAD.MOV.U32 R0, RZ, RZ, R53 ;  /* 0x000000ffff007224 */ /* 0x000fcc00078e0035 */
[C---:B------:R-:W-:Y:S06]  /*dafc0*/  HMMA.16816.F32 R24, R4.reuse, R16, R24 ;  /* 0x000000100418723c */ /* 0x040fec0000001818 */
[C---:B------:R-:W-:Y:S06]  /*dafd0*/  HMMA.16816.F32 R16, R4.reuse, R18, R12 ;  /* 0x000000120410723c */ /* 0x040fec000000180c */
[C---:B------:R-:W-:Y:S06]  /*dafe0*/  HMMA.16816.F32 R56, R4.reuse, R60, R56 ;  /* 0x0000003c0438723c */ /* 0x040fec0000001838 */
[----:B----4-:R-:W-:Y:S06]  /*daff0*/  HMMA.16816.F32 R20, R4, R36, R20 ;  /* 0x000000240414723c */ /* 0x010fec0000001814 */
[----:B---3--:R-:W-:Y:S07]  /*db000*/  HMMA.16816.F32 R28, R28, R52, R8 ;  /* 0x000000341c1c723c */ /* 0x008fee0000001808 */
[----:B------:R-:W-:-:S02]  /*db010*/  IMAD.MOV.U32 R8, RZ, RZ, R52 ;  /* 0x000000ffff087224 */ /* 0x000fc400078e0034 */
[----:B------:R-:W-:-:S14]  /*db020*/  HMMA.16816.F32 R52, R4, R54, R40 ;  /* 0x000000360434723c */ /* 0x000fdc0000001828 */
[----:B------:R0:W-:Y:S04]  /*db030*/  STL.64 [R1+0x2000], R28 ;  /* 0x0020001c01007387 */ /* 0x0001e80000100a00 */
[----:B------:R1:W-:Y:S01]  /*db040*/  STL.64 [R1+0x2008], R30 ;  /* 0x0020081e01007387 */ /* 0x0003e20000100a00 */
[C---:B------:R-:W-:Y:S03]  /*db050*/  HMMA.16816.F32 R36, R4.reuse, R38, R32 ;  /* 0x000000260424723c */ /* 0x040fe60000001820 */
[----:B0-----:R-:W2:Y:S04]  /*db060*/  LDL.LU R28, [R1+0x23f0] ;  /* 0x0023f000011c7983 */ /* 0x001ea80000300800 */
[----:B------:R-:W2:Y:S04]  /*db070*/  LDL.LU R29, [R1+0x23f4] ;  /* 0x0023f400011d7983 */ /* 0x000ea80000300800 */
[----:B-1----:R-:W2:Y:S04]  /*db080*/  LDL.LU R30, [R1+0x23f8] ;  /* 0x0023f800011e7983 */ /* 0x002ea80000300800 */
[----:B------:R-:W2:Y:S04]  /*db090*/  LDL.LU R31, [R1+0x23fc] ;  /* 0x0023fc00011f7983 */ /* 0x000ea80000300800 */
[----:B------:R-:W3:Y:S04]  /*db0a0*/  LDL.LU.64 R42, [R1+0xe3e0] ;  /* 0x00e3e000012a7983 */ /* 0x000ee80000300a00 */
[----:B------:R-:W3:Y:S04]  /*db0b0*/  LDL.LU.64 R40, [R1+0xe3d8] ;  /* 0x00e3d80001287983 */ /* 0x000ee80000300a00 */
[----:B------:R-:W-:Y:S04]  /*db0c0*/  STL.64 [R1+0x1ff0], R52 ;  /* 0x001ff03401007387 */ /* 0x000fe80000100a00 */
[----:B------:R0:W-:Y:S04]  /*db0d0*/  STL.64 [R1+0x1ff8], R54 ;  /* 0x001ff83601007387 */ /* 0x0001e80000100a00 */
[----:B0-----:R-:W4:Y:S04]  /*db0e0*/  LDL.LU.64 R54, [R1+0xe3d0] ;  /* 0x00e3d00001367983 */ /* 0x001f280000300a00 */
[----:B------:R-:W4:Y:S04]  /*db0f0*/  LDL.LU.64 R52, [R1+0xe3c8] ;  /* 0x00e3c80001347983 */ /* 0x000f280000300a00 */
[----:B------:R-:W-:Y:S04]  /*db100*/  STL.64 [R1+0x1fe0], R24 ;  /* 0x001fe01801007387 */ /* 0x000fe80000100a00 */
[----:B------:R0:W-:Y:S04]  /*db110*/  STL.64 [R1+0x1fe8], R26 ;  /* 0x001fe81a01007387 */ /* 0x0001e80000100a00 */
[----:B0-----:R-:W2:Y:S04]  /*db120*/  LDL.LU.64 R26, [R1+0xe3c0] ;  /* 0x00e3c000011a7983 */ /* 0x001ea80000300a00 */
[----:B------:R-:W2:Y:S04]  /*db130*/  LDL.LU.64 R24, [R1+0xe3b8] ;  /* 0x00e3b80001187983 */ /* 0x000ea80000300a00 */
[----:B------:R-:W2:Y:S04]  /*db140*/  LDL.LU.64 R14, [R1+0xe3b0] ;  /* 0x00e3b000010e7983 */ /* 0x000ea80000300a00 */
        /* <DEDUP_REMOVED lines=17> */
[----:B0-----:R-:W3:Y:S04]  /*db260*/  LDL.LU.64 R58, [R1+0xe360] ;  /* 0x00e36000013a7983 */ /* 0x001ee80000300a00 */
[----:B------:R-:W4:Y:S01]  /*db270*/  LDL.LU.64 R56, [R1+0xe358] ;  /* 0x00e3580001387983 */ /* 0x000f220000300a00 */
[C---:B---3--:R-:W-:Y:S06]  /*db280*/  HMMA.16816.F32 R40, R4.reuse, R58, R40 ;  /* 0x0000003a0428723c */ /* 0x048fec0000001828 */
[----:B----4-:R-:W-:-:S15]  /*db290*/  HMMA.16816.F32 R56, R4, R56, R52 ;  /* 0x000000380438723c */ /* 0x010fde0000001834 */
[----:B------:R-:W-:-:S02]  /*db2a0*/  NOP ;  /* 0x0000000000007918 */ /* 0x000fc40000000000 */
[----:B------:R-:W-:Y:S04]  /*db2b0*/  STL.64 [R1+0x1f90], R40 ;  /* 0x001f902801007387 */ /* 0x000fe80000100a00 */
[----:B------:R0:W-:Y:S04]  /*db2c0*/  STL.64 [R1+0x1f98], R42 ;  /* 0x001f982a01007387 */ /* 0x0001e80000100a00 */
[----:B0-----:R-:W3:Y:S04]  /*db2d0*/  LDL.LU.64 R42, [R1+0xe350] ;  /* 0x00e35000012a7983 */ /* 0x001ee80000300a00 */
[----:B------:R-:W4:Y:S04]  /*db2e0*/  LDL.LU.64 R40, [R1+0xe348] ;  /* 0x00e3480001287983 */ /* 0x000f280000300a00 */
[----:B------:R-:W2:Y:S04]  /*db2f0*/  LDL.LU.64 R54, [R1+0xe340] ;  /* 0x00e3400001367983 */ /* 0x000ea80000300a00 */
[----:B------:R-:W3:Y:S04]  /*db300*/  LDL.LU.64 R52, [R1+0xe338] ;  /* 0x00e3380001347983 */ /* 0x000ee80000300a00 */
[----:B------:R0:W-:Y:S04]  /*db310*/  STL.64 [R1+0x1f80], R56 ;  /* 0x001f803801007387 */ /* 0x0001e80000100a00 */
[----:B------:R1:W-:Y:S04]  /*db320*/  STL.64 [R1+0x1f88], R58 ;  /* 0x001f883a01007387 */ /* 0x0003e80000100a00 */
[----:B0-----:R-:W4:Y:S04]  /*db330*/  LDL.LU R56, [R1+0x2400] ;  /* 0x0024000001387983 */ /* 0x001f280000300800 */
[----:B------:R-:W4:Y:S04]  /*db340*/  LDL.LU R57, [R1+0x2404] ;  /* 0x0024040001397983 */ /* 0x000f280000300800 */
[----:B-1----:R-:W4:Y:S04]  /*db350*/  LDL.LU R58, [R1+0x2408] ;  /* 0x00240800013a7983 */ /* 0x002f280000300800 */
        /* <DEDUP_REMOVED lines=12> */
[----:B0-----:R-:W4:Y:S04]  /*db420*/  LDL.LU R52, [R1+0x2410] ;  /* 0x0024100001347983 */ /* 0x001f280000300800 */
[----:B------:R-:W4:Y:S04]  /*db430*/  LDL.LU R53, [R1+0x2414] ;  /* 0x0024140001357983 */ /* 0x000f280000300800 */
[----:B-1----:R-:W4:Y:S04]  /*db440*/  LDL.LU R54, [R1+0x2418] ;  /* 0x0024180001367983 */ /* 0x002f280000300800 */
[----:B------:R-:W4:Y:S01]  /*db450*/  LDL.LU R55, [R1+0x241c] ;  /* 0x00241c0001377983 */ /* 0x000f220000300800 */
[C---:B---3--:R-:W-:Y:S06]  /*db460*/  HMMA.16816.F32 R12, R4.reuse, R44, R12 ;  /* 0x0000002c040c723c */ /* 0x048fec000000180c */
[----:B----4-:R-:W-:-:S15]  /*db470*/  HMMA.16816.F32 R52, R4, R50, R52 ;  /* 0x000000320434723c */ /* 0x010fde0000001834 */
[----:B------:R-:W-:-:S08]  /*db480*/  NOP ;  /* 0x0000000000007918 */ /* 0x000fd00000000000 */
[----:B------:R-:W-:Y:S04]  /*db490*/  STL.64 [R1+0x1f50], R52 ;  /* 0x001f503401007387 */ /* 0x000fe80000100a00 */
[----:B------:R2:W-:Y:S02]  /*db4a0*/  STL.64 [R1+0x1f58], R54 ;  /* 0x001f583601007387 */ /* 0x0005e40000100a00 */
[C---:B--2---:R-:W-:Y:S06]  /*db4b0*/  HMMA.16816.F32 R52, R4.reuse, R48, R56 ;  /* 0x000000300434723c */ /* 0x044fec0000001838 */
[C---:B------:R-:W-:Y:S06]  /*db4c0*/  HMMA.16816.F32 R48, R4.reuse, R46, R28 ;  /* 0x0000002e0430723c */ /* 0x040fec000000181c */
[C---:B------:R-:W-:Y:S06]  /*db4d0*/  HMMA.16816.F32 R28, R4.reuse, R42, R16 ;  /* 0x0000002a041c723c */ /* 0x040fec0000001810 */
[C---:B------:R-:W-:Y:S05]  /*db4e0*/  HMMA.16816.F32 R16, R4.reuse, R40, R20 ;  /* 0x000000280410723c */ /* 0x040fea0000001814 */
[----:B------:R-:W-:Y:S04]  /*db4f0*/  STL.64 [R1+0x1f40], R52 ;  /* 0x001f403401007387 */ /* 0x000fe80000100a00 */
[----:B------:R-:W-:Y:S04]  /*db500*/  STL.64 [R1+0x1f48], R54 ;  /* 0x001f483601007387 */ /* 0x000fe80000100a00 */
[----:B------:R-:W-:Y:S04]  /*db510*/  STL.64 [R1+0x1f30], R48 ;  /* 0x001f303001007387 */ /* 0x000fe80000100a00 */
[----:B------:R-:W-:Y:S04]  /*db520*/  STL.64 [R1+0x1f38], R50 ;  /* 0x001f383201007387 */ /* 0x000fe80000100a00 */
[----:B------:R-:W-:Y:S04]  /*db530*/  STL.64 [R1+0x1f20], R12 ;  /* 0x001f200c01007387 */ /* 0x000fe80000100a00 */
[----:B------:R0:W-:Y:S02]  /*db540*/  STL.64 [R1+0x1f28], R14 ;  /* 0x001f280e01007387 */ /* 0x0001e40000100a00 */
[----:B0-----:R-:W-:Y:S02]  /*db550*/  HMMA.16816.F32 R12, R4, R38, R24 ;  /* 0x00000026040c723c */ /* 0x001fe40000001818 */
[----:B------:R0:W-:Y:S04]  /*db560*/  STL.64 [R1+0x1f10], R28 ;  /* 0x001f101c01007387 */ /* 0x0001e80000100a00 */
[----:B------:R1:W-:Y:S04]  /*db570*/  STL.64 [R1+0x1f18], R30 ;  /* 0x001f181e01007387 */ /* 0x0003e80000100a00 */
[----:B------:R-:W2:Y:S04]  /*db580*/  LDL.LU R44, [R1+0x22d0] ;  /* 0x0022d000012c7983 */ /* 0x000ea80000300800 */
[----:B------:R3:W-:Y:S04]  /*db590*/  STL.64 [R1+0x1f00], R16 ;  /* 0x001f001001007387 */ /* 0x0007e80000100a00 */
[----:B------:R4:W-:Y:S05]  /*db5a0*/  STL.64 [R1+0x1f08], R18 ;  /* 0x001f081201007387 */ /* 0x0009ea0000100a00 */
        /* <DEDUP_REMOVED lines=8> */
[----:B0-----:R-:W3:Y:S04]  /*db630*/  LDL.LU R28, [R1+0x3520] ;  /* 0x00352000011c7983 */ /* 0x001ee80000300800 */
[----:B------:R-:W4:Y:S04]  /*db640*/  LDL.LU R42, [R1+0x352c] ;  /* 0x00352c00012a7983 */ /* 0x000f280000300800 */
[----:B------:R-:W3:Y:S04]  /*db650*/  LDL.LU R29, [R1+0x3528] ;  /* 0x00352800011d7983 */ /* 0x000ee80000300800 */
[----:B------:R-:W4:Y:S04]  /*db660*/  LDL.LU R43, [R1+0x3534] ;  /* 0x00353400012b7983 */ /* 0x000f280000300800 */
[----:B----4-:R-:W-:Y:S04]  /*db670*/  STL.64 [R1+0xe2f0], R42 ;  /* 0x00e2f02a01007387 */ /* 0x010fe80000100a00 */
[----:B--2---:R-:W-:Y:S04]  /*db680*/  STL [R1+0xe2e8], R41 ;  /* 0x00e2e82901007387 */ /* 0x004fe80000100800 */
[----:B-1----:R-:W2:Y:S04]  /*db690*/  LDL.LU R30, [R1+0x3530] ;  /* 0x00353000011e7983 */ /* 0x002ea80000300800 */
[----:B------:R-:W4:Y:S04]  /*db6a0*/  LDL.LU R52, [R1+0x353c] ;  /* 0x00353c0001347983 */ /* 0x000f280000300800 */
[----:B------:R-:W2:Y:S01]  /*db6b0*/  LDL.LU R31, [R1+0x3538] ;  /* 0x00353800011f7983 */ /* 0x000ea20000300800 */
[----:B------:R-:W-:-:S03]  /*db6c0*/  IMAD.MOV.U32 R55, RZ, RZ, R0 ;  /* 0x000000ffff377224 */ /* 0x000fc600078e0000 */
[----:B--2---:R-:W-:Y:S04]  /*db6d0*/  STL.64 [R1+0xe310], R30 ;  /* 0x00e3101e01007387 */ /* 0x004fe80000100a00 */
[----:B---3--:R0:W-:Y:S04]  /*db6e0*/  STL.64 [R1+0xe308], R28 ;  /* 0x00e3081c01007387 */ /* 0x0081e80000100a00 */
[----:B------:R-:W2:Y:S04]  /*db6f0*/  LDL R53, [R1+0x2918] ;  /* 0x0029180001357983 */ /* 0x000ea80000100800 */
[----:B------:R-:W3:Y:S04]  /*db700*/  LDL R0, [R1+0x291c] ;  /* 0x00291c0001007983 */ /* 0x000ee80000100800 */
        /* <DEDUP_REMOVED lines=41> */
[----:B----4-:R-:W-:Y:S03]  /*db9a0*/  HMMA.16816.F32 R56, R4, R36, R56 ;  /* 0x000000240438723c */ /* 0x010fe60000001838 */
[----:B------:R-:W4:-:S15]  /*db9b0*/  LDL.LU R36, [R1+0x22e0] ;  /* 0x0022e00001247983 */ /* 0x000f1e0000300800 */
[----:B------:R-:W-:-:S05]  /*db9c0*/  NOP ;  /* 0x0000000000007918 */ /* 0x000fca0000000000 */
[----:B------:R0:W-:Y:S04]  /*db9d0*/  STL.64 [R1+0x1ee0], R56 ;  /* 0x001ee03801007387 */ /* 0x0001e80000100a00 */
[----:B------:R1:W-:Y:S04]  /*db9e0*/  STL.64 [R1+0x1ee8], R58 ;  /* 0x001ee83a01007387 */ /* 0x0003e80000100a00 */
[----:B------:R-:W4:Y:S04]  /*db9f0*/  LDL.LU R37, [R1+0x22e4] ;  /* 0x0022e40001257983 */ /* 0x000f280000300800 */
[----:B------:R-:W4:Y:S04]  /*dba00*/  LDL.LU R38, [R1+0x22e8] ;  /* 0x0022e80001267983 */ /* 0x000f280000300800 */
[----:B------:R-:W4:Y:S04]  /*dba10*/  LDL.LU R39, [R1+0x22ec] ;  /* 0x0022ec0001277983 */ /* 0x000f280000300800 */
[----:B------:R-:W4:Y:S04]  /*dba20*/  LDL R60, [R1+0x2928] ;  /* 0x00292800013c7983 */ /* 0x000f280000100800 */
[----:B------:R-:W4:Y:S01]  /*dba30*/  LDL R61, [R1+0x292c] ;  /* 0x00292c00013d7983 */ /* 0x000f220000100800 */
[C---:B---3--:R-:W-:Y:S03]  /*dba40*/  HMMA.16816.F32 R28, R4.reuse, R34, R28 ;  /* 0x00000022041c723c */ /* 0x048fe6000000181c */
[----:B0-----:R-:W3:Y:S04]  /*dba50*/  LDL.LU R56, [R1+0x2500] ;  /* 0x0025000001387983 */ /* 0x001ee80000300800 */
[----:B------:R-:W3:Y:S04]  /*dba60*/  LDL.LU R57, [R1+0x2504] ;  /* 0x0025040001397983 */ /* 0x000ee80000300800 */
[----:B-1----:R-:W3:Y:S04]  /*dba70*/  LDL.LU R58, [R1+0x2508] ;  /* 0x00250800013a7983 */ /* 0x002ee80000300800 */
[----:B------:R-:W3:Y:S01]  /*dba80*/  LDL.LU R59, [R1+0x250c] ;  /* 0x00250c00013b7983 */ /* 0x000ee20000300800 */
[C---:B--2---:R-:W-:Y:S07]  /*dba90*/  HMMA.16816.F32 R32, R4.reuse, R32, R24 ;  /* 0x000000200420723c */ /* 0x044fee0000001818 */
        /* <DEDUP_REMOVED lines=13> */
[----:B--2---:R-:W-:-:S15]  /*dbb70*/  HMMA.16816.F32 R24, R4, R24, R20 ;  /* 0x000000180418723c */ /* 0x004fde0000001814 */
[----:B------:R-:W-:-:S02]  /*dbb80*/  NOP ;  /* 0x0000000000007918 */ /* 0x000fc40000000000 */
[----:B------:R-:W-:Y:S04]  /*dbb90*/  STL.64 [R1+0x1eb0], R40 ;  /* 0x001eb02801007387 */ /* 0x000fe80000100a00 */
[----:B------:R0:W-:Y:S04]  /*dbba0*/  STL.64 [R1+0x1eb8], R42 ;  /* 0x001eb82a01007387 */ /* 0x0001e80000100a00 */
[----:B0-----:R-:W2:Y:S04]  /*dbbb0*/  LDL.LU.64 R42, [R1+0xe2f0] ;  /* 0x00e2f000012a7983 */ /* 0x001ea80000300a00 */
[----:B------:R-:W4:Y:S04]  /*dbbc0*/  LDL.LU R41, [R1+0xe2e8] ;  /* 0x00e2e80001297983 */ /* 0x000f280000300800 */
        /* <DEDUP_REMOVED lines=14> */
[----:B------:R-:W2:Y:S04]  /*dbcb0*/  LDL.LU.64 R44, [R1+0xe2c8] ;  /* 0x00e2c800012c7983 */ /* 0x000ea80000300a00 */
[----:B------:R-:W3:Y:S04]  /*dbcc0*/  LDL.LU.64 R18, [R1+0xe2c0] ;  /* 0x00e2c00001127983 */ /* 0x000ee80000300a00 */
[----:B------:R-:W4:Y:S04]  /*dbcd0*/  LDL.LU.64 R16, [R1+0xe2b8] ;  /* 0x00e2b80001107983 */ /* 0x000f280000300a00 */
[----:B------:R0:W-:Y:S04]  /*dbce0*/  STL.64 [R1+0x1e80], R20 ;  /* 0x001e801401007387 */ /* 0x0001e80000100a00 */
[----:B------:R1:W-:Y:S04]  /*dbcf0*/  STL.64 [R1+0x1e88], R22 ;  /* 0x001e881601007387 */ /* 0x0003e80000100a00 */
[----:B0-----:R-:W2:Y:S04]  /*dbd00*/  LDL.LU R20, [R1+0x2310] ;  /* 0x0023100001147983 */ /* 0x001ea80000300800 */
[----:B------:R-:W2:Y:S04]  /*dbd10*/  LDL.LU R21, [R1+0x2314] ;  /* 0x0023140001157983 */ /* 0x000ea80000300800 */
[----:B-1----:R-:W2:Y:S04]  /*dbd20*/  LDL.LU R22, [R1+0x2318] ;  /* 0x0023180001167983 */ /* 0x002ea80000300800 */
        /* <DEDUP_REMOVED lines=21> */
[C---:B---3--:R-:W-:Y:S06]  /*dbe80*/  HMMA.16816.F32 R16, R4.reuse, R12, R24 ;  /* 0x0000000c0410723c */ /* 0x048fec0000001818 */
[C---:B------:R-:W-:Y:S06]  /*dbe90*/  HMMA.16816.F32 R12, R4.reuse, R10, R32 ;  /* 0x0000000a040c723c */ /* 0x040fec0000001820 */
[C---:B----4-:R-:W-:Y:S05]  /*dbea0*/  HMMA.16816.F32 R8, R4.reuse, R8, R36 ;  /* 0x000000080408723c */ /* 0x050fea0000001824 */
        /* <DEDUP_REMOVED lines=11> */
[----:B------:R0:W-:Y:S04]  /*dbf60*/  STL.64 [R1+0x2030], R8 ;  /* 0x0020300801007387 */ /* 0x0001e80000100a00 */
[----:B------:R-:W-:Y:S04]  /*dbf70*/  STL.64 [R1+0x2038], R10 ;  /* 0x0020380a01007387 */ /* 0x000fe80000100a00 */
[----:B------:R-:W-:Y:S01]  /*dbf80*/  STL.64 [R1+0x2020], R4 ;  /* 0x0020200401007387 */ /* 0x000fe20000100a00 */
[----:B0-----:R-:W-:Y:S02]  /*dbf90*/  F2FP.F16.E5M2.UNPACK_B R8, R53 ;  /* 0x00000035ff08723e */ /* 0x001fe400020004ff */
[----:B------:R-:W-:Y:S01]  /*dbfa0*/  F2FP.F16.E5M2.UNPACK_B R9, R0 ;  /* 0x00000000ff09723e */ /* 0x000fe200020004ff */
[----:B------:R-:W-:Y:S01]  /*dbfb0*/  IMAD.MOV.U32 R0, RZ, RZ, R7 ;  /* 0x000000ffff007224 */ /* 0x000fe200078e0007 */
[----:B------:R-:W-:Y:S04]  /*dbfc0*/  STL [R1+0x2028], R6 ;  /* 0x0020280601007387 */ /* 0x000fe80000100800 */
[----:B------:R-:W-:Y:S04]  /*dbfd0*/  STL [R1+0x28], R8 ;  /* 0x0000280801007387 */ /* 0x000fe80000100800 */
[----:B------:R-:W-:Y:S04]  /*dbfe0*/  STL [R1+0xd2ec], R0 ;  /* 0x00d2ec0001007387 */ /* 0x000fe80000100800 */
[----:B------:R0:W-:Y:S02]  /*dbff0*/  STL [R1+0x2c], R9 ;  /* 0x00002c0901007387 */ /* 0x0001e40000100800 */
[----:B0-----:R-:W-:Y:S01]  /*dc000*/  HMMA.16816.F32 R8, R28, R8, R56 ;  /* 0x000000081c08723c */ /* 0x001fe20000001838 */
[----:B------:R-:W-:-:S02]  /*dc010*/  F2FP.F16.E5M2.UNPACK_B R4, R60 ;  /* 0x0000003cff04723e */ /* 0x000fc400020004ff */
[----:B------:R-:W-:-:S15]  /*dc020*/  F2FP.F16.E5M2.UNPACK_B R5, R61 ;  /* 0x0000003dff05723e */ /* 0x000fde00020004ff */
[----:B------:R-:W-:-:S05]  /*dc030*/  NOP ;  /* 0x0000000000007918 */ /* 0x000fca0000000000 */
[----:B------:R-:W-:Y:S04]  /*dc040*/  STL.64 [R1+0x2090], R8 ;  /* 0x0020900801007387 */ /* 0x000fe80000100a00 */
[----:B------:R0:W-:Y:S04]  /*dc050*/  STL [R1+0x2098], R10 ;  /* 0x0020980a01007387 */ /* 0x0001e80000100800 */
[----:B------:R-:W-:Y:S04]  /*dc060*/  STL [R1+0x18], R4 ;  /* 0x0000180401007387 */ /* 0x000fe80000100800 */
        /* <DEDUP_REMOVED lines=9> */
[----:B------:R-:W4:Y:S04]  /*dc100*/  LDL R60, [R1+0x2968] ;  /* 0x00296800013c7983 */ /* 0x000f280000100800 */
        /* <DEDUP_REMOVED lines=9> */
[----:B0-----:R-:W4:Y:S04]  /*dc1a0*/  LDL R10, [R1+0x2938] ;  /* 0x00293800010a7983 */ /* 0x001f280000100800 */
[----:B------:R-:W2:Y:S04]  /*dc1b0*/  LDL R11, [R1+0x293c] ;  /* 0x00293c00010b7983 */ /* 0x000ea80000100800 */
[----:B------:R-:W3:Y:S04]  /*dc1c0*/  LDL R20, [R1+0x2948] ;  /* 0x0029480001147983 */ /* 0x000ee80000100800 */
[----:B------:R-:W3:Y:S04]  /*dc1d0*/  LDL R21, [R1+0x294c] ;  /* 0x00294c0001157983 */ /* 0x000ee80000100800 */
[----:B------:R-:W3:Y:S04]  /*dc1e0*/  LDL.LU R16, [R1+0x2540] ;  /* 0x0025400001107983 */ /* 0x000ee80000300800 */
[----:B------:R-:W3:Y:S04]  /*dc1f0*/  LDL.LU R17, [R1+0x2544] ;  /* 0x0025440001117983 */ /* 0x000ee80000300800 */
[----:B------:R-:W3:Y:S04]  /*dc200*/  LDL.LU R18, [R1+0x2548] ;  /* 0x0025480001127983 */ /* 0x000ee80000300800 */
[----:B------:R-:W3:Y:S04]  /*dc210*/  LDL.LU R19, [R1+0x254c] ;  /* 0x00254c0001137983 */ /* 0x000ee80000300800 */
        /* <DEDUP_REMOVED lines=8> */
[----:B------:R-:W3:Y:S04]  /*dc2a0*/  LDL R59, [R1+0x297c] ;  /* 0x00297c00013b7983 */ /* 0x000ee80000100800 */
        /* <DEDUP_REMOVED lines=14> */
[----:B------:R-:W-:Y:S01]  /*dc390*/  STL [R1+0xd400], R0 ;  /* 0x00d4000001007387 */ /* 0x000fe20000100800 */
[----:B----4-:R-:W-:-:S02]  /*dc3a0*/  F2FP.F16.E5M2.UNPACK_B R2, R10 ;  /* 0x0000000aff02723e */ /* 0x010fc400020004ff */
[----:B--2---:R-:W-:Y:S02]  /*dc3b0*/  F2FP.F16.E5M2.UNPACK_B R3, R11 ;  /* 0x0000000bff03723e */ /* 0x004fe400020004ff */
[----:B---3--:R-:W-:Y:S01]  /*dc3c0*/  HMMA.16816.F32 R8, R28, R4, R12 ;  /* 0x000000041c08723c */ /* 0x008fe2000000180c */
[----:B------:R-:W-:-:S15]  /*dc3d0*/  STL [R1+0x10], R2 ;  /* 0x0000100201007387 */ /* 0x000fde0000100800 */
[----:B------:R-:W-:-:S07]  /*dc3e0*/  NOP ;  /* 0x0000000000007918 */ /* 0x000fce0000000000 */
[----:B------:R-:W-:Y:S04]  /*dc3f0*/  STL.64 [R1+0x20f0], R8 ;  /* 0x0020f00801007387 */ /* 0x000fe80000100a00 */
[----:B------:R0:W-:Y:S02]  /*dc400*/  STL.64 [R1+0x20f8], R10 ;  /* 0x0020f80a01007387 */ /* 0x0001e40000100a00 */
[----:B0-----:R-:W-:Y:S01]  /*dc410*/  HMMA.16816.F32 R8, R28, R2, R16 ;  /* 0x000000021c08723c */ /* 0x001fe20000001810 */
[----:B------:R-:W-:-:S05]  /*dc420*/  F2FP.F16.E5M2.UNPACK_B R4, R20 ;  /* 0x00000014ff04723e */ /* 0x000fca00020004ff */
[----:B------:R-:W-:Y:S01]  /*dc430*/  IMAD.MOV.U32 R0, RZ, RZ, R3 ;  /* 0x000000ffff007224 */ /* 0x000fe200078e0003 */
[----:B------:R-:W-:Y:S01]  /*dc440*/  F2FP.F16.E5M2.UNPACK_B R5, R21 ;  /* 0x00000015ff05723e */ /* 0x000fe200020004ff */
[----:B------:R-:W-:Y:S04]  /*dc450*/  STL [R1+0x14], R3 ;  /* 0x0000140301007387 */ /* 0x000fe80000100800 */
[----:B------:R-:W-:Y:S11]  /*dc460*/  STL [R1+0x8], R4 ;  /* 0x0000080401007387 */ /* 0x000ff60000100800 */
[----:B------:R-:W-:Y:S04]  /*dc470*/  STL.64 [R1+0x2140], R8 ;  /* 0x0021400801007387 */ /* 0x000fe80000100a00 */
[----:B------:R-:W-:Y:S04]  /*dc480*/  STL.64 [R1+0x2148], R10 ;  /* 0x0021480a01007387 */ /* 0x000fe80000100a00 */
[----:B------:R-:W-:Y:S04]  /*dc490*/  STL [R1+0xe290], R0 ;  /* 0x00e2900001007387 */ /* 0x000fe80000100800 */
[----:B------:R0:W-:Y:S02]  /*dc4a0*/  STL [R1+0xc], R5 ;  /* 0x00000c0501007387 */ /* 0x0001e40000100800 */
[----:B0-----:R-:W-:Y:S01]  /*dc4b0*/  HMMA.16816.F32 R4, R28, R4, R24 ;  /* 0x000000041c04723c */ /* 0x001fe20000001818 */
[----:B------:R-:W-:-:S02]  /*dc4c0*/  F2FP.F16.E5M2.UNPACK_B R2, R22 ;  /* 0x00000016ff02723e */ /* 0x000fc400020004ff */
[----:B------:R-:W-:-:S03]  /*dc4d0*/  F2FP.F16.E5M2.UNPACK_B R3, R23 ;  /* 0x00000017ff03723e */ /* 0x000fc600020004ff */
[----:B------:R-:W-:-:S15]  /*dc4e0*/  STL [R1], R2 ;  /* 0x0000000201007387 */ /* 0x000fde0000100800 */
[----:B------:R-:W-:-:S02]  /*dc4f0*/  NOP ;  /* 0x0000000000007918 */ /* 0x000fc40000000000 */
[----:B------:R-:W-:Y:S04]  /*dc500*/  STL.64 [R1+0x2190], R4 ;  /* 0x0021900401007387 */ /* 0x000fe80000100a00 */
[----:B------:R0:W-:Y:S02]  /*dc510*/  STL.64 [R1+0x2198], R6 ;  /* 0x0021980601007387 */ /* 0x0001e40000100a00 */
[----:B0-----:R-:W-:Y:S01]  /*dc520*/  HMMA.16816.F32 R4, R28, R2, R32 ;  /* 0x000000021c04723c */ /* 0x001fe20000001820 */
[----:B------:R-:W-:Y:S02]  /*dc530*/  F2FP.F16.E5M2.UNPACK_B R60, R60 ;  /* 0x0000003cff3c723e */ /* 0x000fe400020004ff */
[----:B------:R-:W-:-:S03]  /*dc540*/  F2FP.F16.E5M2.UNPACK_B R61, R61 ;  /* 0x0000003dff3d723e */ /* 0x000fc600020004ff */
[----:B------:R-:W-:-:S15]  /*dc550*/  STL [R1+0x4], R3 ;  /* 0x0000040301007387 */ /* 0x000fde0000100800 */
[----:B------:R-:W-:-:S02]  /*dc560*/  NOP ;  /* 0x0000000000007918 */ /* 0x000fc40000000000 */
[----:B------:R-:W-:Y:S04]  /*dc570*/  STL.64 [R1+0x21f0], R4 ;  /* 0x0021f00401007387 */ /* 0x000fe80000100a00 */
[----:B------:R0:W-:Y:S02]  /*dc580*/  STL.64 [R1+0x21f8], R6 ;  /* 0x0021f80601007387 */ /* 0x0001e40000100a00 */
[----:B0-----:R-:W-:Y:S01]  /*dc590*/  HMMA.16816.F32 R4, R28, R60, R36 ;  /* 0x0000003c1c04723c */ /* 0x001fe20000001824 */
[----:B------:R-:W-:Y:S02]  /*dc5a0*/  F2FP.F16.E5M2.UNPACK_B R58, R58 ;  /* 0x0000003aff3a723e */ /* 0x000fe400020004ff */
[----:B------:R-:W-:-:S03]  /*dc5b0*/  F2FP.F16.E5M2.UNPACK_B R59, R59 ;  /* 0x0000003bff3b723e */ /* 0x000fc600020004ff */
[----:B------:R-:W-:-:S15]  /*dc5c0*/  STL.64 [R1+0xe280], R60 ;  /* 0x00e2803c01007387 */ /* 0x000fde0000100a00 */
[----:B------:R-:W-:-:S02]  /*dc5d0*/  NOP ;  /* 0x0000000000007918 */ /* 0x000fc40000000000 */
[----:B------:R-:W-:Y:S04]  /*dc5e0*/  STL.64 [R1+0x2250], R4 ;  /* 0x0022500401007387 */ /* 0x000fe80000100a00 */
[----:B------:R0:W-:Y:S02]  /*dc5f0*/  STL.64 [R1+0x2258], R6 ;  /* 0x0022580601007387 */ /* 0x0001e40000100a00 */
[----:B0-----:R-:W-:Y:S01]  /*dc600*/  HMMA.16816.F32 R4, R28, R58, R40 ;  /* 0x0000003a1c04723c */ /* 0x001fe20000001828 */
[----:B------:R-:W-:Y:S02]  /*dc610*/  F2FP.F16.E5M2.UNPACK_B R56, R56 ;  /* 0x00000038ff38723e */ /* 0x000fe400020004ff */
[----:B------:R-:W-:-:S15]  /*dc620*/  F2FP.F16.E5M2.UNPACK_B R57, R57 ;  /* 0x00000039ff39723e */ /* 0x000fde00020004ff */
[----:B------:R-:W-:-:S05]  /*dc630*/  NOP ;  /* 0x0000000000007918 */ /* 0x000fca0000000000 */
[----:B------:R-:W-:Y:S04]  /*dc640*/  STL.64 [R1+0x22b0], R4 ;  /* 0x0022b00401007387 */ /* 0x000fe80000100a00 */
[----:B------:R0:W-:Y:S02]  /*dc650*/  STL.64 [R1+0x22b8], R6 ;  /* 0x0022b80601007387 */ /* 0x0001e40000100a00 */
[----:B0-----:R-:W-:Y:S01]  /*dc660*/  HMMA.16816.F32 R4, R28, R56, R44 ;  /* 0x000000381c04723c */ /* 0x001fe2000000182c */
[----:B------:R-:W-:Y:S02]  /*dc670*/  F2FP.F16.E5M2.UNPACK_B R54, R54 ;  /* 0x00000036ff36723e */ /* 0x000fe400020004ff */
[----:B------:R-:W-:Y:S01]  /*dc680*/  F2FP.F16.E5M2.UNPACK_B R55, R55 ;  /* 0x00000037ff37723e */ /* 0x000fe200020004ff */
        /* <DEDUP_REMOVED lines=24> */
[----:B------:R-:W3:Y:S04]  /*dc810*/  LDL R50, [R1+0x29b8] ;  /* 0x0029b80001327983 */ /* 0x000ee80000100800 */
[----:B------:R-:W4:Y:S04]  /*dc820*/  LDL R51, [R1+0x29bc] ;  /* 0x0029bc0001337983 */ /* 0x000f280000100800 */
[----:B0-----:R-:W2:Y:S04]  /*dc830*/  LDL.LU R4, [R1+0x2610] ;  /* 0x0026100001047983 */ /* 0x001ea80000300800 */
[----:B------:R-:W2:Y:S04]  /*dc840*/  LDL.LU R5, [R1+0x2614] ;  /* 0x0026140001057983 */ /* 0x000ea80000300800 */
[----:B-1----:R-:W2:Y:S04]  /*dc850*/  LDL.LU R6, [R1+0x2618] ;  /* 0x0026180001067983 */ /* 0x002ea80000300800 */
[----:B------:R-:W2:Y:S04]  /*dc860*/  LDL.LU R7, [R1+0x261c] ;  /* 0x00261c0001077983 */ /* 0x000ea80000300800 */
[----:B------:R-:W2:Y:S04]  /*dc870*/  LDL R48, [R1+0x29c8] ;  /* 0x0029c80001307983 */ /* 0x000ea80000100800 */
[----:B------:R-:W2:Y:S04]  /*dc880*/  LDL R49, [R1+0x29cc] ;  /* 0x0029cc0001317983 */ /* 0x000ea80000100800 */
[----:B------:R-:W2:Y:S04]  /*dc890*/  LDL R46, [R1+0x29d8] ;  /* 0x0029d800012e7983 */ /* 0x000ea80000100800 */
[----:B------:R-:W2:Y:S04]  /*dc8a0*/  LDL R47, [R1+0x29dc] ;  /* 0x0029dc00012f7983 */ /* 0x000ea80000100800 */
[----:B------:R-:W2:Y:S04]  /*dc8b0*/  LDL.LU R12, [R1+0x2640] ;  /* 0x00264000010c7983 */ /* 0x000ea80000300800 */
[----:B------:R-:W2:Y:S04]  /*dc8c0*/  LDL.LU R13, [R1+0x2644] ;  /* 0x00264400010d7983 */ /* 0x000ea80000300800 */
[----:B------:R-:W2:Y:S04]  /*dc8d0*/  LDL.LU R14, [R1+0x2648] ;  /* 0x00264800010e7983 */ /* 0x000ea80000300800 */
        /* <DEDUP_REMOVED lines=16> */
[----:B------:R-:W2:Y:S01]  /*dc9e0*/  LDL.LU R35, [R1+0x26ac] ;  /* 0x0026ac0001237983 */ /* 0x000ea20000300800 */
[----:B------:R-:W-:-:S02]  /*dc9f0*/  F2FP.F16.E5M2.UNPACK_B R52, R52 ;  /* 0x00000034ff34723e */ /* 0x000fc400020004ff */
[----:B------:R-:W-:Y:S01]  /*dca00*/  F2FP.F16.E5M2.UNPACK_B R53, R53 ;  /* 0x00000035ff35723e */ /* 0x000fe200020004ff */
[----:B------:R-:W2:Y:S04]  /*dca10*/  LDL R36, [R1+0x2a28] ;  /* 0x002a280001247983 */ /* 0x000ea80000100800 */
[----:B------:R-:W2:Y:S04]  /*dca20*/  LDL R37, [R1+0x2a2c] ;  /* 0x002a2c0001257983 */ /* 0x000ea80000100800 */
[----:B------:R-:W-:Y:S04]  /*dca30*/  STL.64 [R1+0xe1e8], R54 ;  /* 0x00e1e83601007387 */ /* 0x000fe80000100a00 */
[----:B------:R-:W-:Y:S01]  /*dca40*/  STL.64 [R1+0xe1e0], R52 ;  /* 0x00e1e03401007387 */ /* 0x000fe20000100a00 */
[----:B---3--:R-:W-:-:S02]  /*dca50*/  F2FP.F16.E5M2.UNPACK_B R50, R50 ;  /* 0x00000032ff32723e */ /* 0x008fc400020004ff */
[----:B----4-:R-:W-:Y:S01]  /*dca60*/  F2FP.F16.E5M2.UNPACK_B R51, R51 ;  /* 0x00000033ff33723e */ /* 0x010fe200020004ff */
[C---:B--2---:R-:W-:Y:S06]  /*dca70*/  HMMA.16816.F32 R56, R28.reuse, R52, R56 ;  /* 0x000000341c38723c */ /* 0x044fec0000001838 */
[----:B------:R-:W-:Y:S01]  /*dca80*/  HMMA.16816.F32 R4, R28, R50, R4 ;  /* 0x000000321c04723c */ /* 0x000fe20000001804 */
[----:B------:R-:W-:Y:S02]  /*dca90*/  F2FP.F16.E5M2.UNPACK_B R48, R48 ;  /* 0x00000030ff30723e */ /* 0x000fe400020004ff */
[----:B------:R-:W-:-:S14]  /*dcaa0*/  F2FP.F16.E5M2.UNPACK_B R49, R49 ;  /* 0x00000031ff31723e */ /* 0x000fdc00020004ff */
[----:B------:R-:W-:Y:S04]  /*dcab0*/  STL.64 [R1+0x2390], R56 ;  /* 0x0023903801007387 */ /* 0x000fe80000100a00 */
[----:B------:R-:W-:Y:S04]  /*dcac0*/  STL.64 [R1+0x2398], R58 ;  /* 0x0023983a01007387 */ /* 0x000fe80000100a00 */
[----:B------:R-:W-:Y:S04]  /*dcad0*/  STL.64 [R1+0x23f0], R4 ;  /* 0x0023f00401007387 */ /* 0x000fe80000100a00 */
[----:B------:R0:W-:Y:S02]  /*dcae0*/  STL.64 [R1+0x23f8], R6 ;  /* 0x0023f80601007387 */ /* 0x0001e40000100a00 */
[----:B0-----:R-:W-:Y:S01]  /*dcaf0*/  HMMA.16816.F32 R4, R28, R48, R8 ;  /* 0x000000301c04723c */ /* 0x001fe20000001808 */
[----:B------:R-:W-:-:S02]  /*dcb00*/  F2FP.F16.E5M2.UNPACK_B R46, R46 ;  /* 0x0000002eff2e723e */ /* 0x000fc400020004ff */
[----:B------:R-:W-:Y:S01]  /*dcb10*/  F2FP.F16.E5M2.UNPACK_B R47, R47 ;  /* 0x0000002fff2f723e */ /* 0x000fe200020004ff */
[----:B------:R-:W-:Y:S04]  /*dcb20*/  STL.64 [R1+0xe1d8], R50 ;  /* 0x00e1d83201007387 */ /* 0x000fe80000100a00 */
[----:B------:R-:W-:-:S15]  /*dcb30*/  STL.64 [R1+0xe1d0], R48 ;  /* 0x00e1d03001007387 */ /* 0x000fde0000100a00 */
        /* <DEDUP_REMOVED lines=83> */
[----:B------:R0:W-:Y:S01]  /*dd070*/  STL.64 [R1+0xe220], R36 ;  /* 0x00e2202401007387 */ /* 0x0001e20000100a00 */
[----:B---3--:R-:W-:-:S02]  /*dd080*/  F2FP.F16.E5M2.UNPACK_B R34, R34 ;  /* 0x00000022ff22723e */ /* 0x008fc400020004ff */
[----:B----4-:R-:W-:Y:S01]  /*dd090*/  F2FP.F16.E5M2.UNPACK_B R35, R35 ;  /* 0x00000023ff23723e */ /* 0x010fe200020004ff */
[C---:B--2---:R-:W-:Y:S06]  /*dd0a0*/  HMMA.16816.F32 R40, R28.reuse, R36, R40 ;  /* 0x000000241c28723c */ /* 0x044fec0000001828 */
[----:B0-----:R-:W-:Y:S01]  /*dd0b0*/  HMMA.16816.F32 R36, R28, R34, R44 ;  /* 0x000000221c24723c */ /* 0x001fe2000000182c */
[----:B------:R-:W-:Y:S02]  /*dd0c0*/  F2FP.F16.E5M2.UNPACK_B R32, R32 ;  /* 0x00000020ff20723e */ /* 0x000fe400020004ff */
[----:B------:R-:W-:-:S14]  /*dd0d0*/  F2FP.F16.E5M2.UNPACK_B R33, R33 ;  /* 0x00000021ff21723e */ /* 0x000fdc00020004ff */
[----:B------:R-:W-:Y:S01]  /*dd0e0*/  STL.64 [R1+0x2540], R40 ;  /* 0x0025402801007387 */ /* 0x000fe20000100a00 */
[----:B------:R-:W-:-:S03]  /*dd0f0*/  F2FP.F16.E5M2.UNPACK_B R26, R26 ;  /* 0x0000001aff1a723e */ /* 0x000fc600020004ff */
[----:B------:R-:W-:Y:S01]  /*dd100*/  STL.64 [R1+0x2548], R42 ;  /* 0x0025482a01007387 */ /* 0x000fe20000100a00 */
[----:B------:R-:W-:-:S03]  /*dd110*/  F2FP.F16.E5M2.UNPACK_B R27, R27 ;  /* 0x0000001bff1b723e */ /* 0x000fc600020004ff */
[----:B------:R-:W-:Y:S04]  /*dd120*/  STL.64 [R1+0x2570], R36 ;  /* 0x0025702401007387 */ /* 0x000fe80000100a00 */
[----:B------:R0:W-:Y:S04]  /*dd130*/  STL.64 [R1+0x2578], R38 ;  /* 0x0025782601007387 */ /* 0x0001e80000100a00 */
[----:B------:R-:W-:Y:S04]  /*dd140*/  STL.64 [R1+0xe1b8], R34 ;  /* 0x00e1b82201007387 */ /* 0x000fe80000100a00 */
[----:B------:R1:W-:Y:S01]  /*dd150*/  STL.64 [R1+0xe1b0], R32 ;  /* 0x00e1b02001007387 */ /* 0x0003e20000100a00 */
[C---:B0-----:R-:W-:Y:S06]  /*dd160*/  HMMA.16816.F32 R36, R28.reuse, R32, R48 ;  /* 0x000000201c24723c */ /* 0x041fec0000001830 */
[----:B-1----:R-:W-:Y:S01]  /*dd170*/  HMMA.16816.F32 R32, R28, R26, R52 ;  /* 0x0000001a1c20723c */ /* 0x002fe20000001834 */
[----:B------:R-:W-:-:S02]  /*dd180*/  F2FP.F16.E5M2.UNPACK_B R24, R24 ;  /* 0x00000018ff18723e */ /* 0x000fc400020004ff */
[----:B------:R-:W-:Y:S02]  /*dd190*/  F2FP.F16.E5M2.UNPACK_B R25, R25 ;  /* 0x00000019ff19723e */ /* 0x000fe400020004ff */
[----:B------:R-:W-:Y:S02]  /*dd1a0*/  F2FP.F16.E5M2.UNPACK_B R22, R22 ;  /* 0x00000016ff16723e */ /* 0x000fe400020004ff */
[----:B------:R-:W-:-:S10]  /*dd1b0*/  F2FP.F16.E5M2.UNPACK_B R23, R23 ;  /* 0x00000017ff17723e */ /* 0x000fd400020004ff */
[----:B------:R-:W-:Y:S04]  /*dd1c0*/  STL.64 [R1+0x25a0], R36 ;  /* 0x0025a02401007387 */ /* 0x000fe80000100a00 */
[----:B------:R-:W-:Y:S04]  /*dd1d0*/  STL.64 [R1+0x25a8], R38 ;  /* 0x0025a82601007387 */ /* 0x000fe80000100a00 */
[----:B------:R-:W-:Y:S01]  /*dd1e0*/  STL.64 [R1+0x25c0], R32 ;  /* 0x0025c02001007387 */ /* 0x000fe20000100a00 */
[C---:B------:R-:W-:Y:S03]  /*dd1f0*/  HMMA.16816.F32 R4, R28.reuse, R22, R4 ;  /* 0x000000161c04723c */ /* 0x040fe60000001804 */
[----:B------:R0:W-:Y:S03]  /*dd200*/  STL.64 [R1+0x25c8], R34 ;  /* 0x0025c82201007387 */ /* 0x0001e60000100a00 */
[----:B0-----:R-:W-:Y:S01]  /*dd210*/  HMMA.16816.F32 R32, R28, R24, R56 ;  /* 0x000000181c20723c */ /* 0x001fe20000001838 */
[----:B------:R-:W-:Y:S01]  /*dd220*/  F2FP.F16.E5M2.UNPACK_B R20, R20 ;  /* 0x00000014ff14723e */ /* 0x000fe200020004ff */
[----:B------:R-:W-:Y:S01]  /*dd230*/  STL.64 [R1+0xe198], R26 ;  /* 0x00e1981a01007387 */ /* 0x000fe20000100a00 */
[----:B------:R-:W-:-:S03]  /*dd240*/  F2FP.F16.E5M2.UNPACK_B R21, R21 ;  /* 0x00000015ff15723e */ /* 0x000fc600020004ff */
[----:B------:R-:W-:-:S15]  /*dd250*/  STL.64 [R1+0xe190], R24 ;  /* 0x00e1901801007387 */ /* 0x000fde0000100a00 */
[----:B------:R-:W-:-:S02]  /*dd260*/  NOP ;  /* 0x0000000000007918 */ /* 0x000fc40000000000 */
        /* <DEDUP_REMOVED lines=24> */
[----:B------:R-:W2:Y:S04]  /*dd3f0*/  LDL R15, [R1+0x2abc] ;  /* 0x002abc00010f7983 */ /* 0x000ea80000100800 */
[----:B------:R-:W2:Y:S04]  /*dd400*/  LDL.LU R36, [R1+0x27d0] ;  /* 0x0027d00001247983 */ /* 0x000ea80000300800 */
[----:B------:R-:W2:Y:S04]  /*dd410*/  LDL.LU R37, [R1+0x27d4] ;  /* 0x0027d40001257983 */ /* 0x000ea80000300800 */
[----:B------:R-:W2:Y:S04]  /*dd420*/  LDL.LU R38, [R1+0x27d8] ;  /* 0x0027d80001267983 */ /* 0x000ea80000300800 */
[----:B------:R-:W2:Y:S04]  /*dd430*/  LDL.LU R39, [R1+0x27dc] ;  /* 0x0027dc0001277983 */ /* 0x000ea80000300800 */
[----:B------:R-:W2:Y:S04]  /*dd440*/  LDL R12, [R1+0x2ac8] ;  /* 0x002ac800010c7983 */ /* 0x000ea80000100800 */
[----:B------:R-:W2:Y:S04]  /*dd450*/  LDL R13, [R1+0x2acc] ;  /* 0x002acc00010d7983 */ /* 0x000ea80000100800 */
[----:B------:R-:W2:Y:S04]  /*dd460*/  LDL.LU R44, [R1+0x3544] ;  /* 0x00354400012c7983 */ /* 0x000ea80000300800 */
[----:B0-----:R-:W2:Y:S04]  /*dd470*/  LDL.LU R4, [R1+0x3540] ;  /* 0x0035400001047983 */ /* 0x001ea80000300800 */
[----:B------:R-:W2:Y:S04]  /*dd480*/  LDL.LU R45, [R1+0x354c] ;  /* 0x00354c00012d7983 */ /* 0x000ea80000300800 */
[----:B------:R-:W2:Y:S04]  /*dd490*/  LDL.LU R5, [R1+0x3548] ;  /* 0x0035480001057983 */ /* 0x000ea80000300800 */
[----:B------:R-:W2:Y:S04]  /*dd4a0*/  LDL.LU R46, [R1+0x3554] ;  /* 0x00355400012e7983 */ /* 0x000ea80000300800 */
[----:B-1----:R-:W2:Y:S04]  /*dd4b0*/  LDL.LU R6, [R1+0x3550] ;  /* 0x0035500001067983 */ /* 0x002ea80000300800 */
[----:B------:R-:W2:Y:S04]  /*dd4c0*/  LDL R10, [R1+0x2ad8] ;  /* 0x002ad800010a7983 */ /* 0x000ea80000100800 */
[----:B------:R-:W2:Y:S04]  /*dd4d0*/  LDL R11, [R1+0x2adc] ;  /* 0x002adc00010b7983 */ /* 0x000ea80000100800 */
[----:B------:R-:W2:Y:S04]  /*dd4e0*/  LDL.LU R48, [R1+0x2810] ;  /* 0x0028100001307983 */ /* 0x000ea80000300800 */
[----:B------:R-:W2:Y:S04]  /*dd4f0*/  LDL.LU R49, [R1+0x2814] ;  /* 0x0028140001317983 */ /* 0x000ea80000300800 */
[----:B------:R-:W2:Y:S04]  /*dd500*/  LDL.LU R50, [R1+0x2818] ;  /* 0x0028180001327983 */ /* 0x000ea80000300800 */
[----:B------:R-:W2:Y:S01]  /*dd510*/  LDL.LU R51, [R1+0x281c] ;  /* 0x00281c0001337983 */ /* 0x000ea20000300800 */
[----:B------:R-:W-:-:S03]  /*dd520*/  F2FP.F16.E5M2.UNPACK_B R16, R16 ;  /* 0x00000010ff10723e */ /* 0x000fc600020004ff */
[----:B------:R-:W2:Y:S01]  /*dd530*/  LDL.LU R47, [R1+0x355c] ;  /* 0x00355c00012f7983 */ /* 0x000ea20000300800 */
[----:B------:R-:W-:-:S03]  /*dd540*/  F2FP.F16.E5M2.UNPACK_B R17, R17 ;  /* 0x00000011ff11723e */ /* 0x000fc600020004ff */
[----:B------:R-:W2:Y:S04]  /*dd550*/  LDL.LU R7, [R1+0x3558] ;  /* 0x0035580001077983 */ /* 0x000ea80000300800 */
[----:B------:R-:W2:Y:S04]  /*dd560*/  LDL R8, [R1+0x2ae8] ;  /* 0x002ae80001087983 */ /* 0x000ea80000100800 */
[----:B------:R-:W2:Y:S04]  /*dd570*/  LDL R9, [R1+0x2aec] ;  /* 0x002aec0001097983 */ /* 0x000ea80000100800 */
[----:B------:R-:W2:Y:S04]  /*dd580*/  LDL.LU R52, [R1+0x2840] ;  /* 0x0028400001347983 */ /* 0x000ea80000300800 */
[----:B------:R-:W2:Y:S04]  /*dd590*/  LDL.LU R53, [R1+0x2844] ;  /* 0x0028440001357983 */ /* 0x000ea80000300800 */
[----:B------:R-:W2:Y:S04]  /*dd5a0*/  LDL.LU R54, [R1+0x2848] ;  /* 0x0028480001367983 */ /* 0x000ea80000300800 */
[----:B------:R-:W2:Y:S01]  /*dd5b0*/  LDL.LU R55, [R1+0x284c] ;  /* 0x00284c0001377983 */ /* 0x000ea20000300800 */
[----:B------:R-:W-:-:S03]  /*dd5c0*/  IMAD.MOV.U32 R0, RZ, RZ, R3 ;  /* 0x000000ffff007224 */ /* 0x000fc600078e0003 */
[----:B------:R-:W2:Y:S04]  /*dd5d0*/  LDL R60, [R1+0x2b08] ;  /* 0x002b0800013c7983 */ /* 0x000ea80000100800 */
[----:B------:R-:W2:Y:S04]  /*dd5e0*/  LDL R2, [R1+0x2af8] ;  /* 0x002af80001027983 */ /* 0x000ea80000100800 */
[----:B------:R-:W2:Y:S04]  /*dd5f0*/  LDL R3, [R1+0x2afc] ;  /* 0x002afc0001037983 */ /* 0x000ea80000100800 */
[----:B------:R-:W2:Y:S01]  /*dd600*/  LDL R61, [R1+0x2b0c] ;  /* 0x002b0c00013d7983 */ /* 0x000ea20000100800 */
        /* <DEDUP_REMOVED lines=8> */
[----:B----4-:R-:W-:-:S02]  /*dd690*/  F2FP.F16.E5M2.UNPACK_B R14, R14 ;  /* 0x0000000eff0e723e */ /* 0x010fc400020004ff */
[----:B--2---:R-:W-:Y:S01]  /*dd6a0*/  F2FP.F16.E5M2.UNPACK_B R15, R15 ;  /* 0x0000000fff0f723e */ /* 0x004fe200020004ff */
[----:B------:R-:W-:Y:S04]  /*dd6b0*/  STL.64 [R1+0xe188], R18 ;  /* 0x00e1881201007387 */ /* 0x000fe80000100a00 */
[----:B------:R0:W-:Y:S02]  /*dd6c0*/  STL.64 [R1+0xe180], R16 ;  /* 0x00e1801001007387 */ /* 0x0001e40000100a00 */
[----:B0-----:R-:W-:Y:S01]  /*dd6d0*/  HMMA.16816.F32 R16, R28, R14, R36 ;  /* 0x0000000e1c10723c */ /* 0x001fe20000001824 */
[----:B------:R-:W-:Y:S02]  /*dd6e0*/  F2FP.F16.E5M2.UNPACK_B R12, R12 ;  /* 0x0000000cff0c723e */ /* 0x000fe400020004ff */
[----:B------:R-:W-:-:S02]  /*dd6f0*/  F2FP.F16.E5M2.UNPACK_B R13, R13 ;  /* 0x0000000dff0d723e */ /* 0x000fc400020004ff */
[----:B------:R-:W-:Y:S02]  /*dd700*/  F2FP.F16.E5M2.UNPACK_B R10, R10 ;  /* 0x0000000aff0a723e */ /* 0x000fe400020004ff */
[----:B------:R-:W-:-:S15]  /*dd710*/  F2FP.F16.E5M2.UNPACK_B R11, R11 ;  /* 0x0000000bff0b723e */ /* 0x000fde00020004ff */
[----:B------:R-:W-:-:S01]  /*dd720*/  NOP ;  /* 0x0000000000007918 */ /* 0x000fc20000000000 */
[----:B------:R-:W-:Y:S04]  /*dd730*/  STL.64 [R1+0x2740], R16 ;  /* 0x0027401001007387 */ /* 0x000fe80000100a00 */
[----:B------:R0:W-:Y:S04]  /*dd740*/  STL.64 [R1+0x2748], R18 ;  /* 0x0027481201007387 */ /* 0x0001e80000100a00 */
[----:B------:R-:W-:Y:S04]  /*dd750*/  STL.64 [R1+0xe1a8], R14 ;  /* 0x00e1a80e01007387 */ /* 0x000fe80000100a00 */
[----:B------:R1:W-:Y:S01]  /*dd760*/  STL.64 [R1+0xe1a0], R12 ;  /* 0x00e1a00c01007387 */ /* 0x0003e20000100a00 */
[C---:B0-----:R-:W-:Y:S06]  /*dd770*/  HMMA.16816.F32 R16, R28.reuse, R12, R40 ;  /* 0x0000000c1c10723c */ /* 0x041fec0000001828 */
[----:B-1----:R-:W-:Y:S01]  /*dd780*/  HMMA.16816.F32 R12, R28, R10, R48 ;  /* 0x0000000a1c0c723c */ /* 0x002fe20000001830 */
[----:B------:R-:W-:-:S02]  /*dd790*/  F2FP.F16.E5M2.UNPACK_B R8, R8 ;  /* 0x00000008ff08723e */ /* 0x000fc400020004ff */
[----:B------:R-:W-:-:S14]  /*dd7a0*/  F2FP.F16.E5M2.UNPACK_B R9, R9 ;  /* 0x00000009ff09723e */ /* 0x000fdc00020004ff */
[----:B------:R-:W-:Y:S04]  /*dd7b0*/  STL.64 [R1+0x2780], R16 ;  /* 0x0027801001007387 */ /* 0x000fe80000100a00 */
[----:B------:R-:W-:Y:S04]  /*dd7c0*/  STL.64 [R1+0x2788], R18 ;  /* 0x0027881201007387 */ /* 0x000fe80000100a00 */
[----:B------:R-:W-:Y:S04]  /*dd7d0*/  STL.64 [R1+0x2810], R12 ;  /* 0x0028100c01007387 */ /* 0x000fe80000100a00 */
[----:B------:R0:W-:Y:S02]  /*dd7e0*/  STL.64 [R1+0x2818], R14 ;  /* 0x0028180e01007387 */ /* 0x0001e40000100a00 */
[----:B0-----:R-:W-:Y:S01]  /*dd7f0*/  HMMA.16816.F32 R12, R28, R8, R52 ;  /* 0x000000081c0c723c */ /* 0x001fe20000001834 */
[----:B------:R-:W-:-:S05]  /*dd800*/  F2FP.F16.E5M2.UNPACK_B R60, R60 ;  /* 0x0000003cff3c723e */ /* 0x000fca00020004ff */
[----:B------:R-:W-:Y:S01]  /*dd810*/  STL [R1+0xe16c], R8 ;  /* 0x00e16c0801007387 */ /* 0x000fe20000100800 */
[----:B------:R-:W-:Y:S02]  /*dd820*/  F2FP.F16.E5M2.UNPACK_B R2, R2 ;  /* 0x00000002ff02723e */ /* 0x000fe400020004ff */
[----:B------:R-:W-:Y:S01]  /*dd830*/  F2FP.F16.E5M2.UNPACK_B R3, R3 ;  /* 0x00000003ff03723e */ /* 0x000fe200020004ff */
[----:B------:R-:W-:-:S13]  /*dd840*/  STL [R1+0x20], R60 ;  /* 0x0000203c01007387 */ /* 0x000fda0000100800 */
[----:B------:R-:W-:Y:S04]  /*dd850*/  STL.64 [R1+0x2900], R12 ;  /* 0x0029000c01007387 */ /* 0x000fe80000100a00 */
[----:B------:R-:W-:Y:S04]  /*dd860*/  STL.64 [R1+0x2908], R14 ;  /* 0x0029080e01007387 */ /* 0x000fe80000100a00 */
[----:B------:R-:W-:Y:S04]  /*dd870*/  STL [R1+0xe168], R9 ;  /* 0x00e1680901007387 */ /* 0x000fe80000100800 */
[----:B------:R3:W-:Y:S01]  /*dd880*/  STL.64 [R1+0xe288], R10 ;  /* 0x00e2880a01007387 */ /* 0x0007e20000100a00 */
[----:B------:R-:W-:-:S05]  /*dd890*/  F2FP.F16.E5M2.UNPACK_B R61, R61 ;  /* 0x0000003dff3d723e */ /* 0x000fca00020004ff */
        /* <DEDUP_REMOVED lines=45> */
[----:B------:R-:W3:Y:S04]  /*ddb70*/  LDL R22, [R1+0x10] ;  /* 0x0000100001167983 */ /* 0x000ee80000100800 */
[----:B------:R-:W3:Y:S04]  /*ddb80*/  LDL.LU R8, [R1+0x2820] ;  /* 0x0028200001087983 */ /* 0x000ee80000300800 */
[----:B------:R-:W3:Y:S04]  /*ddb90*/  LDL.LU R9, [R1+0x2824] ;  /* 0x0028240001097983 */ /* 0x000ee80000300800 */
[----:B------:R-:W3:Y:S04]  /*ddba0*/  LDL.LU R10, [R1+0x2828] ;  /* 0x00282800010a7983 */ /* 0x000ee80000300800 */
[----:B------:R-:W3:Y:S04]  /*ddbb0*/  LDL.LU R11, [R1+0x282c] ;  /* 0x00282c00010b7983 */ /* 0x000ee80000300800 */
[----:B-1----:R-:W3:Y:S04]  /*ddbc0*/  LDL R54, [R1+0x28] ;  /* 0x0000280001367983 */ /* 0x002ee80000100800 */
[----:B------:R-:W3:Y:S04]  /*ddbd0*/  LDL R55, [R1+0x2c] ;  /* 0x00002c0001377983 */ /* 0x000ee80000100800 */
        /* <DEDUP_REMOVED lines=36> */
[----:B----4-:R-:W-:Y:S02]  /*dde20*/  IMAD.MOV.U32 R23, RZ, RZ, R0 ;  /* 0x000000ffff177224 */ /* 0x010fe400078e0000 */
[----:B------:R-:W-:Y:S01]  /*dde30*/  IMAD.MOV.U32 R0, RZ, RZ, R61 ;  /* 0x000000ffff007224 */ /* 0x000fe200078e003d */
[----:B---3--:R-:W-:Y:S01]  /*dde40*/  HMMA.16816.F32 R28, R28, R60, R8 ;  /* 0x0000003c1c1c723c */ /* 0x008fe20000001808 */
[----:B------:R-:W3:Y:S06]  /*dde50*/  LDL.LU.64 R10, [R1+0xe288] ;  /* 0x00e28800010a7983 */ /* 0x000eec0000300a00 */
[----:B------:R-:W-:-:S15]  /*dde60*/  IMAD.MOV.U32 R9, RZ, RZ, R60 ;  /* 0x000000ffff097224 */ /* 0x000fde00078e003c */
[----:B------:R-:W-:-:S01]  /*dde70*/  NOP ;  /* 0x0000000000007918 */ /* 0x000fc20000000000 */
        /* <DEDUP_REMOVED lines=367> */
[----:B------:R-:W-:Y:S04]  /*df570*/  STL.64 [R1+0xe020], R56 ;  /* 0x00e0203801007387 */ /* 0x000fe80000100a00 */
[----:B------:R-:W-:Y:S04]  /*df580*/  STL.64 [R1+0x25e0], R4 ;  /* 0x0025e00401007387 */ /* 0x000fe80000100a00 */
[----:B------:R1:W-:Y:S01]  /*df590*/  STL.64 [R1+0x25e8], R6 ;  /* 0x0025e80601007387 */ /* 0x0003e20000100a00 */
[C---:B0-----:R-:W-:Y:S06]  /*df5a0*/  HMMA.16816.F32 R12, R28.reuse, R54, R40 ;  /* 0x000000361c0c723c */ /* 0x041fec0000001828 */
[----:B-1----:R-:W-:Y:S01]  /*df5b0*/  HMMA.16816.F32 R4, R28, R52, R44 ;  /* 0x000000341c04723c */ /* 0x002fe2000000182c */
[----:B------:R-:W2:-:S15]  /*df5c0*/  LDL.LU R56, [R1+0x1800] ;  /* 0x0018000001387983 */ /* 0x000e9e0000300800 */
[----:B------:R-:W-:-:S01]  /*df5d0*/  NOP ;  /* 0x0000000000007918 */ /* 0x000fc20000000000 */
        /* <DEDUP_REMOVED lines=184> */
[----:B------:R-:W2:Y:S04]  /*e0160*/  LDL.LU R48, [R1+0x1730] ;  /* 0x0017300001307983 */ /* 0x000ea80000300800 */
[----:B------:R-:W2:Y:S04]  /*e0170*/  LDL.LU R49, [R1+0x1734] ;  /* 0x0017340001317983 */ /* 0x000ea80000300800 */
[----:B------:R-:W2:Y:S04]  /*e0180*/  LDL.LU R50, [R1+0x1738] ;  /* 0x0017380001327983 */ /* 0x000ea80000300800 */
[----:B------:R-:W2:Y:S01]  /*e0190*/  LDL.LU R51, [R1+0x173c] ;  /* 0x00173c0001337983 */ /* 0x000ea20000300800 */
[----:B------:R-:W-:-:S03]  /*e01a0*/  IMAD.MOV.U32 R22, RZ, RZ, R4 ;  /* 0x000000ffff167224 */ /* 0x000fc600078e0004 */
[----:B------:R-:W3:Y:S04]  /*e01b0*/  LDL.LU R10, [R1+0x3584] ;  /* 0x00358400010a7983 */ /* 0x000ee80000300800 */
[----:B------:R-:W3:Y:S01]  /*e01c0*/  LDL.LU R4, [R1+0x3580] ;  /* 0x0035800001047983 */ /* 0x000ee20000300800 */
[----:B------:R-:W-:-:S03]  /*e01d0*/  IMAD.MOV.U32 R39, RZ, RZ, R5 ;  /* 0x000000ffff277224 */ /* 0x000fc600078e0005 */
[----:B------:R-:W2:Y:S04]  /*e01e0*/  LDL.LU R11, [R1+0x358c] ;  /* 0x00358c00010b7983 */ /* 0x000ea80000300800 */
[----:B------:R-:W2:Y:S01]  /*e01f0*/  LDL.LU R5, [R1+0x3588] ;  /* 0x0035880001057983 */ /* 0x000ea20000300800 */
[----:B------:R-:W-:-:S03]  /*e0200*/  IMAD.MOV.U32 R38, RZ, RZ, R6 ;  /* 0x000000ffff267224 */ /* 0x000fc600078e0006 */
        /* <DEDUP_REMOVED lines=399> */
[----:B------:R-:W-:Y:S04]  /*e1b00*/  STL.64 [R1+0x2120], R4 ;  /* 0x0021200401007387 */ /* 0x000fe80000100a00 */
[----:B------:R1:W-:Y:S01]  /*e1b10*/  STL.64 [R1+0x2128], R6 ;  /* 0x0021280601007387 */ /* 0x0003e20000100a00 */
[C---:B0-----:R-:W-:Y:S06]  /*e1b20*/  HMMA.16816.F32 R8, R28.reuse, R54, R48 ;  /* 0x000000361c08723c */ /* 0x041fec0000001830 */
[----:B-1----:R-:W-:-:S15]  /*e1b30*/  HMMA.16816.F32 R4, R28, R60, R56 ;  /* 0x0000003c1c04723c */ /* 0x002fde0000001838 */
        /* <DEDUP_REMOVED lines=70> */
[C---:B---3--:R-:W-:Y:S06]  /*e1fa0*/  HMMA.16816.F32 R16, R28.reuse, R18, R8 ;  /* 0x000000121c10723c */ /* 0x048fec0000001808 */
[----:B----4-:R-:W-:Y:S01]  /*e1fb0*/  HMMA.16816.F32 R24, R28, R60, R24 ;  /* 0x0000003c1c18723c */ /* 0x010fe20000001818 */
[----:B------:R-:W3:Y:S04]  /*e1fc0*/  LDL.LU.64 R10, [R1+0xdf38] ;  /* 0x00df3800010a7983 */ /* 0x000ee80000300a00 */
[----:B------:R-:W3:Y:S01]  /*e1fd0*/  LDL.LU.64 R8, [R1+0xdf30] ;  /* 0x00df300001087983 */ /* 0x000ee20000300a00 */
[----:B0-----:R-:W-:-:S11]  /*e1fe0*/  IMAD.MOV.U32 R0, RZ, RZ, R61 ;  /* 0x000000ffff007224 */ /* 0x001fd600078e003d */
        /* <DEDUP_REMOVED lines=311> */
[C---:B------:R-:W-:Y:S06]  /*e3360*/  HMMA.16816.F32 R32, R4.reuse, R40, R32 ;  /* 0x000000280420723c */ /* 0x040fec0000001820 */
[C---:B------:R-:W-:Y:S10]  /*e3370*/  HMMA.16816.F32 R40, R4.reuse, R42, R36 ;  /* 0x0000002a0428723c */ /* 0x040ff40000001824 */
[----:B------:R-:W-:Y:S04]  /*e3380*/  STL.64 [R1+0x1ac0], R52 ;  /* 0x001ac03401007387 */ /* 0x000fe80000100a00 */
[----:B------:R0:W-:Y:S04]  /*e3390*/  STL.64 [R1+0x1ac8], R54 ;  /* 0x001ac83601007387 */ /* 0x0001e80000100a00 */
[----:B0-----:R-:W4:Y:S04]  /*e33a0*/  LDL.LU.64 R54, [R1+0xde30] ;  /* 0x00de300001367983 */ /* 0x001f280000300a00 */
[----:B------:R-:W4:Y:S01]  /*e33b0*/  LDL.LU.64 R52, [R1+0xde28] ;  /* 0x00de280001347983 */ /* 0x000f220000300a00 */
[----:B---3--:R-:W-:-:S15]  /*e33c0*/  HMMA.16816.F32 R28, R4, R20, R28 ;  /* 0x00000014041c723c */ /* 0x008fde000000181c */
[----:B------:R-:W-:-:S08]  /*e33d0*/  NOP ;  /* 0x0000000000007918 */ /* 0x000fd00000000000 */
[----:B------:R-:W-:Y:S04]  /*e33e0*/  STL.64 [R1+0x1a90], R28 ;  /* 0x001a901c01007387 */ /* 0x000fe80000100a00 */
[----:B------:R0:W-:Y:S02]  /*e33f0*/  STL.64 [R1+0x1a98], R30 ;  /* 0x001a981e01007387 */ /* 0x0001e40000100a00 */
[----:B0-----:R-:W-:Y:S02]  /*e3400*/  IMAD.MOV.U32 R31, RZ, RZ, R21 ;  /* 0x000000ffff1f7224 */ /* 0x001fe400078e0015 */
[C---:B------:R-:W-:Y:S06]  /*e3410*/  HMMA.16816.F32 R20, R4.reuse, R22, R12 ;  /* 0x000000160414723c */ /* 0x040fec000000180c */
[C---:B--2---:R-:W-:Y:S01]  /*e3420*/  HMMA.16816.F32 R56, R4.reuse, R60, R56 ;  /* 0x0000003c0438723c */ /* 0x044fe20000001838 */
[----:B------:R-:W-:Y:S04]  /*e3430*/  STL.64 [R1+0xdd90], R10 ;  /* 0x00dd900a01007387 */ /* 0x000fe80000100a00 */
        /* <DEDUP_REMOVED lines=1335> */
[C---:B---3--:R-:W-:Y:S06]  /*e87b0*/  HMMA.16816.F32 R20, R4.reuse, R22, R12 ;  /* 0x000000160414723c */ /* 0x048fec000000180c */
[C---:B------:R-:W-:Y:S06]  /*e87c0*/  HMMA.16816.F32 R32, R4.reuse, R40, R32 ;  /* 0x000000280420723c */ /* 0x040fec0000001820 */
[----:B------:R-:W-:Y:S01]  /*e87d0*/  HMMA.16816.F32 R40, R4, R42, R36 ;  /* 0x0000002a0428723c */ /* 0x000fe20000001824 */
[----:B------:R-:W3:Y:S04]  /*e87e0*/  LDL.LU.64 R14, [R1+0xd9f8] ;  /* 0x00d9f800010e7983 */ /* 0x000ee80000300a00 */
[----:B------:R-:W3:Y:S01]  /*e87f0*/  LDL.LU.64 R12, [R1+0xd9f0] ;  /* 0x00d9f000010c7983 */ /* 0x000ee20000300a00 */
[----:B------:R-:W-:-:S02]  /*e8800*/  IMAD.MOV.U32 R3, RZ, RZ, R60 ;  /* 0x000000ffff037224 */ /* 0x000fc400078e003c */
[----:B------:R-:W-:-:S03]  /*e8810*/  IMAD.MOV.U32 R8, RZ, RZ, R61 ;  /* 0x000000ffff087224 */ /* 0x000fc600078e003d */
        /* <DEDUP_REMOVED lines=44> */
[----:B------:R-:W4:Y:S04]  /*e8ae0*/  LDL.LU.64 R52, [R1+0xd968] ;  /* 0x00d9680001347983 */ /* 0x000f280000300a00 */
[----:B------:R-:W-:Y:S04]  /*e8af0*/  STL.64 [R1+0xd890], R58 ;  /* 0x00d8903a01007387 */ /* 0x000fe80000100a00 */
[----:B------:R0:W-:Y:S04]  /*e8b00*/  STL.64 [R1+0xd888], R56 ;  /* 0x00d8883801007387 */ /* 0x0001e80000100a00 */
[----:B0-----:R-:W2:Y:S04]  /*e8b10*/  LDL.LU R56, [R1+0xcc0] ;  /* 0x000cc00001387983 */ /* 0x001ea80000300800 */
[----:B------:R-:W2:Y:S04]  /*e8b20*/  LDL.LU R57, [R1+0xcc4] ;  /* 0x000cc40001397983 */ /* 0x000ea80000300800 */
[----:B------:R-:W2:Y:S04]  /*e8b30*/  LDL.LU R58, [R1+0xcc8] ;  /* 0x000cc800013a7983 */ /* 0x000ea80000300800 */
[----:B------:R-:W2:Y:S01]  /*e8b40*/  LDL.LU R59, [R1+0xccc] ;  /* 0x000ccc00013b7983 */ /* 0x000ea20000300800 */
[C---:B----4-:R-:W-:Y:S06]  /*e8b50*/  HMMA.16816.F32 R8, R4.reuse, R52, R8 ;  /* 0x000000340408723c */ /* 0x050fec0000001808 */
[C---:B--2---:R-:W-:Y:S06]  /*e8b60*/  HMMA.16816.F32 R56, R4.reuse, R54, R56 ;  /* 0x000000360438723c */ /* 0x044fec0000001838 */
[----:B------:R-:W-:Y:S01]  /*e8b70*/  STL.64 [R1+0xd898], R54 ;  /* 0x00d8983601007387 */ /* 0x000fe20000100a00 */
[----:B------:R-:W-:-:S15]  /*e8b80*/  HMMA.16816.F32 R28, R4, R50, R28 ;  /* 0x00000032041c723c */ /* 0x000fde000000181c */
[----:B------:R-:W-:-:S01]  /*e8b90*/  NOP ;  /* 0x0000000000007918 */ /* 0x000fc20000000000 */
[----:B------:R-:W-:Y:S04]  /*e8ba0*/  STL.64 [R1+0x580], R56 ;  /* 0x0005803801007387 */ /* 0x000fe80000100a00 */
[----:B------:R-:W-:Y:S04]  /*e8bb0*/  STL.64 [R1+0x588], R58 ;  /* 0x0005883a01007387 */ /* 0x000fe80000100a00 */
[----:B------:R-:W-:Y:S04]  /*e8bc0*/  STL.64 [R1+0xd8c0], R52 ;  /* 0x00d8c03401007387 */ /* 0x000fe80000100a00 */
[----:B------:R-:W-:Y:S04]  /*e8bd0*/  STL.64 [R1+0x570], R8 ;  /* 0x0005700801007387 */ /* 0x000fe80000100a00 */
[----:B------:R3:W-:Y:S02]  /*e8be0*/  STL.64 [R1+0x578], R10 ;  /* 0x0005780a01007387 */ /* 0x0007e40000100a00 */
[C---:B---3--:R-:W-:Y:S02]  /*e8bf0*/  HMMA.16816.F32 R8, R4.reuse, R48, R12 ;  /* 0x000000300408723c */ /* 0x048fe4000000180c */
[----:B------:R-:W-:Y:S04]  /*e8c00*/  STL.64 [R1+0xd8a8], R50 ;  /* 0x00d8a83201007387 */ /* 0x000fe80000100a00 */
[----:B------:R-:W-:Y:S04]  /*e8c10*/  STL.64 [R1+0x560], R28 ;  /* 0x0005601c01007387 */ /* 0x000fe80000100a00 */
[----:B------:R-:W-:Y:S04]  /*e8c20*/  STL.64 [R1+0x568], R30 ;  /* 0x0005681e01007387 */ /* 0x000fe80000100a00 */
[----:B------:R-:W-:Y:S01]  /*e8c30*/  STL.64 [R1+0xd8a0], R48 ;  /* 0x00d8a03001007387 */ /* 0x000fe20000100a00 */
[C---:B------:R-:W-:Y:S08]  /*e8c40*/  HMMA.16816.F32 R12, R4.reuse, R46, R16 ;  /* 0x0000002e040c723c */ /* 0x040ff00000001810 */
[----:B------:R-:W-:Y:S04]  /*e8c50*/  STL.64 [R1+0x550], R8 ;  /* 0x0005500801007387 */ /* 0x000fe80000100a00 */
[----:B------:R0:W-:Y:S02]  /*e8c60*/  STL.64 [R1+0x558], R10 ;  /* 0x0005580a01007387 */ /* 0x0001e40000100a00 */
[C---:B0-----:R-:W-:Y:S02]  /*e8c70*/  HMMA.16816.F32 R8, R4.reuse, R44, R20 ;  /* 0x0000002c0408723c */ /* 0x041fe40000001814 */
[----:B------:R-:W-:Y:S07]  /*e8c80*/  STL.64 [R1+0xd868], R46 ;  /* 0x00d8682e01007387 */ /* 0x000fee0000100a00 */
[----:B------:R-:W-:Y:S04]  /*e8c90*/  STL.64 [R1+0x540], R12 ;  /* 0x0005400c01007387 */ /* 0x000fe80000100a00 */
[----:B------:R0:W-:Y:S04]  /*e8ca0*/  STL.64 [R1+0x548], R14 ;  /* 0x0005480e01007387 */ /* 0x0001e80000100a00 */
[----:B------:R-:W-:Y:S01]  /*e8cb0*/  STL.64 [R1+0xd860], R44 ;  /* 0x00d8602c01007387 */ /* 0x000fe20000100a00 */
[C---:B0-----:R-:W-:Y:S05]  /*e8cc0*/  HMMA.16816.F32 R12, R4.reuse, R42, R24 ;  /* 0x0000002a040c723c */ /* 0x041fea0000001818 */
[----:B------:R-:W-:Y:S04]  /*e8cd0*/  STL.64 [R1+0x530], R8 ;  /* 0x0005300801007387 */ /* 0x000fe80000100a00 */
[----:B------:R0:W-:Y:S04]  /*e8ce0*/  STL.64 [R1+0x538], R10 ;  /* 0x0005380a01007387 */ /* 0x0001e80000100a00 */
[----:B------:R-:W2:Y:S01]  /*e8cf0*/  LDL.LU R56, [R1+0xf10] ;  /* 0x000f100001387983 */ /* 0x000ea20000300800 */
[C---:B0-----:R-:W-:Y:S09]  /*e8d00*/  HMMA.16816.F32 R8, R4.reuse, R40, R32 ;  /* 0x000000280408723c */ /* 0x041ff20000001820 */
[----:B------:R-:W-:Y:S04]  /*e8d10*/  STL.64 [R1+0x520], R12 ;  /* 0x0005200c01007387 */ /* 0x000fe80000100a00 */
[----:B------:R-:W-:Y:S10]  /*e8d20*/  STL.64 [R1+0x528], R14 ;  /* 0x0005280e01007387 */ /* 0x000ff40000100a00 */
        /* <DEDUP_REMOVED lines=174> */
[----:B------:R-:W4:Y:S04]  /*e9810*/  LDL.LU R51, [R1+0xf6c] ;  /* 0x000f6c0001337983 */ /* 0x000f280000300800 */
[----:B------:R-:W2:Y:S04]  /*e9820*/  LDL.LU R36, [R1+0xf90] ;  /* 0x000f900001247983 */ /* 0x000ea80000300800 */
[----:B------:R-:W2:Y:S04]  /*e9830*/  LDL.LU R37, [R1+0xf94] ;  /* 0x000f940001257983 */ /* 0x000ea80000300800 */
[----:B------:R-:W2:Y:S01]  /*e9840*/  LDL.LU R38, [R1+0xf98] ;  /* 0x000f980001267983 */ /* 0x000ea20000300800 */
[----:B------:R-:W-:-:S02]  /*e9850*/  IMAD R28, R28, 0x100, R54 ;  /* 0x000001001c1c7824 */ /* 0x000fc400078e0236 */
[----:B------:R-:W-:Y:S01]  /*e9860*/  IMAD R29, R29, 0x100, R55 ;  /* 0x000001001d1d7824 */ /* 0x000fe200078e0237 */
[----:B------:R-:W2:Y:S04]  /*e9870*/  LDL.LU R39, [R1+0xf9c] ;  /* 0x000f9c0001277983 */ /* 0x000ea80000300800 */
[----:B------:R-:W2:Y:S04]  /*e9880*/  LDL.64 R54, [R1+0x18] ;  /* 0x0000180001367983 */ /* 0x000ea80000100a00 */
[----:B------:R-:W2:Y:S04]  /*e9890*/  LDL.LU R56, [R1+0xfd0] ;  /* 0x000fd00001387983 */ /* 0x000ea80000300800 */
[----:B------:R-:W2:Y:S04]  /*e98a0*/  LDL.LU R57, [R1+0xfd4] ;  /* 0x000fd40001397983 */ /* 0x000ea80000300800 */
[----:B------:R-:W2:Y:S01]  /*e98b0*/  LDL.LU R58, [R1+0xfd8] ;  /* 0x000fd800013a7983 */ /* 0x000ea20000300800 */
[----:B------:R-:W-:-:S02]  /*e98c0*/  IMAD R30, R30, 0x100, R60 ;  /* 0x000001001e1e7824 */ /* 0x000fc400078e023c */
[----:B------:R-:W-:Y:S02]  /*e98d0*/  IMAD R31, R31, 0x100, R61 ;  /* 0x000001001f1f7824 */ /* 0x000fe400078e023d */
[----:B------:R-:W-:Y:S01]  /*e98e0*/  IMAD.MOV.U32 R53, RZ, RZ, R0 ;  /* 0x000000ffff357224 */ /* 0x000fe200078e0000 */
        /* <DEDUP_REMOVED lines=76> */
[C---:B---3--:R-:W-:Y:S06]  /*e9db0*/  HMMA.16816.F32 R20, R28.reuse, R60, R24 ;  /* 0x0000003c1c14723c */ /* 0x048fec0000001818 */
[C---:B----4-:R-:W-:Y:S06]  /*e9dc0*/  HMMA.16816.F32 R16, R28.reuse, R58, R32 ;  /* 0x0000003a1c10723c */ /* 0x050fec0000001820 */
[C---:B--2---:R-:W-:Y:S11]  /*e9dd0*/  HMMA.16816.F32 R8, R28.reuse, R56, R36 ;  /* 0x000000381c08723c */ /* 0x044ff60000001824 */
[----:B------:R-:W-:Y:S04]  /*e9de0*/  STL.64 [R1+0x3d0], R20 ;  /* 0x0003d01401007387 */ /* 0x000fe80000100a00 */
[----:B------:R-:W-:Y:S04]  /*e9df0*/  STL.64 [R1+0x3d8], R22 ;  /* 0x0003d81601007387 */ /* 0x000fe80000100a00 */
[----:B------:R-:W-:Y:S04]  /*e9e00*/  STL.64 [R1+0xd790], R58 ;  /* 0x00d7903a01007387 */ /* 0x000fe80000100a00 */
[----:B------:R-:W-:Y:S04]  /*e9e10*/  STL.64 [R1+0x3c0], R16 ;  /* 0x0003c01001007387 */ /* 0x000fe80000100a00 */
[----:B------:R0:W-:Y:S04]  /*e9e20*/  STL.64 [R1+0x3c8], R18 ;  /* 0x0003c81201007387 */ /* 0x0001e80000100a00 */
[----:B------:R-:W-:Y:S04]  /*e9e30*/  STL.64 [R1+0xd788], R56 ;  /* 0x00d7883801007387 */ /* 0x000fe80000100a00 */
[----:B------:R-:W-:Y:S04]  /*e9e40*/  STL.64 [R1+0x3b0], R8 ;  /* 0x0003b00801007387 */ /* 0x000fe80000100a00 */
[----:B------:R1:W-:Y:S01]  /*e9e50*/  STL.64 [R1+0x3b8], R10 ;  /* 0x0003b80a01007387 */ /* 0x0003e20000100a00 */
[C---:B0-----:R-:W-:Y:S06]  /*e9e60*/  HMMA.16816.F32 R16, R28.reuse, R54, R40 ;  /* 0x000000361c10723c */ /* 0x041fec0000001828 */
[C---:B-1----:R-:W-:Y:S01]  /*e9e70*/  HMMA.16816.F32 R8, R28.reuse, R52, R44 ;  /* 0x000000341c08723c */ /* 0x042fe2000000182c */
[----:B------:R-:W2:Y:S04]  /*e9e80*/  LDL.LU R56, [R1+0x11e0] ;  /* 0x0011e00001387983 */ /* 0x000ea80000300800 */
[----:B------:R-:W2:Y:S04]  /*e9e90*/  LDL.LU R57, [R1+0x11e4] ;  /* 0x0011e40001397983 */ /* 0x000ea80000300800 */
        /* <DEDUP_REMOVED lines=460> */
[----:B------:R-:W3:Y:S04]  /*ebb60*/  LDL.LU R45, [R1+0x13d4] ;  /* 0x0013d400012d7983 */ /* 0x000ee80000300800 */
[----:B------:R-:W3:Y:S01]  /*ebb70*/  LDL.LU R46, [R1+0x13d8] ;  /* 0x0013d800012e7983 */ /* 0x000ee20000300800 */
[----:B------:R-:W-:-:S03]  /*ebb80*/  IMAD.MOV.U32 R58, RZ, RZ, R8 ;  /* 0x000000ffff3a7224 */ /* 0x000fc600078e0008 */
        /* <DEDUP_REMOVED lines=70> */
[----:B--2---:R-:W-:Y:S01]  /*ebff0*/  HMMA.16816.F32 R16, R4, R12, R24 ;  /* 0x0000000c0410723c */ /* 0x004fe20000001818 */
[----:B------:R-:W-:-:S15]  /*ec000*/  STL.64 [R1+0xd668], R14 ;  /* 0x00d6680e01007387 */ /* 0x000fde0000100a00 */
        /* <DEDUP_REMOVED lines=55> */
[----:B------:R-:W-:Y:S02]  /*ec380*/  F2FP.F16.E5M2.UNPACK_B R30, R30 ;  /* 0x0000001eff1e723e */ /* 0x000fe400020004ff */
[----:B------:R-:W-:Y:S01]  /*ec390*/  F2FP.F16.E5M2.UNPACK_B R31, R31 ;  /* 0x0000001fff1f723e */ /* 0x000fe200020004ff */
        /* <DEDUP_REMOVED lines=17> */
[C---:B---3--:R-:W-:Y:S06]  /*ec4b0*/  HMMA.16816.F32 R36, R28.reuse, R42, R36 ;  /* 0x0000002a1c24723c */ /* 0x048fec0000001824 */
[----:B--2---:R-:W-:Y:S01]  /*ec4c0*/  HMMA.16816.F32 R48, R28, R8, R48 ;  /* 0x000000081c30723c */ /* 0x004fe20000001830 */
[----:B------:R-:W-:-:S10]  /*ec4d0*/  IMAD.MOV.U32 R0, RZ, RZ, R41 ;  /* 0x000000ffff007224 */ /* 0x000fd400078e0029 */
[----:B------:R-:W-:Y:S04]  /*ec4e0*/  STL.64 [R1+0x60], R4 ;  /* 0x0000600401007387 */ /* 0x000fe80000100a00 */
[----:B------:R-:W-:Y:S04]  /*ec4f0*/  STL.64 [R1+0x68], R6 ;  /* 0x0000680601007387 */ /* 0x000fe80000100a00 */
[----:B------:R0:W-:Y:S04]  /*ec500*/  STL.64 [R1+0x50], R36 ;  /* 0x0000502401007387 */ /* 0x0001e80000100a00 */
[----:B------:R1:W-:Y:S04]  /*ec510*/  STL.64 [R1+0x58], R38 ;  /* 0x0000582601007387 */ /* 0x0003e80000100a00 */
[----:B0-----:R-:W2:Y:S04]  /*ec520*/  LDL.LU R36, [R1+0x1510] ;  /* 0x0015100001247983 */ /* 0x001ea80000300800 */
[----:B------:R-:W2:Y:S04]  /*ec530*/  LDL.LU R37, [R1+0x1514] ;  /* 0x0015140001257983 */ /* 0x000ea80000300800 */
[----:B-1----:R-:W2:Y:S04]  /*ec540*/  LDL.LU R38, [R1+0x1518] ;  /* 0x0015180001267983 */ /* 0x002ea80000300800 */
[----:B------:R-:W2:Y:S04]  /*ec550*/  LDL.LU R39, [R1+0x151c] ;  /* 0x00151c0001277983 */ /* 0x000ea80000300800 */
[----:B------:R-:W3:Y:S01]  /*ec560*/  LDL.LU R40, [R1+0x1520] ;  /* 0x0015200001287983 */ /* 0x000ee20000300800 */
[----:B------:R-:W-:-:S03]  /*ec570*/  IMAD.MOV.U32 R5, RZ, RZ, R42 ;  /* 0x000000ffff057224 */ /* 0x000fc600078e002a */
[----:B------:R-:W3:Y:S01]  /*ec580*/  LDL.LU R41, [R1+0x1524] ;  /* 0x0015240001297983 */ /* 0x000ee20000300800 */
[----:B------:R-:W-:-:S03]  /*ec590*/  IMAD.MOV.U32 R4, RZ, RZ, R43 ;  /* 0x000000ffff047224 */ /* 0x000fc600078e002b */
[----:B------:R-:W3:Y:S04]  /*ec5a0*/  LDL.LU R42, [R1+0x1528] ;  /* 0x00152800012a7983 */ /* 0x000ee80000300800 */
[----:B------:R-:W3:Y:S01]  /*ec5b0*/  LDL.LU R43, [R1+0x152c] ;  /* 0x00152c00012b7983 */ /* 0x000ee20000300800 */
[----:B------:R-:W-:Y:S02]  /*ec5c0*/  IMAD.MOV.U32 R7, RZ, RZ, R8 ;  /* 0x000000ffff077224 */ /* 0x000fe400078e0008 */
[----:B------:R-:W-:Y:S01]  /*ec5d0*/  IMAD.MOV.U32 R6, RZ, RZ, R9 ;  /* 0x000000ffff067224 */ /* 0x000fe200078e0009 */
[----:B------:R-:W-:Y:S04]  /*ec5e0*/  STL.64 [R1+0x40], R48 ;  /* 0x0000403001007387 */ /* 0x000fe80000100a00 */
[----:B------:R0:W-:Y:S04]  /*ec5f0*/  STL.64 [R1+0x48], R50 ;  /* 0x0000483201007387 */ /* 0x0001e80000100a00 */
[----:B0-----:R-:W2:Y:S04]  /*ec600*/  LDL.LU.64 R50, [R1+0xd6b8] ;  /* 0x00d6b80001327983 */ /* 0x001ea80000300a00 */
[----:B------:R-:W3:Y:S04]  /*ec610*/  LDL.LU.64 R48, [R1+0xd6b0] ;  /* 0x00d6b00001307983 */ /* 0x000ee80000300a00 */
[----:B------:R0:W-:Y:S04]  /*ec620*/  STL.64 [R1+0xd688], R6 ;  /* 0x00d6880601007387 */ /* 0x0001e80000100a00 */
[----:B0-----:R-:W4:Y:S01]  /*ec630*/  LDL.64 R6, [R1] ;  /* 0x0000000001067983 */ /* 0x001f220000100a00 */
[----:B------:R-:W-:Y:S03]  /*ec640*/  HMMA.16816.F32 R52, R28, R10, R52 ;  /* 0x0000000a1c34723c */ /* 0x000fe60000001834 */
[----:B------:R-:W-:-:S15]  /*ec650*/  STL.64 [R1+0xd680], R4 ;  /* 0x00d6800401007387 */ /* 0x000fde0000100a00 */
[----:B------:R-:W-:-:S05]  /*ec660*/  NOP ;  /* 0x0000000000007918 */ /* 0x000fca0000000000 */
[----:B------:R-:W-:Y:S04]  /*ec670*/  STL.64 [R1+0x870], R52 ;  /* 0x0008703401007387 */ /* 0x000fe80000100a00 */
[----:B------:R0:W-:Y:S04]  /*ec680*/  STL.64 [R1+0x878], R54 ;  /* 0x0008783601007387 */ /* 0x0001e80000100a00 */
[----:B0-----:R-:W2:Y:S04]  /*ec690*/  LDL.LU.64 R54, [R1+0xd6a8] ;  /* 0x00d6a80001367983 */ /* 0x001ea80000300a00 */
[----:B------:R-:W3:Y:S01]  /*ec6a0*/  LDL.LU.64 R52, [R1+0xd6a0] ;  /* 0x00d6a00001347983 */ /* 0x000ee20000300a00 */
[----:B----4-:R-:W-:-:S15]  /*ec6b0*/  HMMA.16816.F32 R56, R28, R6, R56 ;  /* 0x000000061c38723c */ /* 0x010fde0000001838 */
[----:B------:R-:W-:-:S08]  /*ec6c0*/  NOP ;  /* 0x0000000000007918 */ /* 0x000fd00000000000 */
[----:B------:R-:W-:Y:S04]  /*ec6d0*/  STL.64 [R1+0x890], R56 ;  /* 0x0008903801007387 */ /* 0x000fe80000100a00 */
[----:B------:R0:W-:Y:S04]  /*ec6e0*/  STL.64 [R1+0x898], R58 ;  /* 0x0008983a01007387 */ /* 0x0001e80000100a00 */
[----:B0-----:R-:W4:Y:S04]  /*ec6f0*/  LDL.LU.64 R58, [R1+0xd698] ;  /* 0x00d69800013a7983 */ /* 0x001f280000300a00 */
[----:B------:R-:W2:Y:S01]  /*ec700*/  LDL.LU.64 R56, [R1+0xd690] ;  /* 0x00d6900001387983 */ /* 0x000ea20000300a00 */
        /* <DEDUP_REMOVED lines=9> */
[C---:B----4-:R-:W-:Y:S06]  /*ec7a0*/  HMMA.16816.F32 R12, R28.reuse, R58, R16 ;  /* 0x0000003a1c0c723c */ /* 0x050fec0000001810 */
[----:B--2---:R-:W-:Y:S01]  /*ec7b0*/  HMMA.16816.F32 R4, R28, R56, R20 ;  /* 0x000000381c04723c */ /* 0x004fe20000001814 */
        /* <DEDUP_REMOVED lines=8> */
[----:B---3--:R-:W-:Y:S01]  /*ec840*/  HMMA.16816.F32 R4, R28, R52, R32 ;  /* 0x000000341c04723c */ /* 0x008fe20000001820 */
[----:B------:R-:W2:-:S15]  /*ec850*/  LDL.LU R56, [R1+0x1600] ;  /* 0x0016000001387983 */ /* 0x000e9e0000300800 */
[----:B------:R-:W-:-:S01]  /*ec860*/  NOP ;  /* 0x0000000000007918 */ /* 0x000fc20000000000 */
[----:B------:R-:W-:Y:S04]  /*ec870*/  STL.64 [R1+0x8f0], R12 ;  /* 0x0008f00c01007387 */ /* 0x000fe80000100a00 */
[----:B------:R0:W-:Y:S04]  /*ec880*/  STL.64 [R1+0x8f8], R14 ;  /* 0x0008f80e01007387 */ /* 0x0001e80000100a00 */
[----:B------:R-:W-:Y:S04]  /*ec890*/  STL.64 [R1+0x930], R4 ;  /* 0x0009300401007387 */ /* 0x000fe80000100a00 */
[----:B------:R1:W-:Y:S04]  /*ec8a0*/  STL.64 [R1+0x938], R6 ;  /* 0x0009380601007387 */ /* 0x0003e80000100a00 */
[----:B------:R-:W2:Y:S04]  /*ec8b0*/  LDL.LU R57, [R1+0x1604] ;  /* 0x0016040001397983 */ /* 0x000ea80000300800 */
[----:B------:R-:W2:Y:S04]  /*ec8c0*/  LDL.LU R58, [R1+0x1608] ;  /* 0x00160800013a7983 */ /* 0x000ea80000300800 */
[----:B------:R-:W2:Y:S01]  /*ec8d0*/  LDL.LU R59, [R1+0x160c] ;  /* 0x00160c00013b7983 */ /* 0x000ea20000300800 */
[C---:B0-----:R-:W-:Y:S06]  /*ec8e0*/  HMMA.16816.F32 R12, R28.reuse, R50, R36 ;  /* 0x000000321c0c723c */ /* 0x041fec0000001824 */
[C---:B-1----:R-:W-:Y:S01]  /*ec8f0*/  HMMA.16816.F32 R4, R28.reuse, R48, R40 ;  /* 0x000000301c04723c */ /* 0x042fe20000001828 */
[----:B------:R-:W-:Y:S04]  /*ec900*/  STL.64 [R1+0xd5b8], R54 ;  /* 0x00d5b83601007387 */ /* 0x000fe80000100a00 */
[----:B------:R0:W-:Y:S04]  /*ec910*/  STL.64 [R1+0xd5b0], R52 ;  /* 0x00d5b03401007387 */ /* 0x0001e80000100a00 */
[----:B0-----:R-:W3:Y:S04]  /*ec920*/  LDL.LU R52, [R1+0x15f0] ;  /* 0x0015f00001347983 */ /* 0x001ee80000300800 */
[----:B------:R-:W3:Y:S04]  /*ec930*/  LDL.LU R53, [R1+0x15f4] ;  /* 0x0015f40001357983 */ /* 0x000ee80000300800 */
[----:B------:R-:W3:Y:S04]  /*ec940*/  LDL.LU R54, [R1+0x15f8] ;  /* 0x0015f80001367983 */ /* 0x000ee80000300800 */
[----:B------:R-:W3:Y:S04]  /*ec950*/  LDL.LU R55, [R1+0x15fc] ;  /* 0x0015fc0001377983 */ /* 0x000ee80000300800 */
        /* <DEDUP_REMOVED lines=116> */
[----:B---3--:R-:W-:Y:S01]  /*ed0a0*/  HMMA.16816.F32 R24, R28, R20, R48 ;  /* 0x000000141c18723c */ /* 0x008fe20000001830 */
[----:B------:R-:W-:-:S15]  /*ed0b0*/  STL.64 [R1+0xd560], R22 ;  /* 0x00d5601601007387 */ /* 0x000fde0000100a00 */
[----:B------:R-:W-:-:S01]  /*ed0c0*/  NOP ;  /* 0x0000000000007918 */ /* 0x000fc20000000000 */
[----:B------:R-:W-:Y:S04]  /*ed0d0*/  STL.64 [R1+0xc00], R32 ;  /* 0x000c002001007387 */ /* 0x000fe80000100a00 */
[----:B------:R-:W-:Y:S04]  /*ed0e0*/  STL.64 [R1+0xc08], R34 ;  /* 0x000c082201007387 */ /* 0x000fe80000100a00 */
[----:B------:R0:W-:Y:S04]  /*ed0f0*/  STL.64 [R1+0xd558], R20 ;  /* 0x00d5581401007387 */ /* 0x0001e80000100a00 */
[----:B------:R-:W-:Y:S04]  /*ed100*/  STL.64 [R1+0xc40], R24 ;  /* 0x000c401801007387 */ /* 0x000fe80000100a00 */
[----:B------:R1:W-:Y:S04]  /*ed110*/  STL.64 [R1+0xc48], R26 ;  /* 0x000c481a01007387 */ /* 0x0003e80000100a00 */
[----:B------:R-:W2:Y:S01]  /*ed120*/  LDL.LU R44, [R1+0x1710] ;  /* 0x00171000012c7983 */ /* 0x000ea20000300800 */
[C---:B0-----:R-:W-:Y:S06]  /*ed130*/  HMMA.16816.F32 R20, R28.reuse, R16, R56 ;  /* 0x000000101c14723c */ /* 0x041fec0000001838 */
        /* <DEDUP_REMOVED lines=81> */
[----:B--2---:R-:W-:Y:S01]  /*ed650*/  HMMA.16816.F32 R24, R28, R14, R24 ;  /* 0x0000000e1c18723c */ /* 0x004fe20000001818 */
[----:B---3--:R-:W-:-:S15]  /*ed660*/  IMAD R4, R4, 0x100, R10 ;  /* 0x0000010004047824 */ /* 0x008fde00078e020a */
[----:B------:R-:W-:-:S07]  /*ed670*/  NOP ;  /* 0x0000000000007918 */ /* 0x000fce0000000000 */
[----:B------:R-:W-:Y:S04]  /*ed680*/  STL.64 [R1+0xcd0], R24 ;  /* 0x000cd01801007387 */ /* 0x000fe80000100a00 */
[----:B------:R0:W-:Y:S04]  /*ed690*/  STL.64 [R1+0xcd8], R26 ;  /* 0x000cd81a01007387 */ /* 0x0001e80000100a00 */
        /* <DEDUP_REMOVED lines=35> */
[----:B------:R-:W-:Y:S04]  /*ed8d0*/  STL.64 [R1+0xd508], R8 ;  /* 0x00d5080801007387 */ /* 0x000fe80000100a00 */
[----:B------:R-:W-:Y:S04]  /*ed8e0*/  STL.64 [R1+0xde0], R52 ;  /* 0x000de03401007387 */ /* 0x000fe80000100a00 */
[----:B------:R0:W-:Y:S01]  /*ed8f0*/  STL.64 [R1+0xde8], R54 ;  /* 0x000de83601007387 */ /* 0x0001e20000100a00 */
[----:B------:R-:W-:-:S02]  /*ed900*/  IMAD.MOV.U32 R11, RZ, RZ, R0 ;  /* 0x000000ffff0b7224 */ /* 0x000fc400078e0000 */
[----:B------:R-:W-:Y:S01]  /*ed910*/  IMAD.MOV.U32 R0, RZ, RZ, R61 ;  /* 0x000000ffff007224 */ /* 0x000fe200078e003d */
[----:B0-----:R-:W2:Y:S04]  /*ed920*/  LDL.LU.64 R54, [R1+0xd5b8] ;  /* 0x00d5b80001367983 */ /* 0x001ea80000300a00 */
[----:B------:R-:W2:Y:S04]  /*ed930*/  LDL.LU.64 R52, [R1+0xd5b0] ;  /* 0x00d5b00001347983 */ /* 0x000ea80000300a00 */
[----:B------:R-:W2:Y:S04]  /*ed940*/  LDL.LU.64 R58, [R1+0xd5a8] ;  /* 0x00d5a800013a7983 */ /* 0x000ea80000300a00 */
[----:B------:R-:W2:Y:S04]  /*ed950*/  LDL.LU.64 R56, [R1+0xd5a0] ;  /* 0x00d5a00001387983 */ /* 0x000ea80000300a00 */
[----:B------:R0:W-:Y:S01]  /*ed960*/  STL.64 [R1+0xdd0], R28 ;  /* 0x000dd01c01007387 */ /* 0x0001e20000100a00 */
[----:B------:R-:W-:-:S03]  /*ed970*/  IMAD.MOV.U32 R8, RZ, RZ, R60 ;  /* 0x000000ffff087224 */ /* 0x000fc600078e003c */
        /* <DEDUP_REMOVED lines=23> */
[----:B------:R2:W-:Y:S04]  /*edaf0*/  STL.64 [R1+0xea8], R22 ;  /* 0x000ea81601007387 */ /* 0x0005e80000100a00 */
[----:B---3--:R-:W-:Y:S04]  /*edb00*/  STL.64 [R1+0xd4c0], R60 ;  /* 0x00d4c03c01007387 */ /* 0x008fe80000100a00 */
[----:B------:R-:W-:Y:S04]  /*edb10*/  STL.64 [R1+0xeb0], R16 ;  /* 0x000eb01001007387 */ /* 0x000fe80000100a00 */
[----:B------:R1:W-:Y:S01]  /*edb20*/  STL.64 [R1+0xeb8], R18 ;  /* 0x000eb81201007387 */ /* 0x0003e20000100a00 */
[C---:B0-----:R-:W-:Y:S06]  /*edb30*/  HMMA.16816.F32 R12, R4.reuse, R60, R40 ;  /* 0x0000003c040c723c */ /* 0x041fec0000001828 */
[C---:B--2---:R-:W-:Y:S06]  /*edb40*/  HMMA.16816.F32 R20, R4.reuse, R58, R44 ;  /* 0x0000003a0414723c */ /* 0x044fec000000182c */
[C---:B-1----:R-:W-:Y:S11]  /*edb50*/  HMMA.16816.F32 R16, R4.reuse, R56, R48 ;  /* 0x000000380410723c */ /* 0x042ff60000001830 */
        /* <DEDUP_REMOVED lines=155> */
[----:B------:R-:W2:Y:S01]  /*ee510*/  LDL.LU R48, [R1+0x1b20] ;  /* 0x001b200001307983 */ /* 0x000ea20000300800 */
[----:B------:R-:W-:-:S12]  /*ee520*/  IMAD.MOV.U32 R52, RZ, RZ, R8 ;  /* 0x000000ffff347224 */ /* 0x000fd800078e0008 */
        /* <DEDUP_REMOVED lines=45> */
[----:B------:R-:W2:Y:S04]  /*ee800*/  LDL.64 R60, [R1+0x18] ;  /* 0x00001800013c7983 */ /* 0x000ea80000100a00 */
        /* <DEDUP_REMOVED lines=44> */
[----:B------:R0:W-:Y:S04]  /*eead0*/  STL.64 [R1+0x12a8], R14 ;  /* 0x0012a80e01007387 */ /* 0x0001e80000100a00 */
[----:B------:R-:W-:Y:S04]  /*eeae0*/  STL.64 [R1+0xd4e0], R10 ;  /* 0x00d4e00a01007387 */ /* 0x000fe80000100a00 */
[----:B------:R1:W-:Y:S01]  /*eeaf0*/  STL.64 [R1+0xd4d8], R8 ;  /* 0x00d4d80801007387 */ /* 0x0003e20000100a00 */
[C---:B0-----:R-:W-:Y:S06]  /*eeb00*/  HMMA.16816.F32 R12, R4.reuse, R8, R36 ;  /* 0x00000008040c723c */ /* 0x041fec0000001824 */
[----:B-1----:R-:W-:-:S15]  /*eeb10*/  HMMA.16816.F32 R8, R4, R2, R40 ;  /* 0x000000020408723c */ /* 0x002fde0000001828 */
[----:B------:R-:W-:-:S02]  /*eeb20*/  NOP ;  /* 0x0000000000007918 */ /* 0x000fc40000000000 */
[----:B------:R-:W-:Y:S04]  /*eeb30*/  STL.64 [R1+0x12d0], R12 ;  /* 0x0012d00c01007387 */ /* 0x000fe80000100a00 */
[----:B------:R-:W-:Y:S04]  /*eeb40*/  STL.64 [R1+0x12d8], R14 ;  /* 0x0012d80e01007387 */ /* 0x000fe80000100a00 */
[----:B------:R-:W-:Y:S04]  /*eeb50*/  STL [R1+0xd408], R2 ;  /* 0x00d4080201007387 */ /* 0x000fe80000100800 */
[----:B------:R-:W-:Y:S04]  /*eeb60*/  STL [R1+0xd404], R3 ;  /* 0x00d4040301007387 */ /* 0x000fe80000100800 */
[----:B------:R-:W-:Y:S04]  /*eeb70*/  STL.64 [R1+0x1300], R8 ;  /* 0x0013000801007387 */ /* 0x000fe80000100a00 */
[----:B------:R0:W-:Y:S02]  /*eeb80*/  STL.64 [R1+0x1308], R10 ;  /* 0x0013080a01007387 */ /* 0x0001e40000100a00 */
[----:B0-----:R-:W-:Y:S06]  /*eeb90*/  HMMA.16816.F32 R8, R4, R52, R44 ;  /* 0x000000340408723c */ /* 0x001fec000000182c */
[----:B------:R-:W-:Y:S06]  /*eeba0*/  HMMA.16816.F32 R4, R28, R54, R48 ;  /* 0x000000361c04723c */ /* 0x000fec0000001830 */
[----:B------:R-:W-:-:S11]  /*eebb0*/  IMAD.MOV.U32 R3, RZ, RZ, R54 ;  /* 0x000000ffff037224 */ /* 0x000fd600078e0036 */
[----:B------:R-:W-:Y:S04]  /*eebc0*/  STL.64 [R1+0x12f0], R8 ;  /* 0x0012f00801007387 */ /* 0x000fe80000100a00 */
[----:B------:R-:W-:Y:S04]  /*eebd0*/  STL.64 [R1+0x12f8], R10 ;  /* 0x0012f80a01007387 */ /* 0x000fe80000100a00 */
[----:B------:R-:W-:Y:S04]  /*eebe0*/  STL.64 [R1+0x1310], R4 ;  /* 0x0013100401007387 */ /* 0x000fe80000100a00 */
[----:B------:R0:W-:Y:S02]  /*eebf0*/  STL.64 [R1+0x1318], R6 ;  /* 0x0013180601007387 */ /* 0x0001e40000100a00 */
[----:B0-----:R-:W-:Y:S02]  /*eec00*/  HMMA.16816.F32 R4, R28, R60, R56 ;  /* 0x0000003c1c04723c */ /* 0x001fe40000001838 */
[----:B------:R-:W-:Y:S04]  /*eec10*/  STL [R1+0xd410], R0 ;  /* 0x00d4100001007387 */ /* 0x000fe80000100800 */
[----:B------:R-:W-:Y:S04]  /*eec20*/  STL [R1+0xd40c], R3 ;  /* 0x00d40c0301007387 */ /* 0x000fe80000100800 */
[----:B------:R-:W2:-:S13]  /*eec30*/  LDL.LU R24, [R1+0x1d20] ;  /* 0x001d200001187983 */ /* 0x000e9a0000300800 */
[----:B------:R0:W-:Y:S04]  /*eec40*/  STL.64 [R1+0x1330], R4 ;  /* 0x0013300401007387 */ /* 0x0001e80000100a00 */
[----:B------:R1:W-:Y:S04]  /*eec50*/  STL.64 [R1+0x1338], R6 ;  /* 0x0013380601007387 */ /* 0x0003e80000100a00 */
[----:B------:R-:W2:Y:S04]  /*eec60*/  LDL.LU R25, [R1+0x1d24] ;  /* 0x001d240001197983 */ /* 0x000ea80000300800 */
[----:B------:R-:W3:Y:S04]  /*eec70*/  LDL.LU R26, [R1+0x1d28] ;  /* 0x001d2800011a7983 */ /* 0x000ee80000300800 */
[----:B------:R-:W3:Y:S01]  /*eec80*/  LDL.LU R27, [R1+0x1d2c] ;  /* 0x001d2c00011b7983 */ /* 0x000ee20000300800 */
[----:B------:R-:W-:-:S03]  /*eec90*/  IMAD.MOV.U32 R2, RZ, RZ, R61 ;  /* 0x000000ffff027224 */ /* 0x000fc600078e003d */
        /* <DEDUP_REMOVED lines=30> */
[----:B------:R-:W3:Y:S04]  /*eee80*/  LDL.LU.64 R60, [R1] ;  /* 0x00000000013c7983 */ /* 0x000ee80000300a00 */
        /* <DEDUP_REMOVED lines=25> */
[----:B0-----:R-:W2:Y:S02]  /*ef020*/  LDL.LU.64 R2, [R1+0x10] ;  /* 0x0000100001027983 */ /* 0x001ea40000300a00 */
[----:B--2---:R-:W-:Y:S06]  /*ef030*/  HMMA.16816.F32 R24, R28, R2, R24 ;  /* 0x000000021c18723c */ /* 0x004fec0000001818 */
[----:B------:R-:W-:-:S15]  /*ef040*/  IMAD.MOV.U32 R0, RZ, RZ, R2 ;  /* 0x000000ffff007224 */ /* 0x000fde00078e0002 */
[----:B------:R-:W-:-:S02]  /*ef050*/  NOP ;  /* 0x0000000000007918 */ /* 0x000fc40000000000 */
[----:B------:R-:W-:Y:S04]  /*ef060*/  STL.64 [R1+0x1350], R24 ;  /* 0x0013501801007387 */ /* 0x000fe80000100a00 */
[----:B------:R0:W-:Y:S04]  /*ef070*/  STL.64 [R1+0x1358], R26 ;  /* 0x0013581a01007387 */ /* 0x0001e80000100a00 */
[----:B0-----:R-:W2:Y:S04]  /*ef080*/  LDL.LU.64 R26, [R1+0xd4f0] ;  /* 0x00d4f000011a7983 */ /* 0x001ea80000300a00 */
[----:B------:R-:W2:Y:S04]  /*ef090*/  LDL.LU.64 R24, [R1+0xd4e8] ;  /* 0x00d4e80001187983 */ /* 0x000ea80000300a00 */
[----:B------:R0:W-:Y:S04]  /*ef0a0*/  STL [R1+0xd41c], R3 ;  /* 0x00d41c0301007387 */ /* 0x0001e80000100800 */
[----:B0-----:R-:W4:Y:S01]  /*ef0b0*/  LDL.64 R2, [R1+0x8] ;  /* 0x0000080001027983 */ /* 0x001f220000100a00 */
[C---:B---3--:R-:W-:Y:S03]  /*ef0c0*/  HMMA.16816.F32 R32, R28.reuse, R60, R32 ;  /* 0x0000003c1c20723c */ /* 0x048fe60000001820 */
[----:B------:R0:W-:Y:S03]  /*ef0d0*/  STL [R1+0xd418], R0 ;  /* 0x00d4180001007387 */ /* 0x0001e60000100800 */
[----:B0-----:R-:W-:Y:S01]  /*ef0e0*/  IMAD.MOV.U32 R0, RZ, RZ, R61 ;  /* 0x000000ffff007224 */ /* 0x001fe200078e003d */
[----:B----4-:R-:W-:Y:S07]  /*ef0f0*/  HMMA.16816.F32 R8, R28, R2, R8 ;  /* 0x000000021c08723c */ /* 0x010fee0000001808 */
[----:B------:R-:W-:-:S02]  /*ef100*/  IMAD.MOV.U32 R2, RZ, RZ, R3 ;  /* 0x000000ffff027224 */ /* 0x000fc400078e0003 */
[----:B------:R-:W-:-:S14]  /*ef110*/  IMAD.MOV.U32 R3, RZ, RZ, R60 ;  /* 0x000000ffff037224 */ /* 0x000fdc00078e003c */
        /* <DEDUP_REMOVED lines=55> */
[C---:B--2---:R-:W-:Y:S03]  /*ef490*/  HMMA.16816.F32 R52, R28.reuse, R48, R52 ;  /* 0x000000301c34723c */ /* 0x044fe60000001834 */
[----:B------:R-:W-:Y:S04]  /*ef4a0*/  STL.64 [R1+0xd328], R50 ;  /* 0x00d3283201007387 */ /* 0x000fe80000100a00 */
[----:B------:R3:W-:Y:S01]  /*ef4b0*/  STL.64 [R1+0xd320], R48 ;  /* 0x00d3203001007387 */ /* 0x0007e20000100a00 */
[----:B------:R-:W-:-:S15]  /*ef4c0*/  HMMA.16816.F32 R12, R28, R42, R12 ;  /* 0x0000002a1c0c723c */ /* 0x000fde000000180c */
[----:B------:R-:W-:Y:S04]  /*ef4d0*/  STL.64 [R1+0x1450], R52 ;  /* 0x0014503401007387 */ /* 0x000fe80000100a00 */
[----:B------:R-:W-:Y:S01]  /*ef4e0*/  STL.64 [R1+0x1458], R54 ;  /* 0x0014583601007387 */ /* 0x000fe20000100a00 */
        /* <DEDUP_REMOVED lines=96> */
[----:B------:R-:W-:Y:S04]  /*efaf0*/  STL [R1+0xd2e8], R25 ;  /* 0x00d2e81901007387 */ /* 0x000fe80000100800 */
[----:B------:R-:W-:Y:S04]  /*efb00*/  STL.64 [R1+0xd3f8], R26 ;  /* 0x00d3f81a01007387 */ /* 0x000fe80000100a00 */
[----:B------:R0:W-:Y:S04]  /*efb10*/  STL [R1+0xd3f0], R24 ;  /* 0x00d3f01801007387 */ /* 0x0001e80000100800 */
        /* <DEDUP_REMOVED lines=13> */
[----:B------:R0:W-:Y:S04]  /*efbf0*/  STL.64 [R1+0x15a8], R26 ;  /* 0x0015a81a01007387 */ /* 0x0001e80000100a00 */
[----:B------:R-:W2:Y:S01]  /*efc00*/  LDL.LU R56, [R1+0x1e10] ;  /* 0x001e100001387983 */ /* 0x000ea20000300800 */
        /* <DEDUP_REMOVED lines=11> */
[----:B------:R0:W-:Y:S04]  /*efcc0*/  STL.64 [R1+0xd2b8], R16 ;  /* 0x00d2b81001007387 */ /* 0x0001e80000100a00 */
[----:B------:R-:W-:Y:S01]  /*efcd0*/  STL.64 [R1+0xd2a0], R14 ;  /* 0x00d2a00e01007387 */ /* 0x000fe20000100a00 */
[C---:B0-----:R-:W-:Y:S11]  /*efce0*/  HMMA.16816.F32 R16, R28.reuse, R12, R44 ;  /* 0x0000000c1c10723c */ /* 0x041ff6000000182c */
[----:B------:R-:W-:Y:S04]  /*efcf0*/  STL.64 [R1+0x15e0], R20 ;  /* 0x0015e01401007387 */ /* 0x000fe80000100a00 */
[----:B------:R-:W-:Y:S04]  /*efd00*/  STL.64 [R1+0x15e8], R22 ;  /* 0x0015e81601007387 */ /* 0x000fe80000100a00 */
[----:B------:R0:W-:Y:S02]  /*efd10*/  STL.64 [R1+0xd298], R12 ;  /* 0x00d2980c01007387 */ /* 0x0001e40000100a00 */
[----:B0-----:R-:W-:Y:S02]  /*efd20*/  HMMA.16816.F32 R12, R28, R10, R48 ;  /* 0x0000000a1c0c723c */ /* 0x001fe40000001830 */
[----:B------:R0:W-:Y:S04]  /*efd30*/  STL.64 [R1+0x15f0], R16 ;  /* 0x0015f01001007387 */ /* 0x0001e80000100a00 */
[----:B------:R1:W-:-:S15]  /*efd40*/  STL.64 [R1+0x15f8], R18 ;  /* 0x0015f81201007387 */ /* 0x0003de0000100a00 */
[----:B------:R-:W-:-:S02]  /*efd50*/  NOP ;  /* 0x0000000000007918 */ /* 0x000fc40000000000 */
        /* <DEDUP_REMOVED lines=18> */
[----:B--2---:R-:W-:Y:S03]  /*efe80*/  HMMA.16816.F32 R12, R28, R8, R56 ;  /* 0x000000081c0c723c */ /* 0x004fe60000001838 */
[----:B----4-:R-:W-:Y:S04]  /*efe90*/  STL.64 [R1+0xd388], R22 ;  /* 0x00d3881601007387 */ /* 0x010fe80000100a00 */
[----:B---3--:R-:W-:Y:S04]  /*efea0*/  STL.64 [R1+0xd380], R20 ;  /* 0x00d3801401007387 */ /* 0x008fe80000100a00 */
[----:B------:R-:W-:Y:S04]  /*efeb0*/  STL.64 [R1+0xd2b0], R10 ;  /* 0x00d2b00a01007387 */ /* 0x000fe80000100a00 */
[----:B------:R0:W-:Y:S08]  /*efec0*/  STL.64 [R1+0xd2a8], R8 ;  /* 0x00d2a80801007387 */ /* 0x0001f00000100a00 */
[----:B------:R-:W-:Y:S04]  /*efed0*/  STL.64 [R1+0x1610], R12 ;  /* 0x0016100c01007387 */ /* 0x000fe80000100a00 */
[----:B------:R1:W-:Y:S04]  /*efee0*/  STL.64 [R1+0x1618], R14 ;  /* 0x0016180e01007387 */ /* 0x0003e80000100a00 */
[----:B0-----:R-:W2:Y:S04]  /*efef0*/  LDL.LU R8, [R1+0x1ee0] ;  /* 0x001ee00001087983 */ /* 0x001ea80000300800 */
        /* <DEDUP_REMOVED lines=9> */
[----:B------:R-:W-:-:S02]  /*eff90*/  IMAD R4, R4, 0x100, R52 ;  /* 0x0000010004047824 */ /* 0x000fc400078e0234 */
[----:B------:R-:W-:Y:S02]  /*effa0*/  IMAD R5, R5, 0x100, R53 ;  /* 0x0000010005057824 */ /* 0x000fe400078e0235 */
[----:B------:R-:W-:Y:S02]  /*effb0*/  IMAD R6, R6, 0x100, R54 ;  /* 0x0000010006067824 */ /* 0x000fe400078e0236 */
[----:B------:R-:W-:Y:S01]  /*effc0*/  IMAD R7, R7, 0x100, R55 ;  /* 0x0000010007077824 */ /* 0x000fe200078e0237 */
        /* <DEDUP_REMOVED lines=12> */
[----:B-1----:R-:W-:-:S02]  /*f0090*/  IMAD.MOV.U32 R14, RZ, RZ, R3 ;  /* 0x000000ffff0e7224 */ /* 0x002fc400078e0003 */
[----:B------:R-:W-:Y:S01]  /*f00a0*/  IMAD.MOV.U32 R15, RZ, RZ, R0 ;  /* 0x000000ffff0f7224 */ /* 0x000fe200078e0000 */
[----:B----4-:R-:W-:Y:S04]  /*f00b0*/  STL.64 [R1+0xd3c8], R58 ;  /* 0x00d3c83a01007387 */ /* 0x010fe80000100a00 */
[----:B---3--:R1:W-:Y:S04]  /*f00c0*/  STL.64 [R1+0xd3c0], R56 ;  /* 0x00d3c03801007387 */ /* 0x0083e80000100a00 */
[----:B------:R-:W3:Y:S04]  /*f00d0*/  LDL.LU R3, [R1+0xd41c] ;  /* 0x00d41c0001037983 */ /* 0x000ee80000300800 */
[----:B------:R-:W0:Y:S04]  /*f00e0*/  LDL.LU R0, [R1+0xd418] ;  /* 0x00d4180001007983 */ /* 0x000e280000300800 */
[----:B------:R-:W4:Y:S04]  /*f00f0*/  LDL.LU R20, [R1+0x1fb0] ;  /* 0x001fb00001147983 */ /* 0x000f280000300800 */
[----:B------:R-:W4:Y:S04]  /*f0100*/  LDL.LU R21, [R1+0x1fb4] ;  /* 0x001fb40001157983 */ /* 0x000f280000300800 */
[----:B------:R-:W2:Y:S04]  /*f0110*/  LDL.LU R22, [R1+0x1fb8] ;  /* 0x001fb80001167983 */ /* 0x000ea80000300800 */
[----:B------:R-:W2:Y:S01]  /*f0120*/  LDL.LU R23, [R1+0x1fbc] ;  /* 0x001fbc0001177983 */ /* 0x000ea20000300800 */
[----:B------:R-:W-:-:S03]  /*f0130*/  IMAD.MOV.U32 R13, RZ, RZ, R2 ;  /* 0x000000ffff0d7224 */ /* 0x000fc600078e0002 */
[----:B--2---:R2:W-:Y:S04]  /*f0140*/  STL.64 [R1+0xd3d8], R22 ;  /* 0x00d3d81601007387 */ /* 0x0045e80000100a00 */
[----:B----4-:R4:W-:Y:S04]  /*f0150*/  STL.64 [R1+0xd3d0], R20 ;  /* 0x00d3d01401007387 */ /* 0x0109e80000100a00 */
[----:B------:R-:W2:Y:S04]  /*f0160*/  LDL.LU R12, [R1+0x8] ;  /* 0x00000800010c7983 */ /* 0x000ea80000300800 */
[----:B------:R-:W4:Y:S04]  /*f0170*/  LDL.LU R2, [R1+0xd414] ;  /* 0x00d4140001027983 */ /* 0x000f280000300800 */
[----:B------:R-:W-:Y:S01]  /*f0180*/  STL.64 [R1+0xd3e8], R14 ;  /* 0x00d3e80e01007387 */ /* 0x000fe20000100a00 */
[----:B0-----:R-:W-:-:S02]  /*f0190*/  IMAD.MOV.U32 R50, RZ, RZ, R0 ;  /* 0x000000ffff327224 */ /* 0x001fc400078e0000 */
[----:B---3--:R-:W-:Y:S01]  /*f01a0*/  IMAD.MOV.U32 R51, RZ, RZ, R3 ;  /* 0x000000ffff337224 */ /* 0x008fe200078e0003 */
[----:B--2---:R0:W-:Y:S04]  /*f01b0*/  STL.64 [R1+0xd3e0], R12 ;  /* 0x00d3e00c01007387 */ /* 0x0041e80000100a00 */
[----:B------:R-:W2:Y:S04]  /*f01c0*/  LDL.LU R8, [R1+0x1fc0] ;  /* 0x001fc00001087983 */ /* 0x000ea80000300800 */
[----:B------:R-:W2:Y:S04]  /*f01d0*/  LDL.LU R9, [R1+0x1fc4] ;  /* 0x001fc40001097983 */ /* 0x000ea80000300800 */
[----:B------:R-:W2:Y:S04]  /*f01e0*/  LDL.LU R10, [R1+0x1fc8] ;  /* 0x001fc800010a7983 */ /* 0x000ea80000300800 */
[----:B------:R-:W2:Y:S04]  /*f01f0*/  LDL.LU R11, [R1+0x1fcc] ;  /* 0x001fcc00010b7983 */ /* 0x000ea80000300800 */
[----:B------:R-:W3:Y:S04]  /*f0200*/  LDL.LU R0, [R1+0xd410] ;  /* 0x00d4100001007983 */ /* 0x000ee80000300800 */
[----:B------:R-:W2:Y:S04]  /*f0210*/  LDL.LU R3, [R1+0xd40c] ;  /* 0x00d40c0001037983 */ /* 0x000ea80000300800 */
[----:B------:R-:W2:Y:S01]  /*f0220*/  LDL.LU R48, [R1+0x18] ;  /* 0x0000180001307983 */ /* 0x000ea20000300800 */
[----:B----4-:R-:W-:-:S03]  /*f0230*/  IMAD.MOV.U32 R49, RZ, RZ, R2 ;  /* 0x000000ffff317224 */ /* 0x010fc600078e0002 */
[----:B------:R-:W4:Y:S04]  /*f0240*/  LDL.LU R2, [R1+0xd408] ;  /* 0x00d4080001027983 */ /* 0x000f280000300800 */
[----:B-1----:R-:W4:Y:S04]  /*f0250*/  LDL.LU R56, [R1+0x1fe0] ;  /* 0x001fe00001387983 */ /* 0x002f280000300800 */
[----:B------:R-:W4:Y:S04]  /*f0260*/  LDL.LU R57, [R1+0x1fe4] ;  /* 0x001fe40001397983 */ /* 0x000f280000300800 */
[----:B------:R-:W4:Y:S04]  /*f0270*/  LDL.LU R58, [R1+0x1fe8] ;  /* 0x001fe800013a7983 */ /* 0x000f280000300800 */
[----:B------:R-:W4:Y:S01]  /*f0280*/  LDL.LU R59, [R1+0x1fec] ;  /* 0x001fec00013b7983 */ /* 0x000f220000300800 */
[----:B---3--:R-:W-:-:S02]  /*f0290*/  IMAD.MOV.U32 R23, RZ, RZ, R0 ;  /* 0x000000ffff177224 */ /* 0x008fc400078e0000 */
[----:B--2---:R-:W-:Y:S02]  /*f02a0*/  IMAD.MOV.U32 R22, RZ, RZ, R3 ;  /* 0x000000ffff167224 */ /* 0x004fe400078e0003 */
[----:B------:R-:W2:Y:S04]  /*f02b0*/  LDL.LU R3, [R1+0xd404] ;  /* 0x00d4040001037983 */ /* 0x000ea80000300800 */
[----:B------:R-:W3:Y:S04]  /*f02c0*/  LDL.LU R0, [R1+0xd400] ;  /* 0x00d4000001007983 */ /* 0x000ee80000300800 */
        /* <DEDUP_REMOVED lines=8> */
[----:B------:R-:W3:Y:S04]  /*f0350*/  LDL.64 R20, [R1+0x20] ;  /* 0x0000200001147983 */ /* 0x000ee80000100a00 */
        /* <DEDUP_REMOVED lines=12> */
[----:B------:R-:W-:-:S02]  /*f0420*/  F2FP.F16.E5M2.UNPACK_B R4, R4 ;  /* 0x00000004ff04723e */ /* 0x000fc400020004ff */
[----:B------:R-:W-:Y:S02]  /*f0430*/  F2FP.F16.E5M2.UNPACK_B R5, R5 ;  /* 0x00000005ff05723e */ /* 0x000fe400020004ff */
[----:B------:R-:W-:Y:S01]  /*f0440*/  F2FP.F16.E5M2.UNPACK_B R6, R6 ;  /* 0x00000006ff06723e */ /* 0x000fe200020004ff */
[----:B------:R-:W3:Y:S01]  /*f0450*/  LDL.LU R32, [R1+0x1f70] ;  /* 0x001f700001207983 */ /* 0x000ee20000300800 */
[----:B------:R-:W-:-:S03]  /*f0460*/  F2FP.F16.E5M2.UNPACK_B R7, R7 ;  /* 0x00000007ff07723e */ /* 0x000fc600020004ff */
        /* <DEDUP_REMOVED lines=12> */
[C---:B--2---:R-:W-:Y:S06]  /*f0530*/  HMMA.16816.F32 R40, R28.reuse, R2, R40 ;  /* 0x000000021c28723c */ /* 0x044fec0000001828 */
[----:B---3--:R-:W-:Y:S07]  /*f0540*/  HMMA.16816.F32 R28, R28, R20, R24 ;  /* 0x000000141c1c723c */ /* 0x008fee0000001818 */
[----:B------:R-:W-:-:S02]  /*f0550*/  IMAD.MOV.U32 R25, RZ, RZ, R20 ;  /* 0x000000ffff197224 */ /* 0x000fc400078e0014 */
[C---:B------:R-:W-:Y:S08]  /*f0560*/  HMMA.16816.F32 R20, R4.reuse, R22, R12 ;  /* 0x000000160414723c */ /* 0x040ff0000000180c */
[----:B------:R0:W-:Y:S04]  /*f0570*/  STL.64 [R1+0x1820], R40 ;  /* 0x0018202801007387 */ /* 0x0001e80000100a00 */
[----:B------:R1:W-:Y:S04]  /*f0580*/  STL.64 [R1+0x1828], R42 ;  /* 0x0018282a01007387 */ /* 0x0003e80000100a00 */
[----:B0-----:R-:W2:Y:S04]  /*f0590*/  LDL.LU R40, [R1+0x1f30] ;  /* 0x001f300001287983 */ /* 0x001ea80000300800 */
[----:B------:R-:W2:Y:S04]  /*f05a0*/  LDL.LU R41, [R1+0x1f34] ;  /* 0x001f340001297983 */ /* 0x000ea80000300800 */
[----:B-1----:R-:W2:Y:S04]  /*f05b0*/  LDL.LU R42, [R1+0x1f38] ;  /* 0x001f3800012a7983 */ /* 0x002ea80000300800 */
[----:B------:R-:W2:Y:S04]  /*f05c0*/  LDL.LU R43, [R1+0x1f3c] ;  /* 0x001f3c00012b7983 */ /* 0x000ea80000300800 */
[----:B------:R-:W3:Y:S04]  /*f05d0*/  LDL.LU.64 R26, [R1+0xd3f8] ;  /* 0x00d3f800011a7983 */ /* 0x000ee80000300a00 */
[----:B------:R-:W4:Y:S04]  /*f05e0*/  LDL.LU R24, [R1+0xd3f0] ;  /* 0x00d3f00001187983 */ /* 0x000f280000300800 */
[----:B------:R0:W-:Y:S04]  /*f05f0*/  STL.64 [R1+0x1810], R28 ;  /* 0x0018101c01007387 */ /* 0x0001e80000100a00 */
[----:B------:R1:W-:Y:S04]  /*f0600*/  STL.64 [R1+0x1818], R30 ;  /* 0x0018181e01007387 */ /* 0x0003e80000100a00 */
[----:B0-----:R-:W3:Y:S04]  /*f0610*/  LDL.LU R28, [R1+0x1ef0] ;  /* 0x001ef000011c7983 */ /* 0x001ee80000300800 */
[----:B------:R-:W3:Y:S04]  /*f0620*/  LDL.LU R29, [R1+0x1ef4] ;  /* 0x001ef400011d7983 */ /* 0x000ee80000300800 */
[----:B-1----:R-:W3:Y:S04]  /*f0630*/  LDL.LU R30, [R1+0x1ef8] ;  /* 0x001ef800011e7983 */ /* 0x002ee80000300800 */
[----:B------:R-:W3:Y:S04]  /*f0640*/  LDL.LU R31, [R1+0x1efc] ;  /* 0x001efc00011f7983 */ /* 0x000ee80000300800 */
[----:B------:R-:W2:Y:S04]  /*f0650*/  LDL.LU.64 R14, [R1+0xd3e8] ;  /* 0x00d3e800010e7983 */ /* 0x000ea80000300a00 */
[----:B------:R-:W4:Y:S04]  /*f0660*/  LDL.LU.64 R12, [R1+0xd3e0] ;  /* 0x00d3e000010c7983 */ /* 0x000f280000300a00 */
[----:B------:R-:W-:Y:S04]  /*f0670*/  STL.64 [R1+0x1800], R20 ;  /* 0x0018001401007387 */ /* 0x000fe80000100a00 */
[----:B------:R0:W-:Y:S04]  /*f0680*/  STL.64 [R1+0x1808], R22 ;  /* 0x0018081601007387 */ /* 0x0001e80000100a00 */
[----:B0-----:R-:W2:Y:S04]  /*f0690*/  LDL.LU.64 R22, [R1+0xd3d8] ;  /* 0x00d3d80001167983 */ /* 0x001ea80000300a00 */
[----:B------:R-:W2:Y:S04]  /*f06a0*/  LDL.LU.64 R20, [R1+0xd3d0] ;  /* 0x00d3d00001147983 */ /* 0x000ea80000300a00 */
[----:B------:R-:W-:Y:S04]  /*f06b0*/  STL.64 [R1+0x17f0], R56 ;  /* 0x0017f03801007387 */ /* 0x000fe80000100a00 */
[----:B------:R0:W-:Y:S04]  /*f06c0*/  STL.64 [R1+0x17f8], R58 ;  /* 0x0017f83a01007387 */ /* 0x0001e80000100a00 */
[----:B0-----:R-:W3:Y:S04]  /*f06d0*/  LDL.LU.64 R58, [R1+0xd3c8] ;  /* 0x00d3c800013a7983 */ /* 0x001ee80000300a00 */
[----:B------:R-:W3:Y:S01]  /*f06e0*/  LDL.LU.64 R56, [R1+0xd3c0] ;  /* 0x00d3c00001387983 */ /* 0x000ee20000300a00 */
[----:B------:R-:W-:Y:S03]  /*f06f0*/  HMMA.16816.F32 R48, R4, R50, R52 ;  /* 0x000000320430723c */ /* 0x000fe60000001834 */
[----:B------:R-:W3:Y:S04]  /*f0700*/  LDL.LU.64 R54, [R1+0xd3b8] ;  /* 0x00d3b80001367983 */ /* 0x000ee80000300a00 */
[----:B------:R-:W3:-:S15]  /*f0710*/  LDL.LU.64 R52, [R1+0xd3b0] ;  /* 0x00d3b00001347983 */ /* 0x000ede0000300a00 */
[----:B------:R-:W-:-:S01]  /*f0720*/  NOP ;  /* 0x0000000000007918 */ /* 0x000fc20000000000 */
[----:B------:R-:W-:Y:S04]  /*f0730*/  STL.64 [R1+0x17e0], R48 ;  /* 0x0017e03001007387 */ /* 0x000fe80000100a00 */
[----:B------:R0:W-:Y:S04]  /*f0740*/  STL.64 [R1+0x17e8], R50 ;  /* 0x0017e83201007387 */ /* 0x0001e80000100a00 */
[----:B0-----:R-:W3:Y:S04]  /*f0750*/  LDL.LU.64 R50, [R1+0xd3a8] ;  /* 0x00d3a80001327983 */ /* 0x001ee80000300a00 */
[----:B------:R-:W3:Y:S01]  /*f0760*/  LDL.LU.64 R48, [R1+0xd3a0] ;  /* 0x00d3a00001307983 */ /* 0x000ee20000300a00 */
[C---:B----4-:R-:W-:Y:S06]  /*f0770*/  HMMA.16816.F32 R8, R4.reuse, R12, R8 ;  /* 0x0000000c0408723c */ /* 0x050fec0000001808 */
[C---:B--2---:R-:W-:Y:S06]  /*f0780*/  HMMA.16816.F32 R12, R4.reuse, R14, R20 ;  /* 0x0000000e040c723c */ /* 0x044fec0000001814 */
[C---:B---3--:R-:W-:Y:S11]  /*f0790*/  HMMA.16816.F32 R56, R4.reuse, R60, R56 ;  /* 0x0000003c0438723c */ /* 0x048ff60000001838 */
        /* <DEDUP_REMOVED lines=55> */
[----:B0-----:R-:W2:Y:S04]  /*f0b10*/  LDL.LU R48, [R1+0x1f20] ;  /* 0x001f200001307983 */ /* 0x001ea80000300800 */
[----:B------:R-:W2:Y:S04]  /*f0b20*/  LDL.LU R49, [R1+0x1f24] ;  /* 0x001f240001317983 */ /* 0x000ea80000300800 */
[----:B-1----:R-:W2:Y:S04]  /*f0b30*/  LDL.LU R50, [R1+0x1f28] ;  /* 0x001f280001327983 */ /* 0x002ea80000300800 */
[----:B------:R-:W2:Y:S01]  /*f0b40*/  LDL.LU R51, [R1+0x1f2c] ;  /* 0x001f2c0001337983 */ /* 0x000ea20000300800 */
[----:B----4-:R-:W-:-:S15]  /*f0b50*/  HMMA.16816.F32 R40, R4, R46, R40 ;  /* 0x0000002e0428723c */ /* 0x010fde0000001828 */
[----:B------:R-:W-:-:S08]  /*f0b60*/  NOP ;  /* 0x0000000000007918 */ /* 0x000fd00000000000 */
        /* <DEDUP_REMOVED lines=8> */
[----:B------:R0:W-:Y:S01]  /*f0bf0*/  STL.64 [R1+0x1738], R46 ;  /* 0x0017382e01007387 */ /* 0x0001e20000100a00 */
[C---:B----4-:R-:W-:Y:S06]  /*f0c00*/  HMMA.16816.F32 R48, R4.reuse, R42, R52 ;  /* 0x0000002a0430723c */ /* 0x050fec0000001834 */
[C---:B0-----:R-:W-:Y:S06]  /*f0c10*/  HMMA.16816.F32 R44, R4.reuse, R40, R56 ;  /* 0x00000028042c723c */ /* 0x041fec0000001838 */
[C---:B------:R-:W-:Y:S06]  /*f0c20*/  HMMA.16816.F32 R40, R4.reuse, R38, R28 ;  /* 0x000000260428723c */ /* 0x040fec000000181c */
[C---:B------:R-:W-:Y:S06]  /*f0c30*/  HMMA.16816.F32 R28, R4.reuse, R34, R12 ;  /* 0x00000022041c723c */ /* 0x040fec000000180c */
[C---:B------:R-:W-:Y:S01]  /*f0c40*/  HMMA.16816.F32 R12, R4.reuse, R32, R16 ;  /* 0x00000020040c723c */ /* 0x040fe20000001810 */
        /* <DEDUP_REMOVED lines=8> */
[----:B0-----:R-:W-:Y:S02]  /*f0cd0*/  HMMA.16816.F32 R8, R4, R26, R20 ;  /* 0x0000001a0408723c */ /* 0x001fe40000001814 */
[----:B------:R-:W-:Y:S04]  /*f0ce0*/  STL.64 [R1+0x16e0], R28 ;  /* 0x0016e01c01007387 */ /* 0x000fe80000100a00 */
[----:B------:R-:W-:Y:S04]  /*f0cf0*/  STL.64 [R1+0x16e8], R30 ;  /* 0x0016e81e01007387 */ /* 0x000fe80000100a00 */
[----:B------:R-:W2:Y:S04]  /*f0d00*/  LDL.LU R44, [R1+0x2030] ;  /* 0x00203000012c7983 */ /* 0x000ea80000300800 */
[----:B------:R0:W-:Y:S04]  /*f0d10*/  STL.64 [R1+0x16d0], R12 ;  /* 0x0016d00c01007387 */ /* 0x0001e80000100a00 */
[----:B------:R1:W-:Y:S05]  /*f0d20*/  STL.64 [R1+0x16d8], R14 ;  /* 0x0016d80e01007387 */ /* 0x0003ea0000100a00 */
[----:B------:R3:W-:Y:S04]  /*f0d30*/  STL.64 [R1+0x16c0], R8 ;  /* 0x0016c00801007387 */ /* 0x0007e80000100a00 */
[----:B------:R4:W-:Y:S04]  /*f0d40*/  STL.64 [R1+0x16c8], R10 ;  /* 0x0016c80a01007387 */ /* 0x0009e80000100a00 */
        /* <DEDUP_REMOVED lines=15> */
[----:B0-----:R-:W3:Y:S04]  /*f0e40*/  LDL.LU R12, [R1+0x1e60] ;  /* 0x001e6000010c7983 */ /* 0x001ee80000300800 */
[----:B------:R-:W3:Y:S04]  /*f0e50*/  LDL.LU R13, [R1+0x1e64] ;  /* 0x001e6400010d7983 */ /* 0x000ee80000300800 */
[----:B-1----:R-:W3:Y:S04]  /*f0e60*/  LDL.LU R14, [R1+0x1e68] ;  /* 0x001e6800010e7983 */ /* 0x002ee80000300800 */
[----:B------:R-:W3:Y:S04]  /*f0e70*/  LDL.LU R15, [R1+0x1e6c] ;  /* 0x001e6c00010f7983 */ /* 0x000ee80000300800 */
[----:B------:R-:W3:Y:S04]  /*f0e80*/  LDL.LU R8, [R1+0x1e70] ;  /* 0x001e700001087983 */ /* 0x000ee80000300800 */
[----:B------:R-:W3:Y:S04]  /*f0e90*/  LDL.LU R9, [R1+0x1e74] ;  /* 0x001e740001097983 */ /* 0x000ee80000300800 */
[----:B----4-:R-:W3:Y:S04]  /*f0ea0*/  LDL.LU R10, [R1+0x1e78] ;  /* 0x001e7800010a7983 */ /* 0x010ee80000300800 */
        /* <DEDUP_REMOVED lines=26> */
[----:B------:R-:W2:Y:S04]  /*f1050*/  LDL.LU R0, [R1+0xd2ec] ;  /* 0x00d2ec0001007983 */ /* 0x000ea80000300800 */
[----:B------:R-:W4:Y:S04]  /*f1060*/  LDL.LU R25, [R1+0xd2e8] ;  /* 0x00d2e80001197983 */ /* 0x000f280000300800 */
[----:B------:R-:W3:Y:S04]  /*f1070*/  LDL.LU R55, [R1+0x24] ;  /* 0x0000240001377983 */ /* 0x000ee80000300800 */
[----:B------:R-:W3:Y:S04]  /*f1080*/  LDL.LU R48, [R1+0x2020] ;  /* 0x0020200001307983 */ /* 0x000ee80000300800 */
[----:B------:R-:W3:Y:S04]  /*f1090*/  LDL.LU R49, [R1+0x2024] ;  /* 0x0020240001317983 */ /* 0x000ee80000300800 */
[----:B------:R-:W3:Y:S04]  /*f10a0*/  LDL.LU R50, [R1+0x2028] ;  /* 0x0020280001327983 */ /* 0x000ee80000300800 */
[----:B------:R-:W3:Y:S04]  /*f10b0*/  LDL.LU R60, [R1+0x2928] ;  /* 0x00292800013c7983 */ /* 0x000ee80000300800 */
[----:B------:R-:W3:Y:S01]  /*f10c0*/  LDL.LU R61, [R1+0x292c] ;  /* 0x00292c00013d7983 */ /* 0x000ee20000300800 */
[----:B----4-:R-:W-:Y:S03]  /*f10d0*/  HMMA.16816.F32 R24, R4, R24, R20 ;  /* 0x000000180418723c */ /* 0x010fe60000001814 */
[----:B------:R-:W4:Y:S04]  /*f10e0*/  LDL.LU.64 R22, [R1+0xd2e0] ;  /* 0x00d2e00001167983 */ /* 0x000f280000300a00 */
[----:B------:R-:W3:Y:S01]  /*f10f0*/  LDL.LU.64 R20, [R1+0xd2d8] ;  /* 0x00d2d80001147983 */ /* 0x000ee20000300a00 */
[----:B--2---:R-:W-:-:S15]  /*f1100*/  IMAD.MOV.U32 R51, RZ, RZ, R0 ;  /* 0x000000ffff337224 */ /* 0x004fde00078e0000 */
[----:B------:R0:W-:Y:S04]  /*f1110*/  STL.64 [R1+0x16b0], R24 ;  /* 0x0016b01801007387 */ /* 0x0001e80000100a00 */
[----:B------:R1:W-:Y:S01]  /*f1120*/  STL [R1+0x16b8], R26 ;  /* 0x0016b81a01007387 */ /* 0x0003e20000100800 */
[----:B------:R-:W-:-:S03]  /*f1130*/  IMAD.MOV.U32 R0, RZ, RZ, R27 ;  /* 0x000000ffff007224 */ /* 0x000fc600078e001b */
[----:B0-----:R-:W2:Y:S04]  /*f1140*/  LDL.LU R24, [R1+0x1e40] ;  /* 0x001e400001187983 */ /* 0x001ea80000300800 */
[----:B------:R-:W2:Y:S04]  /*f1150*/  LDL.LU R25, [R1+0x1e44] ;  /* 0x001e440001197983 */ /* 0x000ea80000300800 */
[----:B-1----:R-:W2:Y:S04]  /*f1160*/  LDL.LU R26, [R1+0x1e48] ;  /* 0x001e4800011a7983 */ /* 0x002ea80000300800 */
[----:B------:R-:W2:Y:S04]  /*f1170*/  LDL.LU R27, [R1+0x1e4c] ;  /* 0x001e4c00011b7983 */ /* 0x000ea80000300800 */
[----:B------:R-:W-:Y:S01]  /*f1180*/  STL [R1+0xc388], R0 ;  /* 0x00c3880001007387 */ /* 0x000fe20000100800 */
[C---:B----4-:R-:W-:Y:S06]  /*f1190*/  HMMA.16816.F32 R44, R4.reuse, R22, R44 ;  /* 0x00000016042c723c */ /* 0x050fec000000182c */
[----:B---3--:R-:W-:-:S15]  /*f11a0*/  HMMA.16816.F32 R20, R4, R20, R16 ;  /* 0x000000140414723c */ /* 0x008fde0000001810 */
[----:B------:R-:W-:-:S02]  /*f11b0*/  NOP ;  /* 0x0000000000007918 */ /* 0x000fc40000000000 */
[----:B------:R-:W-:Y:S04]  /*f11c0*/  STL.64 [R1+0x16a0], R44 ;  /* 0x0016a02c01007387 */ /* 0x000fe80000100a00 */
[----:B------:R0:W-:Y:S04]  /*f11d0*/  STL.64 [R1+0x16a8], R46 ;  /* 0x0016a82e01007387 */ /* 0x0001e80000100a00 */
[----:B0-----:R-:W3:Y:S04]  /*f11e0*/  LDL.LU.64 R46, [R1+0xd2d0] ;  /* 0x00d2d000012e7983 */ /* 0x001ee80000300a00 */
[----:B------:R-:W3:Y:S04]  /*f11f0*/  LDL.LU.64 R44, [R1+0xd2c8] ;  /* 0x00d2c800012c7983 */ /* 0x000ee80000300a00 */
[----:B------:R-:W4:Y:S04]  /*f1200*/  LDL.LU.64 R18, [R1+0xd2c0] ;  /* 0x00d2c00001127983 */ /* 0x000f280000300a00 */
[----:B------:R-:W2:Y:S04]  /*f1210*/  LDL.LU.64 R16, [R1+0xd2b8] ;  /* 0x00d2b80001107983 */ /* 0x000ea80000300a00 */
[----:B------:R0:W-:Y:S04]  /*f1220*/  STL.64 [R1+0x1690], R20 ;  /* 0x0016901401007387 */ /* 0x0001e80000100a00 */
[----:B------:R1:W-:Y:S01]  /*f1230*/  STL [R1+0x1698], R22 ;  /* 0x0016981601007387 */ /* 0x0003e20000100800 */
[----:B------:R-:W-:-:S03]  /*f1240*/  IMAD.MOV.U32 R0, RZ, RZ, R23 ;  /* 0x000000ffff007224 */ /* 0x000fc600078e0017 */
[----:B0-----:R-:W3:Y:S04]  /*f1250*/  LDL.LU R20, [R1+0x1e50] ;  /* 0x001e500001147983 */ /* 0x001ee80000300800 */
[----:B------:R-:W3:Y:S04]  /*f1260*/  LDL.LU R21, [R1+0x1e54] ;  /* 0x001e540001157983 */ /* 0x000ee80000300800 */
[----:B-1----:R-:W3:Y:S04]  /*f1270*/  LDL.LU R22, [R1+0x1e58] ;  /* 0x001e580001167983 */ /* 0x002ee80000300800 */
[----:B------:R-:W3:Y:S04]  /*f1280*/  LDL.LU R23, [R1+0x1e5c] ;  /* 0x001e5c0001177983 */ /* 0x000ee80000300800 */
[----:B------:R-:W-:Y:S01]  /*f1290*/  STL [R1+0xc3d0], R0 ;  /* 0x00c3d00001007387 */ /* 0x000fe20000100800 */
        /* <DEDUP_REMOVED lines=8> */
[----:B------:R-:W2:Y:S01]  /*f1320*/  LDL.LU.64 R12, [R1+0xd298] ;  /* 0x00d29800010c7983 */ /* 0x000ea20000300a00 */
        /* <DEDUP_REMOVED lines=8> */
[----:B---3--:R-:W-:-:S15]  /*f13b0*/  HMMA.16816.F32 R20, R4, R14, R20 ;  /* 0x0000000e0414723c */ /* 0x008fde0000001814 */
[----:B------:R-:W-:-:S08]  /*f13c0*/  NOP ;  /* 0x0000000000007918 */ /* 0x000fd00000000000 */
[----:B------:R-:W-:Y:S04]  /*f13d0*/  STL.64 [R1+0x1660], R20 ;  /* 0x0016601401007387 */ /* 0x000fe80000100a00 */
[----:B------:R-:W-:Y:S04]  /*f13e0*/  STL.64 [R1+0x1670], R16 ;  /* 0x0016701001007387 */ /* 0x000fe80000100a00 */
[----:B------:R2:W-:Y:S02]  /*f13f0*/  STL.64 [R1+0x1678], R18 ;  /* 0x0016781201007387 */ /* 0x0005e40000100a00 */
[C---:B--2---:R-:W-:Y:S06]  /*f1400*/  HMMA.16816.F32 R16, R4.reuse, R12, R24 ;  /* 0x0000000c0410723c */ /* 0x044fec0000001818 */
[----:B------:R-:W-:Y:S01]  /*f1410*/  HMMA.16816.F32 R12, R4, R10, R32 ;  /* 0x0000000a040c723c */ /* 0x000fe20000001820 */
[----:B------:R-:W-:-:S05]  /*f1420*/  IMAD.MOV.U32 R0, RZ, RZ, R23 ;  /* 0x000000ffff007224 */ /* 0x000fca00078e0017 */
[C---:B----4-:R-:W-:Y:S01]  /*f1430*/  HMMA.16816.F32 R8, R4.reuse, R8, R36 ;  /* 0x000000080408723c */ /* 0x050fe20000001824 */
[----:B------:R-:W-:Y:S04]  /*f1440*/  STL [R1+0x1668], R22 ;  /* 0x0016681601007387 */ /* 0x000fe80000100800 */
[----:B------:R-:W-:Y:S06]  /*f1450*/  STL [R1+0xc3f0], R0 ;  /* 0x00c3f00001007387 */ /* 0x000fec0000100800 */
[----:B------:R-:W-:Y:S04]  /*f1460*/  STL.64 [R1+0x1650], R16 ;  /* 0x0016501001007387 */ /* 0x000fe80000100a00 */
[----:B------:R-:W-:Y:S04]  /*f1470*/  STL.64 [R1+0x1658], R18 ;  /* 0x0016581201007387 */ /* 0x000fe80000100a00 */
[----:B------:R-:W-:Y:S04]  /*f1480*/  STL.64 [R1+0x1640], R12 ;  /* 0x0016400c01007387 */ /* 0x000fe80000100a00 */
[----:B------:R0:W-:Y:S02]  /*f1490*/  STL.64 [R1+0x1648], R14 ;  /* 0x0016480e01007387 */ /* 0x0001e40000100a00 */
[C---:B0-----:R-:W-:Y:S06]  /*f14a0*/  HMMA.16816.F32 R12, R4.reuse, R2, R44 ;  /* 0x00000002040c723c */ /* 0x041fec000000182c */
[----:B------:R-:W-:Y:S01]  /*f14b0*/  HMMA.16816.F32 R4, R4, R54, R48 ;  /* 0x000000360404723c */ /* 0x000fe20000001830 */
[----:B------:R-:W-:Y:S04]  /*f14c0*/  STL.64 [R1+0x1630], R8 ;  /* 0x0016300801007387 */ /* 0x000fe80000100a00 */
[----:B------:R0:W-:Y:S02]  /*f14d0*/  STL.64 [R1+0x1638], R10 ;  /* 0x0016380a01007387 */ /* 0x0001e40000100a00 */
[----:B0-----:R-:W-:-:S02]  /*f14e0*/  F2FP.F16.E5M2.UNPACK_B R10, R52.H1 ;  /* 0x00000034ff0a723e */ /* 0x001fc400030004ff */
[----:B------:R-:W-:-:S03]  /*f14f0*/  F2FP.F16.E5M2.UNPACK_B R11, R53.H1 ;  /* 0x00000035ff0b723e */ /* 0x000fc600030004ff */
[----:B------:R-:W-:Y:S05]  /*f1500*/  STL [R1+0x28], R10 ;  /* 0x0000280a01007387 */ /* 0x000fea0000100800 */
[----:B------:R-:W-:Y:S04]  /*f1510*/  STL.64 [R1+0x1620], R12 ;  /* 0x0016200c01007387 */ /* 0x000fe80000100a00 */
[----:B------:R-:W-:Y:S04]  /*f1520*/  STL.64 [R1+0x1628], R14 ;  /* 0x0016280e01007387 */ /* 0x000fe80000100a00 */
[----:B------:R-:W-:Y:S04]  /*f1530*/  STL [R1+0x2c], R11 ;  /* 0x00002c0b01007387 */ /* 0x000fe80000100800 */
[----:B------:R-:W-:Y:S04]  /*f1540*/  STL.64 [R1+0x1840], R4 ;  /* 0x0018400401007387 */ /* 0x000fe80000100a00 */
[----:B------:R0:W-:Y:S02]  /*f1550*/  STL.64 [R1+0x1848], R6 ;  /* 0x0018480601007387 */ /* 0x0001e40000100a00 */
[----:B0-----:R-:W-:Y:S01]  /*f1560*/  HMMA.16816.F32 R4, R28, R10, R56 ;  /* 0x0000000a1c04723c */ /* 0x001fe20000001838 */
[----:B------:R-:W-:-:S02]  /*f1570*/  F2FP.F16.E5M2.UNPACK_B R8, R60.H1 ;  /* 0x0000003cff08723e */ /* 0x000fc400030004ff */
[----:B------:R-:W-:-:S03]  /*f1580*/  F2FP.F16.E5M2.UNPACK_B R9, R61.H1 ;  /* 0x0000003dff09723e */ /* 0x000fc600030004ff */
[----:B------:R-:W-:-:S15]  /*f1590*/  STL [R1+0x18], R8 ;  /* 0x0000180801007387 */ /* 0x000fde0000100800 */
[----:B------:R-:W-:-:S02]  /*f15a0*/  NOP ;  /* 0x0000000000007918 */ /* 0x000fc40000000000 */
[----:B------:R-:W-:Y:S04]  /*f15b0*/  STL.64 [R1+0x18b0], R4 ;  /* 0x0018b00401007387 */ /* 0x000fe80000100a00 */
[----:B------:R-:W-:Y:S04]  /*f15c0*/  STL.64 [R1+0x18b8], R6 ;  /* 0x0018b80601007387 */ /* 0x000fe80000100a00 */
[----:B------:R-:W2:Y:S04]  /*f15d0*/  LDL.LU R44, [R1+0x22f0] ;  /* 0x0022f000012c7983 */ /* 0x000ea80000300800 */
[----:B------:R0:W-:Y:S04]  /*f15e0*/  STL [R1+0x1c], R9 ;  /* 0x00001c0901007387 */ /* 0x0001e80000100800 */
        /* <DEDUP_REMOVED lines=12> */
[----:B------:R-:W0:Y:S04]  /*f16b0*/  LDL.LU R12, [R1+0x20f0] ;  /* 0x0020f000010c7983 */ /* 0x000e280000300800 */
[----:B------:R-:W0:Y:S04]  /*f16c0*/  LDL.LU R13, [R1+0x20f4] ;  /* 0x0020f400010d7983 */ /* 0x000e280000300800 */
[----:B------:R-:W0:Y:S04]  /*f16d0*/  LDL.LU R14, [R1+0x20f8] ;  /* 0x0020f800010e7983 */ /* 0x000e280000300800 */
[----:B------:R-:W0:Y:S01]  /*f16e0*/  LDL.LU R15, [R1+0x20fc] ;  /* 0x0020fc00010f7983 */ /* 0x000e220000300800 */
[----:B------:R-:W-:-:S03]  /*f16f0*/  IMAD.MOV.U32 R0, RZ, RZ, R11 ;  /* 0x000000ffff007224 */ /* 0x000fc600078e000b */
        /* <DEDUP_REMOVED lines=31> */
[----:B------:R-:W-:Y:S01]  /*f18f0*/  STL [R1+0xd290], R0 ;  /* 0x00d2900001007387 */ /* 0x000fe20000100800 */
[----:B---3--:R-:W-:-:S02]  /*f1900*/  F2FP.F16.E5M2.UNPACK_B R2, R10.H1 ;  /* 0x0000000aff02723e */ /* 0x008fc400030004ff */
[----:B----4-:R-:W-:Y:S02]  /*f1910*/  F2FP.F16.E5M2.UNPACK_B R3, R11.H1 ;  /* 0x0000000bff03723e */ /* 0x010fe400030004ff */
[----:B0-----:R-:W-:Y:S01]  /*f1920*/  HMMA.16816.F32 R8, R28, R8, R12 ;  /* 0x000000081c08723c */ /* 0x001fe2000000180c */
[----:B------:R-:W-:Y:S01]  /*f1930*/  STL [R1+0x10], R2 ;  /* 0x0000100201007387 */ /* 0x000fe20000100800 */
[----:B--2---:R-:W-:-:S15]  /*f1940*/  F2FP.F16.E5M2.UNPACK_B R4, R20.H1 ;  /* 0x00000014ff04723e */ /* 0x004fde00030004ff */
[----:B------:R-:W-:-:S06]  /*f1950*/  NOP ;  /* 0x0000000000007918 */ /* 0x000fcc0000000000 */
[----:B------:R-:W-:Y:S04]  /*f1960*/  STL.64 [R1+0x1960], R8 ;  /* 0x0019600801007387 */ /* 0x000fe80000100a00 */
[----:B------:R0:W-:Y:S02]  /*f1970*/  STL.64 [R1+0x1968], R10 ;  /* 0x0019680a01007387 */ /* 0x0001e40000100a00 */
[----:B0-----:R-:W-:Y:S01]  /*f1980*/  HMMA.16816.F32 R8, R28, R2, R16 ;  /* 0x000000021c08723c */ /* 0x001fe20000001810 */
[----:B------:R-:W-:-:S05]  /*f1990*/  F2FP.F16.E5M2.UNPACK_B R5, R21.H1 ;  /* 0x00000015ff05723e */ /* 0x000fca00030004ff */
[----:B------:R-:W-:Y:S01]  /*f19a0*/  IMAD.MOV.U32 R0, RZ, RZ, R3 ;  /* 0x000000ffff007224 */ /* 0x000fe200078e0003 */
[----:B------:R-:W-:Y:S04]  /*f19b0*/  STL [R1+0x14], R3 ;  /* 0x0000140301007387 */ /* 0x000fe80000100800 */
[----:B------:R-:W-:-:S12]  /*f19c0*/  STL [R1+0x8], R4 ;  /* 0x0000080401007387 */ /* 0x000fd80000100800 */
        /* <DEDUP_REMOVED lines=27> */
[----:B------:R-:W-:Y:S02]  /*f1b80*/  F2FP.F16.E5M2.UNPACK_B R57, R57.H1 ;  /* 0x00000039ff39723e */ /* 0x000fe400030004ff */
[----:B------:R-:W-:-:S15]  /*f1b90*/  F2FP.F16.E5M2.UNPACK_B R54, R54.H1 ;  /* 0x00000036ff36723e */ /* 0x000fde00030004ff */
[----:B------:R-:W-:-:S03]  /*f1ba0*/  NOP ;  /* 0x0000000000007918 */ /* 0x000fc60000000000 */
[----:B------:R-:W-:Y:S04]  /*f1bb0*/  STL.64 [R1+0x1b80], R4 ;  /* 0x001b800401007387 */ /* 0x000fe80000100a00 */
[----:B------:R0:W-:Y:S02]  /*f1bc0*/  STL.64 [R1+0x1b88], R6 ;  /* 0x001b880601007387 */ /* 0x0001e40000100a00 */
[----:B0-----:R-:W-:Y:S01]  /*f1bd0*/  HMMA.16816.F32 R4, R28, R56, R44 ;  /* 0x000000381c04723c */ /* 0x001fe2000000182c */
[----:B------:R-:W-:Y:S01]  /*f1be0*/  F2FP.F16.E5M2.UNPACK_B R55, R55.H1 ;  /* 0x00000037ff37723e */ /* 0x000fe200030004ff */
[----:B------:R-:W-:Y:S04]  /*f1bf0*/  STL.64 [R1+0xd208], R58 ;  /* 0x00d2083a01007387 */ /* 0x000fe80000100a00 */
[----:B------:R-:W-:-:S15]  /*f1c00*/  STL.64 [R1+0xd200], R56 ;  /* 0x00d2003801007387 */ /* 0x000fde0000100a00 */
[----:B------:R-:W-:-:S02]  /*f1c10*/  NOP ;  /* 0x0000000000007918 */ /* 0x000fc40000000000 */
        /* <DEDUP_REMOVED lines=164> */
[----:B------:R-:W-:-:S02]  /*f2660*/  F2FP.F16.E5M2.UNPACK_B R33, R33.H1 ;  /* 0x00000021ff21723e */ /* 0x000fc400030004ff */
[----:B------:R-:W-:Y:S02]  /*f2670*/  F2FP.F16.E5M2.UNPACK_B R26, R26.H1 ;  /* 0x0000001aff1a723e */ /* 0x000fe400030004ff */
[----:B------:R-:W-:-:S10]  /*f2680*/  F2FP.F16.E5M2.UNPACK_B R27, R27.H1 ;  /* 0x0000001bff1b723e */ /* 0x000fd400030004ff */
        /* <DEDUP_REMOVED lines=11> */
[----:B------:R-:W-:-:S07]  /*f2740*/  F2FP.F16.E5M2.UNPACK_B R23, R23.H1 ;  /* 0x00000017ff17723e */ /* 0x000fce00030004ff */
[C---:B------:R-:W-:Y:S03]  /*f2750*/  HMMA.16816.F32 R4, R28.reuse, R22, R4 ;  /* 0x000000161c04723c */ /* 0x040fe60000001804 */
        /* <DEDUP_REMOVED lines=41> */
[----:B0-----:R-:W4:Y:S04]  /*f29f0*/  LDL.LU R4, [R1+0x39c4] ;  /* 0x0039c40001047983 */ /* 0x001f280000300800 */
[----:B------:R-:W4:Y:S04]  /*f2a00*/  LDL.LU R45, [R1+0x39d0] ;  /* 0x0039d000012d7983 */ /* 0x000f280000300800 */
[----:B------:R-:W4:Y:S04]  /*f2a10*/  LDL.LU R5, [R1+0x39cc] ;  /* 0x0039cc0001057983 */ /* 0x000f280000300800 */
[----:B------:R-:W4:Y:S01]  /*f2a20*/  LDL.LU R46, [R1+0x39d8] ;  /* 0x0039d800012e7983 */ /* 0x000f220000300800 */
[----:B------:R-:W-:-:S02]  /*f2a30*/  F2FP.F16.E5M2.UNPACK_B R16, R16.H1 ;  /* 0x00000010ff10723e */ /* 0x000fc400030004ff */
[----:B------:R-:W-:Y:S01]  /*f2a40*/  F2FP.F16.E5M2.UNPACK_B R17, R17.H1 ;  /* 0x00000011ff11723e */ /* 0x000fe200030004ff */
[----:B-1----:R-:W4:Y:S04]  /*f2a50*/  LDL.LU R6, [R1+0x39d4] ;  /* 0x0039d40001067983 */ /* 0x002f280000300800 */
        /* <DEDUP_REMOVED lines=15> */
[----:B------:R-:W4:Y:S01]  /*f2b50*/  LDL.LU R52, [R1+0x2900] ;  /* 0x0029000001347983 */ /* 0x000f220000300800 */
[----:B--2---:R-:W-:-:S15]  /*f2b60*/  HMMA.16816.F32 R20, R28, R16, R56 ;  /* 0x000000101c14723c */ /* 0x004fde0000001838 */
[----:B------:R-:W-:-:S08]  /*f2b70*/  NOP ;  /* 0x0000000000007918 */ /* 0x000fd00000000000 */
[----:B------:R-:W-:Y:S04]  /*f2b80*/  STL.64 [R1+0x22b0], R20 ;  /* 0x0022b01401007387 */ /* 0x000fe80000100a00 */
[----:B------:R-:W-:Y:S04]  /*f2b90*/  STL.64 [R1+0x22b8], R22 ;  /* 0x0022b81601007387 */ /* 0x000fe80000100a00 */
[----:B------:R-:W2:Y:S04]  /*f2ba0*/  LDL.LU R53, [R1+0x2904] ;  /* 0x0029040001357983 */ /* 0x000ea80000300800 */
[----:B------:R-:W2:Y:S04]  /*f2bb0*/  LDL.LU R54, [R1+0x2908] ;  /* 0x0029080001367983 */ /* 0x000ea80000300800 */
[----:B------:R-:W2:Y:S04]  /*f2bc0*/  LDL.LU R55, [R1+0x290c] ;  /* 0x00290c0001377983 */ /* 0x000ea80000300800 */
[----:B------:R-:W2:Y:S04]  /*f2bd0*/  LDL.LU R56, [R1+0x28f0] ;  /* 0x0028f00001387983 */ /* 0x000ea80000300800 */
[----:B------:R-:W2:Y:S04]  /*f2be0*/  LDL.LU R57, [R1+0x28f4] ;  /* 0x0028f40001397983 */ /* 0x000ea80000300800 */
[----:B------:R-:W2:Y:S04]  /*f2bf0*/  LDL.LU R58, [R1+0x28f8] ;  /* 0x0028f800013a7983 */ /* 0x000ea80000300800 */
[----:B------:R-:W2:Y:S01]  /*f2c00*/  LDL.LU R59, [R1+0x28fc] ;  /* 0x0028fc00013b7983 */ /* 0x000ea20000300800 */
[----:B---3--:R-:W-:-:S02]  /*f2c10*/  F2FP.F16.E5M2.UNPACK_B R14, R14.H1 ;  /* 0x0000000eff0e723e */ /* 0x008fc400030004ff */
[----:B----4-:R-:W-:Y:S01]  /*f2c20*/  F2FP.F16.E5M2.UNPACK_B R15, R15.H1 ;  /* 0x0000000fff0f723e */ /* 0x010fe200030004ff */
        /* <DEDUP_REMOVED lines=16> */
[----:B------:R-:W-:-:S12]  /*f2d30*/  F2FP.F16.E5M2.UNPACK_B R60, R60.H1 ;  /* 0x0000003cff3c723e */ /* 0x000fd800030004ff */
[----:B------:R-:W-:Y:S04]  /*f2d40*/  STL.64 [R1+0x2430], R16 ;  /* 0x0024301001007387 */ /* 0x000fe80000100a00 */
[----:B------:R-:W-:Y:S04]  /*f2d50*/  STL.64 [R1+0x2438], R18 ;  /* 0x0024381201007387 */ /* 0x000fe80000100a00 */
[----:B------:R-:W-:Y:S04]  /*f2d60*/  STL.64 [R1+0x2540], R12 ;  /* 0x0025400c01007387 */ /* 0x000fe80000100a00 */
[----:B------:R2:W-:Y:S01]  /*f2d70*/  STL.64 [R1+0x2548], R14 ;  /* 0x0025480e01007387 */ /* 0x0005e20000100a00 */
[----:B------:R-:W-:-:S02]  /*f2d80*/  F2FP.F16.E5M2.UNPACK_B R61, R61.H1 ;  /* 0x0000003dff3d723e */ /* 0x000fc400030004ff */
[----:B------:R-:W-:Y:S02]  /*f2d90*/  F2FP.F16.E5M2.UNPACK_B R2, R2.H1 ;  /* 0x00000002ff02723e */ /* 0x000fe400030004ff */
[----:B------:R-:W-:Y:S01]  /*f2da0*/  F2FP.F16.E5M2.UNPACK_B R3, R3.H1 ;  /* 0x00000003ff03723e */ /* 0x000fe200030004ff */
[----:B------:R-:W-:Y:S04]  /*f2db0*/  STL [R1+0x20], R60 ;  /* 0x0000203c01007387 */ /* 0x000fe80000100800 */
[----:B------:R-:W-:Y:S04]  /*f2dc0*/  STL [R1+0x24], R61 ;  /* 0x0000243d01007387 */ /* 0x000fe80000100800 */
[----:B------:R-:W-:Y:S04]  /*f2dd0*/  STL [R1+0xd16c], R8 ;  /* 0x00d16c0801007387 */ /* 0x000fe80000100800 */
[----:B------:R-:W-:Y:S01]  /*f2de0*/  STL [R1+0xd168], R9 ;  /* 0x00d1680901007387 */ /* 0x000fe20000100800 */
[----:B--2---:R-:W-:-:S15]  /*f2df0*/  HMMA.16816.F32 R12, R28, R8, R52 ;  /* 0x000000081c0c723c */ /* 0x004fde0000001834 */
[----:B------:R-:W-:-:S08]  /*f2e00*/  NOP ;  /* 0x0000000000007918 */ /* 0x000fd00000000000 */
        /* <DEDUP_REMOVED lines=107> */
[C---:B------:R-:W-:Y:S06]  /*f34c0*/  HMMA.16816.F32 R32, R4.reuse, R40, R32 ;  /* 0x000000280420723c */ /* 0x040fec0000001820 */
[C---:B------:R-:W-:Y:S08]  /*f34d0*/  HMMA.16816.F32 R40, R4.reuse, R42, R36 ;  /* 0x0000002a0428723c */ /* 0x040ff00000001824 */
[----:B------:R-:W-:Y:S04]  /*f34e0*/  STL.64 [R1+0x26a0], R52 ;  /* 0x0026a03401007387 */ /* 0x000fe80000100a00 */
[----:B------:R0:W-:Y:S04]  /*f34f0*/  STL.64 [R1+0x26a8], R54 ;  /* 0x0026a83601007387 */ /* 0x0001e80000100a00 */
[----:B0-----:R-:W2:Y:S04]  /*f3500*/  LDL.LU.64 R54, [R1+0xd268] ;  /* 0x00d2680001367983 */ /* 0x001ea80000300a00 */
[----:B------:R-:W2:Y:S01]  /*f3510*/  LDL.LU.64 R52, [R1+0xd260] ;  /* 0x00d2600001347983 */ /* 0x000ea20000300a00 */
[C---:B---3--:R-:W-:Y:S06]  /*f3520*/  HMMA.16816.F32 R28, R4.reuse, R20, R28 ;  /* 0x00000014041c723c */ /* 0x048fec000000181c */
[----:B----4-:R-:W-:-:S15]  /*f3530*/  HMMA.16816.F32 R56, R4, R60, R56 ;  /* 0x0000003c0438723c */ /* 0x010fde0000001838 */
[----:B------:R-:W-:-:S02]  /*f3540*/  NOP ;  /* 0x0000000000007918 */ /* 0x000fc40000000000 */
[----:B------:R-:W-:Y:S04]  /*f3550*/  STL.64 [R1+0x2780], R28 ;  /* 0x0027801c01007387 */ /* 0x000fe80000100a00 */
[----:B------:R0:W-:Y:S02]  /*f3560*/  STL.64 [R1+0x2788], R30 ;  /* 0x0027881e01007387 */ /* 0x0001e40000100a00 */
[----:B0-----:R-:W-:Y:S02]  /*f3570*/  IMAD.MOV.U32 R31, RZ, RZ, R21 ;  /* 0x000000ffff1f7224 */ /* 0x001fe400078e0015 */
[C---:B------:R-:W-:Y:S01]  /*f3580*/  HMMA.16816.F32 R20, R4.reuse, R22, R12 ;  /* 0x000000160414723c */ /* 0x040fe2000000180c */
[----:B------:R-:W-:Y:S04]  /*f3590*/  STL.64 [R1+0xd1c8], R10 ;  /* 0x00d1c80a01007387 */ /* 0x000fe80000100a00 */
        /* <DEDUP_REMOVED lines=2944> */
[----:B------:R-:W-:Y:S04]  /*feda0*/  STL.64 [R1+0xe60], R4 ;  /* 0x000e600401007387 */ /* 0x000fe80000100a00 */
[----:B------:R-:W-:Y:S04]  /*fedb0*/  STL.64 [R1+0xe68], R6 ;  /* 0x000e680601007387 */ /* 0x000fe80000100a00 */
[----:B------:R-:W2:Y:S04]  /*fedc0*/  LDL.LU R25, [R1+0x314] ;  /* 0x0003140001197983 */ /* 0x000ea80000300800 */
[----:B------:R-:W3:Y:S04]  /*fedd0*/  LDL.LU R26, [R1+0x318] ;  /* 0x00031800011a7983 */ /* 0x000ee80000300800 */
[----:B------:R-:W3:Y:S01]  /*fede0*/  LDL.LU R27, [R1+0x31c] ;  /* 0x00031c00011b7983 */ /* 0x000ee20000300800 */
[----:B------:R-:W-:-:S03]  /*fedf0*/  IMAD.MOV.U32 R2, RZ, RZ, R61 ;  /* 0x000000ffff027224 */ /* 0x000fc600078e003d */
[----:B---3--:R-:W-:Y:S04]  /*fee00*/  STL.64 [R1+0xc928], R26 ;  /* 0x00c9281a01007387 */ /* 0x008fe80000100a00 */
[----:B--2---:R0:W-:Y:S04]  /*fee10*/  STL.64 [R1+0xc920], R24 ;  /* 0x00c9201801007387 */ /* 0x0041e80000100a00 */
        /* <DEDUP_REMOVED lines=28> */
[----:B------:R-:W3:Y:S04]  /*fefe0*/  LDL.64 R60, [R1] ;  /* 0x00000000013c7983 */ /* 0x000ee80000100a00 */
        /* <DEDUP_REMOVED lines=24> */
[----:B------:R0:W-:Y:S04]  /*ff170*/  STL [R1+0xc848], R2 ;  /* 0x00c8480201007387 */ /* 0x0001e80000100800 */
[----:B0-----:R-:W4:Y:S02]  /*ff180*/  LDL.64 R2, [R1+0x10] ;  /* 0x0000100001027983 */ /* 0x001f240000100a00 */
[----:B----4-:R-:W-:Y:S06]  /*ff190*/  HMMA.16816.F32 R24, R28, R2, R24 ;  /* 0x000000021c18723c */ /* 0x010fec0000001818 */
[----:B------:R-:W-:-:S15]  /*ff1a0*/  IMAD.MOV.U32 R0, RZ, RZ, R2 ;  /* 0x000000ffff007224 */ /* 0x000fde00078e0002 */
[----:B------:R-:W-:-:S02]  /*ff1b0*/  NOP ;  /* 0x0000000000007918 */ /* 0x000fc40000000000 */
[----:B------:R-:W-:Y:S04]  /*ff1c0*/  STL.64 [R1+0xe50], R24 ;  /* 0x000e501801007387 */ /* 0x000fe80000100a00 */
[----:B------:R0:W-:Y:S04]  /*ff1d0*/  STL.64 [R1+0xe58], R26 ;  /* 0x000e581a01007387 */ /* 0x0001e80000100a00 */
[----:B0-----:R-:W4:Y:S04]  /*ff1e0*/  LDL.LU.64 R26, [R1+0xc928] ;  /* 0x00c92800011a7983 */ /* 0x001f280000300a00 */
[----:B------:R-:W4:Y:S04]  /*ff1f0*/  LDL.LU.64 R24, [R1+0xc920] ;  /* 0x00c9200001187983 */ /* 0x000f280000300a00 */
[----:B------:R0:W-:Y:S04]  /*ff200*/  STL [R1+0xc850], R3 ;  /* 0x00c8500301007387 */ /* 0x0001e80000100800 */
[----:B0-----:R-:W2:Y:S01]  /*ff210*/  LDL.64 R2, [R1+0x8] ;  /* 0x0000080001027983 */ /* 0x001ea20000100a00 */
[C---:B---3--:R-:W-:Y:S03]  /*ff220*/  HMMA.16816.F32 R36, R28.reuse, R60, R36 ;  /* 0x0000003c1c24723c */ /* 0x048fe60000001824 */
[----:B------:R0:W-:Y:S03]  /*ff230*/  STL [R1+0xc84c], R0 ;  /* 0x00c84c0001007387 */ /* 0x0001e60000100800 */
[----:B0-----:R-:W-:Y:S01]  /*ff240*/  IMAD.MOV.U32 R0, RZ, RZ, R61 ;  /* 0x000000ffff007224 */ /* 0x001fe200078e003d */
[----:B--2---:R-:W-:Y:S07]  /*ff250*/  HMMA.16816.F32 R32, R28, R2, R32 ;  /* 0x000000021c20723c */ /* 0x004fee0000001820 */
[----:B------:R-:W-:-:S02]  /*ff260*/  IMAD.MOV.U32 R2, RZ, RZ, R3 ;  /* 0x000000ffff027224 */ /* 0x000fc400078e0003 */
[----:B------:R-:W-:-:S14]  /*ff270*/  IMAD.MOV.U32 R3, RZ, RZ, R60 ;  /* 0x000000ffff037224 */ /* 0x000fdc00078e003c */
        /* <DEDUP_REMOVED lines=8> */
[----:B------:R-:W3:Y:S02]  /*ff300*/  LDL.LU.64 R60, [R1+0xc8f8] ;  /* 0x00c8f800013c7983 */ /* 0x000ee40000300a00 */
[----:B---3--:R-:W-:-:S15]  /*ff310*/  HMMA.16816.F32 R56, R28, R60, R56 ;  /* 0x0000003c1c38723c */ /* 0x008fde0000001838 */
[----:B------:R-:W-:-:S08]  /*ff320*/  NOP ;  /* 0x0000000000007918 */ /* 0x000fd00000000000 */
        /* <DEDUP_REMOVED lines=41> */
[----:B------:R0:W-:Y:S04]  /*ff5c0*/  STL.64 [R1+0xd88], R54 ;  /* 0x000d883601007387 */ /* 0x0001e80000100a00 */
[----:B------:R-:W-:Y:S04]  /*ff5d0*/  STL.64 [R1+0xc750], R50 ;  /* 0x00c7503201007387 */ /* 0x000fe80000100a00 */
[----:B--2---:R1:W-:Y:S01]  /*ff5e0*/  STL.64 [R1+0xc748], R48 ;  /* 0x00c7483001007387 */ /* 0x0043e20000100a00 */
[C---:B0-----:R-:W-:Y:S06]  /*ff5f0*/  HMMA.16816.F32 R52, R28.reuse, R48, R56 ;  /* 0x000000301c34723c */ /* 0x041fec0000001838 */
[C---:B-1----:R-:W-:Y:S06]  /*ff600*/  HMMA.16816.F32 R48, R28.reuse, R46, R4 ;  /* 0x0000002e1c30723c */ /* 0x042fec0000001804 */
[C---:B---3--:R-:W-:Y:S06]  /*ff610*/  HMMA.16816.F32 R4, R28.reuse, R44, R8 ;  /* 0x0000002c1c04723c */ /* 0x048fec0000001808 */
[C---:B------:R-:W-:Y:S05]  /*ff620*/  HMMA.16816.F32 R8, R28.reuse, R42, R12 ;  /* 0x0000002a1c08723c */ /* 0x040fea000000180c */
        /* <DEDUP_REMOVED lines=153> */
[----:B----4-:R4:W-:Y:S04]  /*fffc0*/  STL.64 [R1+0xc7d0], R18 ;  /* 0x00c7d01201007387 */ /* 0x0109e80000100a00 */
[----:B---3--:R3:W-:Y:S04]  /*fffd0*/  STL.64 [R1+0xc7c8], R16 ;  /* 0x00c7c81001007387 */ /* 0x0087e80000100a00 */
[----:B0-----:R-:W2:Y:S04]  /*fffe0*/  LDL.LU R12, [R1+0x160] ;  /* 0x00016000010c7983 */ /* 0x001ea80000300800 */
[----:B------:R-:W2:Y:S04]  /*ffff0*/  LDL.LU R13, [R1+0x164] ;  /* 0x00016400010d7983 */ /* 0x000ea80000300800 */
[----:B-1----:R-:W4:Y:S04]  /*100000*/  LDL.LU R14, [R1+0x168] ;  /* 0x00016800010e7983 */ /* 0x002f280000300800 */
[----:B------:R-:W4:Y:S01]  /*100010*/  LDL.LU R15, [R1+0x16c] ;  /* 0x00016c00010f7983 */ /* 0x000f220000300800 */
[----:B------:R-:W-:-:S02]  /*100020*/  IMAD R4, R4, 0x100, R52 ;  /* 0x0000010004047824 */ /* 0x000fc400078e0234 */
[----:B------:R-:W-:Y:S02]  /*100030*/  IMAD R5, R5, 0x100, R53 ;  /* 0x0000010005057824 */ /* 0x000fe400078e0235 */
[----:B------:R-:W-:Y:S02]  /*100040*/  IMAD R6, R6, 0x100, R54 ;  /* 0x0000010006067824 */ /* 0x000fe400078e0236 */
[----:B------:R-:W-:Y:S01]  /*100050*/  IMAD R7, R7, 0x100, R55 ;  /* 0x0000010007077824 */ /* 0x000fe200078e0237 */
[----:B----4-:R-:W-:Y:S04]  /*100060*/  STL.64 [R1+0xc7e0], R14 ;  /* 0x00c7e00e01007387 */ /* 0x010fe80000100a00 */
[----:B--2---:R0:W-:Y:S04]  /*100070*/  STL.64 [R1+0xc7d8], R12 ;  /* 0x00c7d80c01007387 */ /* 0x0041e80000100a00 */
[----:B------:R-:W2:Y:S04]  /*100080*/  LDL.LU R52, [R1+0x1d0] ;  /* 0x0001d00001347983 */ /* 0x000ea80000300800 */
[----:B------:R-:W2:Y:S04]  /*100090*/  LDL.LU R53, [R1+0x1d4] ;  /* 0x0001d40001357983 */ /* 0x000ea80000300800 */
[----:B------:R-:W4:Y:S04]  /*1000a0*/  LDL.LU R54, [R1+0x1d8] ;  /* 0x0001d80001367983 */ /* 0x000f280000300800 */
[----:B------:R-:W4:Y:S04]  /*1000b0*/  LDL.LU R55, [R1+0x1dc] ;  /* 0x0001dc0001377983 */ /* 0x000f280000300800 */
[----:B----4-:R-:W-:Y:S04]  /*1000c0*/  STL.64 [R1+0xc7f0], R54 ;  /* 0x00c7f03601007387 */ /* 0x010fe80000100a00 */
[----:B--2---:R1:W-:Y:S04]  /*1000d0*/  STL.64 [R1+0xc7e8], R52 ;  /* 0x00c7e83401007387 */ /* 0x0043e80000100a00 */
[----:B------:R-:W2:Y:S04]  /*1000e0*/  LDL.LU R40, [R1+0x1e0] ;  /* 0x0001e00001287983 */ /* 0x000ea80000300800 */
        /* <DEDUP_REMOVED lines=15> */
[----:B------:R-:W3:Y:S01]  /*1001e0*/  LDL R36, [R1+0x8] ;  /* 0x0000080001247983 */ /* 0x000ee20000100800 */
[----:B------:R-:W-:-:S03]  /*1001f0*/  IMAD.MOV.U32 R37, RZ, RZ, R2 ;  /* 0x000000ffff257224 */ /* 0x000fc600078e0002 */
[----:B------:R-:W2:Y:S04]  /*100200*/  LDL.LU R2, [R1+0xc848] ;  /* 0x00c8480001027983 */ /* 0x000ea80000300800 */
[----:B------:R-:W-:Y:S04]  /*100210*/  STL.64 [R1+0xc820], R38 ;  /* 0x00c8202601007387 */ /* 0x000fe80000100a00 */
[----:B---3--:R3:W-:Y:S04]  /*100220*/  STL.64 [R1+0xc818], R36 ;  /* 0x00c8182401007387 */ /* 0x0087e80000100a00 */
[----:B------:R-:W3:Y:S04]  /*100230*/  LDL.LU R24, [R1+0x210] ;  /* 0x0002100001187983 */ /* 0x000ee80000300800 */
[----:B------:R-:W3:Y:S04]  /*100240*/  LDL.LU R25, [R1+0x214] ;  /* 0x0002140001197983 */ /* 0x000ee80000300800 */
[----:B------:R-:W3:Y:S04]  /*100250*/  LDL.LU R26, [R1+0x218] ;  /* 0x00021800011a7983 */ /* 0x000ee80000300800 */
[----:B------:R-:W3:Y:S01]  /*100260*/  LDL.LU R27, [R1+0x21c] ;  /* 0x00021c00011b7983 */ /* 0x000ee20000300800 */
[----:B----4-:R-:W-:-:S02]  /*100270*/  IMAD.MOV.U32 R18, RZ, RZ, R0 ;  /* 0x000000ffff127224 */ /* 0x010fc400078e0000 */
[----:B--2---:R-:W-:Y:S02]  /*100280*/  IMAD.MOV.U32 R19, RZ, RZ, R3 ;  /* 0x000000ffff137224 */ /* 0x004fe400078e0003 */
[----:B------:R-:W-:Y:S01]  /*100290*/  IMAD.MOV.U32 R17, RZ, RZ, R2 ;  /* 0x000000ffff117224 */ /* 0x000fe200078e0002 */
[----:B---3--:R-:W-:Y:S04]  /*1002a0*/  STL.64 [R1+0xc830], R26 ;  /* 0x00c8301a01007387 */ /* 0x008fe80000100a00 */
[----:B------:R2:W-:Y:S04]  /*1002b0*/  STL.64 [R1+0xc828], R24 ;  /* 0x00c8281801007387 */ /* 0x0005e80000100a00 */
[----:B------:R-:W3:Y:S04]  /*1002c0*/  LDL.LU R0, [R1+0xc844] ;  /* 0x00c8440001007983 */ /* 0x000ee80000300800 */
[----:B------:R-:W4:Y:S04]  /*1002d0*/  LDL.LU R3, [R1+0xc840] ;  /* 0x00c8400001037983 */ /* 0x000f280000300800 */
[----:B0-----:R-:W3:Y:S04]  /*1002e0*/  LDL.LU R12, [R1+0x220] ;  /* 0x00022000010c7983 */ /* 0x001ee80000300800 */
[----:B------:R-:W3:Y:S04]  /*1002f0*/  LDL.LU R13, [R1+0x224] ;  /* 0x00022400010d7983 */ /* 0x000ee80000300800 */
[----:B------:R-:W3:Y:S04]  /*100300*/  LDL.LU R14, [R1+0x228] ;  /* 0x00022800010e7983 */ /* 0x000ee80000300800 */
[----:B------:R-:W3:Y:S04]  /*100310*/  LDL.LU R15, [R1+0x22c] ;  /* 0x00022c00010f7983 */ /* 0x000ee80000300800 */
[----:B------:R-:W3:Y:S04]  /*100320*/  LDL R16, [R1+0x18] ;  /* 0x0000180001107983 */ /* 0x000ee80000100800 */
[----:B------:R-:W3:Y:S04]  /*100330*/  LDL.LU R2, [R1+0xc83c] ;  /* 0x00c83c0001027983 */ /* 0x000ee80000300800 */
        /* <DEDUP_REMOVED lines=12> */
[----:B------:R-:W2:Y:S01]  /*100400*/  LDL.64 R40, [R1+0x20] ;  /* 0x0000200001287983 */ /* 0x000ea20000100a00 */
[----:B----4-:R-:W-:-:S03]  /*100410*/  IMAD.MOV.U32 R42, RZ, RZ, R3 ;  /* 0x000000ffff2a7224 */ /* 0x010fc600078e0003 */
        /* <DEDUP_REMOVED lines=22> */
[----:B------:R0:W-:Y:S01]  /*100580*/  STL.64 [R1+0xc738], R8 ;  /* 0x00c7380801007387 */ /* 0x0001e20000100a00 */
[----:B------:R-:W-:-:S02]  /*100590*/  F2FP.F16.E5M2.UNPACK_B R4, R4 ;  /* 0x00000004ff04723e */ /* 0x000fc400020004ff */
[----:B------:R-:W-:Y:S01]  /*1005a0*/  F2FP.F16.E5M2.UNPACK_B R5, R5 ;  /* 0x00000005ff05723e */ /* 0x000fe200020004ff */
[----:B0-----:R-:W4:Y:S04]  /*1005b0*/  LDL.LU R8, [R1+0x170] ;  /* 0x0001700001087983 */ /* 0x001f280000300800 */
[----:B------:R-:W4:Y:S04]  /*1005c0*/  LDL.LU R9, [R1+0x174] ;  /* 0x0001740001097983 */ /* 0x000f280000300800 */
[----:B------:R-:W4:Y:S04]  /*1005d0*/  LDL.LU R10, [R1+0x178] ;  /* 0x00017800010a7983 */ /* 0x000f280000300800 */
[----:B------:R-:W4:Y:S01]  /*1005e0*/  LDL.LU R11, [R1+0x17c] ;  /* 0x00017c00010b7983 */ /* 0x000f220000300800 */
[----:B------:R-:W-:Y:S01]  /*1005f0*/  F2FP.F16.E5M2.UNPACK_B R6, R6 ;  /* 0x00000006ff06723e */ /* 0x000fe200020004ff */
[----:B---3--:R-:W-:Y:S01]  /*100600*/  IMAD.MOV.U32 R43, RZ, RZ, R0 ;  /* 0x000000ffff2b7224 */ /* 0x008fe200078e0000 */
[----:B------:R-:W-:Y:S01]  /*100610*/  F2FP.F16.E5M2.UNPACK_B R7, R7 ;  /* 0x00000007ff07723e */ /* 0x000fe200020004ff */
[----:B--2---:R-:W-:Y:S01]  /*100620*/  IMAD.MOV.U32 R0, RZ, RZ, R41 ;  /* 0x000000ffff007224 */ /* 0x004fe200078e0029 */
[C---:B----4-:R-:W-:Y:S06]  /*100630*/  HMMA.16816.F32 R24, R28.reuse, R2, R24 ;  /* 0x000000021c18723c */ /* 0x050fec0000001818 */
[----:B------:R-:W-:Y:S06]  /*100640*/  HMMA.16816.F32 R28, R28, R40, R36 ;  /* 0x000000281c1c723c */ /* 0x000fec0000001824 */
[C---:B------:R-:W-:Y:S11]  /*100650*/  HMMA.16816.F32 R40, R4.reuse, R42, R56 ;  /* 0x0000002a0428723c */ /* 0x040ff60000001838 */
[----:B------:R-:W-:Y:S04]  /*100660*/  STL.64 [R1+0xbc0], R24 ;  /* 0x000bc01801007387 */ /* 0x000fe80000100a00 */
[----:B------:R0:W-:Y:S04]  /*100670*/  STL.64 [R1+0xbc8], R26 ;  /* 0x000bc81a01007387 */ /* 0x0001e80000100a00 */
[----:B0-----:R-:W2:Y:S04]  /*100680*/  LDL.LU.64 R26, [R1+0xc830] ;  /* 0x00c83000011a7983 */ /* 0x001ea80000300a00 */
[----:B------:R-:W2:Y:S04]  /*100690*/  LDL.LU.64 R24, [R1+0xc828] ;  /* 0x00c8280001187983 */ /* 0x000ea80000300a00 */
[----:B------:R-:W3:Y:S04]  /*1006a0*/  LDL.LU.64 R38, [R1+0xc820] ;  /* 0x00c8200001267983 */ /* 0x000ee80000300a00 */
[----:B------:R-:W2:Y:S04]  /*1006b0*/  LDL.LU.64 R36, [R1+0xc818] ;  /* 0x00c8180001247983 */ /* 0x000ea80000300a00 */
[----:B------:R0:W-:Y:S04]  /*1006c0*/  STL.64 [R1+0xba0], R28 ;  /* 0x000ba01c01007387 */ /* 0x0001e80000100a00 */
[----:B------:R1:W-:Y:S04]  /*1006d0*/  STL.64 [R1+0xba8], R30 ;  /* 0x000ba81e01007387 */ /* 0x0003e80000100a00 */
[----:B0-----:R-:W4:Y:S04]  /*1006e0*/  LDL.LU R28, [R1+0x180] ;  /* 0x00018000011c7983 */ /* 0x001f280000300800 */
[----:B------:R-:W4:Y:S04]  /*1006f0*/  LDL.LU R29, [R1+0x184] ;  /* 0x00018400011d7983 */ /* 0x000f280000300800 */
[----:B-1----:R-:W4:Y:S04]  /*100700*/  LDL.LU R30, [R1+0x188] ;  /* 0x00018800011e7983 */ /* 0x002f280000300800 */
[----:B------:R-:W4:Y:S04]  /*100710*/  LDL.LU R31, [R1+0x18c] ;  /* 0x00018c00011f7983 */ /* 0x000f280000300800 */
[----:B------:R-:W4:Y:S04]  /*100720*/  LDL.LU.64 R58, [R1+0xc810] ;  /* 0x00c81000013a7983 */ /* 0x000f280000300a00 */
[----:B------:R-:W4:Y:S01]  /*100730*/  LDL.LU.64 R56, [R1+0xc808] ;  /* 0x00c8080001387983 */ /* 0x000f220000300a00 */
[C---:B------:R-:W-:Y:S06]  /*100740*/  HMMA.16816.F32 R52, R4.reuse, R16, R52 ;  /* 0x000000100434723c */ /* 0x040fec0000001834 */
[C---:B------:R-:W-:Y:S01]  /*100750*/  HMMA.16816.F32 R16, R4.reuse, R18, R12 ;  /* 0x000000120410723c */ /* 0x040fe2000000180c */
        /* <DEDUP_REMOVED lines=13> */
[----:B------:R-:W4:Y:S01]  /*100830*/  LDL.LU.64 R16, [R1+0xc7c8] ;  /* 0x00c7c80001107983 */ /* 0x000f220000300a00 */
[C---:B--2---:R-:W-:Y:S06]  /*100840*/  HMMA.16816.F32 R24, R4.reuse, R36, R24 ;  /* 0x000000240418723c */ /* 0x044fec0000001818 */
[C---:B---3--:R-:W-:Y:S06]  /*100850*/  HMMA.16816.F32 R36, R4.reuse, R38, R32 ;  /* 0x000000260424723c */ /* 0x048fec0000001820 */
[C---:B----4-:R-:W-:Y:S11]  /*100860*/  HMMA.16816.F32 R56, R4.reuse, R60, R56 ;  /* 0x0000003c0438723c */ /* 0x050ff60000001838 */
[----:B------:R-:W-:Y:S04]  /*100870*/  STL.64 [R1+0xb40], R24 ;  /* 0x000b401801007387 */ /* 0x000fe80000100a00 */
[----:B------:R0:W-:Y:S04]  /*100880*/  STL.64 [R1+0xb48], R26 ;  /* 0x000b481a01007387 */ /* 0x0001e80000100a00 */
[----:B0-----:R-:W2:Y:S04]  /*100890*/  LDL.LU.64 R26, [R1+0xc7c0] ;  /* 0x00c7c000011a7983 */ /* 0x001ea80000300a00 */
[----:B------:R-:W2:Y:S04]  /*1008a0*/  LDL.LU.64 R24, [R1+0xc7b8] ;  /* 0x00c7b80001187983 */ /* 0x000ea80000300a00 */
[----:B------:R-:W3:Y:S04]  /*1008b0*/  LDL.LU.64 R34, [R1+0xc7b0] ;  /* 0x00c7b00001227983 */ /* 0x000ee80000300a00 */
[----:B------:R-:W4:Y:S04]  /*1008c0*/  LDL.LU.64 R32, [R1+0xc7a8] ;  /* 0x00c7a80001207983 */ /* 0x000f280000300a00 */
        /* <DEDUP_REMOVED lines=42> */
[C---:B------:R-:W-:Y:S06]  /*100b70*/  HMMA.16816.F32 R12, R4.reuse, R42, R12 ;  /* 0x0000002a040c723c */ /* 0x040fec000000180c */
[C---:B--2---:R-:W-:Y:S06]  /*100b80*/  HMMA.16816.F32 R28, R4.reuse, R46, R28 ;  /* 0x0000002e041c723c */ /* 0x044fec000000181c */
[C---:B---3--:R-:W-:Y:S06]  /*100b90*/  HMMA.16816.F32 R8, R4.reuse, R44, R8 ;  /* 0x0000002c0408723c */ /* 0x048fec0000001808 */
[----:B----4-:R-:W-:-:S15]  /*100ba0*/  HMMA.16816.F32 R52, R4, R50, R52 ;  /* 0x000000320434723c */ /* 0x010fde0000001834 */
[----:B------:R-:W-:-:S08]  /*100bb0*/  NOP ;  /* 0x0000000000007918 */ /* 0x000fd00000000000 */
[----:B------:R-:W-:Y:S04]  /*100bc0*/  STL.64 [R1+0xa90], R52 ;  /* 0x000a903401007387 */ /* 0x000fe80000100a00 */
[----:B------:R0:W-:Y:S02]  /*100bd0*/  STL.64 [R1+0xa98], R54 ;  /* 0x000a983601007387 */ /* 0x0001e40000100a00 */
[----:B0-----:R-:W-:Y:S02]  /*100be0*/  HMMA.16816.F32 R52, R4, R48, R56 ;  /* 0x000000300434723c */ /* 0x001fe40000001838 */
[----:B------:R-:W-:Y:S04]  /*100bf0*/  STL.64 [R1+0xc6e0], R50 ;  /* 0x00c6e03201007387 */ /* 0x000fe80000100a00 */
[----:B------:R-:W-:-:S15]  /*100c00*/  STL.64 [R1+0xc6d8], R48 ;  /* 0x00c6d83001007387 */ /* 0x000fde0000100a00 */
        /* <DEDUP_REMOVED lines=153> */
[----:B------:R-:W2:Y:S04]  /*1015a0*/  LDL.LU R34, [R1+0x8c8] ;  /* 0x0008c80001227983 */ /* 0x000ea80000300800 */
[----:B------:R-:W2:Y:S04]  /*1015b0*/  LDL.LU R35, [R1+0x8cc] ;  /* 0x0008cc0001237983 */ /* 0x000ea80000300800 */
[----:B------:R-:W3:Y:S04]  /*1015c0*/  LDL R46, [R1+0x20] ;  /* 0x00002000012e7983 */ /* 0x000ee80000100800 */
        /* <DEDUP_REMOVED lines=34> */
[----:B------:R-:W2:Y:S04]  /*1017f0*/  LDL.64 R22, [R1] ;  /* 0x0000000001167983 */ /* 0x000ea80000100a00 */
[----:B------:R-:W2:Y:S04]  /*101800*/  LDL.LU R24, [R1+0x8b0] ;  /* 0x0008b00001187983 */ /* 0x000ea80000300800 */
[----:B------:R-:W2:Y:S04]  /*101810*/  LDL.LU R25, [R1+0x8b4] ;  /* 0x0008b40001197983 */ /* 0x000ea80000300800 */
[----:B------:R-:W2:Y:S04]  /*101820*/  LDL.LU R26, [R1+0x8b8] ;  /* 0x0008b800011a7983 */ /* 0x000ea80000300800 */
[----:B------:R-:W2:Y:S01]  /*101830*/  LDL.LU R27, [R1+0x8bc] ;  /* 0x0008bc00011b7983 */ /* 0x000ea20000300800 */
[----:B------:R-:W-:-:S03]  /*101840*/  IMAD.MOV.U32 R47, RZ, RZ, R0 ;  /* 0x000000ffff2f7224 */ /* 0x000fc600078e0000 */
[----:B------:R-:W-:Y:S04]  /*101850*/  STL [R1+0xc630], R8 ;  /* 0x00c6300801007387 */ /* 0x000fe80000100800 */
[----:B------:R0:W-:Y:S04]  /*101860*/  STL [R1+0xc5d0], R9 ;  /* 0x00c5d00901007387 */ /* 0x0001e80000100800 */
[----:B0-----:R-:W2:Y:S01]  /*101870*/  LDL.64 R8, [R1+0x28] ;  /* 0x0000280001087983 */ /* 0x001ea20000100a00 */
[C---:B----4-:R-:W-:Y:S06]  /*101880*/  HMMA.16816.F32 R36, R4.reuse, R2, R36 ;  /* 0x000000020424723c */ /* 0x050fec0000001824 */
[----:B---3--:R-:W-:-:S15]  /*101890*/  HMMA.16816.F32 R40, R4, R46, R40 ;  /* 0x0000002e0428723c */ /* 0x008fde0000001828 */
[----:B------:R-:W-:-:S02]  /*1018a0*/  NOP ;  /* 0x0000000000007918 */ /* 0x000fc40000000000 */
[----:B------:R-:W-:Y:S04]  /*1018b0*/  STL.64 [R1+0x8e0], R36 ;  /* 0x0008e02401007387 */ /* 0x000fe80000100a00 */
[----:B------:R0:W-:Y:S04]  /*1018c0*/  STL.64 [R1+0x8e8], R38 ;  /* 0x0008e82601007387 */ /* 0x0001e80000100a00 */
[----:B0-----:R-:W3:Y:S04]  /*1018d0*/  LDL.LU.64 R38, [R1+0xc6f0] ;  /* 0x00c6f00001267983 */ /* 0x001ee80000300a00 */
[----:B------:R-:W3:Y:S04]  /*1018e0*/  LDL.LU.64 R36, [R1+0xc6e8] ;  /* 0x00c6e80001247983 */ /* 0x000ee80000300a00 */
[----:B------:R-:W-:Y:S04]  /*1018f0*/  STL [R1+0xc634], R3 ;  /* 0x00c6340301007387 */ /* 0x000fe80000100800 */
[----:B------:R-:W4:Y:S01]  /*101900*/  LDL.64 R6, [R1+0x18] ;  /* 0x0000180001067983 */ /* 0x000f220000100a00 */
[----:B------:R-:W-:-:S02]  /*101910*/  F2FP.F16.E5M2.UNPACK_B R28, R28 ;  /* 0x0000001cff1c723e */ /* 0x000fc400020004ff */
[----:B------:R-:W-:Y:S02]  /*101920*/  F2FP.F16.E5M2.UNPACK_B R29, R29 ;  /* 0x0000001dff1d723e */ /* 0x000fe400020004ff */
[----:B------:R-:W-:Y:S02]  /*101930*/  F2FP.F16.E5M2.UNPACK_B R30, R30 ;  /* 0x0000001eff1e723e */ /* 0x000fe400020004ff */
[----:B------:R-:W-:Y:S01]  /*101940*/  F2FP.F16.E5M2.UNPACK_B R31, R31 ;  /* 0x0000001fff1f723e */ /* 0x000fe200020004ff */
[----:B------:R-:W3:Y:S06]  /*101950*/  LDL.LU R44, [R1+0x930] ;  /* 0x00093000012c7983 */ /* 0x000eec0000300800 */
[C---:B--2---:R-:W-:Y:S06]  /*101960*/  HMMA.16816.F32 R48, R28.reuse, R8, R48 ;  /* 0x000000081c30723c */ /* 0x044fec0000001830 */
[C---:B------:R-:W-:Y:S01]  /*101970*/  HMMA.16816.F32 R56, R28.reuse, R10, R56 ;  /* 0x0000000a1c38723c */ /* 0x040fe20000001838 */
        /* <DEDUP_REMOVED lines=22> */
[----:B------:R-:W2:Y:S01]  /*101ae0*/  LDL.LU.64 R56, [R1+0xc6b8] ;  /* 0x00c6b80001387983 */ /* 0x000ea20000300a00 */
[----:B------:R-:W-:Y:S01]  /*101af0*/  HMMA.16816.F32 R12, R28, R20, R12 ;  /* 0x000000141c0c723c */ /* 0x000fe2000000180c */
[----:B------:R-:W-:-:S02]  /*101b00*/  IMAD.MOV.U32 R4, RZ, RZ, R6 ;  /* 0x000000ffff047224 */ /* 0x000fc400078e0006 */
[----:B------:R-:W-:Y:S02]  /*101b10*/  IMAD.MOV.U32 R0, RZ, RZ, R7 ;  /* 0x000000ffff007224 */ /* 0x000fe400078e0007 */
[----:B------:R-:W-:Y:S02]  /*101b20*/  IMAD.MOV.U32 R6, RZ, RZ, R10 ;  /* 0x000000ffff067224 */ /* 0x000fe400078e000a */
[----:B------:R-:W-:Y:S02]  /*101b30*/  IMAD.MOV.U32 R7, RZ, RZ, R21 ;  /* 0x000000ffff077224 */ /* 0x000fe400078e0015 */
[----:B------:R-:W-:-:S14]  /*101b40*/  IMAD.MOV.U32 R5, RZ, RZ, R11 ;  /* 0x000000ffff057224 */ /* 0x000fdc00078e000b */
        /* <DEDUP_REMOVED lines=11> */
[----:B0-----:R-:W4:Y:S01]  /*101c00*/  LDL.LU R12, [R1+0xc40] ;  /* 0x000c4000010c7983 */ /* 0x001f220000300800 */
[C---:B---3--:R-:W-:Y:S06]  /*101c10*/  HMMA.16816.F32 R16, R28.reuse, R58, R32 ;  /* 0x0000003a1c10723c */ /* 0x048fec0000001820 */
[----:B--2---:R-:W-:-:S15]  /*101c20*/  HMMA.16816.F32 R4, R28, R56, R36 ;  /* 0x000000381c04723c */ /* 0x004fde0000001824 */
[----:B------:R-:W-:-:S02]  /*101c30*/  NOP ;  /* 0x0000000000007918 */ /* 0x000fc40000000000 */
[----:B------:R-:W-:Y:S04]  /*101c40*/  STL.64 [R1+0x7b0], R16 ;  /* 0x0007b01001007387 */ /* 0x000fe80000100a00 */
[----:B------:R0:W-:Y:S04]  /*101c50*/  STL.64 [R1+0x7b8], R18 ;  /* 0x0007b81201007387 */ /* 0x0001e80000100a00 */
[----:B------:R-:W-:Y:S04]  /*101c60*/  STL.64 [R1+0x7a0], R4 ;  /* 0x0007a00401007387 */ /* 0x000fe80000100a00 */
[----:B------:R4:W-:Y:S04]  /*101c70*/  STL.64 [R1+0x7a8], R6 ;  /* 0x0007a80601007387 */ /* 0x0009e80000100a00 */
[----:B------:R-:W2:Y:S04]  /*101c80*/  LDL.LU R13, [R1+0xc44] ;  /* 0x000c4400010d7983 */ /* 0x000ea80000300800 */
[----:B-1----:R-:W2:Y:S04]  /*101c90*/  LDL.LU R14, [R1+0xc48] ;  /* 0x000c4800010e7983 */ /* 0x002ea80000300800 */
[----:B------:R-:W2:Y:S01]  /*101ca0*/  LDL.LU R15, [R1+0xc4c] ;  /* 0x000c4c00010f7983 */ /* 0x000ea20000300800 */
[C---:B0-----:R-:W-:Y:S06]  /*101cb0*/  HMMA.16816.F32 R16, R28.reuse, R54, R40 ;  /* 0x000000361c10723c */ /* 0x041fec0000001828 */
[----:B----4-:R-:W-:Y:S01]  /*101cc0*/  HMMA.16816.F32 R4, R28, R52, R44 ;  /* 0x000000341c04723c */ /* 0x010fe2000000182c */
        /* <DEDUP_REMOVED lines=30> */
[----:B------:R-:W3:Y:S01]  /*101eb0*/  LDL.LU R38, [R1+0xaa8] ;  /* 0x000aa80001267983 */ /* 0x000ee20000300800 */
[----:B------:R-:W-:-:S03]  /*101ec0*/  IMAD.MOV.U32 R9, RZ, RZ, R20 ;  /* 0x000000ffff097224 */ /* 0x000fc600078e0014 */
        /* <DEDUP_REMOVED lines=105> */
[----:B------:R-:W2:-:S13]  /*102560*/  LDL.LU R52, [R1+0xf00] ;  /* 0x000f000001347983 */ /* 0x000e9a0000300800 */
[----:B------:R3:W-:Y:S04]  /*102570*/  STL.64 [R1+0x6b0], R24 ;  /* 0x0006b01801007387 */ /* 0x0007e80000100a00 */
[----:B------:R4:W-:Y:S04]  /*102580*/  STL.64 [R1+0x6b8], R26 ;  /* 0x0006b81a01007387 */ /* 0x0009e80000100a00 */
[----:B------:R-:W-:Y:S04]  /*102590*/  STL.64 [R1+0x6a0], R12 ;  /* 0x0006a00c01007387 */ /* 0x000fe80000100a00 */
[----:B------:R-:W-:Y:S04]  /*1025a0*/  STL.64 [R1+0x6a8], R14 ;  /* 0x0006a80e01007387 */ /* 0x000fe80000100a00 */
        /* <DEDUP_REMOVED lines=31> */
[----:B0-----:R-:W4:Y:S04]  /*1027a0*/  LDL.LU R32, [R1+0xc50] ;  /* 0x000c500001207983 */ /* 0x001f280000300800 */
        /* <DEDUP_REMOVED lines=35> */
[----:B------:R0:W-:Y:S02]  /*1029e0*/  STL.64 [R1+0xc5a8], R22 ;  /* 0x00c5a81601007387 */ /* 0x0001e40000100a00 */
[----:B0-----:R-:W-:-:S02]  /*1029f0*/  IMAD.MOV.U32 R22, RZ, RZ, R3 ;  /* 0x000000ffff167224 */ /* 0x001fc400078e0003 */
[----:B------:R-:W-:Y:S01]  /*102a00*/  IMAD.MOV.U32 R23, RZ, RZ, R8 ;  /* 0x000000ffff177224 */ /* 0x000fe200078e0008 */
[----:B------:R-:W2:Y:S04]  /*102a10*/  LDL.LU R3, [R1+0xc634] ;  /* 0x00c6340001037983 */ /* 0x000ea80000300800 */
[----:B------:R-:W2:Y:S04]  /*102a20*/  LDL.LU R8, [R1+0xc630] ;  /* 0x00c6300001087983 */ /* 0x000ea80000300800 */
[----:B------:R0:W-:Y:S04]  /*102a30*/  STL.64 [R1+0xc5a0], R20 ;  /* 0x00c5a01401007387 */ /* 0x0001e80000100a00 */
        /* <DEDUP_REMOVED lines=11> */
[----:B------:R-:W3:Y:S04]  /*102af0*/  LDL.LU.64 R12, [R1+0xc610] ;  /* 0x00c61000010c7983 */ /* 0x000ee80000300a00 */
[----:B------:R-:W-:Y:S04]  /*102b00*/  STL.64 [R1+0xc528], R18 ;  /* 0x00c5281201007387 */ /* 0x000fe80000100a00 */
[----:B------:R0:W-:Y:S04]  /*102b10*/  STL.64 [R1+0xc520], R16 ;  /* 0x00c5201001007387 */ /* 0x0001e80000100a00 */
[----:B0-----:R-:W3:Y:S04]  /*102b20*/  LDL.LU R16, [R1+0xdf0] ;  /* 0x000df00001107983 */ /* 0x001ee80000300800 */
[----:B------:R-:W3:Y:S04]  /*102b30*/  LDL.LU R17, [R1+0xdf4] ;  /* 0x000df40001117983 */ /* 0x000ee80000300800 */
[----:B------:R-:W3:Y:S04]  /*102b40*/  LDL.LU R18, [R1+0xdf8] ;  /* 0x000df80001127983 */ /* 0x000ee80000300800 */
[----:B------:R-:W3:Y:S01]  /*102b50*/  LDL.LU R19, [R1+0xdfc] ;  /* 0x000dfc0001137983 */ /* 0x000ee20000300800 */
[----:B--2---:R-:W-:-:S02]  /*102b60*/  IMAD R4, R4, 0x100, R10 ;  /* 0x0000010004047824 */ /* 0x004fc400078e020a */
[----:B------:R-:W-:Y:S01]  /*102b70*/  IMAD R5, R5, 0x100, R11 ;  /* 0x0000010005057824 */ /* 0x000fe200078e020b */
[C---:B----4-:R-:W-:Y:S06]  /*102b80*/  HMMA.16816.F32 R40, R28.reuse, R14, R40 ;  /* 0x0000000e1c28723c */ /* 0x050fec0000001828 */
[----:B---3--:R-:W-:-:S15]  /*102b90*/  HMMA.16816.F32 R48, R28, R12, R48 ;  /* 0x0000000c1c30723c */ /* 0x008fde0000001830 */
        /* <DEDUP_REMOVED lines=37> */
[----:B----4-:R-:W-:Y:S01]  /*102df0*/  HMMA.16816.F32 R12, R28, R20, R12 ;  /* 0x000000141c0c723c */ /* 0x010fe2000000180c */
[----:B------:R-:W-:Y:S01]  /*102e00*/  IMAD R7, R0, 0x100, R7 ;  /* 0x0000010000077824 */ /* 0x000fe200078e0207 */
[----:B------:R-:W-:-:S02]  /*102e10*/  F2FP.F16.E5M2.UNPACK_B R4, R4 ;  /* 0x00000004ff04723e */ /* 0x000fc400020004ff */
[----:B------:R-:W-:Y:S02]  /*102e20*/  F2FP.F16.E5M2.UNPACK_B R5, R5 ;  /* 0x00000005ff05723e */ /* 0x000fe400020004ff */
[----:B------:R-:W-:Y:S02]  /*102e30*/  F2FP.F16.E5M2.UNPACK_B R6, R6 ;  /* 0x00000006ff06723e */ /* 0x000fe400020004ff */
[----:B------:R-:W-:Y:S01]  /*102e40*/  F2FP.F16.E5M2.UNPACK_B R7, R7 ;  /* 0x00000007ff07723e */ /* 0x000fe200020004ff */
[----:B------:R-:W-:Y:S01]  /*102e50*/  IMAD.MOV.U32 R0, RZ, RZ, R21 ;  /* 0x000000ffff007224 */ /* 0x000fe200078e0015 */
[----:B---3--:R-:W-:-:S15]  /*102e60*/  HMMA.16816.F32 R8, R28, R2, R8 ;  /* 0x000000021c08723c */ /* 0x008fde0000001808 */
[----:B------:R-:W-:-:S08]  /*102e70*/  NOP ;  /* 0x0000000000007918 */ /* 0x000fd00000000000 */
[----:B------:R0:W-:Y:S04]  /*102e80*/  STL.64 [R1+0x840], R8 ;  /* 0x0008400801007387 */ /* 0x0001e80000100a00 */
[----:B------:R-:W-:Y:S04]  /*102e90*/  STL.64 [R1+0x848], R10 ;  /* 0x0008480a01007387 */ /* 0x000fe80000100a00 */
[----:B------:R-:W-:Y:S04]  /*102ea0*/  STL.64 [R1+0x640], R12 ;  /* 0x0006400c01007387 */ /* 0x000fe80000100a00 */
[----:B------:R1:W-:Y:S01]  /*102eb0*/  STL.64 [R1+0x648], R14 ;  /* 0x0006480e01007387 */ /* 0x0003e20000100a00 */
[----:B0-----:R-:W-:Y:S01]  /*102ec0*/  IMAD.MOV.U32 R8, RZ, RZ, R20 ;  /* 0x000000ffff087224 */ /* 0x001fe200078e0014 */
[C---:B-1----:R-:W-:Y:S06]  /*102ed0*/  HMMA.16816.F32 R12, R4.reuse, R22, R16 ;  /* 0x00000016040c723c */ /* 0x042fec0000001810 */
[C---:B------:R-:W-:Y:S06]  /*102ee0*/  HMMA.16816.F32 R20, R4.reuse, R36, R24 ;  /* 0x000000240414723c */ /* 0x040fec0000001818 */
[C---:B------:R-:W-:Y:S11]  /*102ef0*/  HMMA.16816.F32 R16, R4.reuse, R38, R32 ;  /* 0x000000260410723c */ /* 0x040ff60000001820 */
[----:B------:R-:W-:Y:S04]  /*102f00*/  STL.64 [R1+0x630], R12 ;  /* 0x0006300c01007387 */ /* 0x000fe80000100a00 */
[----:B------:R0:W-:Y:S04]  /*102f10*/  STL.64 [R1+0x638], R14 ;  /* 0x0006380e01007387 */ /* 0x0001e80000100a00 */
[----:B------:R-:W-:Y:S04]  /*102f20*/  STL.64 [R1+0x620], R20 ;  /* 0x0006201401007387 */ /* 0x000fe80000100a00 */
[----:B------:R1:W-:Y:S04]  /*102f30*/  STL.64 [R1+0x628], R22 ;  /* 0x0006281601007387 */ /* 0x0003e80000100a00 */
[----:B------:R-:W-:Y:S04]  /*102f40*/  STL.64 [R1+0x610], R16 ;  /* 0x0006101001007387 */ /* 0x000fe80000100a00 */
[----:B------:R3:W-:Y:S01]  /*102f50*/  STL.64 [R1+0x618], R18 ;  /* 0x0006181201007387 */ /* 0x0007e20000100a00 */
[C---:B0-----:R-:W-:Y:S06]  /*102f60*/  HMMA.16816.F32 R12, R4.reuse, R48, R40 ;  /* 0x00000030040c723c */ /* 0x041fec0000001828 */
[C---:B-1----:R-:W-:Y:S06]  /*102f70*/  HMMA.16816.F32 R20, R4.reuse, R50, R44 ;  /* 0x000000320414723c */ /* 0x042fec000000182c */
[C---:B---3--:R-:W-:Y:S11]  /*102f80*/  HMMA.16816.F32 R16, R4.reuse, R60, R52 ;  /* 0x0000003c0410723c */ /* 0x048ff60000001834 */
        /* <DEDUP_REMOVED lines=276> */
[----:B------:R-:W-:-:S15]  /*1040d0*/  HMMA.16816.F32 R4, R28, R60, R56 ;  /* 0x0000003c1c04723c */ /* 0x000fde0000001838 */
[----:B------:R-:W-:-:S02]  /*1040e0*/  NOP ;  /* 0x0000000000007918 */ /* 0x000fc40000000000 */
        /* <DEDUP_REMOVED lines=13> */
[----:B------:R-:W4:Y:S04]  /*1041c0*/  LDL.LU R19, [R1+0x14cc] ;  /* 0x0014cc0001137983 */ /* 0x000f280000300800 */
[----:B----4-:R-:W-:Y:S04]  /*1041d0*/  STL.64 [R1+0xc4e8], R18 ;  /* 0x00c4e81201007387 */ /* 0x010fe80000100a00 */
[----:B--2---:R-:W-:Y:S04]  /*1041e0*/  STL.64 [R1+0xc4e0], R16 ;  /* 0x00c4e01001007387 */ /* 0x004fe80000100a00 */
[----:B0-----:R-:W2:Y:S04]  /*1041f0*/  LDL.LU R8, [R1+0x1480] ;  /* 0x0014800001087983 */ /* 0x001ea80000300800 */
[----:B------:R-:W2:Y:S04]  /*104200*/  LDL.LU R9, [R1+0x1484] ;  /* 0x0014840001097983 */ /* 0x000ea80000300800 */
[----:B-1----:R-:W4:Y:S04]  /*104210*/  LDL.LU R10, [R1+0x1488] ;  /* 0x00148800010a7983 */ /* 0x002f280000300800 */
[----:B------:R-:W4:Y:S04]  /*104220*/  LDL.LU R11, [R1+0x148c] ;  /* 0x00148c00010b7983 */ /* 0x000f280000300800 */
        /* <DEDUP_REMOVED lines=20> */
[----:B0-----:R-:W2:Y:S04]  /*104370*/  LDL.LU R8, [R1+0x1330] ;  /* 0x0013300001087983 */ /* 0x001ea80000300800 */
[----:B------:R-:W2:Y:S04]  /*104380*/  LDL.LU R9, [R1+0x1334] ;  /* 0x0013340001097983 */ /* 0x000ea80000300800 */
[----:B------:R-:W2:Y:S04]  /*104390*/  LDL.LU R10, [R1+0x1338] ;  /* 0x00133800010a7983 */ /* 0x000ea80000300800 */
[----:B------:R-:W2:Y:S04]  /*1043a0*/  LDL.LU R11, [R1+0x133c] ;  /* 0x00133c00010b7983 */ /* 0x000ea80000300800 */
[----:B------:R-:W2:Y:S04]  /*1043b0*/  LDL.64 R24, [R1+0x18] ;  /* 0x0000180001187983 */ /* 0x000ea80000100a00 */
[----:B------:R-:W3:Y:S04]  /*1043c0*/  LDL.LU R16, [R1+0x1350] ;  /* 0x0013500001107983 */ /* 0x000ee80000300800 */
[----:B------:R-:W3:Y:S04]  /*1043d0*/  LDL.LU R17, [R1+0x1354] ;  /* 0x0013540001117983 */ /* 0x000ee80000300800 */
[----:B------:R-:W3:Y:S01]  /*1043e0*/  LDL.LU R18, [R1+0x1358] ;  /* 0x0013580001127983 */ /* 0x000ee20000300800 */
[----:B------:R-:W-:-:S02]  /*1043f0*/  IMAD.MOV.U32 R3, RZ, RZ, R60 ;  /* 0x000000ffff037224 */ /* 0x000fc400078e003c */
[----:B------:R-:W-:Y:S01]  /*104400*/  IMAD.MOV.U32 R0, RZ, RZ, R61 ;  /* 0x000000ffff007224 */ /* 0x000fe200078e003d */
[----:B------:R-:W3:Y:S04]  /*104410*/  LDL.LU R19, [R1+0x135c] ;  /* 0x00135c0001137983 */ /* 0x000ee80000300800 */
[----:B------:R-:W4:Y:S04]  /*104420*/  LDL.64 R60, [R1] ;  /* 0x00000000013c7983 */ /* 0x000f280000100a00 */
        /* <DEDUP_REMOVED lines=24> */
[----:B------:R-:W-:Y:S04]  /*1045b0*/  STL [R1+0xc400], R0 ;  /* 0x00c4000001007387 */ /* 0x000fe80000100800 */
[----:B------:R-:W-:Y:S01]  /*1045c0*/  STL [R1+0xc3fc], R3 ;  /* 0x00c3fc0301007387 */ /* 0x000fe20000100800 */
        /* <DEDUP_REMOVED lines=8> */
[----:B0-----:R-:W2:Y:S01]  /*104650*/  LDL.LU.64 R2, [R1+0x8] ;  /* 0x0000080001027983 */ /* 0x001ea20000300a00 */
[C---:B---3--:R-:W-:Y:S06]  /*104660*/  HMMA.16816.F32 R24, R28.reuse, R26, R16 ;  /* 0x0000001a1c18723c */ /* 0x048fec0000001810 */
[----:B----4-:R-:W-:Y:S01]  /*104670*/  HMMA.16816.F32 R36, R28, R60, R36 ;  /* 0x0000003c1c24723c */ /* 0x010fe20000001824 */
[----:B------:R-:W3:Y:S04]  /*104680*/  LDL.LU.64 R18, [R1+0xc4e8] ;  /* 0x00c4e80001127983 */ /* 0x000ee80000300a00 */
[----:B------:R-:W3:-:S12]  /*104690*/  LDL.LU.64 R16, [R1+0xc4e0] ;  /* 0x00c4e00001107983 */ /* 0x000ed80000300a00 */
[----:B------:R-:W-:Y:S04]  /*1046a0*/  STL.64 [R1+0x430], R24 ;  /* 0x0004301801007387 */ /* 0x000fe80000100a00 */
[----:B------:R0:W-:Y:S04]  /*1046b0*/  STL.64 [R1+0x438], R26 ;  /* 0x0004381a01007387 */ /* 0x0001e80000100a00 */
[----:B0-----:R-:W4:Y:S04]  /*1046c0*/  LDL.LU.64 R26, [R1+0xc4d8] ;  /* 0x00c4d800011a7983 */ /* 0x001f280000300a00 */
[----:B------:R-:W4:Y:S01]  /*1046d0*/  LDL.LU.64 R24, [R1+0xc4d0] ;  /* 0x00c4d00001187983 */ /* 0x000f220000300a00 */
[----:B--2---:R-:W-:Y:S06]  /*1046e0*/  HMMA.16816.F32 R32, R28, R2, R32 ;  /* 0x000000021c20723c */ /* 0x004fec0000001820 */
[----:B------:R-:W-:-:S02]  /*1046f0*/  IMAD.MOV.U32 R0, RZ, RZ, R2 ;  /* 0x000000ffff007224 */ /* 0x000fc400078e0002 */
[----:B------:R-:W-:-:S15]  /*104700*/  IMAD.MOV.U32 R2, RZ, RZ, R61 ;  /* 0x000000ffff027224 */ /* 0x000fde00078e003d */
        /* <DEDUP_REMOVED lines=186> */
[C---:B------:R-:W-:Y:S06]  /*1052b0*/  HMMA.16816.F32 R16, R28.reuse, R12, R44 ;  /* 0x0000000c1c10723c */ /* 0x040fec000000182c */
[----:B------:R-:W-:Y:S11]  /*1052c0*/  STL [R1+0xc2f4], R12 ;  /* 0x00c2f40c01007387 */ /* 0x000ff60000100800 */
[----:B------:R-:W-:Y:S04]  /*1052d0*/  STL.64 [R1+0x2b0], R20 ;  /* 0x0002b01401007387 */ /* 0x000fe80000100a00 */
[----:B------:R-:W-:Y:S04]  /*1052e0*/  STL.64 [R1+0x2b8], R22 ;  /* 0x0002b81601007387 */ /* 0x000fe80000100a00 */
[----:B------:R-:W-:Y:S04]  /*1052f0*/  STL [R1+0xc2f0], R13 ;  /* 0x00c2f00d01007387 */ /* 0x000fe80000100800 */
[----:B------:R-:W-:Y:S04]  /*105300*/  STL.64 [R1+0x2a0], R16 ;  /* 0x0002a01001007387 */ /* 0x000fe80000100a00 */
[----:B------:R-:W-:Y:S04]  /*105310*/  STL.64 [R1+0x2a8], R18 ;  /* 0x0002a81201007387 */ /* 0x000fe80000100a00 */
[----:B------:R0:W-:Y:S02]  /*105320*/  STL.64 [R1+0xc3d8], R14 ;  /* 0x00c3d80e01007387 */ /* 0x0001e40000100a00 */
[----:B0-----:R-:W-:-:S15]  /*105330*/  HMMA.16816.F32 R12, R28, R10, R48 ;  /* 0x0000000a1c0c723c */ /* 0x001fde0000001830 */
[----:B------:R-:W-:-:S08]  /*105340*/  NOP ;  /* 0x0000000000007918 */ /* 0x000fd00000000000 */
        /* <DEDUP_REMOVED lines=21> */
[----:B------:R-:W3:Y:S04]  /*1054a0*/  LDL.LU R24, [R1+0x17b0] ;  /* 0x0017b00001187983 */ /* 0x000ee80000300800 */
[----:B------:R-:W3:Y:S04]  /*1054b0*/  LDL.LU R25, [R1+0x17b4] ;  /* 0x0017b40001197983 */ /* 0x000ee80000300800 */
[----:B------:R-:W3:Y:S04]  /*1054c0*/  LDL.LU R26, [R1+0x17b8] ;  /* 0x0017b800011a7983 */ /* 0x000ee80000300800 */
[----:B------:R-:W3:Y:S04]  /*1054d0*/  LDL.LU R27, [R1+0x17bc] ;  /* 0x0017bc00011b7983 */ /* 0x000ee80000300800 */
[----:B------:R-:W4:Y:S04]  /*1054e0*/  LDL.LU R22, [R1] ;  /* 0x0000000001167983 */ /* 0x000f280000300800 */
[----:B------:R-:W3:Y:S04]  /*1054f0*/  LDL.LU R2, [R1+0xc404] ;  /* 0x00c4040001027983 */ /* 0x000ee80000300800 */
[----:B------:R-:W4:Y:S04]  /*105500*/  LDL.LU R16, [R1+0x17c0] ;  /* 0x0017c00001107983 */ /* 0x000f280000300800 */
[----:B------:R-:W4:Y:S04]  /*105510*/  LDL.LU R17, [R1+0x17c4] ;  /* 0x0017c40001117983 */ /* 0x000f280000300800 */
[----:B------:R-:W4:Y:S04]  /*105520*/  LDL.LU R18, [R1+0x17c8] ;  /* 0x0017c80001127983 */ /* 0x000f280000300800 */
[----:B------:R-:W4:Y:S04]  /*105530*/  LDL.LU R19, [R1+0x17cc] ;  /* 0x0017cc0001137983 */ /* 0x000f280000300800 */
        /* <DEDUP_REMOVED lines=9> */
[----:B------:R-:W2:Y:S04]  /*1055d0*/  LDL.LU R3, [R1+0xc3fc] ;  /* 0x00c3fc0001037983 */ /* 0x000ea80000300800 */
[----:B------:R-:W4:Y:S04]  /*1055e0*/  LDL.LU R36, [R1+0x1790] ;  /* 0x0017900001247983 */ /* 0x000f280000300800 */
[----:B------:R-:W4:Y:S04]  /*1055f0*/  LDL.LU R37, [R1+0x1794] ;  /* 0x0017940001257983 */ /* 0x000f280000300800 */
[----:B------:R-:W4:Y:S04]  /*105600*/  LDL.LU R38, [R1+0x1798] ;  /* 0x0017980001267983 */ /* 0x000f280000300800 */
[----:B------:R-:W4:Y:S04]  /*105610*/  LDL.LU R39, [R1+0x179c] ;  /* 0x00179c0001277983 */ /* 0x000f280000300800 */
[----:B------:R-:W4:Y:S04]  /*105620*/  LDL.LU R56, [R1+0x17e0] ;  /* 0x0017e00001387983 */ /* 0x000f280000300800 */
[----:B------:R-:W4:Y:S04]  /*105630*/  LDL.LU R57, [R1+0x17e4] ;  /* 0x0017e40001397983 */ /* 0x000f280000300800 */
[----:B------:R-:W4:Y:S01]  /*105640*/  LDL.LU R58, [R1+0x17e8] ;  /* 0x0017e800013a7983 */ /* 0x000f220000300800 */
[----:B------:R-:W-:-:S02]  /*105650*/  IMAD R6, R6, 0x100, R54 ;  /* 0x0000010006067824 */ /* 0x000fc400078e0236 */
[----:B------:R-:W-:Y:S01]  /*105660*/  IMAD R7, R7, 0x100, R55 ;  /* 0x0000010007077824 */ /* 0x000fe200078e0237 */
[----:B------:R-:W4:Y:S01]  /*105670*/  LDL.LU R59, [R1+0x17ec] ;  /* 0x0017ec00013b7983 */ /* 0x000f220000300800 */
[----:B------:R-:W-:-:S03]  /*105680*/  IMAD R4, R4, 0x100, R52 ;  /* 0x0000010004047824 */ /* 0x000fc600078e0234 */
[----:B------:R-:W4:Y:S01]  /*105690*/  LDL.LU R54, [R1+0x18] ;  /* 0x0000180001367983 */ /* 0x000f220000300800 */
[----:B------:R-:W-:Y:S02]  /*1056a0*/  IMAD R5, R5, 0x100, R53 ;  /* 0x0000010005057824 */ /* 0x000fe400078e0235 */
[----:B---3--:R-:W-:Y:S02]  /*1056b0*/  IMAD.MOV.U32 R55, RZ, RZ, R2 ;  /* 0x000000ffff377224 */ /* 0x008fe400078e0002 */
[----:B------:R-:W3:Y:S01]  /*1056c0*/  LDL.LU R2, [R1+0xc3f8] ;  /* 0x00c3f80001027983 */ /* 0x000ee20000300800 */
[----:B--2---:R-:W-:-:S03]  /*1056d0*/  IMAD.MOV.U32 R52, RZ, RZ, R3 ;  /* 0x000000ffff347224 */ /* 0x004fc600078e0003 */
[----:B------:R-:W3:Y:S01]  /*1056e0*/  LDL.LU R3, [R1+0xc3f4] ;  /* 0x00c3f40001037983 */ /* 0x000ee20000300800 */
[----:B----4-:R-:W-:-:S03]  /*1056f0*/  IMAD.MOV.U32 R53, RZ, RZ, R0 ;  /* 0x000000ffff357224 */ /* 0x010fc600078e0000 */
        /* <DEDUP_REMOVED lines=13> */
[----:B------:R0:W-:Y:S04]  /*1057d0*/  STL.64 [R1+0xc2e8], R10 ;  /* 0x00c2e80a01007387 */ /* 0x0001e80000100a00 */
[----:B0-----:R-:W4:Y:S04]  /*1057e0*/  LDL.LU.64 R10, [R1+0x20] ;  /* 0x00002000010a7983 */ /* 0x001f280000300a00 */
[----:B------:R-:W-:Y:S01]  /*1057f0*/  STL.64 [R1+0xc2e0], R8 ;  /* 0x00c2e00801007387 */ /* 0x000fe20000100a00 */
[----:B---3--:R-:W-:-:S15]  /*105800*/  HMMA.16816.F32 R32, R28, R2, R32 ;  /* 0x000000021c20723c */ /* 0x008fde0000001820 */
[----:B------:R-:W-:-:S08]  /*105810*/  NOP ;  /* 0x0000000000007918 */ /* 0x000fd00000000000 */
[----:B------:R-:W-:Y:S04]  /*105820*/  STL.64 [R1+0x800], R32 ;  /* 0x0008002001007387 */ /* 0x000fe80000100a00 */
[----:B------:R0:W-:Y:S01]  /*105830*/  STL.64 [R1+0x808], R34 ;  /* 0x0008082201007387 */ /* 0x0001e20000100a00 */
[----:B----4-:R-:W-:Y:S03]  /*105840*/  HMMA.16816.F32 R28, R28, R10, R12 ;  /* 0x0000000a1c1c723c */ /* 0x010fe6000000180c */
[----:B0-----:R-:W3:Y:S04]  /*105850*/  LDL.LU.64 R34, [R1+0xc3e8] ;  /* 0x00c3e80001227983 */ /* 0x001ee80000300a00 */
[----:B------:R-:W3:Y:S04]  /*105860*/  LDL.LU.64 R32, [R1+0xc3e0] ;  /* 0x00c3e00001207983 */ /* 0x000ee80000300a00 */
[----:B------:R-:W4:Y:S01]  /*105870*/  LDL.LU.64 R14, [R1+0xc3d8] ;  /* 0x00c3d800010e7983 */ /* 0x000f220000300a00 */
[----:B------:R-:W-:-:S02]  /*105880*/  IMAD.MOV.U32 R12, RZ, RZ, R10 ;  /* 0x000000ffff0c7224 */ /* 0x000fc400078e000a */
[----:B------:R-:W-:-:S09]  /*105890*/  IMAD.MOV.U32 R13, RZ, RZ, R11 ;  /* 0x000000ffff0d7224 */ /* 0x000fd200078e000b */
[----:B------:R-:W-:Y:S04]  /*1058a0*/  STL.64 [R1+0x280], R28 ;  /* 0x0002801c01007387 */ /* 0x000fe80000100a00 */
[----:B------:R-:W-:Y:S04]  /*1058b0*/  STL.64 [R1+0x288], R30 ;  /* 0x0002881e01007387 */ /* 0x000fe80000100a00 */
[----:B----4-:R-:W-:Y:S04]  /*1058c0*/  STL.64 [R1+0xc360], R14 ;  /* 0x00c3600e01007387 */ /* 0x010fe80000100a00 */
[----:B------:R0:W-:Y:S04]  /*1058d0*/  STL.64 [R1+0xc358], R12 ;  /* 0x00c3580c01007387 */ /* 0x0001e80000100a00 */
[----:B0-----:R-:W4:Y:S04]  /*1058e0*/  LDL.LU R12, [R1+0x17d0] ;  /* 0x0017d000010c7983 */ /* 0x001f280000300800 */
[----:B------:R-:W4:Y:S04]  /*1058f0*/  LDL.LU R13, [R1+0x17d4] ;  /* 0x0017d400010d7983 */ /* 0x000f280000300800 */
[----:B------:R-:W4:Y:S04]  /*105900*/  LDL.LU R14, [R1+0x17d8] ;  /* 0x0017d800010e7983 */ /* 0x000f280000300800 */
[----:B------:R-:W4:Y:S04]  /*105910*/  LDL.LU R15, [R1+0x17dc] ;  /* 0x0017dc00010f7983 */ /* 0x000f280000300800 */
[----:B------:R-:W3:Y:S04]  /*105920*/  LDL.LU R28, [R1+0x1670] ;  /* 0x00167000011c7983 */ /* 0x000ee80000300800 */
[----:B------:R-:W3:Y:S04]  /*105930*/  LDL.LU R29, [R1+0x1674] ;  /* 0x00167400011d7983 */ /* 0x000ee80000300800 */
[----:B------:R-:W4:Y:S04]  /*105940*/  LDL.LU R30, [R1+0x1678] ;  /* 0x00167800011e7983 */ /* 0x000f280000300800 */
[----:B------:R-:W4:Y:S01]  /*105950*/  LDL.LU R31, [R1+0x167c] ;  /* 0x00167c00011f7983 */ /* 0x000f220000300800 */
[----:B------:R-:W-:-:S02]  /*105960*/  F2FP.F16.E5M2.UNPACK_B R4, R4 ;  /* 0x00000004ff04723e */ /* 0x000fc400020004ff */
[----:B------:R-:W-:Y:S02]  /*105970*/  F2FP.F16.E5M2.UNPACK_B R5, R5 ;  /* 0x00000005ff05723e */ /* 0x000fe400020004ff */
[----:B------:R-:W-:Y:S02]  /*105980*/  F2FP.F16.E5M2.UNPACK_B R6, R6 ;  /* 0x00000006ff06723e */ /* 0x000fe400020004ff */
[----:B------:R-:W-:-:S07]  /*105990*/  F2FP.F16.E5M2.UNPACK_B R7, R7 ;  /* 0x00000007ff07723e */ /* 0x000fce00020004ff */
[C---:B------:R-:W-:Y:S06]  /*1059a0*/  HMMA.16816.F32 R44, R4.reuse, R52, R44 ;  /* 0x00000034042c723c */ /* 0x040fec000000182c */
[----:B--2---:R-:W-:Y:S01]  /*1059b0*/  HMMA.16816.F32 R52, R4, R54, R48 ;  /* 0x000000360434723c */ /* 0x004fe20000001830 */
[----:B----4-:R0:W-:Y:S04]  /*1059c0*/  STL.64 [R1+0xc380], R30 ;  /* 0x00c3801e01007387 */ /* 0x0101e80000100a00 */
[----:B0-----:R-:W2:Y:S04]  /*1059d0*/  LDL.LU R30, [R1+0x10] ;  /* 0x00001000011e7983 */ /* 0x001ea80000300800 */
[----:B------:R-:W2:Y:S04]  /*1059e0*/  LDL.LU R31, [R1+0x14] ;  /* 0x00001400011f7983 */ /* 0x000ea80000300800 */
[----:B---3--:R-:W-:Y:S04]  /*1059f0*/  STL.64 [R1+0xc378], R28 ;  /* 0x00c3781c01007387 */ /* 0x008fe80000100a00 */
[----:B------:R-:W3:Y:S04]  /*105a00*/  LDL.LU R8, [R1+0x1660] ;  /* 0x0016600001087983 */ /* 0x000ee80000300800 */
[----:B------:R-:W3:Y:S04]  /*105a10*/  LDL.LU R9, [R1+0x1664] ;  /* 0x0016640001097983 */ /* 0x000ee80000300800 */
[----:B------:R-:W3:Y:S01]  /*105a20*/  LDL.LU R10, [R1+0x1668] ;  /* 0x00166800010a7983 */ /* 0x000ee20000300800 */
[----:B------:R-:W-:-:S03]  /*105a30*/  IMAD.MOV.U32 R11, RZ, RZ, R0 ;  /* 0x000000ffff0b7224 */ /* 0x000fc600078e0000 */
[----:B------:R-:W4:Y:S04]  /*105a40*/  LDL.LU R0, [R1+0xc3d0] ;  /* 0x00c3d00001007983 */ /* 0x000f280000300800 */
[----:B------:R-:W-:Y:S04]  /*105a50*/  STL.64 [R1+0x270], R44 ;  /* 0x0002702c01007387 */ /* 0x000fe80000100a00 */
[----:B------:R0:W-:Y:S04]  /*105a60*/  STL.64 [R1+0x278], R46 ;  /* 0x0002782e01007387 */ /* 0x0001e80000100a00 */
[----:B0-----:R-:W3:Y:S04]  /*105a70*/  LDL.LU.64 R46, [R1+0xc3c8] ;  /* 0x00c3c800012e7983 */ /* 0x001ee80000300a00 */
[----:B------:R-:W3:Y:S04]  /*105a80*/  LDL.LU.64 R44, [R1+0xc3c0] ;  /* 0x00c3c000012c7983 */ /* 0x000ee80000300a00 */
[----:B------:R-:W4:Y:S04]  /*105a90*/  LDL.LU.64 R50, [R1+0xc3b8] ;  /* 0x00c3b80001327983 */ /* 0x000f280000300a00 */
[----:B------:R-:W4:Y:S04]  /*105aa0*/  LDL.LU.64 R48, [R1+0xc3b0] ;  /* 0x00c3b00001307983 */ /* 0x000f280000300a00 */
[----:B------:R-:W-:Y:S04]  /*105ab0*/  STL.64 [R1+0x260], R52 ;  /* 0x0002603401007387 */ /* 0x000fe80000100a00 */
[----:B------:R0:W-:Y:S04]  /*105ac0*/  STL.64 [R1+0x268], R54 ;  /* 0x0002683601007387 */ /* 0x0001e80000100a00 */
[----:B0-----:R-:W3:Y:S04]  /*105ad0*/  LDL.LU.64 R54, [R1+0xc3a8] ;  /* 0x00c3a80001367983 */ /* 0x001ee80000300a00 */
[----:B------:R-:W4:Y:S01]  /*105ae0*/  LDL.LU.64 R52, [R1+0xc3a0] ;  /* 0x00c3a00001347983 */ /* 0x000f220000300a00 */
[----:B--2---:R-:W-:Y:S03]  /*105af0*/  HMMA.16816.F32 R28, R4, R30, R56 ;  /* 0x0000001e041c723c */ /* 0x004fe60000001838 */
[----:B------:R-:W2:Y:S04]  /*105b00*/  LDL.LU.64 R58, [R1+0xc398] ;  /* 0x00c39800013a7983 */ /* 0x000ea80000300a00 */
[----:B------:R-:W3:-:S15]  /*105b10*/  LDL.LU.64 R56, [R1+0xc390] ;  /* 0x00c3900001387983 */ /* 0x000ede0000300a00 */
[----:B------:R-:W-:-:S01]  /*105b20*/  NOP ;  /* 0x0000000000007918 */ /* 0x000fc20000000000 */
[----:B------:R-:W-:Y:S04]  /*105b30*/  STL.64 [R1+0x250], R28 ;  /* 0x0002501c01007387 */ /* 0x000fe80000100a00 */
[----:B------:R0:W-:Y:S02]  /*105b40*/  STL.64 [R1+0x258], R30 ;  /* 0x0002581e01007387 */ /* 0x0001e40000100a00 */
[C---:B0-----:R-:W-:Y:S06]  /*105b50*/  HMMA.16816.F32 R28, R4.reuse, R20, R12 ;  /* 0x00000014041c723c */ /* 0x041fec000000180c */
[C---:B------:R-:W-:Y:S06]  /*105b60*/  HMMA.16816.F32 R12, R4.reuse, R22, R16 ;  /* 0x00000016040c723c */ /* 0x040fec0000001810 */
[C---:B------:R-:W-:Y:S11]  /*105b70*/  HMMA.16816.F32 R20, R4.reuse, R60, R24 ;  /* 0x0000003c0414723c */ /* 0x040ff60000001818 */
[----:B------:R-:W-:Y:S04]  /*105b80*/  STL.64 [R1+0x240], R28 ;  /* 0x0002401c01007387 */ /* 0x000fe80000100a00 */
[----:B------:R-:W-:Y:S04]  /*105b90*/  STL.64 [R1+0x248], R30 ;  /* 0x0002481e01007387 */ /* 0x000fe80000100a00 */
[----:B------:R-:W-:Y:S04]  /*105ba0*/  STL.64 [R1+0x230], R12 ;  /* 0x0002300c01007387 */ /* 0x000fe80000100a00 */
[----:B------:R3:W-:Y:S04]  /*105bb0*/  STL.64 [R1+0x238], R14 ;  /* 0x0002380e01007387 */ /* 0x0007e80000100a00 */
[----:B------:R-:W-:Y:S04]  /*105bc0*/  STL.64 [R1+0x220], R20 ;  /* 0x0002201401007387 */ /* 0x000fe80000100a00 */
[----:B------:R-:W-:Y:S01]  /*105bd0*/  STL.64 [R1+0x228], R22 ;  /* 0x0002281601007387 */ /* 0x000fe20000100a00 */
[C---:B--2---:R-:W-:Y:S06]  /*105be0*/  HMMA.16816.F32 R16, R4.reuse, R58, R32 ;  /* 0x0000003a0410723c */ /* 0x044fec0000001820 */
        /* <DEDUP_REMOVED lines=11> */
[----:B----4-:R-:W-:Y:S01]  /*105ca0*/  HMMA.16816.F32 R12, R4, R52, R44 ;  /* 0x00000034040c723c */ /* 0x010fe2000000182c */
[----:B------:R-:W3:-:S15]  /*105cb0*/  LDL.LU R44, [R1+0x1750] ;  /* 0x00175000012c7983 */ /* 0x000ede0000300800 */
[----:B------:R-:W-:-:S01]  /*105cc0*/  NOP ;  /* 0x0000000000007918 */ /* 0x000fc20000000000 */
[----:B------:R-:W-:Y:S04]  /*105cd0*/  STL.64 [R1+0x1f0], R16 ;  /* 0x0001f01001007387 */ /* 0x000fe80000100a00 */
[----:B------:R-:W-:Y:S04]  /*105ce0*/  STL.64 [R1+0x1f8], R18 ;  /* 0x0001f81201007387 */ /* 0x000fe80000100a00 */
[----:B------:R0:W-:Y:S04]  /*105cf0*/  STL.64 [R1+0x1e0], R12 ;  /* 0x0001e00c01007387 */ /* 0x0001e80000100a00 */
[----:B------:R1:W-:Y:S04]  /*105d00*/  STL.64 [R1+0x1e8], R14 ;  /* 0x0001e80e01007387 */ /* 0x0003e80000100a00 */
        /* <DEDUP_REMOVED lines=39> */
[----:B------:R-:W2:Y:S01]  /*105f80*/  LDL.LU R0, [R1+0xc388] ;  /* 0x00c3880001007983 */ /* 0x000ea20000300800 */
[C---:B----4-:R-:W-:Y:S06]  /*105f90*/  HMMA.16816.F32 R28, R4.reuse, R50, R28 ;  /* 0x00000032041c723c */ /* 0x050fec000000181c */
[----:B---3--:R-:W-:-:S15]  /*105fa0*/  HMMA.16816.F32 R48, R4, R48, R44 ;  /* 0x000000300430723c */ /* 0x008fde000000182c */
[----:B------:R-:W-:-:S02]  /*105fb0*/  NOP ;  /* 0x0000000000007918 */ /* 0x000fc40000000000 */
        /* <DEDUP_REMOVED lines=8> */
[----:B0-----:R-:W3:Y:S04]  /*106040*/  LDL.LU R48, [R1+0x16a0] ;  /* 0x0016a00001307983 */ /* 0x001ee80000300800 */
[----:B------:R-:W3:Y:S04]  /*106050*/  LDL.LU R49, [R1+0x16a4] ;  /* 0x0016a40001317983 */ /* 0x000ee80000300800 */
[----:B-1----:R-:W3:Y:S04]  /*106060*/  LDL.LU R50, [R1+0x16a8] ;  /* 0x0016a80001327983 */ /* 0x002ee80000300800 */
[----:B------:R-:W3:Y:S01]  /*106070*/  LDL.LU R51, [R1+0x16ac] ;  /* 0x0016ac0001337983 */ /* 0x000ee20000300800 */
[C---:B--2---:R-:W-:Y:S06]  /*106080*/  HMMA.16816.F32 R12, R4.reuse, R46, R12 ;  /* 0x0000002e040c723c */ /* 0x044fec000000180c */
[----:B----4-:R-:W-:-:S15]  /*106090*/  HMMA.16816.F32 R44, R4, R44, R40 ;  /* 0x0000002c042c723c */ /* 0x010fde0000001828 */
        /* <DEDUP_REMOVED lines=10> */
[----:B------:R-:W4:Y:S01]  /*106140*/  LDL.LU R45, [R1+0x16b4] ;  /* 0x0016b400012d7983 */ /* 0x000f220000300800 */
[----:B-1----:R-:W-:-:S03]  /*106150*/  IMAD.MOV.U32 R47, RZ, RZ, R0 ;  /* 0x000000ffff2f7224 */ /* 0x002fc600078e0000 */
[----:B------:R-:W4:Y:S01]  /*106160*/  LDL.LU R46, [R1+0x16b8] ;  /* 0x0016b800012e7983 */ /* 0x000f220000300800 */
[C---:B---3--:R-:W-:Y:S06]  /*106170*/  HMMA.16816.F32 R16, R4.reuse, R42, R16 ;  /* 0x0000002a0410723c */ /* 0x048fec0000001810 */
[----:B--2---:R-:W-:-:S15]  /*106180*/  HMMA.16816.F32 R40, R4, R40, R36 ;  /* 0x000000280428723c */ /* 0x004fde0000001824 */
[----:B------:R-:W-:-:S02]  /*106190*/  NOP ;  /* 0x0000000000007918 */ /* 0x000fc40000000000 */
[----:B------:R-:W-:Y:S01]  /*1061a0*/  STL.64 [R1+0x190], R16 ;  /* 0x0001901001007387 */ /* 0x000fe20000100a00 */
[----:B------:R-:W-:-:S03]  /*1061b0*/  IMAD.MOV.U32 R0, RZ, RZ, R19 ;  /* 0x000000ffff007224 */ /* 0x000fc600078e0013 */
[----:B------:R0:W-:Y:S04]  /*1061c0*/  STL [R1+0x198], R18 ;  /* 0x0001981201007387 */ /* 0x0001e80000100800 */
[----:B0-----:R-:W2:Y:S04]  /*1061d0*/  LDL.LU.64 R18, [R1+0xc340] ;  /* 0x00c3400001127983 */ /* 0x001ea80000300a00 */
[----:B------:R-:W3:Y:S04]  /*1061e0*/  LDL.LU.64 R16, [R1+0xc338] ;  /* 0x00c3380001107983 */ /* 0x000ee80000300a00 */
[----:B------:R-:W-:Y:S04]  /*1061f0*/  STL [R1+0xb3d8], R0 ;  /* 0x00b3d80001007387 */ /* 0x000fe80000100800 */
[----:B------:R-:W4:Y:S04]  /*106200*/  LDL.LU.64 R38, [R1+0xc330] ;  /* 0x00c3300001267983 */ /* 0x000f280000300a00 */
[----:B------:R-:W2:Y:S04]  /*106210*/  LDL.LU.64 R36, [R1+0xc328] ;  /* 0x00c3280001247983 */ /* 0x000ea80000300a00 */
[----:B------:R0:W-:Y:S04]  /*106220*/  STL.64 [R1+0x180], R40 ;  /* 0x0001802801007387 */ /* 0x0001e80000100a00 */
[----:B------:R1:W-:Y:S04]  /*106230*/  STL.64 [R1+0x188], R42 ;  /* 0x0001882a01007387 */ /* 0x0003e80000100a00 */
[----:B0-----:R-:W3:Y:S04]  /*106240*/  LDL.LU R40, [R1+0x16c0] ;  /* 0x0016c00001287983 */ /* 0x001ee80000300800 */
[----:B------:R-:W3:Y:S04]  /*106250*/  LDL.LU R41, [R1+0x16c4] ;  /* 0x0016c40001297983 */ /* 0x000ee80000300800 */
[----:B-1----:R-:W3:Y:S04]  /*106260*/  LDL.LU R42, [R1+0x16c8] ;  /* 0x0016c800012a7983 */ /* 0x002ee80000300800 */
[----:B------:R-:W3:Y:S01]  /*106270*/  LDL.LU R43, [R1+0x16cc] ;  /* 0x0016cc00012b7983 */ /* 0x000ee20000300800 */
[C---:B----4-:R-:W-:Y:S06]  /*106280*/  HMMA.16816.F32 R20, R4.reuse, R38, R20 ;  /* 0x000000260414723c */ /* 0x050fec0000001814 */
[----:B--2---:R-:W-:-:S15]  /*106290*/  HMMA.16816.F32 R36, R4, R36, R32 ;  /* 0x000000240424723c */ /* 0x004fde0000001820 */
[----:B------:R-:W-:-:S02]  /*1062a0*/  NOP ;  /* 0x0000000000007918 */ /* 0x000fc40000000000 */
[----:B------:R-:W-:Y:S01]  /*1062b0*/  STL.64 [R1+0x170], R20 ;  /* 0x0001701401007387 */ /* 0x000fe20000100a00 */
[----:B------:R-:W-:-:S03]  /*1062c0*/  IMAD.MOV.U32 R0, RZ, RZ, R23 ;  /* 0x000000ffff007224 */ /* 0x000fc600078e0017 */
[----:B------:R0:W-:Y:S04]  /*1062d0*/  STL [R1+0x178], R22 ;  /* 0x0001781601007387 */ /* 0x0001e80000100800 */
[----:B0-----:R-:W2:Y:S04]  /*1062e0*/  LDL.LU.64 R22, [R1+0xc320] ;  /* 0x00c3200001167983 */ /* 0x001ea80000300a00 */
[----:B------:R-:W4:Y:S04]  /*1062f0*/  LDL.LU.64 R20, [R1+0xc318] ;  /* 0x00c3180001147983 */ /* 0x000f280000300a00 */
[----:B------:R-:W-:Y:S04]  /*106300*/  STL [R1+0xb498], R0 ;  /* 0x00b4980001007387 */ /* 0x000fe80000100800 */
[----:B------:R-:W3:Y:S04]  /*106310*/  LDL.LU.64 R34, [R1+0xc310] ;  /* 0x00c3100001227983 */ /* 0x000ee80000300a00 */
[----:B------:R-:W2:Y:S04]  /*106320*/  LDL.LU.64 R32, [R1+0xc308] ;  /* 0x00c3080001207983 */ /* 0x000ea80000300a00 */
[----:B------:R0:W-:Y:S04]  /*106330*/  STL.64 [R1+0x160], R36 ;  /* 0x0001602401007387 */ /* 0x0001e80000100a00 */
[----:B------:R1:W-:Y:S04]  /*106340*/  STL.64 [R1+0x168], R38 ;  /* 0x0001682601007387 */ /* 0x0003e80000100a00 */
[----:B0-----:R-:W2:Y:S04]  /*106350*/  LDL.LU R36, [R1+0x16d0] ;  /* 0x0016d00001247983 */ /* 0x001ea80000300800 */
[----:B------:R-:W2:Y:S04]  /*106360*/  LDL.LU R37, [R1+0x16d4] ;  /* 0x0016d40001257983 */ /* 0x000ea80000300800 */
[----:B-1----:R-:W2:Y:S04]  /*106370*/  LDL.LU R38, [R1+0x16d8] ;  /* 0x0016d80001267983 */ /* 0x002ea80000300800 */
[----:B------:R-:W2:Y:S01]  /*106380*/  LDL.LU R39, [R1+0x16dc] ;  /* 0x0016dc0001277983 */ /* 0x000ea20000300800 */
        /* <DEDUP_REMOVED lines=10> */
[----:B------:R0:W-:Y:S02]  /*106430*/  STL.64 [R1+0x138], R34 ;  /* 0x0001382201007387 */ /* 0x0001e40000100a00 */
[C---:B0-----:R-:W-:Y:S06]  /*106440*/  HMMA.16816.F32 R32, R4.reuse, R22, R48 ;  /* 0x000000160420723c */ /* 0x041fec0000001830 */
[C---:B---3--:R-:W-:Y:S06]  /*106450*/  HMMA.16816.F32 R40, R4.reuse, R26, R40 ;  /* 0x0000001a0428723c */ /* 0x048fec0000001828 */
[C---:B----4-:R-:W-:Y:S06]  /*106460*/  HMMA.16816.F32 R36, R4.reuse, R24, R44 ;  /* 0x000000180424723c */ /* 0x050fec000000182c */
[C---:B------:R-:W-:Y:S06]  /*106470*/  HMMA.16816.F32 R24, R4.reuse, R20, R52 ;  /* 0x000000140418723c */ /* 0x040fec0000001834 */
[C---:B------:R-:W-:Y:S06]  /*106480*/  HMMA.16816.F32 R20, R4.reuse, R18, R56 ;  /* 0x000000120414723c */ /* 0x040fec0000001838 */
[----:B------:R-:W-:Y:S01]  /*106490*/  HMMA.16816.F32 R16, R4, R16, R28 ;  /* 0x000000100410723c */ /* 0x000fe2000000181c */
[----:B------:R-:W-:Y:S04]  /*1064a0*/  STL.64 [R1+0x120], R40 ;  /* 0x0001202801007387 */ /* 0x000fe80000100a00 */
[----:B------:R-:W-:Y:S04]  /*1064b0*/  STL.64 [R1+0x128], R42 ;  /* 0x0001282a01007387 */ /* 0x000fe80000100a00 */
[----:B------:R0:W-:Y:S04]  /*1064c0*/  STL.64 [R1+0x110], R36 ;  /* 0x0001102401007387 */ /* 0x0001e80000100a00 */
[----:B------:R-:W-:Y:S04]  /*1064d0*/  STL.64 [R1+0x118], R38 ;  /* 0x0001182601007387 */ /* 0x000fe80000100a00 */
[----:B------:R-:W-:Y:S04]  /*1064e0*/  STL.64 [R1+0xf0], R32 ;  /* 0x0000f02001007387 */ /* 0x000fe80000100a00 */
[----:B------:R-:W-:Y:S04]  /*1064f0*/  STL.64 [R1+0xf8], R34 ;  /* 0x0000f82201007387 */ /* 0x000fe80000100a00 */
[----:B------:R-:W-:Y:S04]  /*106500*/  STL.64 [R1+0xe0], R24 ;  /* 0x0000e01801007387 */ /* 0x000fe80000100a00 */
[----:B------:R-:W-:Y:S04]  /*106510*/  STL.64 [R1+0xe8], R26 ;  /* 0x0000e81a01007387 */ /* 0x000fe80000100a00 */
[----:B------:R1:W-:Y:S04]  /*106520*/  STL.64 [R1+0xd0], R20 ;  /* 0x0000d01401007387 */ /* 0x0003e80000100a00 */
[----:B------:R2:W-:Y:S04]  /*106530*/  STL.64 [R1+0xd8], R22 ;  /* 0x0000d81601007387 */ /* 0x0005e80000100a00 */
[----:B------:R-:W3:Y:S04]  /*106540*/  LDL.LU R52, [R1+0x19f0] ;  /* 0x0019f00001347983 */ /* 0x000ee80000300800 */
[----:B------:R-:W-:Y:S04]  /*106550*/  STL.64 [R1+0xb0], R16 ;  /* 0x0000b01001007387 */ /* 0x000fe80000100a00 */
[----:B------:R-:W-:Y:S04]  /*106560*/  STL.64 [R1+0xb8], R18 ;  /* 0x0000b81201007387 */ /* 0x000fe80000100a00 */
[----:B------:R-:W-:Y:S04]  /*106570*/  STL.64 [R1+0xa0], R8 ;  /* 0x0000a00801007387 */ /* 0x000fe80000100a00 */
[----:B------:R-:W-:Y:S04]  /*106580*/  STL.64 [R1+0xa8], R10 ;  /* 0x0000a80a01007387 */ /* 0x000fe80000100a00 */
[----:B------:R-:W3:Y:S04]  /*106590*/  LDL.LU R53, [R1+0x19f4] ;  /* 0x0019f40001357983 */ /* 0x000ee80000300800 */
[----:B------:R-:W4:Y:S04]  /*1065a0*/  LDL.LU R54, [R1+0x19f8] ;  /* 0x0019f80001367983 */ /* 0x000f280000300800 */
[----:B------:R-:W4:Y:S01]  /*1065b0*/  LDL.LU R55, [R1+0x19fc] ;  /* 0x0019fc0001377983 */ /* 0x000f220000300800 */
[----:B0-----:R-:W-:-:S02]  /*1065c0*/  IMAD.MOV.U32 R36, RZ, RZ, R12 ;  /* 0x000000ffff247224 */ /* 0x001fc400078e000c */
[----:B------:R-:W-:Y:S01]  /*1065d0*/  IMAD.MOV.U32 R37, RZ, RZ, R13 ;  /* 0x000000ffff257224 */ /* 0x000fe200078e000d */
[----:B----4-:R-:W-:Y:S04]  /*1065e0*/  STL.64 [R1+0xc2d8], R54 ;  /* 0x00c2d83601007387 */ /* 0x010fe80000100a00 */
[----:B---3--:R0:W-:Y:S04]  /*1065f0*/  STL.64 [R1+0xc2d0], R52 ;  /* 0x00c2d03401007387 */ /* 0x0081e80000100a00 */
[----:B------:R-:W3:Y:S04]  /*106600*/  LDL.LU R40, [R1+0x18b0] ;  /* 0x0018b00001287983 */ /* 0x000ee80000300800 */
[----:B------:R-:W3:Y:S04]  /*106610*/  LDL.LU R41, [R1+0x18b4] ;  /* 0x0018b40001297983 */ /* 0x000ee80000300800 */
[----:B------:R-:W3:Y:S04]  /*106620*/  LDL.LU R42, [R1+0x18b8] ;  /* 0x0018b800012a7983 */ /* 0x000ee80000300800 */
[----:B------:R-:W3:Y:S04]  /*106630*/  LDL.LU R43, [R1+0x18bc] ;  /* 0x0018bc00012b7983 */ /* 0x000ee80000300800 */
[----:B-1----:R-:W4:Y:S04]  /*106640*/  LDL.LU R20, [R1+0x1620] ;  /* 0x0016200001147983 */ /* 0x002f280000300800 */
[----:B------:R-:W4:Y:S04]  /*106650*/  LDL.LU R21, [R1+0x1624] ;  /* 0x0016240001157983 */ /* 0x000f280000300800 */
[----:B--2---:R-:W4:Y:S04]  /*106660*/  LDL.LU R22, [R1+0x1628] ;  /* 0x0016280001167983 */ /* 0x004f280000300800 */
        /* <DEDUP_REMOVED lines=17> */
[----:B------:R-:W3:Y:S04]  /*106780*/  LDL.LU R12, [R1+0xc2f4] ;  /* 0x00c2f400010c7983 */ /* 0x000ee80000300800 */
[----:B------:R-:W3:Y:S04]  /*106790*/  LDL.LU R13, [R1+0xc2f0] ;  /* 0x00c2f000010d7983 */ /* 0x000ee80000300800 */
[----:B------:R-:W4:Y:S04]  /*1067a0*/  LDL R27, [R1+0x36d0] ;  /* 0x0036d000011b7983 */ /* 0x000f280000100800 */
[----:B------:R-:W4:Y:S04]  /*1067b0*/  LDL R0, [R1+0x36d4] ;  /* 0x0036d40001007983 */ /* 0x000f280000100800 */
[----:B------:R-:W4:Y:S04]  /*1067c0*/  LDL.LU R32, [R1+0x1840] ;  /* 0x0018400001207983 */ /* 0x000f280000300800 */
[----:B------:R-:W4:Y:S04]  /*1067d0*/  LDL.LU R33, [R1+0x1844] ;  /* 0x0018440001217983 */ /* 0x000f280000300800 */
[----:B------:R-:W4:Y:S04]  /*1067e0*/  LDL.LU R34, [R1+0x1848] ;  /* 0x0018480001227983 */ /* 0x000f280000300800 */
[----:B------:R-:W4:Y:S04]  /*1067f0*/  LDL.LU R35, [R1+0x184c] ;  /* 0x00184c0001237983 */ /* 0x000f280000300800 */
[----:B------:R-:W4:Y:S04]  /*106800*/  LDL R38, [R1+0x36e0] ;  /* 0x0036e00001267983 */ /* 0x000f280000100800 */
[----:B------:R-:W4:Y:S04]  /*106810*/  LDL R39, [R1+0x36e4] ;  /* 0x0036e40001277983 */ /* 0x000f280000100800 */
        /* <DEDUP_REMOVED lines=13> */
[----:B------:R-:W4:Y:S01]  /*1068f0*/  LDL.LU R59, [R1+0x1a6c] ;  /* 0x001a6c00013b7983 */ /* 0x000f220000300800 */
[----:B---3--:R-:W-:Y:S03]  /*106900*/  HMMA.16816.F32 R12, R4, R12, R8 ;  /* 0x0000000c040c723c */ /* 0x008fe60000001808 */
[----:B------:R-:W2:Y:S04]  /*106910*/  LDL.LU.64 R10, [R1+0xc2e8] ;  /* 0x00c2e800010a7983 */ /* 0x000ea80000300a00 */
[----:B------:R-:W3:-:S15]  /*106920*/  LDL.LU.64 R8, [R1+0xc2e0] ;  /* 0x00c2e00001087983 */ /* 0x000ede0000300a00 */
[----:B------:R-:W-:-:S01]  /*106930*/  NOP ;  /* 0x0000000000007918 */ /* 0x000fc20000000000 */
[----:B------:R0:W-:Y:S04]  /*106940*/  STL.64 [R1+0x90], R12 ;  /* 0x0000900c01007387 */ /* 0x0001e80000100a00 */
[----:B------:R1:W-:Y:S04]  /*106950*/  STL.64 [R1+0x98], R14 ;  /* 0x0000980e01007387 */ /* 0x0003e80000100a00 */
[----:B0-----:R-:W3:Y:S04]  /*106960*/  LDL.LU R12, [R1+0x1630] ;  /* 0x00163000010c7983 */ /* 0x001ee80000300800 */
[----:B------:R-:W3:Y:S04]  /*106970*/  LDL.LU R13, [R1+0x1634] ;  /* 0x00163400010d7983 */ /* 0x000ee80000300800 */
[----:B-1----:R-:W3:Y:S04]  /*106980*/  LDL.LU R14, [R1+0x1638] ;  /* 0x00163800010e7983 */ /* 0x002ee80000300800 */
[----:B------:R-:W3:Y:S01]  /*106990*/  LDL.LU R15, [R1+0x163c] ;  /* 0x00163c00010f7983 */ /* 0x000ee20000300800 */
[----:B--2---:R-:W-:-:S15]  /*1069a0*/  HMMA.16816.F32 R52, R4, R10, R52 ;  /* 0x0000000a0434723c */ /* 0x004fde0000001834 */
[----:B------:R-:W-:-:S08]  /*1069b0*/  NOP ;  /* 0x0000000000007918 */ /* 0x000fd00000000000 */
[----:B------:R-:W-:Y:S04]  /*1069c0*/  STL.64 [R1+0x70], R52 ;  /* 0x0000703401007387 */ /* 0x000fe80000100a00 */
[----:B------:R0:W-:Y:S04]  /*1069d0*/  STL.64 [R1+0x78], R54 ;  /* 0x0000783601007387 */ /* 0x0001e80000100a00 */
[----:B0-----:R-:W2:Y:S04]  /*1069e0*/  LDL.LU.64 R54, [R1+0xc2d8] ;  /* 0x00c2d80001367983 */ /* 0x001ea80000300a00 */
[----:B------:R-:W2:Y:S01]  /*1069f0*/  LDL.LU.64 R52, [R1+0xc2d0] ;  /* 0x00c2d00001347983 */ /* 0x000ea20000300a00 */
[----:B---3--:R-:W-:Y:S01]  /*106a00*/  HMMA.16816.F32 R8, R4, R8, R12 ;  /* 0x000000080408723c */ /* 0x008fe2000000180c */
[----:B----4-:R-:W-:-:S15]  /*106a10*/  IMAD R28, R28, 0x100, R19 ;  /* 0x000001001c1c7824 */ /* 0x010fde00078e0213 */
[----:B------:R-:W-:-:S07]  /*106a20*/  NOP ;  /* 0x0000000000007918 */ /* 0x000fce0000000000 */
[----:B------:R-:W-:Y:S04]  /*106a30*/  STL.64 [R1+0x60], R8 ;  /* 0x0000600801007387 */ /* 0x000fe80000100a00 */
[----:B------:R0:W-:Y:S02]  /*106a40*/  STL.64 [R1+0x68], R10 ;  /* 0x0000680a01007387 */ /* 0x0001e40000100a00 */
[----:B0-----:R-:W-:Y:S01]  /*106a50*/  HMMA.16816.F32 R8, R4, R2, R20 ;  /* 0x000000020408723c */ /* 0x001fe20000001814 */
[----:B------:R-:W-:Y:S02]  /*106a60*/  IMAD R29, R29, 0x100, R24 ;  /* 0x000001001d1d7824 */ /* 0x000fe400078e0218 */
[----:B------:R-:W-:Y:S02]  /*106a70*/  IMAD R30, R30, 0x100, R25 ;  /* 0x000001001e1e7824 */ /* 0x000fe400078e0219 */
[----:B------:R-:W-:Y:S01]  /*106a80*/  IMAD R31, R31, 0x100, R26 ;  /* 0x000001001f1f7824 */ /* 0x000fe200078e021a */
[----:B------:R-:W-:-:S02]  /*106a90*/  F2FP.F16.E5M2.UNPACK_B R28, R28 ;  /* 0x0000001cff1c723e */ /* 0x000fc400020004ff */
[----:B------:R-:W-:Y:S02]  /*106aa0*/  F2FP.F16.E5M2.UNPACK_B R29, R29 ;  /* 0x0000001dff1d723e */ /* 0x000fe400020004ff */
[----:B------:R-:W-:Y:S02]  /*106ab0*/  F2FP.F16.E5M2.UNPACK_B R30, R30 ;  /* 0x0000001eff1e723e */ /* 0x000fe400020004ff */
[----:B------:R-:W-:Y:S01]  /*106ac0*/  F2FP.F16.E5M2.UNPACK_B R31, R31 ;  /* 0x0000001fff1f723e */ /* 0x000fe200020004ff */
[----:B------:R-:W-:Y:S10]  /*106ad0*/  HMMA.16816.F32 R4, R4, R36, R32 ;  /* 0x000000240404723c */ /* 0x000ff40000001820 */
[----:B------:R-:W-:Y:S04]  /*106ae0*/  STL.64 [R1+0x50], R8 ;  /* 0x0000500801007387 */ /* 0x000fe80000100a00 */
[----:B------:R0:W-:Y:S02]  /*106af0*/  STL.64 [R1+0x58], R10 ;  /* 0x0000580a01007387 */ /* 0x0001e40000100a00 */
[----:B0-----:R-:W-:-:S02]  /*106b00*/  F2FP.F16.E5M2.UNPACK_B R10, R27 ;  /* 0x0000001bff0a723e */ /* 0x001fc400020004ff */
[----:B------:R-:W-:-:S07]  /*106b10*/  F2FP.F16.E5M2.UNPACK_B R11, R0 ;  /* 0x00000000ff0b723e */ /* 0x000fce00020004ff */
[----:B------:R-:W-:Y:S01]  /*106b20*/  HMMA.16816.F32 R12, R28, R10, R40 ;  /* 0x0000000a1c0c723c */ /* 0x000fe20000001828 */
[----:B------:R-:W-:-:S05]  /*106b30*/  F2FP.F16.E5M2.UNPACK_B R8, R38 ;  /* 0x00000026ff08723e */ /* 0x000fca00020004ff */
[----:B------:R-:W-:Y:S01]  /*106b40*/  STL [R1+0x28], R10 ;  /* 0x0000280a01007387 */ /* 0x000fe20000100800 */
[----:B------:R-:W-:-:S03]  /*106b50*/  F2FP.F16.E5M2.UNPACK_B R9, R39 ;  /* 0x00000027ff09723e */ /* 0x000fc600020004ff */
[----:B------:R-:W-:Y:S04]  /*106b60*/  STL.64 [R1+0x40], R4 ;  /* 0x0000400401007387 */ /* 0x000fe80000100a00 */
[----:B------:R-:W-:Y:S04]  /*106b70*/  STL.64 [R1+0x48], R6 ;  /* 0x0000480601007387 */ /* 0x000fe80000100a00 */
[----:B------:R-:W-:Y:S04]  /*106b80*/  STL [R1+0x2c], R11 ;  /* 0x00002c0b01007387 */ /* 0x000fe80000100800 */
[----:B------:R-:W-:Y:S04]  /*106b90*/  STL [R1+0x18], R8 ;  /* 0x0000180801007387 */ /* 0x000fe80000100800 */
[----:B------:R-:W-:Y:S04]  /*106ba0*/  STL.64 [R1+0x80], R12 ;  /* 0x0000800c01007387 */ /* 0x000fe80000100a00 */
[----:B------:R0:W-:Y:S02]  /*106bb0*/  STL.64 [R1+0x88], R14 ;  /* 0x0000880e01007387 */ /* 0x0001e40000100a00 */
[----:B0-----:R-:W-:Y:S01]  /*106bc0*/  HMMA.16816.F32 R12, R28, R8, R44 ;  /* 0x000000081c0c723c */ /* 0x001fe2000000182c */
[----:B------:R-:W-:-:S02]  /*106bd0*/  F2FP.F16.E5M2.UNPACK_B R4, R48 ;  /* 0x00000030ff04723e */ /* 0x000fc400020004ff */
[----:B------:R-:W-:-:S03]  /*106be0*/  F2FP.F16.E5M2.UNPACK_B R5, R49 ;  /* 0x00000031ff05723e */ /* 0x000fc600020004ff */
[----:B------:R0:W-:Y:S01]  /*106bf0*/  STL [R1+0x1c], R9 ;  /* 0x00001c0901007387 */ /* 0x0001e20000100800 */
[----:B------:R-:W-:-:S15]  /*106c00*/  IMAD.MOV.U32 R2, RZ, RZ, R8 ;  /* 0x000000ffff027224 */ /* 0x000fde00078e0008 */
[----:B------:R-:W-:-:S01]  /*106c10*/  NOP ;  /* 0x0000000000007918 */ /* 0x000fc20000000000 */
[----:B------:R-:W-:Y:S04]  /*106c20*/  STL.64 [R1+0xc0], R12 ;  /* 0x0000c00c01007387 */ /* 0x000fe80000100a00 */
[----:B------:R2:W-:Y:S01]  /*106c30*/  STL.64 [R1+0xc8], R14 ;  /* 0x0000c80e01007387 */ /* 0x0005e20000100a00 */
[----:B------:R-:W-:Y:S01]  /*106c40*/  IMAD.MOV.U32 R0, RZ, RZ, R9 ;  /* 0x000000ffff007224 */ /* 0x000fe200078e0009 */
[----:B------:R-:W-:Y:S02]  /*106c50*/  F2FP.F16.E5M2.UNPACK_B R8, R50 ;  /* 0x00000032ff08723e */ /* 0x000fe400020004ff */
[----:B0-----:R-:W-:Y:S01]  /*106c60*/  F2FP.F16.E5M2.UNPACK_B R9, R51 ;  /* 0x00000033ff09723e */ /* 0x001fe200020004ff */
[----:B------:R-:W-:Y:S04]  /*106c70*/  STL.64 [R1+0x10], R4 ;  /* 0x0000100401007387 */ /* 0x000fe80000100a00 */
[----:B------:R-:W-:Y:S01]  /*106c80*/  STL [R1+0x8], R8 ;  /* 0x0000080801007387 */ /* 0x000fe20000100800 */
[----:B------:R-:W-:-:S02]  /*106c90*/  IMAD.MOV.U32 R7, RZ, RZ, R8 ;  /* 0x000000ffff077224 */ /* 0x000fc400078e0008 */
[----:B------:R-:W-:Y:S01]  /*106ca0*/  IMAD.MOV.U32 R3, RZ, RZ, R9 ;  /* 0x000000ffff037224 */ /* 0x000fe200078e0009 */
[----:B--2---:R-:W-:-:S15]  /*106cb0*/  HMMA.16816.F32 R12, R28, R4, R52 ;  /* 0x000000041c0c723c */ /* 0x004fde0000001834 */
[----:B------:R-:W-:-:S08]  /*106cc0*/  NOP ;  /* 0x0000000000007918 */ /* 0x000fd00000000000 */
[----:B------:R-:W-:Y:S04]  /*106cd0*/  STL.64 [R1+0x100], R12 ;  /* 0x0001000c01007387 */ /* 0x000fe80000100a00 */
[----:B------:R0:W-:Y:S02]  /*106ce0*/  STL.64 [R1+0x108], R14 ;  /* 0x0001080e01007387 */ /* 0x0001e40000100a00 */
[----:B0-----:R-:W-:Y:S01]  /*106cf0*/  HMMA.16816.F32 R12, R28, R8, R56 ;  /* 0x000000081c0c723c */ /* 0x001fe20000001838 */
[----:B------:R-:W-:Y:S02]  /*106d00*/  F2FP.F16.E5M2.UNPACK_B R4, R60 ;  /* 0x0000003cff04723e */ /* 0x000fe400020004ff */
[----:B------:R-:W-:-:S03]  /*106d10*/  F2FP.F16.E5M2.UNPACK_B R5, R61 ;  /* 0x0000003dff05723e */ /* 0x000fc600020004ff */
[----:B------:R0:W-:-:S15]  /*106d20*/  STL [R1+0xc], R9 ;  /* 0x00000c0901007387 */ /* 0x0001de0000100800 */
[----:B------:R-:W-:-:S02]  /*106d30*/  NOP ;  /* 0x0000000000007918 */ /* 0x000fc40000000000 */
[----:B------:R1:W-:Y:S04]  /*106d40*/  STL.64 [R1+0x140], R12 ;  /* 0x0001400c01007387 */ /* 0x0003e80000100a00 */
[----:B------:R2:W-:Y:S04]  /*106d50*/  STL.64 [R1+0x148], R14 ;  /* 0x0001480e01007387 */ /* 0x0005e80000100a00 */
[----:B------:R-:W-:Y:S04]  /*106d60*/  STL.64 [R1], R4 ;  /* 0x0000000401007387 */ /* 0x000fe80000100a00 */
        /* <DEDUP_REMOVED lines=12> */
[----:B------:R-:W4:Y:S04]  /*106e30*/  LDL.LU R8, [R1+0x1ab0] ;  /* 0x001ab00001087983 */ /* 0x000f280000300800 */
[----:B0-----:R-:W4:Y:S04]  /*106e40*/  LDL.LU R9, [R1+0x1ab4] ;  /* 0x001ab40001097983 */ /* 0x001f280000300800 */
[----:B------:R-:W4:Y:S04]  /*106e50*/  LDL.LU R10, [R1+0x1ab8] ;  /* 0x001ab800010a7983 */ /* 0x000f280000300800 */
[----:B------:R-:W4:Y:S04]  /*106e60*/  LDL.LU R11, [R1+0x1abc] ;  /* 0x001abc00010b7983 */ /* 0x000f280000300800 */
[----:B------:R-:W3:Y:S04]  /*106e70*/  LDL R60, [R1+0x3720] ;  /* 0x00372000013c7983 */ /* 0x000ee80000100800 */
[----:B------:R-:W3:Y:S04]  /*106e80*/  LDL R61, [R1+0x3724] ;  /* 0x00372400013d7983 */ /* 0x000ee80000100800 */
[----:B-1----:R-:W3:Y:S04]  /*106e90*/  LDL.LU R12, [R1+0x1b20] ;  /* 0x001b2000010c7983 */ /* 0x002ee80000300800 */
[----:B------:R-:W3:Y:S04]  /*106ea0*/  LDL.LU R13, [R1+0x1b24] ;  /* 0x001b2400010d7983 */ /* 0x000ee80000300800 */
[----:B--2---:R-:W2:Y:S04]  /*106eb0*/  LDL.LU R14, [R1+0x1b28] ;  /* 0x001b2800010e7983 */ /* 0x004ea80000300800 */
        /* <DEDUP_REMOVED lines=27> */
[----:B------:R-:W-:Y:S01]  /*107070*/  STL [R1+0xc2c0], R7 ;  /* 0x00c2c00701007387 */ /* 0x000fe20000100800 */
[----:B----4-:R-:W-:Y:S01]  /*107080*/  HMMA.16816.F32 R8, R28, R4, R8 ;  /* 0x000000041c08723c */ /* 0x010fe20000001808 */
[----:B---3--:R-:W-:-:S02]  /*107090*/  F2FP.F16.E5M2.UNPACK_B R60, R60 ;  /* 0x0000003cff3c723e */ /* 0x008fc400020004ff */
[----:B------:R-:W-:-:S15]  /*1070a0*/  F2FP.F16.E5M2.UNPACK_B R61, R61 ;  /* 0x0000003dff3d723e */ /* 0x000fde00020004ff */
[----:B------:R-:W-:-:S05]  /*1070b0*/  NOP ;  /* 0x0000000000007918 */ /* 0x000fca0000000000 */
[----:B------:R0:W-:Y:S02]  /*1070c0*/  STL.64 [R1+0x870], R8 ;  /* 0x0008700801007387 */ /* 0x0001e40000100a00 */
[----:B0-----:R-:W-:Y:S02]  /*1070d0*/  IMAD.MOV.U32 R9, RZ, RZ, R4 ;  /* 0x000000ffff097224 */ /* 0x001fe400078e0004 */
[----:B------:R-:W-:Y:S02]  /*1070e0*/  IMAD.MOV.U32 R8, RZ, RZ, R5 ;  /* 0x000000ffff087224 */ /* 0x000fe400078e0005 */
[----:B--2---:R-:W-:Y:S01]  /*1070f0*/  HMMA.16816.F32 R4, R28, R60, R12 ;  /* 0x0000003c1c04723c */ /* 0x004fe2000000180c */
        /* <DEDUP_REMOVED lines=8> */
[----:B------:R-:W-:Y:S02]  /*107180*/  F2FP.F16.E5M2.UNPACK_B R57, R57 ;  /* 0x00000039ff39723e */ /* 0x000fe400020004ff */
[----:B------:R-:W-:-:S15]  /*107190*/  F2FP.F16.E5M2.UNPACK_B R54, R54 ;  /* 0x00000036ff36723e */ /* 0x000fde00020004ff */
[----:B------:R-:W-:-:S03]  /*1071a0*/  NOP ;  /* 0x0000000000007918 */ /* 0x000fc60000000000 */
[----:B------:R-:W-:Y:S04]  /*1071b0*/  STL.64 [R1+0x8b0], R4 ;  /* 0x0008b00401007387 */ /* 0x000fe80000100a00 */
[----:B------:R0:W-:Y:S02]  /*1071c0*/  STL.64 [R1+0x8b8], R6 ;  /* 0x0008b80601007387 */ /* 0x0001e40000100a00 */
[----:B0-----:R-:W-:Y:S01]  /*1071d0*/  HMMA.16816.F32 R4, R28, R56, R20 ;  /* 0x000000381c04723c */ /* 0x001fe20000001814 */
[----:B------:R-:W-:Y:S01]  /*1071e0*/  F2FP.F16.E5M2.UNPACK_B R55, R55 ;  /* 0x00000037ff37723e */ /* 0x000fe200020004ff */
[----:B------:R-:W-:Y:S04]  /*1071f0*/  STL.64 [R1+0xc288], R58 ;  /* 0x00c2883a01007387 */ /* 0x000fe80000100a00 */
[----:B------:R-:W-:-:S15]  /*107200*/  STL.64 [R1+0xc280], R56 ;  /* 0x00c2803801007387 */ /* 0x000fde0000100a00 */
[----:B------:R-:W-:-:S02]  /*107210*/  NOP ;  /* 0x0000000000007918 */ /* 0x000fc40000000000 */
        /* <DEDUP_REMOVED lines=70> */
[----:B------:R-:W-:Y:S04]  /*107680*/  STL.64 [R1+0xc258], R50 ;  /* 0x00c2583201007387 */ /* 0x000fe80000100a00 */
[----:B------:R0:W-:Y:S04]  /*107690*/  STL.64 [R1+0xc250], R48 ;  /* 0x00c2503001007387 */ /* 0x0001e80000100a00 */
[----:B0-----:R-:W2:Y:S04]  /*1076a0*/  LDL.LU R48, [R1+0x1e40] ;  /* 0x001e400001307983 */ /* 0x001ea80000300800 */
[----:B------:R-:W2:Y:S04]  /*1076b0*/  LDL.LU R49, [R1+0x1e44] ;  /* 0x001e440001317983 */ /* 0x000ea80000300800 */
[----:B------:R-:W2:Y:S04]  /*1076c0*/  LDL.LU R50, [R1+0x1e48] ;  /* 0x001e480001327983 */ /* 0x000ea80000300800 */
[----:B------:R-:W2:Y:S01]  /*1076d0*/  LDL.LU R51, [R1+0x1e4c] ;  /* 0x001e4c0001337983 */ /* 0x000ea20000300800 */
[----:B------:R-:W-:-:S02]  /*1076e0*/  F2FP.F16.E5M2.UNPACK_B R46, R46 ;  /* 0x0000002eff2e723e */ /* 0x000fc400020004ff */
[----:B------:R-:W-:Y:S02]  /*1076f0*/  F2FP.F16.E5M2.UNPACK_B R47, R47 ;  /* 0x0000002fff2f723e */ /* 0x000fe400020004ff */
[----:B---3--:R-:W-:Y:S02]  /*107700*/  F2FP.F16.E5M2.UNPACK_B R44, R44 ;  /* 0x0000002cff2c723e */ /* 0x008fe400020004ff */
[----:B----4-:R-:W-:-:S03]  /*107710*/  F2FP.F16.E5M2.UNPACK_B R45, R45 ;  /* 0x0000002dff2d723e */ /* 0x010fc600020004ff */
[C---:B--2---:R-:W-:Y:S06]  /*107720*/  HMMA.16816.F32 R8, R28.reuse, R46, R8 ;  /* 0x0000002e1c08723c */ /* 0x044fec0000001808 */
[----:B------:R-:W-:Y:S01]  /*107730*/  HMMA.16816.F32 R4, R28, R44, R4 ;  /* 0x0000002c1c04723c */ /* 0x000fe20000001804 */
[----:B------:R-:W-:Y:S02]  /*107740*/  F2FP.F16.E5M2.UNPACK_B R42, R42 ;  /* 0x0000002aff2a723e */ /* 0x000fe400020004ff */
[----:B------:R-:W-:-:S14]  /*107750*/  F2FP.F16.E5M2.UNPACK_B R43, R43 ;  /* 0x0000002bff2b723e */ /* 0x000fdc00020004ff */
[----:B------:R0:W-:Y:S04]  /*107760*/  STL.64 [R1+0xb90], R8 ;  /* 0x000b900801007387 */ /* 0x0001e80000100a00 */
[----:B------:R-:W-:Y:S04]  /*107770*/  STL.64 [R1+0xb98], R10 ;  /* 0x000b980a01007387 */ /* 0x000fe80000100a00 */
[----:B0-----:R-:W2:Y:S04]  /*107780*/  LDL.LU.64 R8, [R1+0xc2c8] ;  /* 0x00c2c80001087983 */ /* 0x001ea80000300a00 */
[----:B------:R-:W-:Y:S04]  /*107790*/  STL.64 [R1+0xc90], R4 ;  /* 0x000c900401007387 */ /* 0x000fe80000100a00 */
[----:B------:R0:W-:Y:S04]  /*1077a0*/  STL.64 [R1+0xc98], R6 ;  /* 0x000c980601007387 */ /* 0x0001e80000100a00 */
[----:B0-----:R-:W3:Y:S04]  /*1077b0*/  LDL.LU R7, [R1+0xc2c0] ;  /* 0x00c2c00001077983 */ /* 0x001ee80000300800 */
[----:B------:R-:W-:Y:S04]  /*1077c0*/  STL.64 [R1+0xc238], R46 ;  /* 0x00c2382e01007387 */ /* 0x000fe80000100a00 */
[----:B------:R0:W-:Y:S02]  /*1077d0*/  STL.64 [R1+0xc230], R44 ;  /* 0x00c2302c01007387 */ /* 0x0001e40000100a00 */
[----:B0-----:R-:W-:Y:S01]  /*1077e0*/  HMMA.16816.F32 R44, R28, R42, R48 ;  /* 0x0000002a1c2c723c */ /* 0x001fe20000001830 */
[----:B------:R-:W-:-:S02]  /*1077f0*/  F2FP.F16.E5M2.UNPACK_B R40, R40 ;  /* 0x00000028ff28723e */ /* 0x000fc400020004ff */
[----:B------:R-:W-:Y:S02]  /*107800*/  F2FP.F16.E5M2.UNPACK_B R41, R41 ;  /* 0x00000029ff29723e */ /* 0x000fe400020004ff */
[----:B------:R-:W-:Y:S02]  /*107810*/  F2FP.F16.E5M2.UNPACK_B R38, R38 ;  /* 0x00000026ff26723e */ /* 0x000fe400020004ff */
[----:B------:R-:W-:Y:S02]  /*107820*/  F2FP.F16.E5M2.UNPACK_B R39, R39 ;  /* 0x00000027ff27723e */ /* 0x000fe400020004ff */
[----:B------:R-:W-:Y:S02]  /*107830*/  F2FP.F16.E5M2.UNPACK_B R36, R36 ;  /* 0x00000024ff24723e */ /* 0x000fe400020004ff */
[----:B------:R-:W-:-:S07]  /*107840*/  F2FP.F16.E5M2.UNPACK_B R37, R37 ;  /* 0x00000025ff25723e */ /* 0x000fce00020004ff */
[C---:B------:R-:W-:Y:S05]  /*107850*/  HMMA.16816.F32 R12, R28.reuse, R36, R12 ;  /* 0x000000241c0c723c */ /* 0x040fea000000180c */
        /* <DEDUP_REMOVED lines=16> */
[----:B0-----:R-:W-:Y:S01]  /*107960*/  HMMA.16816.F32 R12, R28, R34, R16 ;  /* 0x000000221c0c723c */ /* 0x001fe20000001810 */
[----:B------:R-:W-:-:S02]  /*107970*/  F2FP.F16.E5M2.UNPACK_B R32, R32 ;  /* 0x00000020ff20723e */ /* 0x000fc400020004ff */
[----:B------:R-:W-:-:S15]  /*107980*/  F2FP.F16.E5M2.UNPACK_B R33, R33 ;  /* 0x00000021ff21723e */ /* 0x000fde00020004ff */
[----:B------:R-:W-:-:S05]  /*107990*/  NOP ;  /* 0x0000000000007918 */ /* 0x000fca0000000000 */
[----:B------:R-:W-:Y:S04]  /*1079a0*/  STL.64 [R1+0xff0], R12 ;  /* 0x000ff00c01007387 */ /* 0x000fe80000100a00 */
[----:B------:R0:W-:Y:S04]  /*1079b0*/  STL.64 [R1+0xff8], R14 ;  /* 0x000ff80e01007387 */ /* 0x0001e80000100a00 */
[----:B------:R-:W4:Y:S01]  /*1079c0*/  LDL.LU R52, [R1+0x23f0] ;  /* 0x0023f00001347983 */ /* 0x000f220000300800 */
[----:B0-----:R-:W-:-:S15]  /*1079d0*/  HMMA.16816.F32 R12, R28, R32, R20 ;  /* 0x000000201c0c723c */ /* 0x001fde0000001814 */
[----:B------:R-:W-:-:S08]  /*1079e0*/  NOP ;  /* 0x0000000000007918 */ /* 0x000fd00000000000 */
[----:B------:R-:W-:Y:S04]  /*1079f0*/  STL.64 [R1+0x1050], R12 ;  /* 0x0010500c01007387 */ /* 0x000fe80000100a00 */
[----:B------:R-:W-:Y:S04]  /*107a00*/  STL.64 [R1+0x1058], R14 ;  /* 0x0010580e01007387 */ /* 0x000fe80000100a00 */
[----:B------:R-:W4:Y:S04]  /*107a10*/  LDL.LU R53, [R1+0x23f4] ;  /* 0x0023f40001357983 */ /* 0x000f280000300800 */
[----:B------:R-:W2:Y:S04]  /*107a20*/  LDL.LU R54, [R1+0x23f8] ;  /* 0x0023f80001367983 */ /* 0x000ea80000300800 */
[----:B------:R-:W2:Y:S04]  /*107a30*/  LDL.LU R55, [R1+0x23fc] ;  /* 0x0023fc0001377983 */ /* 0x000ea80000300800 */
[----:B--2---:R-:W-:Y:S04]  /*107a40*/  STL.64 [R1+0xc2b8], R54 ;  /* 0x00c2b83601007387 */ /* 0x004fe80000100a00 */
[----:B----4-:R0:W-:Y:S04]  /*107a50*/  STL.64 [R1+0xc2b0], R52 ;  /* 0x00c2b03401007387 */ /* 0x0101e80000100a00 */
        /* <DEDUP_REMOVED lines=12> */
[----:B0-----:R-:W2:Y:S04]  /*107b20*/  LDL.LU R52, [R1+0x1f60] ;  /* 0x001f600001347983 */ /* 0x001ea80000300800 */
[----:B------:R-:W2:Y:S04]  /*107b30*/  LDL.LU R53, [R1+0x1f64] ;  /* 0x001f640001357983 */ /* 0x000ea80000300800 */
[----:B------:R-:W2:Y:S04]  /*107b40*/  LDL.LU R54, [R1+0x1f68] ;  /* 0x001f680001367983 */ /* 0x000ea80000300800 */
[----:B------:R-:W2:Y:S04]  /*107b50*/  LDL.LU R55, [R1+0x1f6c] ;  /* 0x001f6c0001377983 */ /* 0x000ea80000300800 */
[----:B------:R-:W4:Y:S04]  /*107b60*/  LDL R24, [R1+0x3820] ;  /* 0x0038200001187983 */ /* 0x000f280000100800 */
[----:B------:R-:W3:Y:S04]  /*107b70*/  LDL R25, [R1+0x3824] ;  /* 0x0038240001197983 */ /* 0x000ee80000100800 */
[----:B------:R-:W3:Y:S04]  /*107b80*/  LDL R22, [R1+0x3830] ;  /* 0x0038300001167983 */ /* 0x000ee80000100800 */
        /* <DEDUP_REMOVED lines=19> */
[----:B------:R-:W3:Y:S04]  /*107cc0*/  LDL.LU R59, [R1+0x3bdc] ;  /* 0x003bdc00013b7983 */ /* 0x000ee80000300800 */
[----:B------:R-:W3:Y:S04]  /*107cd0*/  LDL.LU R6, [R1+0x3bd8] ;  /* 0x003bd80001067983 */ /* 0x000ee80000300800 */
[----:B------:R-:W3:Y:S04]  /*107ce0*/  LDL R10, [R1+0x3890] ;  /* 0x00389000010a7983 */ /* 0x000ee80000100800 */
[----:B------:R-:W3:Y:S04]  /*107cf0*/  LDL R11, [R1+0x3894] ;  /* 0x00389400010b7983 */ /* 0x000ee80000100800 */
[----:B------:R-:W-:Y:S04]  /*107d00*/  STL.64 [R1+0xc228], R34 ;  /* 0x00c2282201007387 */ /* 0x000fe80000100a00 */
[----:B------:R0:W-:Y:S04]  /*107d10*/  STL.64 [R1+0xc220], R32 ;  /* 0x00c2202001007387 */ /* 0x0001e80000100a00 */
[----:B0-----:R-:W3:Y:S04]  /*107d20*/  LDL.LU R32, [R1+0x1f90] ;  /* 0x001f900001207983 */ /* 0x001ee80000300800 */
[----:B------:R-:W3:Y:S04]  /*107d30*/  LDL.LU R33, [R1+0x1f94] ;  /* 0x001f940001217983 */ /* 0x000ee80000300800 */
[----:B------:R-:W3:Y:S04]  /*107d40*/  LDL.LU R34, [R1+0x1f98] ;  /* 0x001f980001227983 */ /* 0x000ee80000300800 */
[----:B------:R-:W3:Y:S01]  /*107d50*/  LDL.LU R35, [R1+0x1f9c] ;  /* 0x001f9c0001237983 */ /* 0x000ee20000300800 */
[----:B------:R-:W-:-:S02]  /*107d60*/  F2FP.F16.E5M2.UNPACK_B R26, R26 ;  /* 0x0000001aff1a723e */ /* 0x000fc400020004ff */
[----:B------:R-:W-:-:S07]  /*107d70*/  F2FP.F16.E5M2.UNPACK_B R27, R27 ;  /* 0x0000001bff1b723e */ /* 0x000fce00020004ff */
[----:B--2---:R-:W-:-:S15]  /*107d80*/  HMMA.16816.F32 R52, R28, R26, R52 ;  /* 0x0000001a1c34723c */ /* 0x004fde0000001834 */
[----:B------:R-:W-:-:S08]  /*107d90*/  NOP ;  /* 0x0000000000007918 */ /* 0x000fd00000000000 */
[----:B------:R-:W-:Y:S04]  /*107da0*/  STL.64 [R1+0x10a0], R52 ;  /* 0x0010a03401007387 */ /* 0x000fe80000100a00 */
[----:B------:R0:W-:Y:S04]  /*107db0*/  STL.64 [R1+0x10a8], R54 ;  /* 0x0010a83601007387 */ /* 0x0001e80000100a00 */
[----:B0-----:R-:W2:Y:S04]  /*107dc0*/  LDL.LU.64 R54, [R1+0xc2b8] ;  /* 0x00c2b80001367983 */ /* 0x001ea80000300a00 */
[----:B------:R-:W2:Y:S01]  /*107dd0*/  LDL.LU.64 R52, [R1+0xc2b0] ;  /* 0x00c2b00001347983 */ /* 0x000ea20000300a00 */
[----:B----4-:R-:W-:-:S02]  /*107de0*/  F2FP.F16.E5M2.UNPACK_B R24, R24 ;  /* 0x00000018ff18723e */ /* 0x010fc400020004ff */
[----:B---3--:R-:W-:Y:S02]  /*107df0*/  F2FP.F16.E5M2.UNPACK_B R25, R25 ;  /* 0x00000019ff19723e */ /* 0x008fe400020004ff */
[----:B------:R-:W-:Y:S02]  /*107e00*/  F2FP.F16.E5M2.UNPACK_B R22, R22 ;  /* 0x00000016ff16723e */ /* 0x000fe400020004ff */
[----:B------:R-:W-:Y:S01]  /*107e10*/  F2FP.F16.E5M2.UNPACK_B R23, R23 ;  /* 0x00000017ff17723e */ /* 0x000fe200020004ff */
[----:B------:R-:W-:Y:S04]  /*107e20*/  STL.64 [R1+0xc248], R26 ;  /* 0x00c2481a01007387 */ /* 0x000fe80000100a00 */
[----:B------:R0:W-:Y:S01]  /*107e30*/  STL.64 [R1+0xc240], R24 ;  /* 0x00c2401801007387 */ /* 0x0001e20000100a00 */
[C---:B------:R-:W-:Y:S06]  /*107e40*/  HMMA.16816.F32 R32, R28.reuse, R24, R32 ;  /* 0x000000181c20723c */ /* 0x040fec0000001820 */
[----:B0-----:R-:W-:Y:S01]  /*107e50*/  HMMA.16816.F32 R24, R28, R22, R36 ;  /* 0x000000161c18723c */ /* 0x001fe20000001824 */
[----:B------:R-:W-:-:S02]  /*107e60*/  F2FP.F16.E5M2.UNPACK_B R20, R20 ;  /* 0x00000014ff14723e */ /* 0x000fc400020004ff */
[----:B------:R-:W-:Y:S02]  /*107e70*/  F2FP.F16.E5M2.UNPACK_B R21, R21 ;  /* 0x00000015ff15723e */ /* 0x000fe400020004ff */
[----:B------:R-:W-:Y:S02]  /*107e80*/  F2FP.F16.E5M2.UNPACK_B R18, R18 ;  /* 0x00000012ff12723e */ /* 0x000fe400020004ff */
[----:B------:R-:W-:-:S10]  /*107e90*/  F2FP.F16.E5M2.UNPACK_B R19, R19 ;  /* 0x00000013ff13723e */ /* 0x000fd400020004ff */
        /* <DEDUP_REMOVED lines=18> */
[----:B0-----:R-:W-:-:S15]  /*107fc0*/  HMMA.16816.F32 R20, R28, R16, R48 ;  /* 0x000000101c14723c */ /* 0x001fde0000001830 */
[----:B------:R-:W-:-:S08]  /*107fd0*/  NOP ;  /* 0x0000000000007918 */ /* 0x000fd00000000000 */
[----:B------:R-:W-:Y:S04]  /*107fe0*/  STL.64 [R1+0x1290], R20 ;  /* 0x0012901401007387 */ /* 0x000fe80000100a00 */
[----:B------:R-:W-:Y:S01]  /*107ff0*/  STL.64 [R1+0x1298], R22 ;  /* 0x0012981601007387 */ /* 0x000fe20000100a00 */
[----:B--2---:R-:W-:-:S15]  /*108000*/  HMMA.16816.F32 R16, R28, R14, R52 ;  /* 0x0000000e1c10723c */ /* 0x004fde0000001834 */
[----:B------:R-:W-:-:S08]  /*108010*/  NOP ;  /* 0x0000000000007918 */ /* 0x000fd00000000000 */
        /* <DEDUP_REMOVED lines=11> */
[----:B--2---:R-:W-:Y:S04]  /*1080d0*/  STL.64 [R1+0xc290], R44 ;  /* 0x00c2902c01007387 */ /* 0x004fe80000100a00 */
[----:B------:R-:W-:Y:S04]  /*1080e0*/  STL.64 [R1+0xc2a8], R50 ;  /* 0x00c2a83201007387 */ /* 0x000fe80000100a00 */
[----:B------:R0:W-:Y:S04]  /*1080f0*/  STL.64 [R1+0xc2a0], R48 ;  /* 0x00c2a03001007387 */ /* 0x0001e80000100a00 */
        /* <DEDUP_REMOVED lines=11> */
[----:B------:R-:W4:Y:S01]  /*1081b0*/  LDL.LU R51, [R1+0x243c] ;  /* 0x00243c0001337983 */ /* 0x000f220000300800 */
[----:B------:R-:W-:-:S02]  /*1081c0*/  F2FP.F16.E5M2.UNPACK_B R12, R12 ;  /* 0x0000000cff0c723e */ /* 0x000fc400020004ff */
[----:B------:R-:W-:Y:S01]  /*1081d0*/  F2FP.F16.E5M2.UNPACK_B R13, R13 ;  /* 0x0000000dff0d723e */ /* 0x000fe200020004ff */
[----:B------:R-:W2:Y:S04]  /*1081e0*/  LDL.LU R44, [R1+0x2900] ;  /* 0x00290000012c7983 */ /* 0x000ea80000300800 */
[----:B------:R-:W2:Y:S04]  /*1081f0*/  LDL.LU R45, [R1+0x2904] ;  /* 0x00290400012d7983 */ /* 0x000ea80000300800 */
[----:B------:R-:W2:Y:S04]  /*108200*/  LDL.LU R46, [R1+0x2908] ;  /* 0x00290800012e7983 */ /* 0x000ea80000300800 */
[----:B------:R-:W2:Y:S04]  /*108210*/  LDL.LU R47, [R1+0x290c] ;  /* 0x00290c00012f7983 */ /* 0x000ea80000300800 */
[----:B------:R-:W3:Y:S01]  /*108220*/  LDL.LU R20, [R1+0x3be4] ;  /* 0x003be40001147983 */ /* 0x000ee20000300800 */
[----:B------:R-:W-:-:S02]  /*108230*/  IMAD.MOV.U32 R36, RZ, RZ, R2 ;  /* 0x000000ffff247224 */ /* 0x000fc400078e0002 */
[----:B------:R-:W-:Y:S01]  /*108240*/  IMAD.MOV.U32 R37, RZ, RZ, R0 ;  /* 0x000000ffff257224 */ /* 0x000fe200078e0000 */
[----:B------:R-:W3:Y:S04]  /*108250*/  LDL.LU R7, [R1+0x3be0] ;  /* 0x003be00001077983 */ /* 0x000ee80000300800 */
[----:B------:R-:W2:Y:S04]  /*108260*/  LDL R8, [R1+0x38a0] ;  /* 0x0038a00001087983 */ /* 0x000ea80000100800 */
        /* <DEDUP_REMOVED lines=8> */
[----:B------:R-:W3:Y:S01]  /*1082f0*/  LDL.LU R19, [R1+0x26ac] ;  /* 0x0026ac0001137983 */ /* 0x000ee20000300800 */
[----:B------:R-:W-:-:S03]  /*108300*/  IMAD R4, R4, 0x100, R57 ;  /* 0x0000010004047824 */ /* 0x000fc600078e0239 */
[----:B------:R-:W3:Y:S01]  /*108310*/  LDL.LU R56, [R1+0x28f0] ;  /* 0x0028f00001387983 */ /* 0x000ee20000300800 */
[----:B------:R-:W-:-:S03]  /*108320*/  IMAD R5, R5, 0x100, R58 ;  /* 0x0000010005057824 */ /* 0x000fc600078e023a */
[----:B------:R-:W3:Y:S01]  /*108330*/  LDL.LU R57, [R1+0x28f4] ;  /* 0x0028f40001397983 */ /* 0x000ee20000300800 */
[----:B------:R-:W-:-:S03]  /*108340*/  IMAD R6, R6, 0x100, R59 ;  /* 0x0000010006067824 */ /* 0x000fc600078e023b */
        /* <DEDUP_REMOVED lines=11> */
[----:B------:R-:W3:Y:S01]  /*108400*/  LDL.LU R55, [R1+0x286c] ;  /* 0x00286c0001377983 */ /* 0x000ee20000300800 */
        /* <DEDUP_REMOVED lines=12> */
[----:B------:R-:W-:-:S02]  /*1084d0*/  F2FP.F16.E5M2.UNPACK_B R10, R10 ;  /* 0x0000000aff0a723e */ /* 0x000fc400020004ff */
[----:B------:R-:W-:Y:S02]  /*1084e0*/  F2FP.F16.E5M2.UNPACK_B R11, R11 ;  /* 0x0000000bff0b723e */ /* 0x000fe400020004ff */
[----:B--2---:R-:W-:Y:S02]  /*1084f0*/  F2FP.F16.E5M2.UNPACK_B R8, R8 ;  /* 0x00000008ff08723e */ /* 0x004fe400020004ff */
[----:B---3--:R-:W-:-:S07]  /*108500*/  F2FP.F16.E5M2.UNPACK_B R9, R9 ;  /* 0x00000009ff09723e */ /* 0x008fce00020004ff */
[C---:B------:R-:W-:Y:S06]  /*108510*/  HMMA.16816.F32 R44, R28.reuse, R8, R44 ;  /* 0x000000081c2c723c */ /* 0x040fec000000182c */
[----:B----4-:R-:W-:-:S15]  /*108520*/  HMMA.16816.F32 R12, R28, R10, R12 ;  /* 0x0000000a1c0c723c */ /* 0x010fde000000180c */
[----:B------:R-:W-:-:S08]  /*108530*/  NOP ;  /* 0x0000000000007918 */ /* 0x000fd00000000000 */
[----:B------:R0:W-:Y:S04]  /*108540*/  STL.64 [R1+0x13a0], R12 ;  /* 0x0013a00c01007387 */ /* 0x0001e80000100a00 */
[----:B------:R-:W-:Y:S04]  /*108550*/  STL.64 [R1+0x13a8], R14 ;  /* 0x0013a80e01007387 */ /* 0x000fe80000100a00 */
[----:B------:R-:W-:Y:S04]  /*108560*/  STL.64 [R1+0x28e0], R44 ;  /* 0x0028e02c01007387 */ /* 0x000fe80000100a00 */
[----:B------:R1:W-:Y:S01]  /*108570*/  STL.64 [R1+0x28e8], R46 ;  /* 0x0028e82e01007387 */ /* 0x0003e20000100a00 */
[----:B0-----:R-:W-:-:S03]  /*108580*/  F2FP.F16.E5M2.UNPACK_B R12, R21 ;  /* 0x00000015ff0c723e */ /* 0x001fc600020004ff */
[----:B-1----:R-:W2:Y:S04]  /*108590*/  LDL.LU.64 R46, [R1+0xc298] ;  /* 0x00c29800012e7983 */ /* 0x002ea80000300a00 */
[----:B------:R-:W2:Y:S04]  /*1085a0*/  LDL.LU.64 R44, [R1+0xc290] ;  /* 0x00c29000012c7983 */ /* 0x000ea80000300a00 */
[----:B------:R-:W-:Y:S04]  /*1085b0*/  STL.64 [R1+0xc1d8], R10 ;  /* 0x00c1d80a01007387 */ /* 0x000fe80000100a00 */
[----:B------:R-:W-:Y:S04]  /*1085c0*/  STL [R1+0x20], R12 ;  /* 0x0000200c01007387 */ /* 0x000fe80000100800 */
[----:B------:R0:W-:Y:S04]  /*1085d0*/  STL.64 [R1+0xc1d0], R8 ;  /* 0x00c1d00801007387 */ /* 0x0001e80000100a00 */
[----:B0-----:R-:W3:Y:S04]  /*1085e0*/  LDL.LU R8, [R1+0x2680] ;  /* 0x0026800001087983 */ /* 0x001ee80000300800 */
[----:B------:R-:W3:Y:S04]  /*1085f0*/  LDL.LU R9, [R1+0x2684] ;  /* 0x0026840001097983 */ /* 0x000ee80000300800 */
[----:B------:R-:W3:Y:S04]  /*108600*/  LDL.LU R10, [R1+0x2688] ;  /* 0x00268800010a7983 */ /* 0x000ee80000300800 */
[----:B------:R-:W3:Y:S01]  /*108610*/  LDL.LU R11, [R1+0x268c] ;  /* 0x00268c00010b7983 */ /* 0x000ee20000300800 */
[----:B------:R-:W-:-:S02]  /*108620*/  F2FP.F16.E5M2.UNPACK_B R2, R2 ;  /* 0x00000002ff02723e */ /* 0x000fc400020004ff */
[----:B------:R-:W-:Y:S01]  /*108630*/  F2FP.F16.E5M2.UNPACK_B R3, R3 ;  /* 0x00000003ff03723e */ /* 0x000fe200020004ff */
[----:B------:R-:W-:Y:S01]  /*108640*/  IMAD R7, R7, 0x100, R20 ;  /* 0x0000010007077824 */ /* 0x000fe200078e0214 */
[----:B------:R-:W-:Y:S02]  /*108650*/  F2FP.F16.E5M2.UNPACK_B R13, R0 ;  /* 0x00000000ff0d723e */ /* 0x000fe400020004ff */
[----:B------:R-:W-:Y:S02]  /*108660*/  F2FP.F16.E5M2.UNPACK_B R4, R4 ;  /* 0x00000004ff04723e */ /* 0x000fe400020004ff */
[----:B------:R-:W-:Y:S02]  /*108670*/  F2FP.F16.E5M2.UNPACK_B R5, R5 ;  /* 0x00000005ff05723e */ /* 0x000fe400020004ff */
[----:B------:R-:W-:Y:S02]  /*108680*/  F2FP.F16.E5M2.UNPACK_B R6, R6 ;  /* 0x00000006ff06723e */ /* 0x000fe400020004ff */
[----:B------:R-:W-:Y:S01]  /*108690*/  F2FP.F16.E5M2.UNPACK_B R7, R7 ;  /* 0x00000007ff07723e */ /* 0x000fe200020004ff */
[----:B------:R-:W-:Y:S01]  /*1086a0*/  HMMA.16816.F32 R56, R28, R2, R56 ;  /* 0x000000021c38723c */ /* 0x000fe20000001838 */
[----:B------:R-:W-:-:S15]  /*1086b0*/  STL [R1+0x24], R13 ;  /* 0x0000240d01007387 */ /* 0x000fde0000100800 */
[----:B------:R-:W-:-:S07]  /*1086c0*/  NOP ;  /* 0x0000000000007918 */ /* 0x000fce0000000000 */
[----:B------:R-:W-:Y:S04]  /*1086d0*/  STL.64 [R1+0x28d0], R56 ;  /* 0x0028d03801007387 */ /* 0x000fe80000100a00 */
[----:B------:R0:W-:Y:S04]  /*1086e0*/  STL.64 [R1+0x28d8], R58 ;  /* 0x0028d83a01007387 */ /* 0x0001e80000100a00 */
[----:B0-----:R-:W4:Y:S04]  /*1086f0*/  LDL.LU.64 R58, [R1+0xc288] ;  /* 0x00c28800013a7983 */ /* 0x001f280000300a00 */
[----:B------:R-:W4:Y:S01]  /*108700*/  LDL.LU.64 R56, [R1+0xc280] ;  /* 0x00c2800001387983 */ /* 0x000f220000300a00 */
[----:B---3--:R-:W-:Y:S07]  /*108710*/  HMMA.16816.F32 R28, R28, R12, R8 ;  /* 0x0000000c1c1c723c */ /* 0x008fee0000001808 */
[----:B------:R-:W-:-:S02]  /*108720*/  IMAD.MOV.U32 R9, RZ, RZ, R12 ;  /* 0x000000ffff097224 */ /* 0x000fc400078e000c */
[----:B------:R-:W-:Y:S02]  /*108730*/  IMAD.MOV.U32 R8, RZ, RZ, R13 ;  /* 0x000000ffff087224 */ /* 0x000fe400078e000d */
[C---:B------:R-:W-:Y:S06]  /*108740*/  HMMA.16816.F32 R12, R4.reuse, R22, R16 ;  /* 0x00000016040c723c */ /* 0x040fec0000001810 */
[C---:B------:R-:W-:Y:S06]  /*108750*/  HMMA.16816.F32 R16, R4.reuse, R38, R32 ;  /* 0x000000260410723c */ /* 0x040fec0000001820 */
[----:B------:R-:W-:Y:S04]  /*108760*/  STL.64 [R1+0x13c0], R28 ;  /* 0x0013c01c01007387 */ /* 0x000fe80000100a00 */
[----:B------:R-:W-:Y:S07]  /*108770*/  STL.64 [R1+0x13c8], R30 ;  /* 0x0013c81e01007387 */ /* 0x000fee0000100a00 */
[----:B------:R-:W-:Y:S04]  /*108780*/  STL.64 [R1+0x13e0], R12 ;  /* 0x0013e00c01007387 */ /* 0x000fe80000100a00 */
[----:B------:R0:W-:Y:S02]  /*108790*/  STL.64 [R1+0x13e8], R14 ;  /* 0x0013e80e01007387 */ /* 0x0001e40000100a00 */
[----:B0-----:R-:W-:Y:S01]  /*1087a0*/  HMMA.16816.F32 R12, R4, R36, R24 ;  /* 0x00000024040c723c */ /* 0x001fe20000001818 */
[----:B------:R-:W-:-:S02]  /*1087b0*/  IMAD.MOV.U32 R11, RZ, RZ, R22 ;  /* 0x000000ffff0b7224 */ /* 0x000fc400078e0016 */
[----:B------:R-:W-:-:S03]  /*1087c0*/  IMAD.MOV.U32 R10, RZ, RZ, R23 ;  /* 0x000000ffff0a7224 */ /* 0x000fc600078e0017 */
[----:B--2---:R-:W-:-:S15]  /*1087d0*/  HMMA.16816.F32 R20, R4, R50, R44 ;  /* 0x000000320414723c */ /* 0x004fde000000182c */
[----:B------:R-:W-:-:S02]  /*1087e0*/  NOP ;  /* 0x0000000000007918 */ /* 0x000fc40000000000 */
        /* <DEDUP_REMOVED lines=26> */
[----:B------:R-:W2:Y:S01]  /*108990*/  LDL.LU R37, [R1+0x2844] ;  /* 0x0028440001257983 */ /* 0x000ea20000300800 */
[----:B------:R-:W-:-:S03]  /*1089a0*/  IMAD.MOV.U32 R0, RZ, RZ, R39 ;  /* 0x000000ffff007224 */ /* 0x000fc600078e0027 */
        /* <DEDUP_REMOVED lines=30> */
[----:B------:R-:W-:Y:S01]  /*108b90*/  STL.64 [R1+0xc170], R60 ;  /* 0x00c1703c01007387 */ /* 0x000fe20000100a00 */
        /* <DEDUP_REMOVED lines=214> */
[----:B----4-:R-:W-:Y:S06]  /*109900*/  HMMA.16816.F32 R12, R4, R8, R40 ;  /* 0x00000008040c723c */ /* 0x010fec0000001828 */
[----:B------:R-:W-:Y:S04]  /*109910*/  STL [R1+0xc0cc], R8 ;  /* 0x00c0cc0801007387 */ /* 0x000fe80000100800 */
[----:B------:R-:W-:-:S13]  /*109920*/  STL [R1+0xc0c8], R9 ;  /* 0x00c0c80901007387 */ /* 0x000fda0000100800 */
[----:B------:R-:W-:Y:S04]  /*109930*/  STL.64 [R1+0x2700], R12 ;  /* 0x0027000c01007387 */ /* 0x000fe80000100a00 */
[----:B------:R-:W-:Y:S04]  /*109940*/  STL.64 [R1+0x2708], R14 ;  /* 0x0027080e01007387 */ /* 0x000fe80000100a00 */
[----:B------:R0:W-:Y:S02]  /*109950*/  STL.64 [R1+0xc1b8], R10 ;  /* 0x00c1b80a01007387 */ /* 0x0001e40000100a00 */
[----:B0-----:R-:W-:Y:S06]  /*109960*/  HMMA.16816.F32 R8, R4, R2, R44 ;  /* 0x000000020408723c */ /* 0x001fec000000182c */
[----:B------:R-:W-:Y:S04]  /*109970*/  STL [R1+0xc0d4], R2 ;  /* 0x00c0d40201007387 */ /* 0x000fe80000100800 */
[----:B------:R-:W-:-:S13]  /*109980*/  STL [R1+0xc0d0], R3 ;  /* 0x00c0d00301007387 */ /* 0x000fda0000100800 */
[----:B------:R-:W-:Y:S04]  /*109990*/  STL.64 [R1+0x26b0], R8 ;  /* 0x0026b00801007387 */ /* 0x000fe80000100a00 */
[----:B------:R0:W-:Y:S04]  /*1099a0*/  STL.64 [R1+0x26b8], R10 ;  /* 0x0026b80a01007387 */ /* 0x0001e80000100a00 */
[----:B------:R-:W2:Y:S01]  /*1099b0*/  LDL.LU R32, [R1+0x2510] ;  /* 0x0025100001207983 */ /* 0x000ea20000300800 */
        /* <DEDUP_REMOVED lines=28> */
[----:B0-----:R-:W3:Y:S04]  /*109b80*/  LDL.LU R8, [R1+0x2660] ;  /* 0x0026600001087983 */ /* 0x001ee80000300800 */
[----:B------:R-:W3:Y:S04]  /*109b90*/  LDL.LU R9, [R1+0x2664] ;  /* 0x0026640001097983 */ /* 0x000ee80000300800 */
[----:B-1----:R-:W3:Y:S04]  /*109ba0*/  LDL.LU R10, [R1+0x2668] ;  /* 0x00266800010a7983 */ /* 0x002ee80000300800 */
[----:B------:R-:W3:Y:S04]  /*109bb0*/  LDL.LU R11, [R1+0x266c] ;  /* 0x00266c00010b7983 */ /* 0x000ee80000300800 */
[----:B------:R-:W3:Y:S04]  /*109bc0*/  LDL.64 R36, [R1+0x18] ;  /* 0x0000180001247983 */ /* 0x000ee80000100a00 */
[----:B------:R-:W4:Y:S04]  /*109bd0*/  LDL R38, [R1+0x10] ;  /* 0x0000100001267983 */ /* 0x000f280000100800 */
[----:B--2---:R-:W4:Y:S04]  /*109be0*/  LDL.LU R32, [R1+0x2650] ;  /* 0x0026500001207983 */ /* 0x004f280000300800 */
[----:B------:R-:W4:Y:S04]  /*109bf0*/  LDL.LU R33, [R1+0x2654] ;  /* 0x0026540001217983 */ /* 0x000f280000300800 */
[----:B------:R-:W4:Y:S04]  /*109c00*/  LDL.LU R34, [R1+0x2658] ;  /* 0x0026580001227983 */ /* 0x000f280000300800 */
[----:B------:R-:W4:Y:S04]  /*109c10*/  LDL.LU R35, [R1+0x265c] ;  /* 0x00265c0001237983 */ /* 0x000f280000300800 */
[----:B------:R-:W2:Y:S04]  /*109c20*/  LDL.64 R60, [R1] ;  /* 0x00000000013c7983 */ /* 0x000ea80000100a00 */
        /* <DEDUP_REMOVED lines=24> */
[----:B---3--:R-:W-:-:S15]  /*109db0*/  HMMA.16816.F32 R8, R28, R36, R8 ;  /* 0x000000241c08723c */ /* 0x008fde0000001808 */
[----:B------:R-:W-:-:S08]  /*109dc0*/  NOP ;  /* 0x0000000000007918 */ /* 0x000fd00000000000 */
[----:B------:R0:W-:Y:S04]  /*109dd0*/  STL.64 [R1+0x2660], R8 ;  /* 0x0026600801007387 */ /* 0x0001e80000100a00 */
[----:B------:R1:W-:Y:S01]  /*109de0*/  STL.64 [R1+0x2668], R10 ;  /* 0x0026680a01007387 */ /* 0x0003e20000100a00 */
[----:B0-----:R-:W-:-:S03]  /*109df0*/  IMAD.MOV.U32 R9, RZ, RZ, R36 ;  /* 0x000000ffff097224 */ /* 0x001fc600078e0024 */
[----:B-1----:R-:W3:Y:S04]  /*109e00*/  LDL.LU.64 R10, [R1+0xc1b8] ;  /* 0x00c1b800010a7983 */ /* 0x002ee80000300a00 */
[----:B------:R0:W-:Y:S04]  /*109e10*/  STL [R1+0xc0d8], R9 ;  /* 0x00c0d80901007387 */ /* 0x0001e80000100800 */
[----:B0-----:R-:W3:Y:S01]  /*109e20*/  LDL.64 R8, [R1+0x8] ;  /* 0x0000080001087983 */ /* 0x001ee20000100a00 */
[----:B------:R-:W-:Y:S02]  /*109e30*/  IMAD.MOV.U32 R39, RZ, RZ, R0 ;  /* 0x000000ffff277224 */ /* 0x000fe400078e0000 */
[----:B------:R-:W-:-:S05]  /*109e40*/  IMAD.MOV.U32 R0, RZ, RZ, R37 ;  /* 0x000000ffff007224 */ /* 0x000fca00078e0025 */
[C---:B----4-:R-:W-:Y:S06]  /*109e50*/  HMMA.16816.F32 R36, R28.reuse, R38, R32 ;  /* 0x000000261c24723c */ /* 0x050fec0000001820 */
[----:B--2---:R-:W-:Y:S01]  /*109e60*/  HMMA.16816.F32 R44, R28, R60, R44 ;  /* 0x0000003c1c2c723c */ /* 0x004fe2000000182c */
[----:B------:R-:W2:Y:S04]  /*109e70*/  LDL.LU.64 R34, [R1+0xc1b0] ;  /* 0x00c1b00001227983 */ /* 0x000ea80000300a00 */
[----:B------:R-:W2:Y:S01]  /*109e80*/  LDL.LU.64 R32, [R1+0xc1a8] ;  /* 0x00c1a80001207983 */ /* 0x000ea20000300a00 */
[----:B------:R-:W-:-:S11]  /*109e90*/  IMAD.MOV.U32 R2, RZ, RZ, R61 ;  /* 0x000000ffff027224 */ /* 0x000fd600078e003d */
[----:B------:R-:W-:Y:S04]  /*109ea0*/  STL.64 [R1+0x2650], R36 ;  /* 0x0026502401007387 */ /* 0x000fe80000100a00 */
[----:B------:R0:W-:Y:S04]  /*109eb0*/  STL.64 [R1+0x2658], R38 ;  /* 0x0026582601007387 */ /* 0x0001e80000100a00 */
[----:B0-----:R-:W4:Y:S04]  /*109ec0*/  LDL.LU.64 R38, [R1+0xc1a0] ;  /* 0x00c1a00001267983 */ /* 0x001f280000300a00 */
[----:B------:R-:W4:Y:S01]  /*109ed0*/  LDL.LU.64 R36, [R1+0xc198] ;  /* 0x00c1980001247983 */ /* 0x000f220000300a00 */
[----:B---3--:R-:W-:Y:S06]  /*109ee0*/  HMMA.16816.F32 R40, R28, R8, R40 ;  /* 0x000000081c28723c */ /* 0x008fec0000001828 */
[----:B------:R-:W-:-:S02]  /*109ef0*/  IMAD.MOV.U32 R3, RZ, RZ, R8 ;  /* 0x000000ffff037224 */ /* 0x000fc400078e0008 */
[----:B------:R-:W-:Y:S02]  /*109f00*/  IMAD.MOV.U32 R8, RZ, RZ, R9 ;  /* 0x000000ffff087224 */ /* 0x000fe400078e0009 */
[----:B------:R-:W-:-:S13]  /*109f10*/  IMAD.MOV.U32 R9, RZ, RZ, R60 ;  /* 0x000000ffff097224 */ /* 0x000fda00078e003c */
[----:B------:R-:W-:Y:S04]  /*109f20*/  STL.64 [R1+0x2630], R40 ;  /* 0x0026302801007387 */ /* 0x000fe80000100a00 */
[----:B------:R0:W-:Y:S04]  /*109f30*/  STL.64 [R1+0x2638], R42 ;  /* 0x0026382a01007387 */ /* 0x0001e80000100a00 */
[----:B0-----:R-:W3:Y:S04]  /*109f40*/  LDL.LU.64 R42, [R1+0xc190] ;  /* 0x00c19000012a7983 */ /* 0x001ee80000300a00 */
[----:B------:R-:W2:Y:S04]  /*109f50*/  LDL.LU.64 R40, [R1+0xc188] ;  /* 0x00c1880001287983 */ /* 0x000ea80000300a00 */
[----:B------:R-:W-:Y:S04]  /*109f60*/  STL.64 [R1+0x2620], R44 ;  /* 0x0026202c01007387 */ /* 0x000fe80000100a00 */
[----:B------:R0:W-:Y:S04]  /*109f70*/  STL.64 [R1+0x2628], R46 ;  /* 0x0026282e01007387 */ /* 0x0001e80000100a00 */
[----:B0-----:R-:W4:Y:S04]  /*109f80*/  LDL.LU.64 R46, [R1+0xc180] ;  /* 0x00c18000012e7983 */ /* 0x001f280000300a00 */
[----:B------:R-:W3:Y:S04]  /*109f90*/  LDL.LU.64 R44, [R1+0xc178] ;  /* 0x00c17800012c7983 */ /* 0x000ee80000300a00 */
[----:B------:R-:W2:Y:S04]  /*109fa0*/  LDL.LU.64 R60, [R1+0xc170] ;  /* 0x00c17000013c7983 */ /* 0x000ea80000300a00 */
        /* <DEDUP_REMOVED lines=30> */
[----:B--2---:R-:W-:Y:S06]  /*10a190*/  HMMA.16816.F32 R56, R28, R54, R56 ;  /* 0x000000361c38723c */ /* 0x004fec0000001838 */
        /* <DEDUP_REMOVED lines=18> */
[----:B------:R-:W-:-:S15]  /*10a2c0*/  STL.64 [R1+0xc058], R46 ;  /* 0x00c0582e01007387 */ /* 0x000fde0000100a00 */
[----:B------:R-:W-:-:S01]  /*10a2d0*/  NOP ;  /* 0x0000000000007918 */ /* 0x000fc20000000000 */
[----:B------:R-:W-:Y:S04]  /*10a2e0*/  STL.64 [R1+0x2560], R8 ;  /* 0x0025600801007387 */ /* 0x000fe80000100a00 */
[----:B------:R0:W-:Y:S04]  /*10a2f0*/  STL.64 [R1+0x2568], R10 ;  /* 0x0025680a01007387 */ /* 0x0001e80000100a00 */
[----:B------:R-:W-:Y:S04]  /*10a300*/  STL.64 [R1+0xc050], R44 ;  /* 0x00c0502c01007387 */ /* 0x000fe80000100a00 */
[----:B------:R-:W-:Y:S04]  /*10a310*/  STL.64 [R1+0x2540], R4 ;  /* 0x0025400401007387 */ /* 0x000fe80000100a00 */
[----:B------:R1:W-:Y:S04]  /*10a320*/  STL.64 [R1+0x2548], R6 ;  /* 0x0025480601007387 */ /* 0x0003e80000100a00 */
[----:B------:R-:W2:Y:S01]  /*10a330*/  LDL.LU R52, [R1+0x2440] ;  /* 0x0024400001347983 */ /* 0x000ea20000300800 */
[C---:B0-----:R-:W-:Y:S06]  /*10a340*/  HMMA.16816.F32 R8, R28.reuse, R42, R24 ;  /* 0x0000002a1c08723c */ /* 0x041fec0000001818 */
[----:B-1----:R-:W-:-:S15]  /*10a350*/  HMMA.16816.F32 R4, R28, R40, R32 ;  /* 0x000000281c04723c */ /* 0x002fde0000001820 */
[----:B------:R-:W-:-:S02]  /*10a360*/  NOP ;  /* 0x0000000000007918 */ /* 0x000fc40000000000 */
[----:B------:R0:W-:Y:S04]  /*10a370*/  STL.64 [R1+0x2520], R8 ;  /* 0x0025200801007387 */ /* 0x0001e80000100a00 */
[----:B------:R1:W-:Y:S04]  /*10a380*/  STL.64 [R1+0x2528], R10 ;  /* 0x0025280a01007387 */ /* 0x0003e80000100a00 */
        /* <DEDUP_REMOVED lines=129> */
[----:B------:R1:W-:Y:S01]  /*10aba0*/  STL.64 [R1+0x2458], R18 ;  /* 0x0024581201007387 */ /* 0x0003e20000100a00 */
[----:B------:R-:W-:-:S02]  /*10abb0*/  IMAD.MOV.U32 R38, RZ, RZ, R9 ;  /* 0x000000ffff267224 */ /* 0x000fc400078e0009 */
[----:B------:R-:W-:-:S14]  /*10abc0*/  IMAD.MOV.U32 R39, RZ, RZ, R2 ;  /* 0x000000ffff277224 */ /* 0x000fdc00078e0002 */
[----:B------:R-:W-:Y:S04]  /*10abd0*/  STL.64 [R1+0x2430], R12 ;  /* 0x0024300c01007387 */ /* 0x000fe80000100a00 */
[----:B------:R-:W-:Y:S04]  /*10abe0*/  STL.64 [R1+0x2438], R14 ;  /* 0x0024380e01007387 */ /* 0x000fe80000100a00 */
[----:B------:R-:W2:Y:S04]  /*10abf0*/  LDL.LU R9, [R1+0xc0d8] ;  /* 0x00c0d80001097983 */ /* 0x000ea80000300800 */
[----:B------:R-:W3:Y:S04]  /*10ac00*/  LDL.LU R2, [R1+0xc0d4] ;  /* 0x00c0d40001027983 */ /* 0x000ee80000300800 */
[----:B------:R-:W4:Y:S04]  /*10ac10*/  LDL.LU R32, [R1+0x23b0] ;  /* 0x0023b00001207983 */ /* 0x000f280000300800 */
[----:B------:R-:W4:Y:S04]  /*10ac20*/  LDL.LU R33, [R1+0x23b4] ;  /* 0x0023b40001217983 */ /* 0x000f280000300800 */
[----:B------:R-:W2:Y:S04]  /*10ac30*/  LDL.LU R34, [R1+0x23b8] ;  /* 0x0023b80001227983 */ /* 0x000ea80000300800 */
[----:B------:R-:W2:Y:S01]  /*10ac40*/  LDL.LU R35, [R1+0x23bc] ;  /* 0x0023bc0001237983 */ /* 0x000ea20000300800 */
[----:B------:R-:W-:-:S02]  /*10ac50*/  IMAD.MOV.U32 R36, RZ, RZ, R3 ;  /* 0x000000ffff247224 */ /* 0x000fc400078e0003 */
[----:B------:R-:W-:Y:S02]  /*10ac60*/  IMAD.MOV.U32 R37, RZ, RZ, R8 ;  /* 0x000000ffff257224 */ /* 0x000fe400078e0008 */
[----:B------:R-:W-:Y:S02]  /*10ac70*/  IMAD R4, R4, 0x100, R56 ;  /* 0x0000010004047824 */ /* 0x000fe400078e0238 */
[----:B------:R-:W-:Y:S02]  /*10ac80*/  IMAD R5, R5, 0x100, R57 ;  /* 0x0000010005057824 */ /* 0x000fe400078e0239 */
[----:B------:R-:W-:Y:S02]  /*10ac90*/  IMAD R6, R6, 0x100, R58 ;  /* 0x0000010006067824 */ /* 0x000fe400078e023a */
[----:B------:R-:W-:Y:S01]  /*10aca0*/  IMAD R7, R7, 0x100, R59 ;  /* 0x0000010007077824 */ /* 0x000fe200078e023b */
[----:B--2---:R-:W-:Y:S04]  /*10acb0*/  STL.64 [R1+0xc0b0], R34 ;  /* 0x00c0b02201007387 */ /* 0x004fe80000100a00 */
[----:B----4-:R-:W-:Y:S04]  /*10acc0*/  STL.64 [R1+0xc0a8], R32 ;  /* 0x00c0a82001007387 */ /* 0x010fe80000100a00 */
[----:B------:R-:W3:Y:S04]  /*10acd0*/  LDL.LU R3, [R1+0xc0d0] ;  /* 0x00c0d00001037983 */ /* 0x000ee80000300800 */
[----:B------:R-:W2:Y:S04]  /*10ace0*/  LDL.LU R8, [R1+0xc0cc] ;  /* 0x00c0cc0001087983 */ /* 0x000ea80000300800 */
[----:B------:R-:W-:Y:S04]  /*10acf0*/  STL.64 [R1+0xc0c0], R38 ;  /* 0x00c0c02601007387 */ /* 0x000fe80000100a00 */
[----:B------:R4:W-:Y:S04]  /*10ad00*/  STL.64 [R1+0xc0b8], R36 ;  /* 0x00c0b82401007387 */ /* 0x0009e80000100a00 */
[----:B0-----:R-:W3:Y:S04]  /*10ad10*/  LDL.LU R16, [R1+0x23d0] ;  /* 0x0023d00001107983 */ /* 0x001ee80000300800 */
[----:B------:R-:W3:Y:S04]  /*10ad20*/  LDL.LU R17, [R1+0x23d4] ;  /* 0x0023d40001117983 */ /* 0x000ee80000300800 */
[----:B-1----:R-:W3:Y:S04]  /*10ad30*/  LDL.LU R18, [R1+0x23d8] ;  /* 0x0023d80001127983 */ /* 0x002ee80000300800 */
[----:B------:R-:W3:Y:S01]  /*10ad40*/  LDL.LU R19, [R1+0x23dc] ;  /* 0x0023dc0001137983 */ /* 0x000ee20000300800 */
[----:B------:R-:W-:-:S03]  /*10ad50*/  IMAD.MOV.U32 R20, RZ, RZ, R9 ;  /* 0x000000ffff147224 */ /* 0x000fc600078e0009 */
[----:B------:R-:W2:Y:S04]  /*10ad60*/  LDL.LU R9, [R1+0xc0c8] ;  /* 0x00c0c80001097983 */ /* 0x000ea80000300800 */
[----:B------:R-:W3:Y:S04]  /*10ad70*/  LDL.LU R56, [R1+0x2400] ;  /* 0x0024000001387983 */ /* 0x000ee80000300800 */
[----:B------:R-:W3:Y:S04]  /*10ad80*/  LDL.LU R57, [R1+0x2404] ;  /* 0x0024040001397983 */ /* 0x000ee80000300800 */
[----:B------:R-:W3:Y:S04]  /*10ad90*/  LDL.LU R58, [R1+0x2408] ;  /* 0x00240800013a7983 */ /* 0x000ee80000300800 */
[----:B------:R-:W3:Y:S04]  /*10ada0*/  LDL.LU R59, [R1+0x240c] ;  /* 0x00240c00013b7983 */ /* 0x000ee80000300800 */
[----:B----4-:R-:W2:Y:S04]  /*10adb0*/  LDL.LU R36, [R1+0x2880] ;  /* 0x0028800001247983 */ /* 0x010ea80000300800 */
        /* <DEDUP_REMOVED lines=37> */
[----:B------:R-:W2:Y:S04]  /*10b010*/  LDL.LU.64 R36, [R1+0xc0b8] ;  /* 0x00c0b80001247983 */ /* 0x000ea80000300a00 */
[----:B------:R0:W-:Y:S04]  /*10b020*/  STL.64 [R1+0xbfb8], R10 ;  /* 0x00bfb80a01007387 */ /* 0x0001e80000100a00 */
[----:B0-----:R-:W4:Y:S01]  /*10b030*/  LDL.64 R10, [R1+0x20] ;  /* 0x00002000010a7983 */ /* 0x001f220000100a00 */
[----:B---3--:R-:W-:Y:S03]  /*10b040*/  HMMA.16816.F32 R32, R28, R2, R32 ;  /* 0x000000021c20723c */ /* 0x008fe60000001820 */
[----:B------:R-:W-:-:S15]  /*10b050*/  STL.64 [R1+0xbfb0], R8 ;  /* 0x00bfb00801007387 */ /* 0x000fde0000100a00 */
[----:B------:R-:W-:-:S05]  /*10b060*/  NOP ;  /* 0x0000000000007918 */ /* 0x000fca0000000000 */
[----:B------:R-:W-:Y:S04]  /*10b070*/  STL.64 [R1+0x2420], R32 ;  /* 0x0024202001007387 */ /* 0x000fe80000100a00 */
[----:B------:R0:W-:Y:S04]  /*10b080*/  STL.64 [R1+0x2428], R34 ;  /* 0x0024282201007387 */ /* 0x0001e80000100a00 */
[----:B0-----:R-:W3:Y:S04]  /*10b090*/  LDL.LU.64 R34, [R1+0xc0b0] ;  /* 0x00c0b00001227983 */ /* 0x001ee80000300a00 */
[----:B------:R-:W3:Y:S01]  /*10b0a0*/  LDL.LU.64 R32, [R1+0xc0a8] ;  /* 0x00c0a80001207983 */ /* 0x000ee20000300a00 */
[----:B----4-:R-:W-:Y:S03]  /*10b0b0*/  HMMA.16816.F32 R28, R28, R10, R52 ;  /* 0x0000000a1c1c723c */ /* 0x010fe60000001834 */
[----:B------:R-:W4:Y:S04]  /*10b0c0*/  LDL.LU.64 R54, [R1+0xc0a0] ;  /* 0x00c0a00001367983 */ /* 0x000f280000300a00 */
[----:B------:R-:W4:-:S15]  /*10b0d0*/  LDL.LU.64 R52, [R1+0xc098] ;  /* 0x00c0980001347983 */ /* 0x000f1e0000300a00 */
[----:B------:R-:W-:-:S01]  /*10b0e0*/  NOP ;  /* 0x0000000000007918 */ /* 0x000fc20000000000 */
[----:B------:R-:W-:Y:S04]  /*10b0f0*/  STL.64 [R1+0x2410], R28 ;  /* 0x0024101c01007387 */ /* 0x000fe80000100a00 */
[----:B------:R0:W-:Y:S04]  /*10b100*/  STL.64 [R1+0x2418], R30 ;  /* 0x0024181e01007387 */ /* 0x0001e80000100a00 */
[----:B0-----:R-:W2:Y:S01]  /*10b110*/  LDL.64 R30, [R1+0x28] ;  /* 0x00002800011e7983 */ /* 0x001ea20000100a00 */
[----:B------:R-:W-:Y:S02]  /*10b120*/  F2FP.F16.E5M2.UNPACK_B R4, R4 ;  /* 0x00000004ff04723e */ /* 0x000fe400020004ff */
[----:B------:R-:W-:-:S02]  /*10b130*/  F2FP.F16.E5M2.UNPACK_B R5, R5 ;  /* 0x00000005ff05723e */ /* 0x000fc400020004ff */
[----:B------:R-:W-:Y:S02]  /*10b140*/  F2FP.F16.E5M2.UNPACK_B R6, R6 ;  /* 0x00000006ff06723e */ /* 0x000fe400020004ff */
[----:B------:R-:W-:Y:S01]  /*10b150*/  F2FP.F16.E5M2.UNPACK_B R7, R7 ;  /* 0x00000007ff07723e */ /* 0x000fe200020004ff */
[----:B------:R-:W-:Y:S02]  /*10b160*/  IMAD.MOV.U32 R21, RZ, RZ, R0 ;  /* 0x000000ffff157224 */ /* 0x000fe400078e0000 */
[----:B------:R-:W-:-:S04]  /*10b170*/  IMAD.MOV.U32 R8, RZ, RZ, R10 ;  /* 0x000000ffff087224 */ /* 0x000fc800078e000a */
[C---:B------:R-:W-:Y:S06]  /*10b180*/  HMMA.16816.F32 R16, R4.reuse, R22, R16 ;  /* 0x000000160410723c */ /* 0x040fec0000001810 */
[----:B--2---:R-:W-:-:S15]  /*10b190*/  HMMA.16816.F32 R56, R4, R30, R56 ;  /* 0x0000001e0438723c */ /* 0x004fde0000001838 */
[----:B------:R-:W-:-:S08]  /*10b1a0*/  NOP ;  /* 0x0000000000007918 */ /* 0x000fd00000000000 */
[----:B------:R-:W-:Y:S04]  /*10b1b0*/  STL.64 [R1+0x23f0], R56 ;  /* 0x0023f03801007387 */ /* 0x000fe80000100a00 */
[----:B------:R0:W-:Y:S04]  /*10b1c0*/  STL.64 [R1+0x23f8], R58 ;  /* 0x0023f83a01007387 */ /* 0x0001e80000100a00 */
[----:B0-----:R-:W2:Y:S04]  /*10b1d0*/  LDL.LU.64 R58, [R1+0xc090] ;  /* 0x00c09000013a7983 */ /* 0x001ea80000300a00 */
[----:B------:R-:W4:Y:S01]  /*10b1e0*/  LDL.LU.64 R56, [R1+0xc088] ;  /* 0x00c0880001387983 */ /* 0x000f220000300a00 */
[----:B------:R-:W-:-:S02]  /*10b1f0*/  IMAD.MOV.U32 R10, RZ, RZ, R30 ;  /* 0x000000ffff0a7224 */ /* 0x000fc400078e001e */
[----:B------:R-:W-:Y:S02]  /*10b200*/  IMAD.MOV.U32 R9, RZ, RZ, R31 ;  /* 0x000000ffff097224 */ /* 0x000fe400078e001f */
[----:B------:R-:W-:Y:S07]  /*10b210*/  HMMA.16816.F32 R28, R4, R20, R12 ;  /* 0x00000014041c723c */ /* 0x000fee000000180c */
[----:B------:R-:W-:-:S15]  /*10b220*/  IMAD.MOV.U32 R12, RZ, RZ, R22 ;  /* 0x000000ffff0c7224 */ /* 0x000fde00078e0016 */
[----:B------:R-:W-:-:S01]  /*10b230*/  NOP ;  /* 0x0000000000007918 */ /* 0x000fc20000000000 */
[----:B------:R-:W-:Y:S04]  /*10b240*/  STL.64 [R1+0x23e0], R28 ;  /* 0x0023e01c01007387 */ /* 0x000fe80000100a00 */
[----:B------:R-:W-:Y:S04]  /*10b250*/  STL.64 [R1+0x23e8], R30 ;  /* 0x0023e81e01007387 */ /* 0x000fe80000100a00 */
[----:B------:R-:W-:Y:S04]  /*10b260*/  STL.64 [R1+0x23d0], R16 ;  /* 0x0023d01001007387 */ /* 0x000fe80000100a00 */
[----:B------:R0:W-:Y:S04]  /*10b270*/  STL.64 [R1+0x23d8], R18 ;  /* 0x0023d81201007387 */ /* 0x0001e80000100a00 */
[----:B------:R3:W-:Y:S01]  /*10b280*/  STL [R1+0xc080], R12 ;  /* 0x00c0800c01007387 */ /* 0x0007e20000100800 */
[----:B------:R-:W-:Y:S01]  /*10b290*/  IMAD.MOV.U32 R0, RZ, RZ, R11 ;  /* 0x000000ffff007224 */ /* 0x000fe200078e000b */
[C---:B0-----:R-:W-:Y:S06]  /*10b2a0*/  HMMA.16816.F32 R16, R4.reuse, R36, R24 ;  /* 0x000000240410723c */ /* 0x041fec0000001818 */
[C---:B---3--:R-:W-:Y:S01]  /*10b2b0*/  HMMA.16816.F32 R12, R4.reuse, R38, R32 ;  /* 0x00000026040c723c */ /* 0x048fe20000001820 */
[----:B------:R-:W3:Y:S05]  /*10b2c0*/  LDL.LU R28, [R1+0x22a0] ;  /* 0x0022a000011c7983 */ /* 0x000eea0000300800 */
[----:B------:R-:W-:Y:S01]  /*10b2d0*/  HMMA.16816.F32 R24, R4, R60, R40 ;  /* 0x0000003c0418723c */ /* 0x000fe20000001828 */
[----:B------:R-:W-:-:S10]  /*10b2e0*/  IMAD.MOV.U32 R11, RZ, RZ, R23 ;  /* 0x000000ffff0b7224 */ /* 0x000fd400078e0017 */
[----:B------:R0:W-:Y:S04]  /*10b2f0*/  STL.64 [R1+0x23c0], R16 ;  /* 0x0023c01001007387 */ /* 0x0001e80000100a00 */
[----:B------:R1:W-:Y:S04]  /*10b300*/  STL.64 [R1+0x23c8], R18 ;  /* 0x0023c81201007387 */ /* 0x0003e80000100a00 */
[----:B------:R-:W-:Y:S04]  /*10b310*/  STL.64 [R1+0x23b0], R12 ;  /* 0x0023b00c01007387 */ /* 0x000fe80000100a00 */
[----:B------:R4:W-:Y:S04]  /*10b320*/  STL.64 [R1+0x23b8], R14 ;  /* 0x0023b80e01007387 */ /* 0x0009e80000100a00 */
[----:B------:R-:W3:Y:S04]  /*10b330*/  LDL.LU R29, [R1+0x22a4] ;  /* 0x0022a400011d7983 */ /* 0x000ee80000300800 */
[----:B------:R-:W3:Y:S04]  /*10b340*/  LDL.LU R30, [R1+0x22a8] ;  /* 0x0022a800011e7983 */ /* 0x000ee80000300800 */
[----:B------:R-:W3:Y:S04]  /*10b350*/  LDL.LU R31, [R1+0x22ac] ;  /* 0x0022ac00011f7983 */ /* 0x000ee80000300800 */
[----:B0-----:R-:W3:Y:S04]  /*10b360*/  LDL.LU R16, [R1+0x2290] ;  /* 0x0022900001107983 */ /* 0x001ee80000300800 */
[----:B------:R-:W3:Y:S04]  /*10b370*/  LDL.LU R17, [R1+0x2294] ;  /* 0x0022940001117983 */ /* 0x000ee80000300800 */
[----:B-1----:R-:W3:Y:S04]  /*10b380*/  LDL.LU R18, [R1+0x2298] ;  /* 0x0022980001127983 */ /* 0x002ee80000300800 */
[----:B------:R-:W3:Y:S04]  /*10b390*/  LDL.LU R19, [R1+0x229c] ;  /* 0x00229c0001137983 */ /* 0x000ee80000300800 */
[----:B------:R-:W-:Y:S04]  /*10b3a0*/  STL.64 [R1+0x23a0], R24 ;  /* 0x0023a01801007387 */ /* 0x000fe80000100a00 */
[----:B------:R-:W-:Y:S01]  /*10b3b0*/  STL.64 [R1+0x23a8], R26 ;  /* 0x0023a81a01007387 */ /* 0x000fe20000100a00 */
[C---:B--2---:R-:W-:Y:S06]  /*10b3c0*/  HMMA.16816.F32 R20, R4.reuse, R58, R44 ;  /* 0x0000003a0414723c */ /* 0x044fec000000182c */
[----:B----4-:R-:W-:Y:S01]  /*10b3d0*/  HMMA.16816.F32 R12, R4, R56, R48 ;  /* 0x00000038040c723c */ /* 0x010fe20000001830 */
[----:B------:R-:W2:-:S15]  /*10b3e0*/  LDL.LU R48, [R1+0x2360] ;  /* 0x0023600001307983 */ /* 0x000e9e0000300800 */
[----:B------:R-:W-:-:S01]  /*10b3f0*/  NOP ;  /* 0x0000000000007918 */ /* 0x000fc20000000000 */
[----:B------:R-:W-:Y:S04]  /*10b400*/  STL.64 [R1+0x2390], R20 ;  /* 0x0023901401007387 */ /* 0x000fe80000100a00 */
[----:B------:R-:W-:Y:S04]  /*10b410*/  STL.64 [R1+0x2398], R22 ;  /* 0x0023981601007387 */ /* 0x000fe80000100a00 */
[----:B------:R0:W-:Y:S04]  /*10b420*/  STL.64 [R1+0x2380], R12 ;  /* 0x0023800c01007387 */ /* 0x0001e80000100a00 */
[----:B------:R1:W-:Y:S04]  /*10b430*/  STL.64 [R1+0x2388], R14 ;  /* 0x0023880e01007387 */ /* 0x0003e80000100a00 */
[----:B------:R-:W2:Y:S04]  /*10b440*/  LDL.LU R49, [R1+0x2364] ;  /* 0x0023640001317983 */ /* 0x000ea80000300800 */
[----:B------:R-:W2:Y:S04]  /*10b450*/  LDL.LU R50, [R1+0x2368] ;  /* 0x0023680001327983 */ /* 0x000ea80000300800 */
[----:B------:R-:W2:Y:S04]  /*10b460*/  LDL.LU R51, [R1+0x236c] ;  /* 0x00236c0001337983 */ /* 0x000ea80000300800 */
        /* <DEDUP_REMOVED lines=34> */
[C---:B--2---:R-:W-:Y:S06]  /*10b690*/  HMMA.16816.F32 R48, R4.reuse, R52, R48 ;  /* 0x000000340430723c */ /* 0x044fec0000001830 */
[----:B----4-:R-:W-:-:S15]  /*10b6a0*/  HMMA.16816.F32 R12, R4, R54, R12 ;  /* 0x00000036040c723c */ /* 0x010fde000000180c */
[----:B------:R-:W-:-:S08]  /*10b6b0*/  NOP ;  /* 0x0000000000007918 */ /* 0x000fd00000000000 */
        /* <DEDUP_REMOVED lines=59> */
[----:B------:R4:W-:Y:S01]  /*10ba70*/  STL.64 [R1+0xbf00], R40 ;  /* 0x00bf002801007387 */ /* 0x0009e20000100a00 */
[C---:B------:R-:W-:Y:S06]  /*10ba80*/  HMMA.16816.F32 R28, R4.reuse, R26, R28 ;  /* 0x0000001a041c723c */ /* 0x040fec000000181c */
[C---:B---3--:R-:W-:Y:S06]  /*10ba90*/  HMMA.16816.F32 R16, R4.reuse, R24, R16 ;  /* 0x000000180410723c */ /* 0x048fec0000001810 */
[C---:B--2---:R-:W-:Y:S06]  /*10baa0*/  HMMA.16816.F32 R44, R4.reuse, R38, R44 ;  /* 0x00000026042c723c */ /* 0x044fec000000182c */
        /* <DEDUP_REMOVED lines=12> */
[----:B------:R0:W-:Y:S04]  /*10bb70*/  STL.64 [R1+0x22d0], R40 ;  /* 0x0022d02801007387 */ /* 0x0001e80000100a00 */
[----:B------:R1:W-:Y:S04]  /*10bb80*/  STL.64 [R1+0x22d8], R42 ;  /* 0x0022d82a01007387 */ /* 0x0003e80000100a00 */
[----:B------:R-:W-:Y:S04]  /*10bb90*/  STL.64 [R1+0xbf40], R32 ;  /* 0x00bf402001007387 */ /* 0x000fe80000100a00 */
[----:B------:R2:W-:Y:S04]  /*10bba0*/  STL.64 [R1+0x22b0], R36 ;  /* 0x0022b02401007387 */ /* 0x0005e80000100a00 */
[----:B------:R3:W-:Y:S04]  /*10bbb0*/  STL.64 [R1+0x22b8], R38 ;  /* 0x0022b82601007387 */ /* 0x0007e80000100a00 */
        /* <DEDUP_REMOVED lines=9> */
[----:B--2---:R-:W-:Y:S04]  /*10bc50*/  STL.64 [R1+0xbfc0], R48 ;  /* 0x00bfc03001007387 */ /* 0x004fe80000100a00 */
[----:B0-----:R-:W2:Y:S04]  /*10bc60*/  LDL.LU R40, [R1+0x21e0] ;  /* 0x0021e00001287983 */ /* 0x001ea80000300800 */
[----:B------:R-:W2:Y:S04]  /*10bc70*/  LDL.LU R41, [R1+0x21e4] ;  /* 0x0021e40001297983 */ /* 0x000ea80000300800 */
[----:B-1----:R-:W3:Y:S04]  /*10bc80*/  LDL.LU R42, [R1+0x21e8] ;  /* 0x0021e800012a7983 */ /* 0x002ee80000300800 */
[----:B------:R-:W3:Y:S01]  /*10bc90*/  LDL.LU R43, [R1+0x21ec] ;  /* 0x0021ec00012b7983 */ /* 0x000ee20000300800 */
[----:B------:R-:W-:-:S02]  /*10bca0*/  IMAD.MOV.U32 R46, RZ, RZ, R10 ;  /* 0x000000ffff2e7224 */ /* 0x000fc400078e000a */
[----:B------:R-:W-:Y:S02]  /*10bcb0*/  IMAD.MOV.U32 R47, RZ, RZ, R9 ;  /* 0x000000ffff2f7224 */ /* 0x000fe400078e0009 */
        /* <DEDUP_REMOVED lines=15> */
[----:B----4-:R-:W4:Y:S04]  /*10bdb0*/  LDL.LU R16, [R1+0x2270] ;  /* 0x0022700001107983 */ /* 0x010f280000300800 */
[----:B------:R-:W4:Y:S04]  /*10bdc0*/  LDL.LU R17, [R1+0x2274] ;  /* 0x0022740001117983 */ /* 0x000f280000300800 */
[----:B------:R-:W4:Y:S04]  /*10bdd0*/  LDL.LU R18, [R1+0x2278] ;  /* 0x0022780001127983 */ /* 0x000f280000300800 */
[----:B------:R-:W4:Y:S04]  /*10bde0*/  LDL.LU R19, [R1+0x227c] ;  /* 0x00227c0001137983 */ /* 0x000f280000300800 */
[----:B0-----:R-:W2:Y:S04]  /*10bdf0*/  LDL.LU R44, [R1+0x2280] ;  /* 0x00228000012c7983 */ /* 0x001ea80000300800 */
        /* <DEDUP_REMOVED lines=47> */
[----:B------:R0:W-:Y:S04]  /*10c0f0*/  STL.64 [R1+0xbef8], R22 ;  /* 0x00bef81601007387 */ /* 0x0001e80000100a00 */
[----:B0-----:R-:W4:Y:S04]  /*10c100*/  LDL.LU R22, [R1+0x3c34] ;  /* 0x003c340001167983 */ /* 0x001f280000300800 */
[----:B------:R-:W4:Y:S04]  /*10c110*/  LDL.LU R23, [R1+0x3c3c] ;  /* 0x003c3c0001177983 */ /* 0x000f280000300800 */
[----:B------:R0:W-:Y:S04]  /*10c120*/  STL.64 [R1+0xbef0], R20 ;  /* 0x00bef01401007387 */ /* 0x0001e80000100a00 */
[----:B0-----:R-:W4:Y:S01]  /*10c130*/  LDL.LU R21, [R1+0x3c2c] ;  /* 0x003c2c0001157983 */ /* 0x001f220000300800 */
[C---:B---3--:R-:W-:Y:S06]  /*10c140*/  HMMA.16816.F32 R40, R4.reuse, R18, R40 ;  /* 0x000000120428723c */ /* 0x048fec0000001828 */
        /* <DEDUP_REMOVED lines=25> */
[----:B0-----:R-:W2:Y:S04]  /*10c2e0*/  LDL.LU.64 R10, [R1+0xbfb8] ;  /* 0x00bfb800010a7983 */ /* 0x001ea80000300a00 */
[----:B------:R-:W4:Y:S04]  /*10c2f0*/  LDL.LU.64 R8, [R1+0xbfb0] ;  /* 0x00bfb00001087983 */ /* 0x000f280000300a00 */
        /* <DEDUP_REMOVED lines=14> */
[----:B------:R4:W-:Y:S02]  /*10c3e0*/  STL.64 [R1+0x2228], R14 ;  /* 0x0022280e01007387 */ /* 0x0009e40000100a00 */
[C---:B----4-:R-:W-:Y:S02]  /*10c3f0*/  HMMA.16816.F32 R12, R4.reuse, R8, R24 ;  /* 0x00000008040c723c */ /* 0x050fe40000001818 */
[----:B------:R-:W-:Y:S04]  /*10c400*/  STL.64 [R1+0xbf88], R10 ;  /* 0x00bf880a01007387 */ /* 0x000fe80000100a00 */
[----:B------:R0:W-:Y:S01]  /*10c410*/  STL.64 [R1+0xbf80], R8 ;  /* 0x00bf800801007387 */ /* 0x0001e20000100a00 */
[----:B------:R-:W-:Y:S06]  /*10c420*/  HMMA.16816.F32 R16, R4, R2, R32 ;  /* 0x000000020410723c */ /* 0x000fec0000001820 */
[----:B0-----:R-:W-:Y:S10]  /*10c430*/  HMMA.16816.F32 R8, R28, R46, R40 ;  /* 0x0000002e1c08723c */ /* 0x001ff40000001828 */
[----:B------:R-:W-:Y:S04]  /*10c440*/  STL.64 [R1+0x2210], R12 ;  /* 0x0022100c01007387 */ /* 0x000fe80000100a00 */
[----:B------:R0:W-:Y:S02]  /*10c450*/  STL.64 [R1+0x2218], R14 ;  /* 0x0022180e01007387 */ /* 0x0001e40000100a00 */
[----:B0-----:R-:W-:Y:S06]  /*10c460*/  HMMA.16816.F32 R12, R4, R44, R36 ;  /* 0x0000002c040c723c */ /* 0x001fec0000001824 */
[----:B---3--:R-:W-:Y:S01]  /*10c470*/  HMMA.16816.F32 R4, R28, R56, R48 ;  /* 0x000000381c04723c */ /* 0x008fe20000001830 */
[----:B------:R0:W-:Y:S04]  /*10c480*/  STL.64 [R1+0x2200], R16 ;  /* 0x0022001001007387 */ /* 0x0001e80000100a00 */
[----:B------:R-:W-:-:S12]  /*10c490*/  STL.64 [R1+0x2208], R18 ;  /* 0x0022081201007387 */ /* 0x000fd80000100a00 */
[----:B------:R-:W-:Y:S04]  /*10c4a0*/  STL.64 [R1+0x21f0], R12 ;  /* 0x0021f00c01007387 */ /* 0x000fe80000100a00 */
[----:B------:R-:W-:Y:S04]  /*10c4b0*/  STL.64 [R1+0x21f8], R14 ;  /* 0x0021f80e01007387 */ /* 0x000fe80000100a00 */
[----:B------:R-:W-:Y:S04]  /*10c4c0*/  STL.64 [R1+0x21e0], R8 ;  /* 0x0021e00801007387 */ /* 0x000fe80000100a00 */
[----:B------:R-:W-:Y:S04]  /*10c4d0*/  STL.64 [R1+0x21e8], R10 ;  /* 0x0021e80a01007387 */ /* 0x000fe80000100a00 */
[----:B------:R-:W-:Y:S04]  /*10c4e0*/  STL [R1+0xbec8], R0 ;  /* 0x00bec80001007387 */ /* 0x000fe80000100800 */
[----:B------:R-:W-:Y:S04]  /*10c4f0*/  STL.64 [R1+0x21d0], R4 ;  /* 0x0021d00401007387 */ /* 0x000fe80000100a00 */
[----:B------:R1:W-:Y:S04]  /*10c500*/  STL.64 [R1+0x21d8], R6 ;  /* 0x0021d80601007387 */ /* 0x0003e80000100a00 */
[----:B0-----:R-:W2:Y:S01]  /*10c510*/  LDL.LU R16, [R1+0x20b0] ;  /* 0x0020b00001107983 */ /* 0x001ea20000300800 */
[----:B-1----:R-:W-:-:S15]  /*10c520*/  HMMA.16816.F32 R4, R28, R58, R52 ;  /* 0x0000003a1c04723c */ /* 0x002fde0000001834 */
        /* <DEDUP_REMOVED lines=26> */
[----:B------:R-:W2:Y:S04]  /*10c6d0*/  LDL R10, [R1] ;  /* 0x00000000010a7983 */ /* 0x000ea80000100800 */
[----:B------:R-:W2:Y:S04]  /*10c6e0*/  LDL R11, [R1+0x4] ;  /* 0x00000400010b7983 */ /* 0x000ea80000100800 */
[----:B0-----:R-:W3:Y:S04]  /*10c6f0*/  LDL.LU R4, [R1+0x21b0] ;  /* 0x0021b00001047983 */ /* 0x001ee80000300800 */
[----:B------:R-:W3:Y:S04]  /*10c700*/  LDL.LU R5, [R1+0x21b4] ;  /* 0x0021b40001057983 */ /* 0x000ee80000300800 */
[----:B------:R-:W3:Y:S04]  /*10c710*/  LDL.LU R6, [R1+0x21b8] ;  /* 0x0021b80001067983 */ /* 0x000ee80000300800 */
[----:B------:R-:W3:Y:S04]  /*10c720*/  LDL.LU R7, [R1+0x21bc] ;  /* 0x0021bc0001077983 */ /* 0x000ee80000300800 */
[----:B------:R-:W3:Y:S04]  /*10c730*/  LDL.64 R8, [R1+0x8] ;  /* 0x0000080001087983 */ /* 0x000ee80000100a00 */
        /* <DEDUP_REMOVED lines=32> */
[----:B---3--:R-:W-:Y:S06]  /*10c940*/  HMMA.16816.F32 R4, R28, R8, R4 ;  /* 0x000000081c04723c */ /* 0x008fec0000001804 */
[----:B------:R-:W-:-:S02]  /*10c950*/  IMAD.MOV.U32 R0, RZ, RZ, R9 ;  /* 0x000000ffff007224 */ /* 0x000fc400078e0009 */
[C---:B--2---:R-:W-:Y:S06]  /*10c960*/  HMMA.16816.F32 R8, R28.reuse, R10, R16 ;  /* 0x0000000a1c08723c */ /* 0x044fec0000001810 */
[C---:B----4-:R-:W-:Y:S09]  /*10c970*/  HMMA.16816.F32 R56, R28.reuse, R60, R56 ;  /* 0x0000003c1c38723c */ /* 0x050ff20000001838 */
        /* <DEDUP_REMOVED lines=74> */
[----:B------:R-:W-:-:S15]  /*10ce20*/  STL.64 [R1+0xbe38], R44 ;  /* 0x00be382c01007387 */ /* 0x000fde0000100a00 */
[----:B------:R-:W-:-:S01]  /*10ce30*/  NOP ;  /* 0x0000000000007918 */ /* 0x000fc20000000000 */
[----:B------:R-:W-:Y:S04]  /*10ce40*/  STL.64 [R1+0x2100], R48 ;  /* 0x0021003001007387 */ /* 0x000fe80000100a00 */
[----:B------:R4:W-:Y:S02]  /*10ce50*/  STL.64 [R1+0x2108], R50 ;  /* 0x0021083201007387 */ /* 0x0009e40000100a00 */
[C---:B----4-:R-:W-:Y:S06]  /*10ce60*/  HMMA.16816.F32 R48, R28.reuse, R42, R52 ;  /* 0x0000002a1c30723c */ /* 0x050fec0000001834 */
[----:B------:R-:W-:Y:S01]  /*10ce70*/  STL.64 [R1+0xbe50], R42 ;  /* 0x00be502a01007387 */ /* 0x000fe20000100a00 */
[----:B---3--:R-:W-:-:S15]  /*10ce80*/  HMMA.16816.F32 R44, R28, R40, R56 ;  /* 0x000000281c2c723c */ /* 0x008fde0000001838 */
        /* <DEDUP_REMOVED lines=162> */
[----:B------:R-:W-:-:S03]  /*10d8b0*/  IMAD.MOV.U32 R45, RZ, RZ, R0 ;  /* 0x000000ffff2d7224 */ /* 0x000fc600078e0000 */
[----:B----4-:R-:W-:Y:S04]  /*10d8c0*/  STL.64 [R1+0xbea8], R54 ;  /* 0x00bea83601007387 */ /* 0x010fe80000100a00 */
[----:B--2---:R2:W-:Y:S04]  /*10d8d0*/  STL.64 [R1+0xbea0], R52 ;  /* 0x00bea03401007387 */ /* 0x0045e80000100a00 */
[----:B------:R-:W4:Y:S04]  /*10d8e0*/  LDL.LU R56, [R1+0x1f40] ;  /* 0x001f400001387983 */ /* 0x000f280000300800 */
[----:B------:R-:W4:Y:S04]  /*10d8f0*/  LDL.LU R57, [R1+0x1f44] ;  /* 0x001f440001397983 */ /* 0x000f280000300800 */
[----:B------:R-:W4:Y:S04]  /*10d900*/  LDL.LU R58, [R1+0x1f48] ;  /* 0x001f4800013a7983 */ /* 0x000f280000300800 */
[----:B------:R-:W4:Y:S04]  /*10d910*/  LDL.LU R59, [R1+0x1f4c] ;  /* 0x001f4c00013b7983 */ /* 0x000f280000300800 */
[----:B------:R-:W4:Y:S04]  /*10d920*/  LDL R46, [R1] ;  /* 0x00000000012e7983 */ /* 0x000f280000100800 */
[----:B------:R-:W4:Y:S04]  /*10d930*/  LDL R47, [R1+0x4] ;  /* 0x00000400012f7983 */ /* 0x000f280000100800 */
[----:B------:R-:W4:Y:S04]  /*10d940*/  LDL.LU R40, [R1+0x1f50] ;  /* 0x001f500001287983 */ /* 0x000f280000300800 */
[----:B------:R-:W4:Y:S04]  /*10d950*/  LDL.LU R41, [R1+0x1f54] ;  /* 0x001f540001297983 */ /* 0x000f280000300800 */
[----:B------:R-:W4:Y:S04]  /*10d960*/  LDL.LU R42, [R1+0x1f58] ;  /* 0x001f5800012a7983 */ /* 0x000f280000300800 */
[----:B------:R-:W4:Y:S04]  /*10d970*/  LDL.LU R43, [R1+0x1f5c] ;  /* 0x001f5c00012b7983 */ /* 0x000f280000300800 */
[----:B------:R-:W4:Y:S04]  /*10d980*/  LDL R44, [R1+0x8] ;  /* 0x00000800012c7983 */ /* 0x000f280000100800 */
[----:B------:R-:W4:Y:S04]  /*10d990*/  LDL.LU R0, [R1+0xbec8] ;  /* 0x00bec80001007983 */ /* 0x000f280000300800 */
        /* <DEDUP_REMOVED lines=8> */
[----:B------:R-:W4:Y:S04]  /*10da20*/  LDL.64 R10, [R1+0x20] ;  /* 0x00002000010a7983 */ /* 0x000f280000100a00 */
[----:B---3--:R-:W3:Y:S04]  /*10da30*/  LDL R34, [R1+0x10] ;  /* 0x0000100001227983 */ /* 0x008ee80000100800 */
[----:B------:R-:W3:Y:S04]  /*10da40*/  LDL R35, [R1+0x14] ;  /* 0x0000140001237983 */ /* 0x000ee80000100800 */
[----:B--2---:R-:W2:Y:S04]  /*10da50*/  LDL.LU R52, [R1+0x1fb0] ;  /* 0x001fb00001347983 */ /* 0x004ea80000300800 */
[----:B------:R-:W2:Y:S04]  /*10da60*/  LDL.LU R53, [R1+0x1fb4] ;  /* 0x001fb40001357983 */ /* 0x000ea80000300800 */
[----:B------:R-:W2:Y:S04]  /*10da70*/  LDL.LU R54, [R1+0x1fb8] ;  /* 0x001fb80001367983 */ /* 0x000ea80000300800 */
[----:B------:R-:W2:Y:S04]  /*10da80*/  LDL.LU R55, [R1+0x1fbc] ;  /* 0x001fbc0001377983 */ /* 0x000ea80000300800 */
[----:B------:R-:W3:Y:S04]  /*10da90*/  LDL.64 R60, [R1+0x28] ;  /* 0x00002800013c7983 */ /* 0x000ee80000100a00 */
[----:B------:R-:W2:Y:S04]  /*10daa0*/  LDL R32, [R1+0x18] ;  /* 0x0000180001207983 */ /* 0x000ea80000100800 */
        /* <DEDUP_REMOVED lines=21> */
[----:B----4-:R-:W-:Y:S03]  /*10dc00*/  HMMA.16816.F32 R28, R28, R10, R4 ;  /* 0x0000000a1c1c723c */ /* 0x010fe60000001804 */
[----:B------:R-:W2:Y:S04]  /*10dc10*/  LDL.LU.64 R6, [R1+0xbec0] ;  /* 0x00bec00001067983 */ /* 0x000ea80000300a00 */
[----:B------:R-:W2:Y:S01]  /*10dc20*/  LDL.LU.64 R4, [R1+0xbeb8] ;  /* 0x00beb80001047983 */ /* 0x000ea20000300a00 */
[----:B------:R-:W-:-:S02]  /*10dc30*/  IMAD.MOV.U32 R33, RZ, RZ, R0 ;  /* 0x000000ffff217224 */ /* 0x000fc400078e0000 */
[----:B------:R-:W-:Y:S02]  /*10dc40*/  IMAD.MOV.U32 R9, RZ, RZ, R10 ;  /* 0x000000ffff097224 */ /* 0x000fe400078e000a */
[----:B------:R-:W-:Y:S02]  /*10dc50*/  IMAD.MOV.U32 R0, RZ, RZ, R11 ;  /* 0x000000ffff007224 */ /* 0x000fe400078e000b */
[----:B---3--:R-:W-:Y:S02]  /*10dc60*/  IMAD.MOV.U32 R3, RZ, RZ, R60 ;  /* 0x000000ffff037224 */ /* 0x008fe400078e003c */
[----:B------:R-:W-:-:S07]  /*10dc70*/  IMAD.MOV.U32 R8, RZ, RZ, R61 ;  /* 0x000000ffff087224 */ /* 0x000fce00078e003d */
[----:B------:R0:W-:Y:S04]  /*10dc80*/  STL.64 [R1+0x1fc0], R28 ;  /* 0x001fc01c01007387 */ /* 0x0001e80000100a00 */
[----:B------:R1:W-:Y:S04]  /*10dc90*/  STL.64 [R1+0x1fc8], R30 ;  /* 0x001fc81e01007387 */ /* 0x0003e80000100a00 */
[----:B------:R-:W3:Y:S04]  /*10dca0*/  LDL.LU.64 R10, [R1+0xbeb0] ;  /* 0x00beb000010a7983 */ /* 0x000ee80000300a00 */
        /* <DEDUP_REMOVED lines=9> */
[----:B------:R-:W2:Y:S04]  /*10dd40*/  LDL.LU.64 R52, [R1+0xbea0] ;  /* 0x00bea00001347983 */ /* 0x000ea80000300a00 */
[----:B------:R-:W4:Y:S01]  /*10dd50*/  LDL.LU.64 R60, [R1+0xbe98] ;  /* 0x00be9800013c7983 */ /* 0x000f220000300a00 */
[C---:B------:R-:W-:Y:S06]  /*10dd60*/  HMMA.16816.F32 R12, R4.reuse, R32, R12 ;  /* 0x00000020040c723c */ /* 0x040fec000000180c */
[C---:B------:R-:W-:Y:S06]  /*10dd70*/  HMMA.16816.F32 R32, R4.reuse, R34, R20 ;  /* 0x000000220420723c */ /* 0x040fec0000001814 */
[C---:B------:R-:W-:Y:S06]  /*10dd80*/  HMMA.16816.F32 R36, R4.reuse, R44, R36 ;  /* 0x0000002c0424723c */ /* 0x040fec0000001824 */
[C---:B------:R-:W-:Y:S01]  /*10dd90*/  HMMA.16816.F32 R44, R4.reuse, R46, R40 ;  /* 0x0000002e042c723c */ /* 0x040fe20000001828 */
[----:B---3--:R-:W-:Y:S04]  /*10dda0*/  STL.64 [R1+0xbe00], R10 ;  /* 0x00be000a01007387 */ /* 0x008fe80000100a00 */
[----:B------:R0:W-:Y:S04]  /*10ddb0*/  STL.64 [R1+0xbdf8], R8 ;  /* 0x00bdf80801007387 */ /* 0x0001e80000100a00 */
[----:B0-----:R-:W3:Y:S04]  /*10ddc0*/  LDL.LU R8, [R1+0x1ee0] ;  /* 0x001ee00001087983 */ /* 0x001ee80000300800 */
[----:B------:R-:W3:Y:S04]  /*10ddd0*/  LDL.LU R9, [R1+0x1ee4] ;  /* 0x001ee40001097983 */ /* 0x000ee80000300800 */
[----:B------:R-:W3:Y:S04]  /*10dde0*/  LDL.LU R10, [R1+0x1ee8] ;  /* 0x001ee800010a7983 */ /* 0x000ee80000300800 */
[----:B------:R-:W3:Y:S04]  /*10ddf0*/  LDL.LU R11, [R1+0x1eec] ;  /* 0x001eec00010b7983 */ /* 0x000ee80000300800 */
        /* <DEDUP_REMOVED lines=43> */
[C---:B---3--:R-:W-:Y:S06]  /*10e0b0*/  HMMA.16816.F32 R8, R4.reuse, R52, R8 ;  /* 0x000000340408723c */ /* 0x048fec0000001808 */
        /* <DEDUP_REMOVED lines=9> */
[C---:B----4-:R-:W-:Y:S02]  /*10e150*/  HMMA.16816.F32 R8, R4.reuse, R48, R12 ;  /* 0x000000300408723c */ /* 0x050fe4000000180c */
        /* <DEDUP_REMOVED lines=162> */
[----:B------:R-:W4:Y:S01]  /*10eb80*/  LDL.LU R35, [R1+0x1c8c] ;  /* 0x001c8c0001237983 */ /* 0x000f220000300800 */
[----:B------:R-:W-:-:S02]  /*10eb90*/  IMAD.MOV.U32 R50, RZ, RZ, R3 ;  /* 0x000000ffff327224 */ /* 0x000fc400078e0003 */
[----:B------:R-:W-:Y:S02]  /*10eba0*/  IMAD.MOV.U32 R51, RZ, RZ, R8 ;  /* 0x000000ffff337224 */ /* 0x000fe400078e0008 */
[----:B------:R-:W-:Y:S01]  /*10ebb0*/  IMAD.MOV.U32 R48, RZ, RZ, R9 ;  /* 0x000000ffff307224 */ /* 0x000fe200078e0009 */
[----:B----4-:R-:W-:Y:S04]  /*10ebc0*/  STL.64 [R1+0xbd90], R34 ;  /* 0x00bd902201007387 */ /* 0x010fe80000100a00 */
[----:B---3--:R3:W-:Y:S04]  /*10ebd0*/  STL.64 [R1+0xbd88], R32 ;  /* 0x00bd882001007387 */ /* 0x0087e80000100a00 */
[----:B0-----:R-:W4:Y:S04]  /*10ebe0*/  LDL.LU R12, [R1+0x1cc0] ;  /* 0x001cc000010c7983 */ /* 0x001f280000300800 */
        /* <DEDUP_REMOVED lines=21> */
[----:B------:R-:W2:Y:S04]  /*10ed40*/  LDL.LU R9, [R1+0xbd98] ;  /* 0x00bd980001097983 */ /* 0x000ea80000300800 */
[----:B---3--:R-:W3:Y:S04]  /*10ed50*/  LDL.LU R32, [R1+0x1d10] ;  /* 0x001d100001207983 */ /* 0x008ee80000300800 */
[----:B------:R-:W3:Y:S04]  /*10ed60*/  LDL.LU R33, [R1+0x1d14] ;  /* 0x001d140001217983 */ /* 0x000ee80000300800 */
[----:B------:R-:W3:Y:S04]  /*10ed70*/  LDL.LU R34, [R1+0x1d18] ;  /* 0x001d180001227983 */ /* 0x000ee80000300800 */
[----:B------:R-:W3:Y:S01]  /*10ed80*/  LDL.LU R35, [R1+0x1d1c] ;  /* 0x001d1c0001237983 */ /* 0x000ee20000300800 */
[----:B------:R-:W-:-:S02]  /*10ed90*/  IMAD R28, R28, 0x100, R56 ;  /* 0x000001001c1c7824 */ /* 0x000fc400078e0238 */
[----:B------:R-:W-:Y:S02]  /*10eda0*/  IMAD.MOV.U32 R49, RZ, RZ, R0 ;  /* 0x000000ffff317224 */ /* 0x000fe400078e0000 */
[----:B------:R-:W-:Y:S01]  /*10edb0*/  IMAD R29, R29, 0x100, R57 ;  /* 0x000001001d1d7824 */ /* 0x000fe200078e0239 */
[----:B------:R-:W3:Y:S01]  /*10edc0*/  LDL.LU R56, [R1+0x1cd0] ;  /* 0x001cd00001387983 */ /* 0x000ee20000300800 */
[----:B------:R-:W-:-:S03]  /*10edd0*/  IMAD R30, R30, 0x100, R58 ;  /* 0x000001001e1e7824 */ /* 0x000fc600078e023a */
[----:B------:R-:W3:Y:S01]  /*10ede0*/  LDL.LU R57, [R1+0x1cd4] ;  /* 0x001cd40001397983 */ /* 0x000ee20000300800 */
[----:B------:R-:W-:-:S03]  /*10edf0*/  IMAD R31, R31, 0x100, R59 ;  /* 0x000001001f1f7824 */ /* 0x000fc600078e023b */
        /* <DEDUP_REMOVED lines=12> */
[----:B------:R-:W3:Y:S01]  /*10eec0*/  LDL.LU R27, [R1+0x1c9c] ;  /* 0x001c9c00011b7983 */ /* 0x000ee20000300800 */
[C---:B----4-:R-:W-:Y:S06]  /*10eed0*/  HMMA.16816.F32 R44, R4.reuse, R2, R44 ;  /* 0x00000002042c723c */ /* 0x050fec000000182c */
[C---:B--2---:R-:W-:Y:S06]  /*10eee0*/  HMMA.16816.F32 R40, R4.reuse, R8, R40 ;  /* 0x000000080428723c */ /* 0x044fec0000001828 */
[----:B---3--:R-:W-:Y:S01]  /*10eef0*/  HMMA.16816.F32 R4, R4, R48, R32 ;  /* 0x000000300404723c */ /* 0x008fe20000001820 */
[----:B------:R-:W-:-:S15]  /*10ef00*/  STL [R1+0xbc68], R9 ;  /* 0x00bc680901007387 */ /* 0x000fde0000100800 */
[----:B------:R-:W-:-:S01]  /*10ef10*/  NOP ;  /* 0x0000000000007918 */ /* 0x000fc20000000000 */
[----:B------:R0:W-:Y:S04]  /*10ef20*/  STL.64 [R1+0x1d30], R40 ;  /* 0x001d302801007387 */ /* 0x0001e80000100a00 */
[----:B------:R1:W-:Y:S04]  /*10ef30*/  STL.64 [R1+0x1d38], R42 ;  /* 0x001d382a01007387 */ /* 0x0003e80000100a00 */
[----:B0-----:R-:W2:Y:S04]  /*10ef40*/  LDL.LU R40, [R1+0x1c60] ;  /* 0x001c600001287983 */ /* 0x001ea80000300800 */
[----:B------:R0:W-:Y:S04]  /*10ef50*/  STL.64 [R1+0x1d20], R44 ;  /* 0x001d202c01007387 */ /* 0x0001e80000100a00 */
[----:B------:R3:W-:Y:S04]  /*10ef60*/  STL.64 [R1+0x1d28], R46 ;  /* 0x001d282e01007387 */ /* 0x0007e80000100a00 */
[----:B------:R-:W2:Y:S04]  /*10ef70*/  LDL.LU R41, [R1+0x1c64] ;  /* 0x001c640001297983 */ /* 0x000ea80000300800 */
[----:B-1----:R-:W2:Y:S04]  /*10ef80*/  LDL.LU R42, [R1+0x1c68] ;  /* 0x001c6800012a7983 */ /* 0x002ea80000300800 */
[----:B------:R-:W2:Y:S04]  /*10ef90*/  LDL.LU R43, [R1+0x1c6c] ;  /* 0x001c6c00012b7983 */ /* 0x000ea80000300800 */
[----:B0-----:R-:W4:Y:S04]  /*10efa0*/  LDL.LU R44, [R1+0x1c50] ;  /* 0x001c5000012c7983 */ /* 0x001f280000300800 */
[----:B------:R-:W4:Y:S04]  /*10efb0*/  LDL.LU R45, [R1+0x1c54] ;  /* 0x001c5400012d7983 */ /* 0x000f280000300800 */
[----:B---3--:R-:W4:Y:S04]  /*10efc0*/  LDL.LU R46, [R1+0x1c58] ;  /* 0x001c5800012e7983 */ /* 0x008f280000300800 */
[----:B------:R-:W4:Y:S04]  /*10efd0*/  LDL.LU R47, [R1+0x1c5c] ;  /* 0x001c5c00012f7983 */ /* 0x000f280000300800 */
[----:B------:R-:W3:Y:S04]  /*10efe0*/  LDL.LU.64 R34, [R1+0xbd90] ;  /* 0x00bd900001227983 */ /* 0x000ee80000300a00 */
[----:B------:R-:W3:Y:S04]  /*10eff0*/  LDL.LU.64 R32, [R1+0xbd88] ;  /* 0x00bd880001207983 */ /* 0x000ee80000300a00 */
[----:B------:R-:W-:Y:S04]  /*10f000*/  STL.64 [R1+0x1d00], R4 ;  /* 0x001d000401007387 */ /* 0x000fe80000100a00 */
[----:B------:R0:W-:Y:S04]  /*10f010*/  STL.64 [R1+0x1d08], R6 ;  /* 0x001d080601007387 */ /* 0x0001e80000100a00 */
[----:B0-----:R-:W2:Y:S01]  /*10f020*/  LDL.64 R6, [R1+0x18] ;  /* 0x0000180001067983 */ /* 0x001ea20000100a00 */
[----:B------:R-:W-:-:S02]  /*10f030*/  F2FP.F16.E5M2.UNPACK_B R28, R28 ;  /* 0x0000001cff1c723e */ /* 0x000fc400020004ff */
[----:B------:R-:W-:Y:S02]  /*10f040*/  F2FP.F16.E5M2.UNPACK_B R29, R29 ;  /* 0x0000001dff1d723e */ /* 0x000fe400020004ff */
[----:B------:R-:W-:Y:S02]  /*10f050*/  F2FP.F16.E5M2.UNPACK_B R30, R30 ;  /* 0x0000001eff1e723e */ /* 0x000fe400020004ff */
[----:B------:R-:W-:-:S07]  /*10f060*/  F2FP.F16.E5M2.UNPACK_B R31, R31 ;  /* 0x0000001fff1f723e */ /* 0x000fce00020004ff */
[C---:B------:R-:W-:Y:S06]  /*10f070*/  HMMA.16816.F32 R48, R28.reuse, R50, R36 ;  /* 0x000000321c30723c */ /* 0x040fec0000001824 */
[----:B------:R-:W-:Y:S01]  /*10f080*/  HMMA.16816.F32 R56, R28, R10, R56 ;  /* 0x0000000a1c38723c */ /* 0x000fe20000001838 */
[----:B------:R-:W4:Y:S04]  /*10f090*/  LDL.LU.64 R38, [R1+0xbd80] ;  /* 0x00bd800001267983 */ /* 0x000f280000300a00 */
[----:B------:R-:W4:-:S12]  /*10f0a0*/  LDL.LU.64 R36, [R1+0xbd78] ;  /* 0x00bd780001247983 */ /* 0x000f180000300a00 */
        /* <DEDUP_REMOVED lines=31> */
[----:B0-----:R-:W2:Y:S01]  /*10f2a0*/  LDL.LU R12, [R1+0x1b40] ;  /* 0x001b4000010c7983 */ /* 0x001ea20000300800 */
[C---:B---3--:R-:W-:Y:S06]  /*10f2b0*/  HMMA.16816.F32 R16, R28.reuse, R58, R32 ;  /* 0x0000003a1c10723c */ /* 0x048fec0000001820 */
[----:B----4-:R-:W-:-:S15]  /*10f2c0*/  HMMA.16816.F32 R4, R28, R56, R36 ;  /* 0x000000381c04723c */ /* 0x010fde0000001824 */
[----:B------:R-:W-:-:S02]  /*10f2d0*/  NOP ;  /* 0x0000000000007918 */ /* 0x000fc40000000000 */
[----:B------:R-:W-:Y:S04]  /*10f2e0*/  STL.64 [R1+0x1c80], R16 ;  /* 0x001c801001007387 */ /* 0x000fe80000100a00 */
[----:B------:R2:W-:Y:S04]  /*10f2f0*/  STL.64 [R1+0x1c88], R18 ;  /* 0x001c881201007387 */ /* 0x0005e80000100a00 */
[----:B------:R-:W-:Y:S04]  /*10f300*/  STL.64 [R1+0x1c70], R4 ;  /* 0x001c700401007387 */ /* 0x000fe80000100a00 */
[----:B------:R0:W-:Y:S04]  /*10f310*/  STL.64 [R1+0x1c78], R6 ;  /* 0x001c780601007387 */ /* 0x0001e80000100a00 */
[----:B------:R-:W3:Y:S04]  /*10f320*/  LDL.LU R13, [R1+0x1b44] ;  /* 0x001b4400010d7983 */ /* 0x000ee80000300800 */
[----:B-1----:R-:W3:Y:S04]  /*10f330*/  LDL.LU R14, [R1+0x1b48] ;  /* 0x001b4800010e7983 */ /* 0x002ee80000300800 */
[----:B------:R-:W3:Y:S01]  /*10f340*/  LDL.LU R15, [R1+0x1b4c] ;  /* 0x001b4c00010f7983 */ /* 0x000ee20000300800 */
[C---:B--2---:R-:W-:Y:S06]  /*10f350*/  HMMA.16816.F32 R16, R28.reuse, R54, R40 ;  /* 0x000000361c10723c */ /* 0x044fec0000001828 */
[----:B0-----:R-:W-:Y:S01]  /*10f360*/  HMMA.16816.F32 R4, R28, R52, R44 ;  /* 0x000000341c04723c */ /* 0x001fe2000000182c */
        /* <DEDUP_REMOVED lines=134> */
[----:B------:R-:W-:-:S15]  /*10fbd0*/  STL.64 [R1+0x1b68], R34 ;  /* 0x001b682201007387 */ /* 0x000fde0000100a00 */
[----:B------:R-:W-:-:S02]  /*10fbe0*/  NOP ;  /* 0x0000000000007918 */ /* 0x000fc40000000000 */
[----:B------:R1:W-:Y:S04]  /*10fbf0*/  STL.64 [R1+0x1b50], R24 ;  /* 0x001b501801007387 */ /* 0x0003e80000100a00 */
[----:B------:R2:W-:Y:S04]  /*10fc00*/  STL.64 [R1+0x1b58], R26 ;  /* 0x001b581a01007387 */ /* 0x0005e80000100a00 */
[----:B------:R3:W-:Y:S04]  /*10fc10*/  STL.64 [R1+0x1b40], R12 ;  /* 0x001b400c01007387 */ /* 0x0007e80000100a00 */
[----:B------:R4:W-:Y:S04]  /*10fc20*/  STL.64 [R1+0x1b48], R14 ;  /* 0x001b480e01007387 */ /* 0x0009e80000100a00 */
        /* <DEDUP_REMOVED lines=24> */
[----:B------:R-:W3:Y:S04]  /*10fdb0*/  LDL.LU R36, [R1+0x1a80] ;  /* 0x001a800001247983 */ /* 0x000ee80000300800 */
[----:B------:R-:W3:Y:S04]  /*10fdc0*/  LDL.LU R37, [R1+0x1a84] ;  /* 0x001a840001257983 */ /* 0x000ee80000300800 */
[----:B------:R-:W3:Y:S04]  /*10fdd0*/  LDL.LU R38, [R1+0x1a88] ;  /* 0x001a880001267983 */ /* 0x000ee80000300800 */
[----:B------:R-:W3:Y:S04]  /*10fde0*/  LDL.LU R39, [R1+0x1a8c] ;  /* 0x001a8c0001277983 */ /* 0x000ee80000300800 */
[----:B0-----:R-:W3:Y:S04]  /*10fdf0*/  LDL.64 R32, [R1+0x20] ;  /* 0x0000200001207983 */ /* 0x001ee80000100a00 */
[----:B-1----:R-:W3:Y:S04]  /*10fe00*/  LDL.LU R24, [R1+0x1a90] ;  /* 0x001a900001187983 */ /* 0x002ee80000300800 */
[----:B------:R-:W3:Y:S04]  /*10fe10*/  LDL.LU R25, [R1+0x1a94] ;  /* 0x001a940001197983 */ /* 0x000ee80000300800 */
[----:B------:R-:W3:Y:S04]  /*10fe20*/  LDL.LU R26, [R1+0x1a98] ;  /* 0x001a9800011a7983 */ /* 0x000ee80000300800 */
[----:B------:R-:W3:Y:S04]  /*10fe30*/  LDL.LU R27, [R1+0x1a9c] ;  /* 0x001a9c00011b7983 */ /* 0x000ee80000300800 */
[----:B------:R-:W3:Y:S04]  /*10fe40*/  LDL.LU R12, [R1+0x1b10] ;  /* 0x001b1000010c7983 */ /* 0x000ee80000300800 */
[----:B------:R-:W3:Y:S04]  /*10fe50*/  LDL.LU R13, [R1+0x1b14] ;  /* 0x001b1400010d7983 */ /* 0x000ee80000300800 */
[----:B----4-:R-:W3:Y:S04]  /*10fe60*/  LDL.LU R14, [R1+0x1b18] ;  /* 0x001b1800010e7983 */ /* 0x010ee80000300800 */
        /* <DEDUP_REMOVED lines=48> */
[----:B------:R0:W-:Y:S04]  /*110170*/  STL.64 [R1+0xbbb8], R16 ;  /* 0x00bbb81001007387 */ /* 0x0001e80000100a00 */
[----:B0-----:R-:W3:Y:S04]  /*110180*/  LDL.LU R16, [R1+0x1ac0] ;  /* 0x001ac00001107983 */ /* 0x001ee80000300800 */
[----:B------:R-:W3:Y:S04]  /*110190*/  LDL.LU R17, [R1+0x1ac4] ;  /* 0x001ac40001117983 */ /* 0x000ee80000300800 */
[----:B------:R-:W3:Y:S04]  /*1101a0*/  LDL.LU R18, [R1+0x1ac8] ;  /* 0x001ac80001127983 */ /* 0x000ee80000300800 */
[----:B------:R-:W3:Y:S01]  /*1101b0*/  LDL.LU R19, [R1+0x1acc] ;  /* 0x001acc0001137983 */ /* 0x000ee20000300800 */
[----:B----4-:R-:W-:-:S02]  /*1101c0*/  IMAD R4, R4, 0x100, R10 ;  /* 0x0000010004047824 */ /* 0x010fc400078e020a */
[----:B------:R-:W-:Y:S01]  /*1101d0*/  IMAD R5, R5, 0x100, R11 ;  /* 0x0000010005057824 */ /* 0x000fe200078e020b */
[C---:B--2---:R-:W-:Y:S06]  /*1101e0*/  HMMA.16816.F32 R40, R28.reuse, R14, R40 ;  /* 0x0000000e1c28723c */ /* 0x044fec0000001828 */
        /* <DEDUP_REMOVED lines=15> */
[----:B------:R-:W2:Y:S04]  /*1102e0*/  LDL.LU R15, [R1+0x1adc] ;  /* 0x001adc00010f7983 */ /* 0x000ea80000300800 */
        /* <DEDUP_REMOVED lines=10> */
[----:B------:R-:W-:Y:S01]  /*110390*/  STL.64 [R1+0xbbd0], R10 ;  /* 0x00bbd00a01007387 */ /* 0x000fe20000100a00 */
[----:B------:R-:W-:Y:S01]  /*1103a0*/  HMMA.16816.F32 R16, R28, R2, R16 ;  /* 0x000000021c10723c */ /* 0x000fe20000001810 */
[----:B------:R-:W-:Y:S01]  /*1103b0*/  IMAD R7, R0, 0x100, R7 ;  /* 0x0000010000077824 */ /* 0x000fe200078e0207 */
[----:B------:R-:W-:-:S02]  /*1103c0*/  F2FP.F16.E5M2.UNPACK_B R4, R4 ;  /* 0x00000004ff04723e */ /* 0x000fc400020004ff */
[----:B------:R-:W-:Y:S02]  /*1103d0*/  F2FP.F16.E5M2.UNPACK_B R5, R5 ;  /* 0x00000005ff05723e */ /* 0x000fe400020004ff */
[----:B------:R-:W-:Y:S02]  /*1103e0*/  F2FP.F16.E5M2.UNPACK_B R6, R6 ;  /* 0x00000006ff06723e */ /* 0x000fe400020004ff */
[----:B------:R-:W-:Y:S01]  /*1103f0*/  F2FP.F16.E5M2.UNPACK_B R7, R7 ;  /* 0x00000007ff07723e */ /* 0x000fe200020004ff */
[----:B--2---:R-:W-:Y:S06]  /*110400*/  HMMA.16816.F32 R12, R28, R8, R12 ;  /* 0x000000081c0c723c */ /* 0x004fec000000180c */
[----:B------:R-:W-:-:S15]  /*110410*/  STL.64 [R1+0xbbc8], R8 ;  /* 0x00bbc80801007387 */ /* 0x000fde0000100a00 */
[----:B------:R-:W-:-:S02]  /*110420*/  NOP ;  /* 0x0000000000007918 */ /* 0x000fc40000000000 */
[----:B------:R-:W-:Y:S04]  /*110430*/  STL.64 [R1+0x1ad0], R12 ;  /* 0x001ad00c01007387 */ /* 0x000fe80000100a00 */
[----:B------:R0:W-:Y:S02]  /*110440*/  STL.64 [R1+0x1ad8], R14 ;  /* 0x001ad80e01007387 */ /* 0x0001e40000100a00 */
[----:B0-----:R-:W-:Y:S02]  /*110450*/  HMMA.16816.F32 R12, R28, R32, R20 ;  /* 0x000000201c0c723c */ /* 0x001fe40000001814 */
[----:B------:R-:W-:Y:S04]  /*110460*/  STL.64 [R1+0x1ab0], R16 ;  /* 0x001ab01001007387 */ /* 0x000fe80000100a00 */
[----:B------:R0:W-:Y:S02]  /*110470*/  STL.64 [R1+0x1ab8], R18 ;  /* 0x001ab81201007387 */ /* 0x0001e40000100a00 */
[----:B0-----:R-:W-:-:S15]  /*110480*/  HMMA.16816.F32 R16, R4, R44, R36 ;  /* 0x0000002c0410723c */ /* 0x001fde0000001824 */
        /* <DEDUP_REMOVED lines=8> */
[----:B------:R3:W-:Y:S01]  /*110510*/  STL.64 [R1+0x1a88], R18 ;  /* 0x001a881201007387 */ /* 0x0007e20000100a00 */
[C---:B0-----:R-:W-:Y:S06]  /*110520*/  HMMA.16816.F32 R12, R4.reuse, R46, R40 ;  /* 0x0000002e040c723c */ /* 0x041fec0000001828 */
[----:B---3--:R-:W-:-:S15]  /*110530*/  HMMA.16816.F32 R16, R4, R58, R52 ;  /* 0x0000003a0410723c */ /* 0x008fde0000001834 */
        /* <DEDUP_REMOVED lines=62> */
[----:B0-----:R-:W2:Y:S04]  /*110920*/  LDL.LU.64 R58, [R1+0xbc60] ;  /* 0x00bc6000013a7983 */ /* 0x001ea80000300a00 */
[----:B------:R-:W4:Y:S01]  /*110930*/  LDL.LU.64 R56, [R1+0xbc58] ;  /* 0x00bc580001387983 */ /* 0x000f220000300a00 */
[----:B--2---:R-:W-:-:S15]  /*110940*/  HMMA.16816.F32 R52, R4, R58, R52 ;  /* 0x0000003a0434723c */ /* 0x004fde0000001834 */
        /* <DEDUP_REMOVED lines=9> */
[----:B0-----:R-:W4:Y:S04]  /*1109e0*/  LDL.LU R36, [R1+0x1990] ;  /* 0x0019900001247983 */ /* 0x001f280000300800 */
[----:B------:R-:W4:Y:S04]  /*1109f0*/  LDL.LU R37, [R1+0x1994] ;  /* 0x0019940001257983 */ /* 0x000f280000300800 */
[----:B-1----:R-:W4:Y:S04]  /*110a00*/  LDL.LU R38, [R1+0x1998] ;  /* 0x0019980001267983 */ /* 0x002f280000300800 */
        /* <DEDUP_REMOVED lines=63> */
[----:B------:R-:W4:Y:S01]  /*110e00*/  LDL.LU.64 R36, [R1+0xbbd8] ;  /* 0x00bbd80001247983 */ /* 0x000f220000300a00 */
[----:B--2---:R-:W-:Y:S03]  /*110e10*/  HMMA.16816.F32 R44, R4, R40, R44 ;  /* 0x00000028042c723c */ /* 0x004fe6000000182c */
[----:B------:R-:W-:Y:S04]  /*110e20*/  STL.64 [R1+0xbb68], R42 ;  /* 0x00bb682a01007387 */ /* 0x000fe80000100a00 */
[----:B------:R-:W-:-:S15]  /*110e30*/  STL.64 [R1+0xbb60], R40 ;  /* 0x00bb602801007387 */ /* 0x000fde0000100a00 */
[----:B------:R-:W-:-:S01]  /*110e40*/  NOP ;  /* 0x0000000000007918 */ /* 0x000fc20000000000 */
[----:B------:R-:W-:Y:S04]  /*110e50*/  STL.64 [R1+0x1980], R44 ;  /* 0x0019802c01007387 */ /* 0x000fe80000100a00 */
[----:B------:R4:W-:Y:S01]  /*110e60*/  STL.64 [R1+0x1988], R46 ;  /* 0x0019882e01007387 */ /* 0x0009e20000100a00 */
[C---:B---3--:R-:W-:Y:S06]  /*110e70*/  HMMA.16816.F32 R28, R4.reuse, R32, R28 ;  /* 0x00000020041c723c */ /* 0x048fec000000181c */
[C---:B----4-:R-:W-:Y:S06]  /*110e80*/  HMMA.16816.F32 R44, R4.reuse, R38, R48 ;  /* 0x00000026042c723c */ /* 0x050fec0000001830 */
        /* <DEDUP_REMOVED lines=17> */
[----:B------:R-:W-:-:S02]  /*110fa0*/  IMAD.MOV.U32 R59, RZ, RZ, R8 ;  /* 0x000000ffff3b7224 */ /* 0x000fc400078e0008 */
[----:B------:R-:W-:-:S14]  /*110fb0*/  IMAD.MOV.U32 R58, RZ, RZ, R9 ;  /* 0x000000ffff3a7224 */ /* 0x000fdc00078e0009 */
[----:B------:R-:W-:Y:S04]  /*110fc0*/  STL.64 [R1+0x1920], R28 ;  /* 0x0019201c01007387 */ /* 0x000fe80000100a00 */
[----:B------:R-:W-:Y:S04]  /*110fd0*/  STL.64 [R1+0x1928], R30 ;  /* 0x0019281e01007387 */ /* 0x000fe80000100a00 */
[----:B------:R0:W-:Y:S04]  /*110fe0*/  STL.64 [R1+0x1910], R12 ;  /* 0x0019100c01007387 */ /* 0x0001e80000100a00 */
        /* <DEDUP_REMOVED lines=94> */
[----:B------:R0:W-:Y:S02]  /*1115d0*/  STL.64 [R1+0xbb70], R10 ;  /* 0x00bb700a01007387 */ /* 0x0001e40000100a00 */
[C---:B0-----:R-:W-:Y:S06]  /*1115e0*/  HMMA.16816.F32 R8, R4.reuse, R2, R48 ;  /* 0x000000020408723c */ /* 0x041fec0000001830 */
[----:B------:R-:W-:Y:S01]  /*1115f0*/  HMMA.16816.F32 R4, R4, R58, R52 ;  /* 0x0000003a0404723c */ /* 0x000fe20000001834 */
[----:B------:R-:W-:Y:S04]  /*111600*/  STL [R1+0xbaac], R2 ;  /* 0x00baac0201007387 */ /* 0x000fe80000100800 */
[----:B------:R-:W-:-:S12]  /*111610*/  STL [R1+0xbaa8], R3 ;  /* 0x00baa80301007387 */ /* 0x000fd80000100800 */
[----:B------:R0:W-:Y:S04]  /*111620*/  STL.64 [R1+0x17f0], R8 ;  /* 0x0017f00801007387 */ /* 0x0001e80000100a00 */
[----:B------:R1:W-:Y:S04]  /*111630*/  STL.64 [R1+0x17f8], R10 ;  /* 0x0017f80a01007387 */ /* 0x0003e80000100a00 */
[----:B------:R-:W2:Y:S04]  /*111640*/  LDL.LU R32, [R1+0x1420] ;  /* 0x0014200001207983 */ /* 0x000ea80000300800 */
[----:B------:R-:W-:Y:S04]  /*111650*/  STL.64 [R1+0x17e0], R4 ;  /* 0x0017e00401007387 */ /* 0x000fe80000100a00 */
[----:B------:R-:W-:Y:S04]  /*111660*/  STL.64 [R1+0x17e8], R6 ;  /* 0x0017e80601007387 */ /* 0x000fe80000100a00 */
        /* <DEDUP_REMOVED lines=10> */
[----:B--2---:R2:W-:Y:S04]  /*111710*/  STL.64 [R1+0xbb88], R20 ;  /* 0x00bb881401007387 */ /* 0x0045e80000100a00 */
[----:B------:R-:W4:Y:S04]  /*111720*/  LDL.LU R12, [R1+0x14b0] ;  /* 0x0014b000010c7983 */ /* 0x000f280000300800 */
[----:B------:R-:W4:Y:S04]  /*111730*/  LDL.LU R13, [R1+0x14b4] ;  /* 0x0014b400010d7983 */ /* 0x000f280000300800 */
[----:B------:R-:W3:Y:S04]  /*111740*/  LDL.LU R14, [R1+0x14b8] ;  /* 0x0014b800010e7983 */ /* 0x000ee80000300800 */
[----:B------:R-:W3:Y:S04]  /*111750*/  LDL.LU R15, [R1+0x14bc] ;  /* 0x0014bc00010f7983 */ /* 0x000ee80000300800 */
[----:B---3--:R-:W-:Y:S04]  /*111760*/  STL.64 [R1+0xbba0], R14 ;  /* 0x00bba00e01007387 */ /* 0x008fe80000100a00 */
[----:B----4-:R3:W-:Y:S04]  /*111770*/  STL.64 [R1+0xbb98], R12 ;  /* 0x00bb980c01007387 */ /* 0x0107e80000100a00 */
        /* <DEDUP_REMOVED lines=8> */
[----:B------:R-:W4:Y:S04]  /*111800*/  LDL R34, [R1+0x18] ;  /* 0x0000180001227983 */ /* 0x000f280000100800 */
[----:B------:R-:W4:Y:S04]  /*111810*/  LDL R35, [R1+0x1c] ;  /* 0x00001c0001237983 */ /* 0x000f280000100800 */
[----:B--2---:R-:W4:Y:S04]  /*111820*/  LDL.LU R20, [R1+0x1830] ;  /* 0x0018300001147983 */ /* 0x004f280000300800 */
[----:B------:R-:W4:Y:S04]  /*111830*/  LDL.LU R21, [R1+0x1834] ;  /* 0x0018340001157983 */ /* 0x000f280000300800 */
[----:B------:R-:W4:Y:S04]  /*111840*/  LDL.LU R22, [R1+0x1838] ;  /* 0x0018380001167983 */ /* 0x000f280000300800 */
[----:B------:R-:W4:Y:S04]  /*111850*/  LDL.LU R23, [R1+0x183c] ;  /* 0x00183c0001177983 */ /* 0x000f280000300800 */
[----:B------:R-:W2:Y:S04]  /*111860*/  LDL R32, [R1+0x28] ;  /* 0x0000280001207983 */ /* 0x000ea80000100800 */
[----:B---3--:R-:W2:Y:S04]  /*111870*/  LDL.LU R12, [R1+0x1850] ;  /* 0x00185000010c7983 */ /* 0x008ea80000300800 */
[----:B------:R-:W2:Y:S04]  /*111880*/  LDL.LU R13, [R1+0x1854] ;  /* 0x00185400010d7983 */ /* 0x000ea80000300800 */
[----:B------:R-:W2:Y:S04]  /*111890*/  LDL.LU R14, [R1+0x1858] ;  /* 0x00185800010e7983 */ /* 0x000ea80000300800 */
[----:B------:R-:W2:Y:S04]  /*1118a0*/  LDL.LU R15, [R1+0x185c] ;  /* 0x00185c00010f7983 */ /* 0x000ea80000300800 */
[----:B------:R-:W3:Y:S01]  /*1118b0*/  LDL.64 R6, [R1+0x10] ;  /* 0x0000100001067983 */ /* 0x000ee20000100a00 */
[----:B------:R-:W-:-:S02]  /*1118c0*/  IMAD R28, R28, 0x100, R38 ;  /* 0x000001001c1c7824 */ /* 0x000fc400078e0226 */
[----:B------:R-:W-:Y:S02]  /*1118d0*/  IMAD R29, R29, 0x100, R39 ;  /* 0x000001001d1d7824 */ /* 0x000fe400078e0227 */
[----:B------:R-:W-:Y:S02]  /*1118e0*/  IMAD R30, R30, 0x100, R56 ;  /* 0x000001001e1e7824 */ /* 0x000fe400078e0238 */
[----:B------:R-:W-:Y:S02]  /*1118f0*/  IMAD R31, R31, 0x100, R57 ;  /* 0x000001001f1f7824 */ /* 0x000fe400078e0239 */
[----:B------:R-:W-:Y:S01]  /*111900*/  IMAD.MOV.U32 R33, RZ, RZ, R0 ;  /* 0x000000ffff217224 */ /* 0x000fe200078e0000 */
[----:B------:R-:W-:Y:S02]  /*111910*/  F2FP.F16.E5M2.UNPACK_B R28, R28 ;  /* 0x0000001cff1c723e */ /* 0x000fe400020004ff */
[----:B------:R-:W-:Y:S02]  /*111920*/  F2FP.F16.E5M2.UNPACK_B R29, R29 ;  /* 0x0000001dff1d723e */ /* 0x000fe400020004ff */
[----:B------:R-:W-:-:S02]  /*111930*/  F2FP.F16.E5M2.UNPACK_B R30, R30 ;  /* 0x0000001eff1e723e */ /* 0x000fc400020004ff */
[----:B------:R-:W-:Y:S01]  /*111940*/  F2FP.F16.E5M2.UNPACK_B R31, R31 ;  /* 0x0000001fff1f723e */ /* 0x000fe200020004ff */
        /* <DEDUP_REMOVED lines=30> */
[C---:B--2---:R-:W-:Y:S06]  /*111b30*/  HMMA.16816.F32 R12, R28.reuse, R32, R12 ;  /* 0x000000201c0c723c */ /* 0x044fec000000180c */
[C---:B----4-:R-:W-:Y:S06]  /*111b40*/  HMMA.16816.F32 R32, R28.reuse, R34, R20 ;  /* 0x000000221c20723c */ /* 0x050fec0000001814 */
        /* <DEDUP_REMOVED lines=13> */
[----:B0-----:R-:W2:Y:S01]  /*111c20*/  LDL.LU.64 R10, [R1+0xbb70] ;  /* 0x00bb7000010a7983 */ /* 0x001ea20000300a00 */
[C---:B------:R-:W-:Y:S06]  /*111c30*/  HMMA.16816.F32 R40, R28.reuse, R2, R40 ;  /* 0x000000021c28723c */ /* 0x040fec0000001828 */
[C---:B------:R-:W-:Y:S06]  /*111c40*/  HMMA.16816.F32 R44, R28.reuse, R4, R44 ;  /* 0x000000041c2c723c */ /* 0x040fec000000182c */
[----:B------:R-:W-:Y:S01]  /*111c50*/  HMMA.16816.F32 R56, R28, R60, R56 ;  /* 0x0000003c1c38723c */ /* 0x000fe20000001838 */
[----:B------:R-:W-:-:S02]  /*111c60*/  IMAD.MOV.U32 R8, RZ, RZ, R6 ;  /* 0x000000ffff087224 */ /* 0x000fc400078e0006 */
[----:B------:R-:W-:Y:S01]  /*111c70*/  IMAD.MOV.U32 R9, RZ, RZ, R7 ;  /* 0x000000ffff097224 */ /* 0x000fe200078e0007 */
[----:B--2---:R-:W-:Y:S04]  /*111c80*/  STL.64 [R1+0xbb08], R10 ;  /* 0x00bb080a01007387 */ /* 0x004fe80000100a00 */
[----:B------:R0:W-:Y:S04]  /*111c90*/  STL.64 [R1+0xbb00], R8 ;  /* 0x00bb000801007387 */ /* 0x0001e80000100a00 */
[----:B0-----:R-:W2:Y:S04]  /*111ca0*/  LDL.LU R8, [R1+0x14e0] ;  /* 0x0014e00001087983 */ /* 0x001ea80000300800 */
[----:B------:R-:W2:Y:S04]  /*111cb0*/  LDL.LU R9, [R1+0x14e4] ;  /* 0x0014e40001097983 */ /* 0x000ea80000300800 */
[----:B------:R-:W2:Y:S04]  /*111cc0*/  LDL.LU R10, [R1+0x14e8] ;  /* 0x0014e800010a7983 */ /* 0x000ea80000300800 */
[----:B------:R-:W2:Y:S04]  /*111cd0*/  LDL.LU R11, [R1+0x14ec] ;  /* 0x0014ec00010b7983 */ /* 0x000ea80000300800 */
        /* <DEDUP_REMOVED lines=8> */
[----:B------:R-:W-:Y:S04]  /*111d60*/  STL.64 [R1+0x1780], R56 ;  /* 0x0017803801007387 */ /* 0x000fe80000100a00 */
[----:B------:R0:W-:Y:S04]  /*111d70*/  STL.64 [R1+0x1788], R58 ;  /* 0x0017883a01007387 */ /* 0x0001e80000100a00 */
[----:B0-----:R-:W3:Y:S04]  /*111d80*/  LDL.LU.64 R58, [R1+0xbb48] ;  /* 0x00bb4800013a7983 */ /* 0x001ee80000300a00 */
[----:B------:R-:W2:Y:S01]  /*111d90*/  LDL.LU.64 R56, [R1+0xbb40] ;  /* 0x00bb400001387983 */ /* 0x000ea20000300a00 */
        /* <DEDUP_REMOVED lines=13> */
[C---:B----4-:R-:W-:Y:S06]  /*111e70*/  HMMA.16816.F32 R56, R28.reuse, R54, R8 ;  /* 0x000000361c38723c */ /* 0x050fec0000001808 */
[C---:B--2---:R-:W-:Y:S01]  /*111e80*/  HMMA.16816.F32 R8, R28.reuse, R52, R12 ;  /* 0x000000341c08723c */ /* 0x044fe2000000180c */
[----:B------:R-:W-:Y:S05]  /*111e90*/  STL.64 [R1+0xba78], R54 ;  /* 0x00ba783601007387 */ /* 0x000fea0000100a00 */
[C---:B------:R-:W-:Y:S11]  /*111ea0*/  HMMA.16816.F32 R12, R28.reuse, R50, R16 ;  /* 0x000000321c0c723c */ /* 0x040ff60000001810 */
        /* <DEDUP_REMOVED lines=8> */
[----:B------:R0:W-:Y:S04]  /*111f30*/  STL.64 [R1+0x1738], R14 ;  /* 0x0017380e01007387 */ /* 0x0001e80000100a00 */
[----:B------:R-:W-:Y:S01]  /*111f40*/  STL.64 [R1+0xba48], R48 ;  /* 0x00ba483001007387 */ /* 0x000fe20000100a00 */
[C---:B0-----:R-:W-:Y:S08]  /*111f50*/  HMMA.16816.F32 R12, R28.reuse, R46, R24 ;  /* 0x0000002e1c0c723c */ /* 0x041ff00000001818 */
[----:B------:R-:W-:Y:S04]  /*111f60*/  STL.64 [R1+0x1720], R8 ;  /* 0x0017200801007387 */ /* 0x000fe80000100a00 */
[----:B------:R0:W-:Y:S02]  /*111f70*/  STL.64 [R1+0x1728], R10 ;  /* 0x0017280a01007387 */ /* 0x0001e40000100a00 */
[C---:B0-----:R-:W-:Y:S02]  /*111f80*/  HMMA.16816.F32 R8, R28.reuse, R44, R32 ;  /* 0x0000002c1c08723c */ /* 0x041fe40000001820 */
[----:B------:R-:W-:Y:S07]  /*111f90*/  STL.64 [R1+0xba30], R46 ;  /* 0x00ba302e01007387 */ /* 0x000fee0000100a00 */
[----:B------:R-:W-:Y:S04]  /*111fa0*/  STL.64 [R1+0x1710], R12 ;  /* 0x0017100c01007387 */ /* 0x000fe80000100a00 */
[----:B------:R-:W-:Y:S04]  /*111fb0*/  STL.64 [R1+0x1718], R14 ;  /* 0x0017180e01007387 */ /* 0x000fe80000100a00 */
[----:B------:R-:W-:Y:S06]  /*111fc0*/  STL.64 [R1+0xba28], R44 ;  /* 0x00ba282c01007387 */ /* 0x000fec0000100a00 */
        /* <DEDUP_REMOVED lines=46> */
[----:B------:R-:W4:Y:S01]  /*1122b0*/  LDL.LU R23, [R1+0x12ec] ;  /* 0x0012ec0001177983 */ /* 0x000f220000300800 */
[----:B------:R-:W-:-:S03]  /*1122c0*/  IMAD.MOV.U32 R2, RZ, RZ, R4 ;  /* 0x000000ffff027224 */ /* 0x000fc600078e0004 */
[----:B------:R-:W4:Y:S01]  /*1122d0*/  LDL.LU R57, [R1+0x3ccc] ;  /* 0x003ccc0001397983 */ /* 0x000f220000300800 */
[----:B------:R-:W-:-:S03]  /*1122e0*/  IMAD.MOV.U32 R0, RZ, RZ, R3 ;  /* 0x000000ffff007224 */ /* 0x000fc600078e0003 */
[----:B------:R-:W4:Y:S01]  /*1122f0*/  LDL.LU R4, [R1+0x3cc8] ;  /* 0x003cc80001047983 */ /* 0x000f220000300800 */
[----:B------:R-:W-:-:S03]  /*112300*/  IMAD.MOV.U32 R3, RZ, RZ, R5 ;  /* 0x000000ffff037224 */ /* 0x000fc600078e0005 */
        /* <DEDUP_REMOVED lines=94> */
[----:B------:R-:W-:Y:S01]  /*1128f0*/  STL.64 [R1+0x1628], R18 ;  /* 0x0016281201007387 */ /* 0x000fe20000100a00 */
[----:B------:R-:W-:-:S02]  /*112900*/  IMAD.MOV.U32 R38, RZ, RZ, R2 ;  /* 0x000000ffff267224 */ /* 0x000fc400078e0002 */
[----:B------:R-:W-:-:S14]  /*112910*/  IMAD.MOV.U32 R39, RZ, RZ, R3 ;  /* 0x000000ffff277224 */ /* 0x000fdc00078e0003 */
[----:B------:R0:W-:Y:S04]  /*112920*/  STL.64 [R1+0x1610], R12 ;  /* 0x0016100c01007387 */ /* 0x0001e80000100a00 */
[----:B------:R1:W-:Y:S04]  /*112930*/  STL.64 [R1+0x1618], R14 ;  /* 0x0016180e01007387 */ /* 0x0003e80000100a00 */
[----:B------:R-:W2:Y:S04]  /*112940*/  LDL.LU R2, [R1+0xbaac] ;  /* 0x00baac0001027983 */ /* 0x000ea80000300800 */
[----:B------:R-:W2:Y:S04]  /*112950*/  LDL.LU R3, [R1+0xbaa8] ;  /* 0x00baa80001037983 */ /* 0x000ea80000300800 */
[----:B------:R-:W3:Y:S04]  /*112960*/  LDL.LU R32, [R1+0x1100] ;  /* 0x0011000001207983 */ /* 0x000ee80000300800 */
[----:B------:R-:W3:Y:S04]  /*112970*/  LDL.LU R33, [R1+0x1104] ;  /* 0x0011040001217983 */ /* 0x000ee80000300800 */
[----:B------:R-:W4:Y:S04]  /*112980*/  LDL.LU R34, [R1+0x1108] ;  /* 0x0011080001227983 */ /* 0x000f280000300800 */
[----:B------:R-:W4:Y:S01]  /*112990*/  LDL.LU R35, [R1+0x110c] ;  /* 0x00110c0001237983 */ /* 0x000f220000300800 */
[----:B------:R-:W-:-:S02]  /*1129a0*/  IMAD.MOV.U32 R36, RZ, RZ, R7 ;  /* 0x000000ffff247224 */ /* 0x000fc400078e0007 */
[----:B------:R-:W-:Y:S02]  /*1129b0*/  IMAD.MOV.U32 R37, RZ, RZ, R0 ;  /* 0x000000ffff257224 */ /* 0x000fe400078e0000 */
[----:B------:R-:W-:Y:S02]  /*1129c0*/  IMAD.MOV.U32 R22, RZ, RZ, R8 ;  /* 0x000000ffff167224 */ /* 0x000fe400078e0008 */
[----:B------:R-:W-:Y:S01]  /*1129d0*/  IMAD.MOV.U32 R23, RZ, RZ, R9 ;  /* 0x000000ffff177224 */ /* 0x000fe200078e0009 */
[----:B----4-:R-:W-:Y:S04]  /*1129e0*/  STL.64 [R1+0xba88], R34 ;  /* 0x00ba882201007387 */ /* 0x010fe80000100a00 */
[----:B---3--:R-:W-:Y:S04]  /*1129f0*/  STL.64 [R1+0xba80], R32 ;  /* 0x00ba802001007387 */ /* 0x008fe80000100a00 */
        /* <DEDUP_REMOVED lines=8> */
[----:B------:R-:W2:Y:S04]  /*112a80*/  LDL.LU R8, [R1+0xbaa4] ;  /* 0x00baa40001087983 */ /* 0x000ea80000300800 */
[----:B------:R-:W2:Y:S04]  /*112a90*/  LDL.LU R9, [R1+0xbaa0] ;  /* 0x00baa00001097983 */ /* 0x000ea80000300800 */
[----:B0-----:R-:W4:Y:S04]  /*112aa0*/  LDL.LU R12, [R1+0x1150] ;  /* 0x00115000010c7983 */ /* 0x001f280000300800 */
[----:B------:R-:W4:Y:S04]  /*112ab0*/  LDL.LU R13, [R1+0x1154] ;  /* 0x00115400010d7983 */ /* 0x000f280000300800 */
[----:B-1----:R-:W4:Y:S04]  /*112ac0*/  LDL.LU R14, [R1+0x1158] ;  /* 0x00115800010e7983 */ /* 0x002f280000300800 */
[----:B------:R-:W4:Y:S04]  /*112ad0*/  LDL.LU R15, [R1+0x115c] ;  /* 0x00115c00010f7983 */ /* 0x000f280000300800 */
        /* <DEDUP_REMOVED lines=11> */
[----:B------:R-:W4:Y:S01]  /*112b90*/  LDL.LU R35, [R1+0x11cc] ;  /* 0x0011cc0001237983 */ /* 0x000f220000300800 */
        /* <DEDUP_REMOVED lines=24> */
[----:B--2---:R-:W-:-:S15]  /*112d20*/  HMMA.16816.F32 R36, R28, R8, R36 ;  /* 0x000000081c24723c */ /* 0x004fde0000001824 */
[----:B------:R-:W-:-:S08]  /*112d30*/  NOP ;  /* 0x0000000000007918 */ /* 0x000fd00000000000 */
[----:B------:R-:W-:Y:S04]  /*112d40*/  STL.64 [R1+0x1600], R36 ;  /* 0x0016002401007387 */ /* 0x000fe80000100a00 */
[----:B------:R0:W-:Y:S04]  /*112d50*/  STL.64 [R1+0x1608], R38 ;  /* 0x0016082601007387 */ /* 0x0001e80000100a00 */
[----:B0-----:R-:W2:Y:S04]  /*112d60*/  LDL.LU.64 R38, [R1+0xba98] ;  /* 0x00ba980001267983 */ /* 0x001ea80000300a00 */
[----:B------:R-:W2:Y:S04]  /*112d70*/  LDL.LU.64 R36, [R1+0xba90] ;  /* 0x00ba900001247983 */ /* 0x000ea80000300a00 */
[----:B------:R0:W-:Y:S04]  /*112d80*/  STL.64 [R1+0xb990], R10 ;  /* 0x00b9900a01007387 */ /* 0x0001e80000100a00 */
[----:B0-----:R-:W3:Y:S01]  /*112d90*/  LDL.64 R10, [R1+0x20] ;  /* 0x00002000010a7983 */ /* 0x001ee20000100a00 */
[----:B----4-:R-:W-:Y:S03]  /*112da0*/  HMMA.16816.F32 R32, R28, R2, R32 ;  /* 0x000000021c20723c */ /* 0x010fe60000001820 */
[----:B------:R-:W-:-:S15]  /*112db0*/  STL.64 [R1+0xb988], R8 ;  /* 0x00b9880801007387 */ /* 0x000fde0000100a00 */
[----:B------:R-:W-:-:S05]  /*112dc0*/  NOP ;  /* 0x0000000000007918 */ /* 0x000fca0000000000 */
[----:B------:R-:W-:Y:S04]  /*112dd0*/  STL.64 [R1+0x15f0], R32 ;  /* 0x0015f02001007387 */ /* 0x000fe80000100a00 */
[----:B------:R0:W-:Y:S04]  /*112de0*/  STL.64 [R1+0x15f8], R34 ;  /* 0x0015f82201007387 */ /* 0x0001e80000100a00 */
[----:B0-----:R-:W4:Y:S04]  /*112df0*/  LDL.LU.64 R34, [R1+0xba88] ;  /* 0x00ba880001227983 */ /* 0x001f280000300a00 */
[----:B------:R-:W4:Y:S01]  /*112e00*/  LDL.LU.64 R32, [R1+0xba80] ;  /* 0x00ba800001207983 */ /* 0x000f220000300a00 */
[----:B---3--:R-:W-:Y:S03]  /*112e10*/  HMMA.16816.F32 R28, R28, R10, R52 ;  /* 0x0000000a1c1c723c */ /* 0x008fe60000001834 */
[----:B------:R-:W3:Y:S04]  /*112e20*/  LDL.LU.64 R54, [R1+0xba78] ;  /* 0x00ba780001367983 */ /* 0x000ee80000300a00 */
[----:B------:R-:W3:-:S15]  /*112e30*/  LDL.LU.64 R52, [R1+0xba70] ;  /* 0x00ba700001347983 */ /* 0x000ede0000300a00 */
[----:B------:R-:W-:-:S01]  /*112e40*/  NOP ;  /* 0x0000000000007918 */ /* 0x000fc20000000000 */
[----:B------:R-:W-:Y:S04]  /*112e50*/  STL.64 [R1+0x15e0], R28 ;  /* 0x0015e01c01007387 */ /* 0x000fe80000100a00 */
[----:B------:R0:W-:Y:S04]  /*112e60*/  STL.64 [R1+0x15e8], R30 ;  /* 0x0015e81e01007387 */ /* 0x0001e80000100a00 */
[----:B0-----:R-:W2:Y:S01]  /*112e70*/  LDL.64 R30, [R1+0x28] ;  /* 0x00002800011e7983 */ /* 0x001ea20000100a00 */
[----:B------:R-:W-:Y:S01]  /*112e80*/  IMAD R7, R0, 0x100, R7 ;  /* 0x0000010000077824 */ /* 0x000fe200078e0207 */
[----:B------:R-:W-:-:S02]  /*112e90*/  F2FP.F16.E5M2.UNPACK_B R4, R4 ;  /* 0x00000004ff04723e */ /* 0x000fc400020004ff */
[----:B------:R-:W-:Y:S02]  /*112ea0*/  F2FP.F16.E5M2.UNPACK_B R5, R5 ;  /* 0x00000005ff05723e */ /* 0x000fe400020004ff */
[----:B------:R-:W-:Y:S02]  /*112eb0*/  F2FP.F16.E5M2.UNPACK_B R6, R6 ;  /* 0x00000006ff06723e */ /* 0x000fe400020004ff */
[----:B------:R-:W-:Y:S01]  /*112ec0*/  F2FP.F16.E5M2.UNPACK_B R7, R7 ;  /* 0x00000007ff07723e */ /* 0x000fe200020004ff */
[----:B------:R-:W-:-:S06]  /*112ed0*/  IMAD.MOV.U32 R8, RZ, RZ, R10 ;  /* 0x000000ffff087224 */ /* 0x000fcc00078e000a */
[----:B--2---:R-:W-:-:S15]  /*112ee0*/  HMMA.16816.F32 R56, R4, R30, R56 ;  /* 0x0000001e0438723c */ /* 0x004fde0000001838 */
[----:B------:R-:W-:-:S08]  /*112ef0*/  NOP ;  /* 0x0000000000007918 */ /* 0x000fd00000000000 */
[----:B------:R-:W-:Y:S04]  /*112f00*/  STL.64 [R1+0x15d0], R56 ;  /* 0x0015d03801007387 */ /* 0x000fe80000100a00 */
[----:B------:R0:W-:Y:S04]  /*112f10*/  STL.64 [R1+0x15d8], R58 ;  /* 0x0015d83a01007387 */ /* 0x0001e80000100a00 */
[----:B0-----:R-:W2:Y:S04]  /*112f20*/  LDL.LU.64 R58, [R1+0xba68] ;  /* 0x00ba6800013a7983 */ /* 0x001ea80000300a00 */
[----:B------:R-:W3:Y:S01]  /*112f30*/  LDL.LU.64 R56, [R1+0xba60] ;  /* 0x00ba600001387983 */ /* 0x000ee20000300a00 */
[----:B------:R-:W-:-:S02]  /*112f40*/  IMAD.MOV.U32 R10, RZ, RZ, R30 ;  /* 0x000000ffff0a7224 */ /* 0x000fc400078e001e */
[----:B------:R-:W-:Y:S02]  /*112f50*/  IMAD.MOV.U32 R9, RZ, RZ, R31 ;  /* 0x000000ffff097224 */ /* 0x000fe400078e001f */
[----:B------:R-:W-:Y:S07]  /*112f60*/  HMMA.16816.F32 R28, R4, R20, R12 ;  /* 0x00000014041c723c */ /* 0x000fee000000180c */
[----:B------:R-:W-:-:S15]  /*112f70*/  IMAD.MOV.U32 R12, RZ, RZ, R20 ;  /* 0x000000ffff0c7224 */ /* 0x000fde00078e0014 */
[----:B------:R-:W-:-:S01]  /*112f80*/  NOP ;  /* 0x0000000000007918 */ /* 0x000fc20000000000 */
[----:B------:R-:W-:Y:S04]  /*112f90*/  STL.64 [R1+0x15c0], R28 ;  /* 0x0015c01c01007387 */ /* 0x000fe80000100a00 */
[----:B------:R-:W-:Y:S04]  /*112fa0*/  STL.64 [R1+0x15c8], R30 ;  /* 0x0015c81e01007387 */ /* 0x000fe80000100a00 */
[----:B------:R0:W-:Y:S02]  /*112fb0*/  STL [R1+0xba58], R12 ;  /* 0x00ba580c01007387 */ /* 0x0001e40000100800 */
[----:B0-----:R-:W-:Y:S01]  /*112fc0*/  HMMA.16816.F32 R12, R4, R22, R16 ;  /* 0x00000016040c723c */ /* 0x001fe20000001810 */
[----:B------:R-:W-:-:S02]  /*112fd0*/  IMAD.MOV.U32 R0, RZ, RZ, R11 ;  /* 0x000000ffff007224 */ /* 0x000fc400078e000b */
[----:B------:R-:W-:-:S03]  /*112fe0*/  IMAD.MOV.U32 R11, RZ, RZ, R21 ;  /* 0x000000ffff0b7224 */ /* 0x000fc600078e0015 */
[C---:B------:R-:W-:Y:S06]  /*112ff0*/  HMMA.16816.F32 R20, R4.reuse, R36, R24 ;  /* 0x000000240414723c */ /* 0x040fec0000001818 */
[C---:B----4-:R-:W-:Y:S11]  /*113000*/  HMMA.16816.F32 R16, R4.reuse, R38, R32 ;  /* 0x000000260410723c */ /* 0x050ff60000001820 */
[----:B------:R-:W-:Y:S04]  /*113010*/  STL.64 [R1+0x15b0], R12 ;  /* 0x0015b00c01007387 */ /* 0x000fe80000100a00 */
[----:B------:R0:W-:Y:S02]  /*113020*/  STL.64 [R1+0x15b8], R14 ;  /* 0x0015b80e01007387 */ /* 0x0001e40000100a00 */
[C---:B0-----:R-:W-:Y:S02]  /*113030*/  HMMA.16816.F32 R12, R4.reuse, R60, R40 ;  /* 0x0000003c040c723c */ /* 0x041fe40000001828 */
[----:B------:R-:W-:Y:S04]  /*113040*/  STL.64 [R1+0x15a0], R20 ;  /* 0x0015a01401007387 */ /* 0x000fe80000100a00 */
[----:B------:R-:W-:Y:S04]  /*113050*/  STL.64 [R1+0x15a8], R22 ;  /* 0x0015a81601007387 */ /* 0x000fe80000100a00 */
[----:B------:R-:W4:Y:S04]  /*113060*/  LDL.LU R28, [R1+0xfa0] ;  /* 0x000fa000011c7983 */ /* 0x000f280000300800 */
[----:B------:R0:W-:Y:S04]  /*113070*/  STL.64 [R1+0x1590], R16 ;  /* 0x0015901001007387 */ /* 0x0001e80000100a00 */
[----:B------:R1:W-:Y:S05]  /*113080*/  STL.64 [R1+0x1598], R18 ;  /* 0x0015981201007387 */ /* 0x0003ea0000100a00 */
[----:B------:R-:W-:Y:S04]  /*113090*/  STL.64 [R1+0x1580], R12 ;  /* 0x0015800c01007387 */ /* 0x000fe80000100a00 */
[----:B------:R3:W-:Y:S04]  /*1130a0*/  STL.64 [R1+0x1588], R14 ;  /* 0x0015880e01007387 */ /* 0x0007e80000100a00 */
[----:B------:R-:W4:Y:S04]  /*1130b0*/  LDL.LU R29, [R1+0xfa4] ;  /* 0x000fa400011d7983 */ /* 0x000f280000300800 */
[----:B------:R-:W4:Y:S04]  /*1130c0*/  LDL.LU R30, [R1+0xfa8] ;  /* 0x000fa800011e7983 */ /* 0x000f280000300800 */
[----:B------:R-:W4:Y:S04]  /*1130d0*/  LDL.LU R31, [R1+0xfac] ;  /* 0x000fac00011f7983 */ /* 0x000f280000300800 */
[----:B0-----:R-:W4:Y:S04]  /*1130e0*/  LDL.LU R16, [R1+0xf70] ;  /* 0x000f700001107983 */ /* 0x001f280000300800 */
[----:B------:R-:W4:Y:S04]  /*1130f0*/  LDL.LU R17, [R1+0xf74] ;  /* 0x000f740001117983 */ /* 0x000f280000300800 */
[----:B-1----:R-:W4:Y:S04]  /*113100*/  LDL.LU R18, [R1+0xf78] ;  /* 0x000f780001127983 */ /* 0x002f280000300800 */
[----:B------:R-:W4:Y:S04]  /*113110*/  LDL.LU R19, [R1+0xf7c] ;  /* 0x000f7c0001137983 */ /* 0x000f280000300800 */
[----:B------:R-:W-:Y:S01]  /*113120*/  STL.64 [R1+0xb950], R60 ;  /* 0x00b9503c01007387 */ /* 0x000fe20000100a00 */
[C---:B--2---:R-:W-:Y:S06]  /*113130*/  HMMA.16816.F32 R20, R4.reuse, R58, R44 ;  /* 0x0000003a0414723c */ /* 0x044fec000000182c */
[----:B---3--:R-:W-:Y:S01]  /*113140*/  HMMA.16816.F32 R12, R4, R56, R48 ;  /* 0x00000038040c723c */ /* 0x008fe20000001830 */
        /* <DEDUP_REMOVED lines=46> */
[----:B------:R0:W-:Y:S04]  /*113430*/  STL.64 [R1+0x1550], R12 ;  /* 0x0015500c01007387 */ /* 0x0001e80000100a00 */
[----:B------:R-:W-:Y:S04]  /*113440*/  STL.64 [R1+0x1558], R14 ;  /* 0x0015580e01007387 */ /* 0x000fe80000100a00 */
[----:B0-----:R-:W2:Y:S04]  /*113450*/  LDL.LU R12, [R1+0xba58] ;  /* 0x00ba5800010c7983 */ /* 0x001ea80000300800 */
        /* <DEDUP_REMOVED lines=73> */
[----:B------:R0:W-:Y:S04]  /*1138f0*/  STL.64 [R1+0x14b8], R42 ;  /* 0x0014b82a01007387 */ /* 0x0001e80000100a00 */
        /* <DEDUP_REMOVED lines=16> */
[----:B---3--:R3:W-:Y:S04]  /*113a00*/  STL.64 [R1+0xb998], R56 ;  /* 0x00b9983801007387 */ /* 0x0087e80000100a00 */
[----:B------:R-:W-:Y:S04]  /*113a10*/  STL.64 [R1+0xb9c0], R54 ;  /* 0x00b9c03601007387 */ /* 0x000fe80000100a00 */
[----:B------:R-:W-:Y:S04]  /*113a20*/  STL.64 [R1+0xb9b8], R52 ;  /* 0x00b9b83401007387 */ /* 0x000fe80000100a00 */
[----:B------:R-:W4:Y:S04]  /*113a30*/  LDL.LU R44, [R1+0xe80] ;  /* 0x000e8000012c7983 */ /* 0x000f280000300800 */
[----:B------:R-:W4:Y:S04]  /*113a40*/  LDL.LU R45, [R1+0xe84] ;  /* 0x000e8400012d7983 */ /* 0x000f280000300800 */
[----:B------:R-:W2:Y:S04]  /*113a50*/  LDL.LU R46, [R1+0xe88] ;  /* 0x000e8800012e7983 */ /* 0x000ea80000300800 */
[----:B------:R-:W2:Y:S01]  /*113a60*/  LDL.LU R47, [R1+0xe8c] ;  /* 0x000e8c00012f7983 */ /* 0x000ea20000300800 */
[----:B0-----:R-:W-:-:S03]  /*113a70*/  IMAD.MOV.U32 R42, RZ, RZ, R8 ;  /* 0x000000ffff2a7224 */ /* 0x001fc600078e0008 */
[----:B--2---:R-:W-:Y:S04]  /*113a80*/  STL.64 [R1+0xb9e0], R46 ;  /* 0x00b9e02e01007387 */ /* 0x004fe80000100a00 */
[----:B----4-:R0:W-:Y:S04]  /*113a90*/  STL.64 [R1+0xb9d8], R44 ;  /* 0x00b9d82c01007387 */ /* 0x0101e80000100a00 */
[----:B-1----:R-:W2:Y:S04]  /*113aa0*/  LDL.LU R36, [R1+0xe90] ;  /* 0x000e900001247983 */ /* 0x002ea80000300800 */
        /* <DEDUP_REMOVED lines=78> */
[----:B------:R0:W-:Y:S04]  /*113f90*/  STL.64 [R1+0xb8a8], R18 ;  /* 0x00b8a81201007387 */ /* 0x0001e80000100a00 */
[----:B0-----:R-:W4:Y:S04]  /*113fa0*/  LDL.LU R19, [R1+0x3cec] ;  /* 0x003cec0001137983 */ /* 0x001f280000300800 */
[----:B------:R-:W-:Y:S01]  /*113fb0*/  STL.64 [R1+0xb8a0], R16 ;  /* 0x00b8a01001007387 */ /* 0x000fe20000100a00 */
        /* <DEDUP_REMOVED lines=12> */
[----:B------:R3:W-:Y:S01]  /*114080*/  STL.64 [R1+0xb8b0], R12 ;  /* 0x00b8b00c01007387 */ /* 0x0007e20000100a00 */
[----:B----4-:R-:W-:-:S02]  /*114090*/  IMAD R28, R28, 0x100, R19 ;  /* 0x000001001c1c7824 */ /* 0x010fc400078e0213 */
        /* <DEDUP_REMOVED lines=10> */
[----:B------:R0:W-:Y:S04]  /*114140*/  STL.64 [R1+0x13d8], R14 ;  /* 0x0013d80e01007387 */ /* 0x0001e80000100a00 */
[----:B------:R-:W-:Y:S04]  /*114150*/  STL.64 [R1+0xb8d8], R10 ;  /* 0x00b8d80a01007387 */ /* 0x000fe80000100a00 */
[----:B--2---:R1:W-:Y:S01]  /*114160*/  STL.64 [R1+0xb8d0], R8 ;  /* 0x00b8d00801007387 */ /* 0x0043e20000100a00 */
[C---:B0-----:R-:W-:Y:S06]  /*114170*/  HMMA.16816.F32 R12, R4.reuse, R8, R24 ;  /* 0x00000008040c723c */ /* 0x041fec0000001818 */
[C---:B-1----:R-:W-:Y:S06]  /*114180*/  HMMA.16816.F32 R8, R4.reuse, R2, R32 ;  /* 0x000000020408723c */ /* 0x042fec0000001820 */
[----:B------:R-:W-:Y:S11]  /*114190*/  HMMA.16816.F32 R4, R4, R42, R36 ;  /* 0x0000002a0404723c */ /* 0x000ff60000001824 */
        /* <DEDUP_REMOVED lines=8> */
[----:B--2---:R-:W-:Y:S11]  /*114220*/  HMMA.16816.F32 R4, R28, R60, R56 ;  /* 0x0000003c1c04723c */ /* 0x004ff60000001838 */
[----:B------:R-:W-:Y:S04]  /*114230*/  STL.64 [R1+0x1370], R12 ;  /* 0x0013700c01007387 */ /* 0x000fe80000100a00 */
[----:B------:R-:W-:Y:S04]  /*114240*/  STL.64 [R1+0x1378], R14 ;  /* 0x0013780e01007387 */ /* 0x000fe80000100a00 */
        /* <DEDUP_REMOVED lines=331> */
[----:B-1----:R-:W4:Y:S04]  /*115700*/  LDL.64 R52, [R1+0x20] ;  /* 0x0000200001347983 */ /* 0x002f280000100a00 */
[----:B------:R-:W3:Y:S04]  /*115710*/  LDL R54, [R1+0x28] ;  /* 0x0000280001367983 */ /* 0x000ee80000100800 */
[----:B------:R-:W3:Y:S04]  /*115720*/  LDL R55, [R1+0x2c] ;  /* 0x00002c0001377983 */ /* 0x000ee80000100800 */
[----:B--2---:R-:W3:Y:S04]  /*115730*/  LDL.LU R56, [R1+0xb70] ;  /* 0x000b700001387983 */ /* 0x004ee80000300800 */
[----:B------:R-:W3:Y:S04]  /*115740*/  LDL.LU R57, [R1+0xb74] ;  /* 0x000b740001397983 */ /* 0x000ee80000300800 */
[----:B------:R-:W3:Y:S04]  /*115750*/  LDL.LU R58, [R1+0xb78] ;  /* 0x000b7800013a7983 */ /* 0x000ee80000300800 */
[----:B------:R-:W3:Y:S04]  /*115760*/  LDL.LU R59, [R1+0xb7c] ;  /* 0x000b7c00013b7983 */ /* 0x000ee80000300800 */
[----:B------:R-:W2:Y:S04]  /*115770*/  LDL.64 R32, [R1+0x18] ;  /* 0x0000180001207983 */ /* 0x000ea80000100a00 */
[----:B------:R-:W2:Y:S04]  /*115780*/  LDL.LU R36, [R1+0xb40] ;  /* 0x000b400001247983 */ /* 0x000ea80000300800 */
[----:B------:R-:W2:Y:S04]  /*115790*/  LDL.LU R37, [R1+0xb44] ;  /* 0x000b440001257983 */ /* 0x000ea80000300800 */
[----:B------:R-:W2:Y:S04]  /*1157a0*/  LDL.LU R38, [R1+0xb48] ;  /* 0x000b480001267983 */ /* 0x000ea80000300800 */
[----:B------:R-:W2:Y:S04]  /*1157b0*/  LDL.LU R39, [R1+0xb4c] ;  /* 0x000b4c0001277983 */ /* 0x000ea80000300800 */
[----:B------:R-:W2:Y:S04]  /*1157c0*/  LDL R34, [R1+0x10] ;  /* 0x0000100001227983 */ /* 0x000ea80000100800 */
        /* <DEDUP_REMOVED lines=24> */
[----:B------:R-:W-:Y:S01]  /*115950*/  STL [R1+0xb778], R3 ;  /* 0x00b7780301007387 */ /* 0x000fe20000100800 */
[----:B----4-:R-:W-:Y:S03]  /*115960*/  HMMA.16816.F32 R28, R28, R52, R8 ;  /* 0x000000341c1c723c */ /* 0x010fe60000001808 */
[----:B------:R-:W4:Y:S01]  /*115970*/  LDL.LU.64 R10, [R1+0xb890] ;  /* 0x00b89000010a7983 */ /* 0x000f220000300a00 */
[----:B------:R-:W-:-:S02]  /*115980*/  IMAD.MOV.U32 R35, RZ, RZ, R0 ;  /* 0x000000ffff237224 */ /* 0x000fc400078e0000 */
[----:B------:R-:W-:Y:S02]  /*115990*/  IMAD.MOV.U32 R0, RZ, RZ, R53 ;  /* 0x000000ffff007224 */ /* 0x000fe400078e0035 */
[----:B------:R-:W-:Y:S02]  /*1159a0*/  IMAD.MOV.U32 R9, RZ, RZ, R52 ;  /* 0x000000ffff097224 */ /* 0x000fe400078e0034 */
[----:B---3--:R-:W-:-:S13]  /*1159b0*/  HMMA.16816.F32 R52, R4, R54, R56 ;  /* 0x000000360434723c */ /* 0x008fda0000001838 */
[----:B------:R0:W-:Y:S04]  /*1159c0*/  STL.64 [R1+0x1110], R28 ;  /* 0x0011101c01007387 */ /* 0x0001e80000100a00 */
[----:B------:R1:W-:Y:S04]  /*1159d0*/  STL.64 [R1+0x1118], R30 ;  /* 0x0011181e01007387 */ /* 0x0003e80000100a00 */
[----:B0-----:R-:W3:Y:S04]  /*1159e0*/  LDL.LU R28, [R1+0xa90] ;  /* 0x000a9000011c7983 */ /* 0x001ee80000300800 */
[----:B------:R-:W3:Y:S04]  /*1159f0*/  LDL.LU R29, [R1+0xa94] ;  /* 0x000a9400011d7983 */ /* 0x000ee80000300800 */
[----:B-1----:R-:W3:Y:S04]  /*115a00*/  LDL.LU R30, [R1+0xa98] ;  /* 0x000a9800011e7983 */ /* 0x002ee80000300800 */
[----:B------:R-:W3:Y:S04]  /*115a10*/  LDL.LU R31, [R1+0xa9c] ;  /* 0x000a9c00011f7983 */ /* 0x000ee80000300800 */
[----:B------:R-:W3:Y:S04]  /*115a20*/  LDL.LU.64 R58, [R1+0xb888] ;  /* 0x00b88800013a7983 */ /* 0x000ee80000300a00 */
[----:B------:R-:W3:Y:S01]  /*115a30*/  LDL.LU.64 R56, [R1+0xb880] ;  /* 0x00b8800001387983 */ /* 0x000ee20000300a00 */
[----:B--2---:R-:W-:Y:S06]  /*115a40*/  HMMA.16816.F32 R12, R4, R32, R12 ;  /* 0x00000020040c723c */ /* 0x004fec000000180c */
[----:B------:R-:W-:-:S02]  /*115a50*/  IMAD.MOV.U32 R3, RZ, RZ, R32 ;  /* 0x000000ffff037224 */ /* 0x000fc400078e0020 */
[----:B------:R-:W-:Y:S02]  /*115a60*/  IMAD.MOV.U32 R8, RZ, RZ, R33 ;  /* 0x000000ffff087224 */ /* 0x000fe400078e0021 */
[C---:B------:R-:W-:Y:S06]  /*115a70*/  HMMA.16816.F32 R32, R4.reuse, R34, R20 ;  /* 0x000000220420723c */ /* 0x040fec0000001814 */
[C---:B------:R-:W-:Y:S01]  /*115a80*/  HMMA.16816.F32 R36, R4.reuse, R44, R36 ;  /* 0x0000002c0424723c */ /* 0x040fe20000001824 */
[----:B------:R-:W-:Y:S04]  /*115a90*/  STL.64 [R1+0x1100], R52 ;  /* 0x0011003401007387 */ /* 0x000fe80000100a00 */
[----:B------:R0:W-:Y:S01]  /*115aa0*/  STL.64 [R1+0x1108], R54 ;  /* 0x0011083601007387 */ /* 0x0001e20000100a00 */
[C---:B------:R-:W-:Y:S03]  /*115ab0*/  HMMA.16816.F32 R44, R4.reuse, R46, R40 ;  /* 0x0000002e042c723c */ /* 0x040fe60000001828 */
[----:B0-----:R-:W2:Y:S04]  /*115ac0*/  LDL.LU.64 R54, [R1+0xb878] ;  /* 0x00b8780001367983 */ /* 0x001ea80000300a00 */
[----:B------:R-:W2:Y:S04]  /*115ad0*/  LDL.LU.64 R52, [R1+0xb870] ;  /* 0x00b8700001347983 */ /* 0x000ea80000300a00 */
[----:B------:R-:W-:Y:S04]  /*115ae0*/  STL.64 [R1+0x10f0], R12 ;  /* 0x0010f00c01007387 */ /* 0x000fe80000100a00 */
[----:B------:R0:W-:Y:S04]  /*115af0*/  STL.64 [R1+0x10f8], R14 ;  /* 0x0010f80e01007387 */ /* 0x0001e80000100a00 */
[----:B0-----:R-:W2:Y:S04]  /*115b00*/  LDL.LU.64 R14, [R1+0xb868] ;  /* 0x00b86800010e7983 */ /* 0x001ea80000300a00 */
[----:B------:R-:W2:Y:S04]  /*115b10*/  LDL.LU.64 R12, [R1+0xb860] ;  /* 0x00b86000010c7983 */ /* 0x000ea80000300a00 */
[----:B----4-:R-:W-:Y:S04]  /*115b20*/  STL.64 [R1+0xb7d8], R10 ;  /* 0x00b7d80a01007387 */ /* 0x010fe80000100a00 */
[----:B------:R0:W-:Y:S04]  /*115b30*/  STL.64 [R1+0xb7d0], R8 ;  /* 0x00b7d00801007387 */ /* 0x0001e80000100a00 */
[----:B0-----:R-:W4:Y:S04]  /*115b40*/  LDL.LU R8, [R1+0xac0] ;  /* 0x000ac00001087983 */ /* 0x001f280000300800 */
[----:B------:R-:W4:Y:S04]  /*115b50*/  LDL.LU R9, [R1+0xac4] ;  /* 0x000ac40001097983 */ /* 0x000f280000300800 */
[----:B------:R-:W4:Y:S04]  /*115b60*/  LDL.LU R10, [R1+0xac8] ;  /* 0x000ac800010a7983 */ /* 0x000f280000300800 */
[----:B------:R-:W4:Y:S04]  /*115b70*/  LDL.LU R11, [R1+0xacc] ;  /* 0x000acc00010b7983 */ /* 0x000f280000300800 */
[----:B------:R-:W4:Y:S04]  /*115b80*/  LDL.LU.64 R22, [R1+0xb858] ;  /* 0x00b8580001167983 */ /* 0x000f280000300a00 */
[----:B------:R-:W4:Y:S04]  /*115b90*/  LDL.LU.64 R20, [R1+0xb850] ;  /* 0x00b8500001147983 */ /* 0x000f280000300a00 */
[----:B------:R-:W-:Y:S04]  /*115ba0*/  STL.64 [R1+0x10e0], R32 ;  /* 0x0010e02001007387 */ /* 0x000fe80000100a00 */
[----:B------:R0:W-:Y:S04]  /*115bb0*/  STL.64 [R1+0x10e8], R34 ;  /* 0x0010e82201007387 */ /* 0x0001e80000100a00 */
[----:B0-----:R-:W4:Y:S04]  /*115bc0*/  LDL.LU.64 R34, [R1+0xb848] ;  /* 0x00b8480001227983 */ /* 0x001f280000300a00 */
[----:B------:R-:W4:Y:S01]  /*115bd0*/  LDL.LU.64 R32, [R1+0xb840] ;  /* 0x00b8400001207983 */ /* 0x000f220000300a00 */
[C---:B---3--:R-:W-:Y:S03]  /*115be0*/  HMMA.16816.F32 R56, R4.reuse, R60, R56 ;  /* 0x0000003c0438723c */ /* 0x048fe60000001838 */
        /* <DEDUP_REMOVED lines=14> */
[----:B------:R-:W-:Y:S01]  /*115cd0*/  STL.64 [R1+0xb758], R60 ;  /* 0x00b7583c01007387 */ /* 0x000fe20000100a00 */
        /* <DEDUP_REMOVED lines=17> */
[C---:B--2---:R-:W-:Y:S06]  /*115df0*/  HMMA.16816.F32 R8, R4.reuse, R52, R8 ;  /* 0x000000340408723c */ /* 0x044fec0000001808 */
[C---:B---3--:R-:W-:Y:S06]  /*115e00*/  HMMA.16816.F32 R56, R4.reuse, R54, R56 ;  /* 0x000000360438723c */ /* 0x048fec0000001838 */
        /* <DEDUP_REMOVED lines=165> */
[----:B------:R-:W3:Y:S01]  /*116860*/  LDL.LU R39, [R1+0x7ac] ;  /* 0x0007ac0001277983 */ /* 0x000ee20000300800 */
[----:B------:R-:W-:-:S02]  /*116870*/  IMAD R28, R28, 0x100, R54 ;  /* 0x000001001c1c7824 */ /* 0x000fc400078e0236 */
[----:B------:R-:W-:Y:S02]  /*116880*/  IMAD R29, R29, 0x100, R55 ;  /* 0x000001001d1d7824 */ /* 0x000fe400078e0237 */
[----:B------:R-:W-:Y:S02]  /*116890*/  IMAD.MOV.U32 R54, RZ, RZ, R3 ;  /* 0x000000ffff367224 */ /* 0x000fe400078e0003 */
[----:B------:R-:W-:Y:S02]  /*1168a0*/  IMAD R30, R30, 0x100, R60 ;  /* 0x000001001e1e7824 */ /* 0x000fe400078e023c */
        /* <DEDUP_REMOVED lines=30> */
[----:B------:R-:W2:Y:S01]  /*116a90*/  LDL.LU R39, [R1+0x8ac] ;  /* 0x0008ac0001277983 */ /* 0x000ea20000300800 */
[----:B------:R-:W-:-:S03]  /*116aa0*/  IMAD R31, R31, 0x100, R61 ;  /* 0x000001001f1f7824 */ /* 0x000fc600078e023d */
[----:B------:R-:W2:Y:S01]  /*116ab0*/  LDL.64 R52, [R1+0x28] ;  /* 0x0000280001347983 */ /* 0x000ea20000100a00 */
[----:B------:R-:W-:-:S03]  /*116ac0*/  IMAD.MOV.U32 R61, RZ, RZ, R0 ;  /* 0x000000ffff3d7224 */ /* 0x000fc600078e0000 */
        /* <DEDUP_REMOVED lines=15> */
[C---:B----4-:R-:W-:Y:S06]  /*116bc0*/  HMMA.16816.F32 R40, R4.reuse, R8, R40 ;  /* 0x000000080428723c */ /* 0x050fec0000001828 */
[C---:B---3--:R-:W-:Y:S06]  /*116bd0*/  HMMA.16816.F32 R44, R4.reuse, R2, R44 ;  /* 0x00000002042c723c */ /* 0x048fec000000182c */
[----:B--2---:R-:W-:Y:S01]  /*116be0*/  HMMA.16816.F32 R4, R4, R60, R36 ;  /* 0x0000003c0404723c */ /* 0x004fe20000001824 */
[----:B------:R-:W-:Y:S10]  /*116bf0*/  STL [R1+0xb648], R9 ;  /* 0x00b6480901007387 */ /* 0x000ff40000100800 */
        /* <DEDUP_REMOVED lines=21> */
[----:B------:R-:W-:-:S02]  /*116d50*/  F2FP.F16.E5M2.UNPACK_B R28, R28 ;  /* 0x0000001cff1c723e */ /* 0x000fc400020004ff */
[----:B------:R-:W-:Y:S02]  /*116d60*/  F2FP.F16.E5M2.UNPACK_B R29, R29 ;  /* 0x0000001dff1d723e */ /* 0x000fe400020004ff */
[----:B------:R-:W-:Y:S02]  /*116d70*/  F2FP.F16.E5M2.UNPACK_B R30, R30 ;  /* 0x0000001eff1e723e */ /* 0x000fe400020004ff */
[----:B------:R-:W-:Y:S01]  /*116d80*/  F2FP.F16.E5M2.UNPACK_B R31, R31 ;  /* 0x0000001fff1f723e */ /* 0x000fe200020004ff */
[----:B------:R-:W-:-:S06]  /*116d90*/  IMAD.MOV.U32 R0, RZ, RZ, R53 ;  /* 0x000000ffff007224 */ /* 0x000fcc00078e0035 */
[C---:B------:R-:W-:Y:S06]  /*116da0*/  HMMA.16816.F32 R56, R28.reuse, R10, R56 ;  /* 0x0000000a1c38723c */ /* 0x040fec0000001838 */
[----:B----4-:R-:W-:-:S15]  /*116db0*/  HMMA.16816.F32 R4, R28, R52, R4 ;  /* 0x000000341c04723c */ /* 0x010fde0000001804 */
[----:B------:R-:W-:-:S08]  /*116dc0*/  NOP ;  /* 0x0000000000007918 */ /* 0x000fd00000000000 */
[----:B------:R0:W-:Y:S02]  /*116dd0*/  STL.64 [R1+0xec0], R4 ;  /* 0x000ec00401007387 */ /* 0x0001e40000100a00 */
[----:B0-----:R-:W-:Y:S02]  /*116de0*/  IMAD.MOV.U32 R4, RZ, RZ, R52 ;  /* 0x000000ffff047224 */ /* 0x001fe400078e0034 */
[----:B------:R-:W-:Y:S01]  /*116df0*/  HMMA.16816.F32 R52, R28, R54, R48 ;  /* 0x000000361c34723c */ /* 0x000fe20000001830 */
[----:B------:R-:W-:Y:S04]  /*116e00*/  STL.64 [R1+0xec8], R6 ;  /* 0x000ec80601007387 */ /* 0x000fe80000100a00 */
[----:B------:R-:W4:Y:S04]  /*116e10*/  LDL.LU.64 R50, [R1+0xb750] ;  /* 0x00b7500001327983 */ /* 0x000f280000300a00 */
[----:B------:R-:W4:-:S14]  /*116e20*/  LDL.LU.64 R48, [R1+0xb748] ;  /* 0x00b7480001307983 */ /* 0x000f1c0000300a00 */
[----:B------:R-:W-:Y:S04]  /*116e30*/  STL.64 [R1+0xeb0], R52 ;  /* 0x000eb03401007387 */ /* 0x000fe80000100a00 */
[----:B------:R0:W-:Y:S04]  /*116e40*/  STL.64 [R1+0xeb8], R54 ;  /* 0x000eb83601007387 */ /* 0x0001e80000100a00 */
[----:B0-----:R-:W4:Y:S04]  /*116e50*/  LDL.LU.64 R54, [R1+0xb740] ;  /* 0x00b7400001367983 */ /* 0x001f280000300a00 */
[----:B------:R-:W4:Y:S04]  /*116e60*/  LDL.LU.64 R52, [R1+0xb738] ;  /* 0x00b7380001347983 */ /* 0x000f280000300a00 */
[----:B------:R-:W-:Y:S04]  /*116e70*/  STL.64 [R1+0xe90], R56 ;  /* 0x000e903801007387 */ /* 0x000fe80000100a00 */
[----:B------:R0:W-:Y:S04]  /*116e80*/  STL.64 [R1+0xe98], R58 ;  /* 0x000e983a01007387 */ /* 0x0001e80000100a00 */
[----:B0-----:R-:W3:Y:S04]  /*116e90*/  LDL.LU.64 R58, [R1+0xb730] ;  /* 0x00b73000013a7983 */ /* 0x001ee80000300a00 */
[----:B------:R-:W4:Y:S01]  /*116ea0*/  LDL.LU.64 R56, [R1+0xb728] ;  /* 0x00b7280001387983 */ /* 0x000f220000300a00 */
        /* <DEDUP_REMOVED lines=9> */
[----:B--2---:R-:W-:-:S15]  /*116f40*/  HMMA.16816.F32 R12, R28, R60, R24 ;  /* 0x0000003c1c0c723c */ /* 0x004fde0000001818 */
        /* <DEDUP_REMOVED lines=17> */
[----:B---3--:R-:W-:Y:S01]  /*117060*/  HMMA.16816.F32 R4, R28, R52, R44 ;  /* 0x000000341c04723c */ /* 0x008fe2000000182c */
        /* <DEDUP_REMOVED lines=229> */
[----:B----4-:R-:W-:-:S02]  /*117ec0*/  IMAD R4, R4, 0x100, R10 ;  /* 0x0000010004047824 */ /* 0x010fc400078e020a */
[----:B------:R-:W-:Y:S01]  /*117ed0*/  IMAD R5, R5, 0x100, R11 ;  /* 0x0000010005057824 */ /* 0x000fe200078e020b */
        /* <DEDUP_REMOVED lines=26> */
[----:B------:R-:W4:Y:S04]  /*118080*/  LDL.LU R9, [R1+0xb648] ;  /* 0x00b6480001097983 */ /* 0x000f280000300800 */
[----:B------:R-:W-:Y:S01]  /*118090*/  STL.64 [R1+0xb560], R10 ;  /* 0x00b5600a01007387 */ /* 0x000fe20000100a00 */
[----:B------:R-:W-:Y:S01]  /*1180a0*/  HMMA.16816.F32 R16, R28, R2, R16 ;  /* 0x000000021c10723c */ /* 0x000fe20000001810 */
[----:B------:R-:W-:Y:S01]  /*1180b0*/  IMAD R7, R0, 0x100, R7 ;  /* 0x0000010000077824 */ /* 0x000fe200078e0207 */
[----:B------:R-:W-:-:S02]  /*1180c0*/  F2FP.F16.E5M2.UNPACK_B R4, R4 ;  /* 0x00000004ff04723e */ /* 0x000fc400020004ff */
[----:B------:R-:W-:Y:S02]  /*1180d0*/  F2FP.F16.E5M2.UNPACK_B R5, R5 ;  /* 0x00000005ff05723e */ /* 0x000fe400020004ff */
[----:B------:R-:W-:Y:S02]  /*1180e0*/  F2FP.F16.E5M2.UNPACK_B R6, R6 ;  /* 0x00000006ff06723e */ /* 0x000fe400020004ff */
[----:B------:R-:W-:Y:S01]  /*1180f0*/  F2FP.F16.E5M2.UNPACK_B R7, R7 ;  /* 0x00000007ff07723e */ /* 0x000fe200020004ff */
[----:B----4-:R-:W-:Y:S06]  /*118100*/  HMMA.16816.F32 R12, R28, R8, R12 ;  /* 0x000000081c0c723c */ /* 0x010fec000000180c */
        /* <DEDUP_REMOVED lines=10> */
[C---:B0-----:R-:W-:Y:S02]  /*1181b0*/  HMMA.16816.F32 R12, R4.reuse, R44, R36 ;  /* 0x0000002c040c723c */ /* 0x041fe40000001824 */
[----:B------:R-:W-:Y:S04]  /*1181c0*/  STL.64 [R1+0xc80], R16 ;  /* 0x000c801001007387 */ /* 0x000fe80000100a00 */
[----:B------:R3:W-:Y:S01]  /*1181d0*/  STL.64 [R1+0xc88], R18 ;  /* 0x000c881201007387 */ /* 0x0007e20000100a00 */
[C---:B--2---:R-:W-:Y:S06]  /*1181e0*/  HMMA.16816.F32 R20, R4.reuse, R56, R48 ;  /* 0x000000380414723c */ /* 0x044fec0000001830 */
[C---:B---3--:R-:W-:Y:S10]  /*1181f0*/  HMMA.16816.F32 R16, R4.reuse, R58, R52 ;  /* 0x0000003a0410723c */ /* 0x048ff40000001834 */
[----:B------:R-:W-:Y:S04]  /*118200*/  STL.64 [R1+0xc70], R12 ;  /* 0x000c700c01007387 */ /* 0x000fe80000100a00 */
[----:B------:R0:W-:Y:S02]  /*118210*/  STL.64 [R1+0xc78], R14 ;  /* 0x000c780e01007387 */ /* 0x0001e40000100a00 */
[----:B0-----:R-:W-:-:S15]  /*118220*/  HMMA.16816.F32 R12, R4, R46, R40 ;  /* 0x0000002e040c723c */ /* 0x001fde0000001828 */
[----:B------:R-:W-:-:S08]  /*118230*/  NOP ;  /* 0x0000000000007918 */ /* 0x000fd00000000000 */
        /* <DEDUP_REMOVED lines=169> */
[----:B------:R0:W-:Y:S04]  /*118cd0*/  STL.64 [R1+0xb28], R30 ;  /* 0x000b281e01007387 */ /* 0x0001e80000100a00 */
        /* <DEDUP_REMOVED lines=20> */
[----:B0-----:R-:W2:Y:S04]  /*118e20*/  LDL.LU R30, [R1+0x7d38] ;  /* 0x007d3800011e7983 */ /* 0x001ea80000300800 */
        /* <DEDUP_REMOVED lines=10> */
[----:B-1----:R-:W3:Y:S04]  /*118ed0*/  LDL.LU R36, [R1+0x4d0] ;  /* 0x0004d00001247983 */ /* 0x002ee80000300800 */
        /* <DEDUP_REMOVED lines=29> */
[----:B------:R-:W4:Y:S04]  /*1190b0*/  LDL.64 R58, [R1+0x10] ;  /* 0x00001000013a7983 */ /* 0x000f280000100a00 */
        /* <DEDUP_REMOVED lines=17> */
[----:B------:R0:W-:Y:S04]  /*1191d0*/  STL.64 [R1+0xb4b0], R22 ;  /* 0x00b4b01601007387 */ /* 0x0001e80000100a00 */
[----:B0-----:R-:W2:Y:S04]  /*1191e0*/  LDL.LU R22, [R1+0x7d30] ;  /* 0x007d300001167983 */ /* 0x001ea80000300800 */
[----:B------:R-:W2:Y:S04]  /*1191f0*/  LDL.LU R23, [R1+0x7d3c] ;  /* 0x007d3c0001177983 */ /* 0x000ea80000300800 */
[----:B------:R0:W-:Y:S04]  /*119200*/  STL.64 [R1+0xb4a8], R20 ;  /* 0x00b4a81401007387 */ /* 0x0001e80000100a00 */
[----:B0-----:R-:W2:Y:S01]  /*119210*/  LDL.LU R21, [R1+0x7d24] ;  /* 0x007d240001157983 */ /* 0x001ea20000300800 */
        /* <DEDUP_REMOVED lines=42> */
[----:B------:R4:W-:Y:S02]  /*1194c0*/  STL.64 [R1+0xa98], R14 ;  /* 0x000a980e01007387 */ /* 0x0009e40000100a00 */
[C---:B----4-:R-:W-:Y:S06]  /*1194d0*/  HMMA.16816.F32 R12, R4.reuse, R8, R24 ;  /* 0x00000008040c723c */ /* 0x050fec0000001818 */
[----:B------:R-:W-:-:S15]  /*1194e0*/  HMMA.16816.F32 R16, R4, R2, R32 ;  /* 0x000000020410723c */ /* 0x000fde0000001820 */
[----:B------:R-:W-:-:S02]  /*1194f0*/  NOP ;  /* 0x0000000000007918 */ /* 0x000fc40000000000 */
[----:B------:R-:W-:Y:S04]  /*119500*/  STL.64 [R1+0xa80], R12 ;  /* 0x000a800c01007387 */ /* 0x000fe80000100a00 */
[----:B------:R0:W-:Y:S02]  /*119510*/  STL.64 [R1+0xa88], R14 ;  /* 0x000a880e01007387 */ /* 0x0001e40000100a00 */
[----:B0-----:R-:W-:Y:S06]  /*119520*/  HMMA.16816.F32 R12, R4, R44, R36 ;  /* 0x0000002c040c723c */ /* 0x001fec0000001824 */
[----:B------:R-:W-:Y:S01]  /*119530*/  HMMA.16816.F32 R4, R28, R46, R40 ;  /* 0x0000002e1c04723c */ /* 0x000fe20000001828 */
[----:B------:R-:W-:Y:S04]  /*119540*/  STL.64 [R1+0xa70], R16 ;  /* 0x000a701001007387 */ /* 0x000fe80000100a00 */
[----:B------:R-:W-:-:S12]  /*119550*/  STL.64 [R1+0xa78], R18 ;  /* 0x000a781201007387 */ /* 0x000fd80000100a00 */
[----:B------:R-:W-:Y:S04]  /*119560*/  STL.64 [R1+0xa60], R12 ;  /* 0x000a600c01007387 */ /* 0x000fe80000100a00 */
[----:B------:R0:W-:Y:S04]  /*119570*/  STL.64 [R1+0xa68], R14 ;  /* 0x000a680e01007387 */ /* 0x0001e80000100a00 */
[----:B------:R-:W-:Y:S04]  /*119580*/  STL [R1+0xb49c], R0 ;  /* 0x00b49c0001007387 */ /* 0x000fe80000100800 */
[----:B------:R-:W-:Y:S04]  /*119590*/  STL.64 [R1+0xa40], R4 ;  /* 0x000a400401007387 */ /* 0x000fe80000100a00 */
[----:B------:R2:W-:Y:S01]  /*1195a0*/  STL.64 [R1+0xa48], R6 ;  /* 0x000a480601007387 */ /* 0x0005e20000100a00 */
[C---:B0-----:R-:W-:Y:S06]  /*1195b0*/  HMMA.16816.F32 R12, R28.reuse, R56, R48 ;  /* 0x000000381c0c723c */ /* 0x041fec0000001830 */
[----:B--2---:R-:W-:Y:S06]  /*1195c0*/  HMMA.16816.F32 R4, R28, R58, R52 ;  /* 0x0000003a1c04723c */ /* 0x004fec0000001834 */
[----:B------:R-:W-:-:S11]  /*1195d0*/  IMAD.MOV.U32 R0, RZ, RZ, R59 ;  /* 0x000000ffff007224 */ /* 0x000fd600078e003b */
[----:B------:R0:W-:Y:S04]  /*1195e0*/  STL.64 [R1+0xa30], R12 ;  /* 0x000a300c01007387 */ /* 0x0001e80000100a00 */
[----:B------:R1:W-:Y:S04]  /*1195f0*/  STL.64 [R1+0xa38], R14 ;  /* 0x000a380e01007387 */ /* 0x0003e80000100a00 */
[----:B------:R-:W2:Y:S04]  /*119600*/  LDL.LU R20, [R1+0x400] ;  /* 0x0004000001147983 */ /* 0x000ea80000300800 */
        /* <DEDUP_REMOVED lines=9> */
[----:B------:R-:W2:Y:S04]  /*1196a0*/  LDL R26, [R1+0x8] ;  /* 0x00000800011a7983 */ /* 0x000ea80000100800 */
[----:B------:R-:W2:Y:S04]  /*1196b0*/  LDL R27, [R1+0xc] ;  /* 0x00000c00011b7983 */ /* 0x000ea80000100800 */
[----:B0-----:R-:W2:Y:S04]  /*1196c0*/  LDL.LU R12, [R1+0x420] ;  /* 0x00042000010c7983 */ /* 0x001ea80000300800 */
[----:B------:R-:W2:Y:S04]  /*1196d0*/  LDL.LU R13, [R1+0x424] ;  /* 0x00042400010d7983 */ /* 0x000ea80000300800 */
[----:B-1----:R-:W2:Y:S04]  /*1196e0*/  LDL.LU R14, [R1+0x428] ;  /* 0x00042800010e7983 */ /* 0x002ea80000300800 */
[----:B------:R-:W2:Y:S04]  /*1196f0*/  LDL.LU R15, [R1+0x42c] ;  /* 0x00042c00010f7983 */ /* 0x000ea80000300800 */
[----:B------:R-:W2:Y:S04]  /*119700*/  LDL.64 R18, [R1] ;  /* 0x0000000001127983 */ /* 0x000ea80000100a00 */
        /* <DEDUP_REMOVED lines=28> */
[----:B------:R-:W-:Y:S01]  /*1198d0*/  STL [R1+0xb4a0], R0 ;  /* 0x00b4a00001007387 */ /* 0x000fe20000100800 */
[C---:B--2---:R-:W-:Y:S06]  /*1198e0*/  HMMA.16816.F32 R24, R28.reuse, R26, R12 ;  /* 0x0000001a1c18723c */ /* 0x044fec000000180c */
[----:B------:R-:W-:Y:S01]  /*1198f0*/  HMMA.16816.F32 R56, R28, R18, R56 ;  /* 0x000000121c38723c */ /* 0x000fe20000001838 */
[----:B------:R-:W2:Y:S04]  /*119900*/  LDL.LU.64 R14, [R1+0xb550] ;  /* 0x00b55000010e7983 */ /* 0x000ea80000300a00 */
[----:B------:R-:W2:-:S12]  /*119910*/  LDL.LU.64 R12, [R1+0xb548] ;  /* 0x00b54800010c7983 */ /* 0x000e980000300a00 */
        /* <DEDUP_REMOVED lines=8> */
[----:B------:R-:W-:Y:S03]  /*1199a0*/  HMMA.16816.F32 R20, R28, R60, R20 ;  /* 0x0000003c1c14723c */ /* 0x000fe60000001814 */
[----:B------:R-:W2:Y:S01]  /*1199b0*/  LDL.LU R16, [R1+0x350] ;  /* 0x0003500001107983 */ /* 0x000ea20000300800 */
[----:B------:R-:W-:-:S15]  /*1199c0*/  IMAD.MOV.U32 R0, RZ, RZ, R19 ;  /* 0x000000ffff007224 */ /* 0x000fde00078e0013 */
[----:B------:R-:W-:-:S04]  /*1199d0*/  NOP ;  /* 0x0000000000007918 */ /* 0x000fc80000000000 */
        /* <DEDUP_REMOVED lines=9> */
[----:B------:R-:W-:Y:S01]  /*119a70*/  STL.64 [R1+0xb480], R60 ;  /* 0x00b4803c01007387 */ /* 0x000fe20000100a00 */
        /* <DEDUP_REMOVED lines=67> */
[----:B------:R-:W-:Y:S04]  /*119eb0*/  STL.64 [R1+0x948], R46 ;  /* 0x0009482e01007387 */ /* 0x000fe80000100a00 */
[----:B------:R-:W2:Y:S04]  /*119ec0*/  LDL.LU R5, [R1+0x324] ;  /* 0x0003240001057983 */ /* 0x000ea80000300800 */
[----:B------:R-:W2:Y:S04]  /*119ed0*/  LDL.LU R6, [R1+0x328] ;  /* 0x0003280001067983 */ /* 0x000ea80000300800 */
[----:B------:R-:W2:Y:S04]  /*119ee0*/  LDL.LU R7, [R1+0x32c] ;  /* 0x00032c0001077983 */ /* 0x000ea80000300800 */
[----:B------:R-:W3:Y:S04]  /*119ef0*/  LDL.LU R56, [R1+0x330] ;  /* 0x0003300001387983 */ /* 0x000ee80000300800 */
[----:B------:R-:W3:Y:S04]  /*119f00*/  LDL.LU R57, [R1+0x334] ;  /* 0x0003340001397983 */ /* 0x000ee80000300800 */
[----:B------:R-:W3:Y:S04]  /*119f10*/  LDL.LU R58, [R1+0x338] ;  /* 0x00033800013a7983 */ /* 0x000ee80000300800 */
[----:B------:R-:W3:Y:S04]  /*119f20*/  LDL.LU R59, [R1+0x33c] ;  /* 0x00033c00013b7983 */ /* 0x000ee80000300800 */
[----:B------:R-:W-:Y:S04]  /*119f30*/  STL.64 [R1+0xb380], R42 ;  /* 0x00b3802a01007387 */ /* 0x000fe80000100a00 */
[----:B------:R0:W-:Y:S04]  /*119f40*/  STL.64 [R1+0xb378], R40 ;  /* 0x00b3782801007387 */ /* 0x0001e80000100a00 */
[----:B------:R-:W4:Y:S01]  /*119f50*/  LDL.LU R52, [R1+0x2a0] ;  /* 0x0002a00001347983 */ /* 0x000f220000300800 */
[C---:B0-----:R-:W-:Y:S06]  /*119f60*/  HMMA.16816.F32 R40, R28.reuse, R38, R16 ;  /* 0x000000261c28723c */ /* 0x041fec0000001810 */
[----:B------:R-:W-:-:S15]  /*119f70*/  HMMA.16816.F32 R16, R28, R36, R20 ;  /* 0x000000241c10723c */ /* 0x000fde0000001814 */
[----:B------:R-:W-:-:S02]  /*119f80*/  NOP ;  /* 0x0000000000007918 */ /* 0x000fc40000000000 */
[----:B------:R0:W-:Y:S04]  /*119f90*/  STL.64 [R1+0x930], R40 ;  /* 0x0009302801007387 */ /* 0x0001e80000100a00 */
[----:B------:R1:W-:Y:S04]  /*119fa0*/  STL.64 [R1+0x938], R42 ;  /* 0x0009382a01007387 */ /* 0x0003e80000100a00 */
[----:B------:R1:W-:Y:S04]  /*119fb0*/  STL.64 [R1+0x920], R16 ;  /* 0x0009201001007387 */ /* 0x0003e80000100a00 */
        /* <DEDUP_REMOVED lines=31> */
[----:B0-----:R-:W2:Y:S04]  /*11a1b0*/  LDL.LU R58, [R1+0x7d4c] ;  /* 0x007d4c00013a7983 */ /* 0x001ea80000300800 */
[----:B------:R-:W2:Y:S04]  /*11a1c0*/  LDL.LU R4, [R1+0x7d48] ;  /* 0x007d480001047983 */ /* 0x000ea80000300800 */
[----:B------:R0:W-:Y:S04]  /*11a1d0*/  STL.64 [R1+0x900], R48 ;  /* 0x0009003001007387 */ /* 0x0001e80000100a00 */
[----:B------:R1:W-:Y:S04]  /*11a1e0*/  STL.64 [R1+0x908], R50 ;  /* 0x0009083201007387 */ /* 0x0003e80000100a00 */
        /* <DEDUP_REMOVED lines=8> */
[----:B------:R-:W3:Y:S04]  /*11a270*/  LDL.LU R61, [R1+0x7d64] ;  /* 0x007d6400013d7983 */ /* 0x000ee80000300800 */
[----:B------:R-:W3:Y:S01]  /*11a280*/  LDL.LU R7, [R1+0x7d60] ;  /* 0x007d600001077983 */ /* 0x000ee20000300800 */
[C---:B----4-:R-:W-:Y:S06]  /*11a290*/  HMMA.16816.F32 R20, R28.reuse, R24, R20 ;  /* 0x000000181c14723c */ /* 0x050fec0000001814 */
[C---:B------:R-:W-:Y:S01]  /*11a2a0*/  HMMA.16816.F32 R16, R28.reuse, R26, R16 ;  /* 0x0000001a1c10723c */ /* 0x040fe20000001810 */
[----:B------:R-:W-:Y:S04]  /*11a2b0*/  STL.64 [R1+0xb3b0], R34 ;  /* 0x00b3b02201007387 */ /* 0x000fe80000100a00 */
[----:B------:R0:W-:Y:S04]  /*11a2c0*/  STL.64 [R1+0xb3a8], R32 ;  /* 0x00b3a82001007387 */ /* 0x0001e80000100a00 */
[----:B0-----:R-:W4:Y:S04]  /*11a2d0*/  LDL.LU R32, [R1+0x2e0] ;  /* 0x0002e00001207983 */ /* 0x001f280000300800 */
[----:B------:R-:W4:Y:S04]  /*11a2e0*/  LDL.LU R33, [R1+0x2e4] ;  /* 0x0002e40001217983 */ /* 0x000f280000300800 */
[----:B------:R-:W4:Y:S04]  /*11a2f0*/  LDL.LU R34, [R1+0x2e8] ;  /* 0x0002e80001227983 */ /* 0x000f280000300800 */
[----:B------:R-:W4:Y:S04]  /*11a300*/  LDL.LU R35, [R1+0x2ec] ;  /* 0x0002ec0001237983 */ /* 0x000f280000300800 */
        /* <DEDUP_REMOVED lines=34> */
[----:B------:R-:W2:-:S15]  /*11a530*/  LDL.LU R52, [R1+0x810] ;  /* 0x0008100001347983 */ /* 0x000e9e0000300800 */
[----:B------:R-:W-:-:S07]  /*11a540*/  NOP ;  /* 0x0000000000007918 */ /* 0x000fce0000000000 */
[----:B------:R-:W-:Y:S04]  /*11a550*/  STL.64 [R1+0x840], R20 ;  /* 0x0008401401007387 */ /* 0x000fe80000100a00 */
[----:B------:R-:W-:Y:S04]  /*11a560*/  STL.64 [R1+0x848], R22 ;  /* 0x0008481601007387 */ /* 0x000fe80000100a00 */
[----:B------:R-:W-:Y:S04]  /*11a570*/  STL.64 [R1+0x830], R16 ;  /* 0x0008301001007387 */ /* 0x000fe80000100a00 */
[----:B------:R-:W-:Y:S04]  /*11a580*/  STL.64 [R1+0x838], R18 ;  /* 0x0008381201007387 */ /* 0x000fe80000100a00 */
[----:B------:R-:W2:Y:S04]  /*11a590*/  LDL.LU R53, [R1+0x814] ;  /* 0x0008140001357983 */ /* 0x000ea80000300800 */
[----:B------:R-:W2:Y:S04]  /*11a5a0*/  LDL.LU R54, [R1+0x818] ;  /* 0x0008180001367983 */ /* 0x000ea80000300800 */
[----:B------:R-:W2:Y:S04]  /*11a5b0*/  LDL.LU R55, [R1+0x81c] ;  /* 0x00081c0001377983 */ /* 0x000ea80000300800 */
[----:B------:R-:W-:Y:S04]  /*11a5c0*/  STL.64 [R1+0xb330], R14 ;  /* 0x00b3300e01007387 */ /* 0x000fe80000100a00 */
[----:B------:R0:W-:Y:S04]  /*11a5d0*/  STL.64 [R1+0xb328], R12 ;  /* 0x00b3280c01007387 */ /* 0x0001e80000100a00 */
[----:B------:R-:W3:Y:S01]  /*11a5e0*/  LDL.LU R56, [R1+0x800] ;  /* 0x0008000001387983 */ /* 0x000ee20000300800 */
[----:B------:R-:W-:-:S03]  /*11a5f0*/  IMAD R4, R4, 0x100, R58 ;  /* 0x0000010004047824 */ /* 0x000fc600078e023a */
[----:B------:R-:W3:Y:S01]  /*11a600*/  LDL.LU R57, [R1+0x804] ;  /* 0x0008040001397983 */ /* 0x000ee20000300800 */
[----:B------:R-:W-:-:S03]  /*11a610*/  IMAD R5, R5, 0x100, R59 ;  /* 0x0000010005057824 */ /* 0x000fc600078e023b */
[----:B------:R-:W3:Y:S04]  /*11a620*/  LDL.LU R58, [R1+0x808] ;  /* 0x00080800013a7983 */ /* 0x000ee80000300800 */
[----:B------:R-:W3:Y:S01]  /*11a630*/  LDL.LU R59, [R1+0x80c] ;  /* 0x00080c00013b7983 */ /* 0x000ee20000300800 */
[----:B0-----:R-:W-:-:S15]  /*11a640*/  HMMA.16816.F32 R12, R28, R10, R48 ;  /* 0x0000000a1c0c723c */ /* 0x001fde0000001830 */
[----:B------:R-:W-:-:S08]  /*11a650*/  NOP ;  /* 0x0000000000007918 */ /* 0x000fd00000000000 */
[----:B------:R0:W-:Y:S04]  /*11a660*/  STL.64 [R1+0x820], R12 ;  /* 0x0008200c01007387 */ /* 0x0001e80000100a00 */
[----:B------:R1:W-:Y:S04]  /*11a670*/  STL.64 [R1+0x828], R14 ;  /* 0x0008280e01007387 */ /* 0x0003e80000100a00 */
[----:B------:R-:W4:Y:S04]  /*11a680*/  LDL.LU R20, [R1+0x120] ;  /* 0x0001200001147983 */ /* 0x000f280000300800 */
[----:B------:R-:W4:Y:S04]  /*11a690*/  LDL.LU R21, [R1+0x124] ;  /* 0x0001240001157983 */ /* 0x000f280000300800 */
[----:B------:R-:W2:Y:S04]  /*11a6a0*/  LDL.LU R22, [R1+0x128] ;  /* 0x0001280001167983 */ /* 0x000ea80000300800 */
[----:B------:R-:W2:Y:S04]  /*11a6b0*/  LDL.LU R23, [R1+0x12c] ;  /* 0x00012c0001177983 */ /* 0x000ea80000300800 */
[----:B--2---:R-:W-:Y:S04]  /*11a6c0*/  STL.64 [R1+0xb3f8], R22 ;  /* 0x00b3f81601007387 */ /* 0x004fe80000100a00 */
[----:B----4-:R-:W-:Y:S04]  /*11a6d0*/  STL.64 [R1+0xb3f0], R20 ;  /* 0x00b3f01401007387 */ /* 0x010fe80000100a00 */
        /* <DEDUP_REMOVED lines=8> */
[----:B------:R-:W4:Y:S04]  /*11a760*/  LDL.LU R18, [R1+0x138] ;  /* 0x0001380001127983 */ /* 0x000f280000300800 */
[----:B------:R-:W4:Y:S01]  /*11a770*/  LDL.LU R19, [R1+0x13c] ;  /* 0x00013c0001137983 */ /* 0x000f220000300800 */
[----:B0-----:R-:W-:Y:S01]  /*11a780*/  HMMA.16816.F32 R12, R28, R8, R52 ;  /* 0x000000081c0c723c */ /* 0x001fe20000001834 */
[----:B------:R-:W-:-:S02]  /*11a790*/  IMAD R6, R6, 0x100, R60 ;  /* 0x0000010006067824 */ /* 0x000fc400078e023c */
[----:B------:R-:W-:Y:S01]  /*11a7a0*/  IMAD R7, R7, 0x100, R61 ;  /* 0x0000010007077824 */ /* 0x000fe200078e023d */
[----:B------:R-:W-:Y:S02]  /*11a7b0*/  F2FP.F16.E5M2.UNPACK_B R4, R4 ;  /* 0x00000004ff04723e */ /* 0x000fe400020004ff */
[----:B------:R-:W-:Y:S02]  /*11a7c0*/  F2FP.F16.E5M2.UNPACK_B R5, R5 ;  /* 0x00000005ff05723e */ /* 0x000fe400020004ff */
[----:B------:R-:W-:Y:S02]  /*11a7d0*/  F2FP.F16.E5M2.UNPACK_B R6, R6 ;  /* 0x00000006ff06723e */ /* 0x000fe400020004ff */
[----:B------:R-:W-:Y:S01]  /*11a7e0*/  F2FP.F16.E5M2.UNPACK_B R7, R7 ;  /* 0x00000007ff07723e */ /* 0x000fe200020004ff */
[----:B----4-:R-:W-:Y:S04]  /*11a7f0*/  STL.64 [R1+0xb428], R18 ;  /* 0x00b4281201007387 */ /* 0x010fe80000100a00 */
[----:B--2---:R-:W-:Y:S04]  /*11a800*/  STL.64 [R1+0xb420], R16 ;  /* 0x00b4201001007387 */ /* 0x004fe80000100a00 */
[----:B------:R-:W-:Y:S04]  /*11a810*/  STL.64 [R1+0xb340], R10 ;  /* 0x00b3400a01007387 */ /* 0x000fe80000100a00 */
[----:B------:R-:W-:Y:S04]  /*11a820*/  STL.64 [R1+0xb338], R8 ;  /* 0x00b3380801007387 */ /* 0x000fe80000100a00 */
[----:B------:R-:W-:Y:S04]  /*11a830*/  STL.64 [R1+0x7f0], R12 ;  /* 0x0007f00c01007387 */ /* 0x000fe80000100a00 */
[----:B------:R-:W-:Y:S04]  /*11a840*/  STL.64 [R1+0x7f8], R14 ;  /* 0x0007f80e01007387 */ /* 0x000fe80000100a00 */
[----:B------:R-:W-:Y:S04]  /*11a850*/  STL.64 [R1+0xb490], R6 ;  /* 0x00b4900601007387 */ /* 0x000fe80000100a00 */
[----:B------:R3:W-:Y:S04]  /*11a860*/  STL.64 [R1+0xb488], R4 ;  /* 0x00b4880401007387 */ /* 0x0007e80000100a00 */
        /* <DEDUP_REMOVED lines=29> */
[----:B------:R-:W3:Y:S04]  /*11aa40*/  LDL.LU R14, [R1] ;  /* 0x00000000010e7983 */ /* 0x000ee80000300800 */
[----:B------:R-:W4:Y:S04]  /*11aa50*/  LDL.LU R0, [R1+0xb4a0] ;  /* 0x00b4a00001007983 */ /* 0x000f280000300800 */
[----:B------:R-:W2:Y:S04]  /*11aa60*/  LDL.LU R16, [R1+0x230] ;  /* 0x0002300001107983 */ /* 0x000ea80000300800 */
[----:B------:R-:W2:Y:S04]  /*11aa70*/  LDL.LU R17, [R1+0x234] ;  /* 0x0002340001117983 */ /* 0x000ea80000300800 */
[----:B------:R-:W3:Y:S04]  /*11aa80*/  LDL.LU R18, [R1+0x238] ;  /* 0x0002380001127983 */ /* 0x000ee80000300800 */
[----:B------:R-:W3:Y:S01]  /*11aa90*/  LDL.LU R19, [R1+0x23c] ;  /* 0x00023c0001137983 */ /* 0x000ee20000300800 */
[----:B----4-:R-:W-:-:S03]  /*11aaa0*/  IMAD.MOV.U32 R11, RZ, RZ, R0 ;  /* 0x000000ffff0b7224 */ /* 0x010fc600078e0000 */
[----:B---3--:R-:W-:Y:S04]  /*11aab0*/  STL.64 [R1+0xb478], R18 ;  /* 0x00b4781201007387 */ /* 0x008fe80000100a00 */
[----:B--2---:R2:W-:Y:S04]  /*11aac0*/  STL.64 [R1+0xb470], R16 ;  /* 0x00b4701001007387 */ /* 0x0045e80000100a00 */
[----:B------:R-:W3:Y:S04]  /*11aad0*/  LDL.LU R12, [R1+0x8] ;  /* 0x00000800010c7983 */ /* 0x000ee80000300800 */
[----:B------:R-:W3:Y:S04]  /*11aae0*/  LDL.LU R13, [R1+0xc] ;  /* 0x00000c00010d7983 */ /* 0x000ee80000300800 */
[----:B------:R-:W4:Y:S04]  /*11aaf0*/  LDL.LU R10, [R1+0x10] ;  /* 0x00001000010a7983 */ /* 0x000f280000300800 */
[----:B------:R-:W2:Y:S04]  /*11ab00*/  LDL.LU R0, [R1+0xb49c] ;  /* 0x00b49c0001007983 */ /* 0x000ea80000300800 */
[----:B0-----:R-:W4:Y:S04]  /*11ab10*/  LDL.LU R48, [R1+0x250] ;  /* 0x0002500001307983 */ /* 0x001f280000300800 */
[----:B------:R-:W4:Y:S04]  /*11ab20*/  LDL.LU R49, [R1+0x254] ;  /* 0x0002540001317983 */ /* 0x000f280000300800 */
[----:B------:R-:W4:Y:S04]  /*11ab30*/  LDL.LU R50, [R1+0x258] ;  /* 0x0002580001327983 */ /* 0x000f280000300800 */
[----:B------:R-:W4:Y:S04]  /*11ab40*/  LDL.LU R51, [R1+0x25c] ;  /* 0x00025c0001337983 */ /* 0x000f280000300800 */
[----:B-1----:R-:W3:Y:S04]  /*11ab50*/  LDL.LU R22, [R1+0x18] ;  /* 0x0000180001167983 */ /* 0x002ee80000300800 */
[----:B------:R-:W3:Y:S04]  /*11ab60*/  LDL.LU R23, [R1+0x1c] ;  /* 0x00001c0001177983 */ /* 0x000ee80000300800 */
        /* <DEDUP_REMOVED lines=8> */
[----:B------:R-:W4:Y:S04]  /*11abf0*/  LDL.LU.64 R60, [R1+0x20] ;  /* 0x00002000013c7983 */ /* 0x000f280000300a00 */
[----:B------:R-:W3:Y:S01]  /*11ac00*/  LDL.LU R20, [R1+0x28] ;  /* 0x0000280001147983 */ /* 0x000ee20000300800 */
[----:B--2---:R-:W-:-:S03]  /*11ac10*/  IMAD.MOV.U32 R21, RZ, RZ, R0 ;  /* 0x000000ffff157224 */ /* 0x004fc600078e0000 */
[----:B------:R-:W2:Y:S04]  /*11ac20*/  LDL.LU R0, [R1+0xb498] ;  /* 0x00b4980001007983 */ /* 0x000ea80000300800 */
        /* <DEDUP_REMOVED lines=29> */
[----:B------:R-:W3:Y:S04]  /*11ae00*/  LDL.LU.64 R6, [R1+0xb490] ;  /* 0x00b4900001067983 */ /* 0x000ee80000300a00 */
[----:B------:R-:W3:Y:S01]  /*11ae10*/  LDL.LU.64 R4, [R1+0xb488] ;  /* 0x00b4880001047983 */ /* 0x000ee20000300a00 */
[----:B------:R-:W-:-:S02]  /*11ae20*/  IMAD.MOV.U32 R9, RZ, RZ, R60 ;  /* 0x000000ffff097224 */ /* 0x000fc400078e003c */
[----:B------:R-:W-:-:S13]  /*11ae30*/  IMAD.MOV.U32 R8, RZ, RZ, R61 ;  /* 0x000000ffff087224 */ /* 0x000fda00078e003d */
[----:B------:R0:W-:Y:S04]  /*11ae40*/  STL.64 [R1+0x7d0], R28 ;  /* 0x0007d01c01007387 */ /* 0x0001e80000100a00 */
[----:B------:R1:W-:Y:S04]  /*11ae50*/  STL.64 [R1+0x7d8], R30 ;  /* 0x0007d81e01007387 */ /* 0x0003e80000100a00 */
[----:B------:R-:W4:Y:S04]  /*11ae60*/  LDL.LU.64 R60, [R1+0xb480] ;  /* 0x00b48000013c7983 */ /* 0x000f280000300a00 */
[----:B0-----:R-:W4:Y:S04]  /*11ae70*/  LDL.LU R28, [R1+0x160] ;  /* 0x00016000011c7983 */ /* 0x001f280000300800 */
[----:B------:R-:W4:Y:S04]  /*11ae80*/  LDL.LU R29, [R1+0x164] ;  /* 0x00016400011d7983 */ /* 0x000f280000300800 */
[----:B-1----:R-:W4:Y:S04]  /*11ae90*/  LDL.LU R30, [R1+0x168] ;  /* 0x00016800011e7983 */ /* 0x002f280000300800 */
[----:B------:R-:W4:Y:S01]  /*11aea0*/  LDL.LU R31, [R1+0x16c] ;  /* 0x00016c00011f7983 */ /* 0x000f220000300800 */
[C---:B---3--:R-:W-:Y:S06]  /*11aeb0*/  HMMA.16816.F32 R16, R4.reuse, R20, R16 ;  /* 0x000000140410723c */ /* 0x048fec0000001810 */
[----:B------:R-:W-:-:S15]  /*11aec0*/  HMMA.16816.F32 R20, R4, R22, R56 ;  /* 0x000000160414723c */ /* 0x000fde0000001838 */
[----:B------:R-:W-:-:S02]  /*11aed0*/  NOP ;  /* 0x0000000000007918 */ /* 0x000fc40000000000 */
[----:B------:R-:W-:Y:S04]  /*11aee0*/  STL.64 [R1+0x7c0], R16 ;  /* 0x0007c01001007387 */ /* 0x000fe80000100a00 */
[----:B------:R0:W-:Y:S04]  /*11aef0*/  STL.64 [R1+0x7c8], R18 ;  /* 0x0007c81201007387 */ /* 0x0001e80000100a00 */
[----:B0-----:R-:W3:Y:S04]  /*11af00*/  LDL.LU.64 R18, [R1+0xb478] ;  /* 0x00b4780001127983 */ /* 0x001ee80000300a00 */
[----:B------:R-:W3:Y:S04]  /*11af10*/  LDL.LU.64 R16, [R1+0xb470] ;  /* 0x00b4700001107983 */ /* 0x000ee80000300a00 */
[----:B------:R-:W4:Y:S04]  /*11af20*/  LDL.LU.64 R58, [R1+0xb468] ;  /* 0x00b46800013a7983 */ /* 0x000f280000300a00 */
[----:B------:R-:W4:Y:S01]  /*11af30*/  LDL.LU.64 R56, [R1+0xb460] ;  /* 0x00b4600001387983 */ /* 0x000f220000300a00 */
[C---:B------:R-:W-:Y:S06]  /*11af40*/  HMMA.16816.F32 R48, R4.reuse, R10, R48 ;  /* 0x0000000a0430723c */ /* 0x040fec0000001830 */
[C---:B--2---:R-:W-:Y:S01]  /*11af50*/  HMMA.16816.F32 R40, R4.reuse, R12, R40 ;  /* 0x0000000c0428723c */ /* 0x044fe20000001828 */
        /* <DEDUP_REMOVED lines=12> */
[C---:B---3--:R-:W-:Y:S06]  /*11b020*/  HMMA.16816.F32 R12, R4.reuse, R14, R16 ;  /* 0x0000000e040c723c */ /* 0x048fec0000001810 */
[----:B----4-:R-:W-:Y:S01]  /*11b030*/  HMMA.16816.F32 R56, R4, R60, R56 ;  /* 0x0000003c0438723c */ /* 0x010fe20000001838 */
[----:B------:R-:W3:Y:S04]  /*11b040*/  LDL.LU.64 R18, [R1+0xb428] ;  /* 0x00b4280001127983 */ /* 0x000ee80000300a00 */
[----:B------:R-:W3:-:S12]  /*11b050*/  LDL.LU.64 R16, [R1+0xb420] ;  /* 0x00b4200001107983 */ /* 0x000ed80000300a00 */
        /* <DEDUP_REMOVED lines=21> */
[----:B-1----:R-:W2:Y:S01]  /*11b1b0*/  LDL.LU R58, [R1+0x178] ;  /* 0x00017800013a7983 */ /* 0x002ea20000300800 */
[----:B------:R-:W-:-:S03]  /*11b1c0*/  IMAD.MOV.U32 R59, RZ, RZ, R0 ;  /* 0x000000ffff3b7224 */ /* 0x000fc600078e0000 */
        /* <DEDUP_REMOVED lines=27> */
[----:B0-----:R-:W3:Y:S04]  /*11b380*/  LDL.LU R48, [R1+0x190] ;  /* 0x0001900001307983 */ /* 0x001ee80000300800 */
[----:B------:R-:W3:Y:S04]  /*11b390*/  LDL.LU R49, [R1+0x194] ;  /* 0x0001940001317983 */ /* 0x000ee80000300800 */
[----:B-1----:R-:W3:Y:S01]  /*11b3a0*/  LDL.LU R50, [R1+0x198] ;  /* 0x0001980001327983 */ /* 0x002ee20000300800 */
[C---:B----4-:R-:W-:Y:S06]  /*11b3b0*/  HMMA.16816.F32 R36, R4.reuse, R46, R36 ;  /* 0x0000002e0424723c */ /* 0x050fec0000001824 */
[----:B--2---:R-:W-:-:S15]  /*11b3c0*/  HMMA.16816.F32 R44, R4, R44, R40 ;  /* 0x0000002c042c723c */ /* 0x004fde0000001828 */
[----:B------:R-:W-:-:S02]  /*11b3d0*/  NOP ;  /* 0x0000000000007918 */ /* 0x000fc40000000000 */
[----:B------:R-:W-:Y:S04]  /*11b3e0*/  STL.64 [R1+0x700], R36 ;  /* 0x0007002401007387 */ /* 0x000fe80000100a00 */
[----:B------:R0:W-:Y:S04]  /*11b3f0*/  STL.64 [R1+0x708], R38 ;  /* 0x0007082601007387 */ /* 0x0001e80000100a00 */
[----:B0-----:R-:W2:Y:S04]  /*11b400*/  LDL.LU.64 R38, [R1+0xb390] ;  /* 0x00b3900001267983 */ /* 0x001ea80000300a00 */
[----:B------:R-:W4:Y:S04]  /*11b410*/  LDL.LU.64 R36, [R1+0xb388] ;  /* 0x00b3880001247983 */ /* 0x000f280000300a00 */
[----:B------:R-:W2:Y:S04]  /*11b420*/  LDL.LU.64 R42, [R1+0xb380] ;  /* 0x00b38000012a7983 */ /* 0x000ea80000300a00 */
[----:B------:R-:W4:Y:S01]  /*11b430*/  LDL.LU.64 R40, [R1+0xb378] ;  /* 0x00b3780001287983 */ /* 0x000f220000300a00 */
[----:B------:R-:W-:-:S03]  /*11b440*/  IMAD.MOV.U32 R51, RZ, RZ, R0 ;  /* 0x000000ffff337224 */ /* 0x000fc600078e0000 */
[----:B------:R-:W-:Y:S04]  /*11b450*/  STL.64 [R1+0x6f0], R44 ;  /* 0x0006f02c01007387 */ /* 0x000fe80000100a00 */
[----:B------:R4:W-:Y:S01]  /*11b460*/  STL.64 [R1+0x6f8], R46 ;  /* 0x0006f82e01007387 */ /* 0x0009e20000100a00 */
[C---:B------:R-:W-:Y:S06]  /*11b470*/  HMMA.16816.F32 R12, R4.reuse, R34, R12 ;  /* 0x00000022040c723c */ /* 0x040fec000000180c */
[----:B---3--:R-:W-:-:S15]  /*11b480*/  HMMA.16816.F32 R16, R4, R32, R16 ;  /* 0x000000200410723c */ /* 0x008fde0000001810 */
[----:B------:R-:W-:-:S03]  /*11b490*/  NOP ;  /* 0x0000000000007918 */ /* 0x000fc60000000000 */
[----:B------:R-:W-:Y:S01]  /*11b4a0*/  IMAD.MOV.U32 R0, RZ, RZ, R15 ;  /* 0x000000ffff007224 */ /* 0x000fe200078e000f */
[C---:B--2---:R-:W-:Y:S06]  /*11b4b0*/  HMMA.16816.F32 R48, R4.reuse, R42, R48 ;  /* 0x0000002a0430723c */ /* 0x044fec0000001830 */
[C---:B----4-:R-:W-:Y:S06]  /*11b4c0*/  HMMA.16816.F32 R44, R4.reuse, R40, R52 ;  /* 0x00000028042c723c */ /* 0x050fec0000001834 */
[C---:B------:R-:W-:Y:S06]  /*11b4d0*/  HMMA.16816.F32 R40, R4.reuse, R38, R56 ;  /* 0x000000260428723c */ /* 0x040fec0000001838 */
        /* <DEDUP_REMOVED lines=10> */
[----:B------:R0:W-:Y:S02]  /*11b580*/  STL [R1+0x2d8], R14 ;  /* 0x0002d80e01007387 */ /* 0x0001e40000100800 */
[----:B0-----:R-:W-:Y:S02]  /*11b590*/  HMMA.16816.F32 R12, R4, R26, R20 ;  /* 0x0000001a040c723c */ /* 0x001fe40000001814 */
[----:B------:R0:W-:-:S15]  /*11b5a0*/  STL [R1+0xa3e0], R0 ;  /* 0x00a3e00001007387 */ /* 0x0001de0000100800 */
[----:B------:R-:W-:-:S06]  /*11b5b0*/  NOP ;  /* 0x0000000000007918 */ /* 0x000fcc0000000000 */
[----:B------:R1:W-:Y:S04]  /*11b5c0*/  STL.64 [R1+0x280], R12 ;  /* 0x0002800c01007387 */ /* 0x0003e80000100a00 */
[----:B------:R-:W-:Y:S04]  /*11b5d0*/  STL.64 [R1+0x2b0], R16 ;  /* 0x0002b01001007387 */ /* 0x000fe80000100a00 */
[----:B------:R-:W-:Y:S04]  /*11b5e0*/  STL.64 [R1+0x2b8], R18 ;  /* 0x0002b81201007387 */ /* 0x000fe80000100a00 */
[----:B------:R2:W-:Y:S04]  /*11b5f0*/  STL [R1+0x288], R14 ;  /* 0x0002880e01007387 */ /* 0x0005e80000100800 */
[----:B------:R-:W3:Y:S04]  /*11b600*/  LDL.LU R36, [R1+0x60] ;  /* 0x0000600001247983 */ /* 0x000ee80000300800 */
[----:B------:R-:W3:Y:S04]  /*11b610*/  LDL.LU R37, [R1+0x64] ;  /* 0x0000640001257983 */ /* 0x000ee80000300800 */
[----:B------:R-:W4:Y:S04]  /*11b620*/  LDL.LU R38, [R1+0x68] ;  /* 0x0000680001267983 */ /* 0x000f280000300800 */
[----:B------:R-:W4:Y:S01]  /*11b630*/  LDL.LU R39, [R1+0x6c] ;  /* 0x00006c0001277983 */ /* 0x000f220000300800 */
[----:B0-----:R-:W-:-:S02]  /*11b640*/  IMAD.MOV.U32 R0, RZ, RZ, R15 ;  /* 0x000000ffff007224 */ /* 0x001fc400078e000f */
        /* <DEDUP_REMOVED lines=53> */
[----:B---3--:R-:W-:Y:S03]  /*11b9a0*/  HMMA.16816.F32 R24, R4, R24, R20 ;  /* 0x000000180418723c */ /* 0x008fe60000001814 */
[----:B------:R-:W2:Y:S04]  /*11b9b0*/  LDL.LU.64 R22, [R1+0xb370] ;  /* 0x00b3700001167983 */ /* 0x000ea80000300a00 */
[----:B------:R-:W4:-:S15]  /*11b9c0*/  LDL.LU.64 R20, [R1+0xb368] ;  /* 0x00b3680001147983 */ /* 0x000f1e0000300a00 */
[----:B------:R-:W-:-:S01]  /*11b9d0*/  NOP ;  /* 0x0000000000007918 */ /* 0x000fc20000000000 */
        /* <DEDUP_REMOVED lines=9> */
[----:B------:R-:W-:Y:S01]  /*11ba70*/  STL.64 [R1+0x220], R36 ;  /* 0x0002202401007387 */ /* 0x000fe20000100a00 */
[----:B------:R-:W-:-:S03]  /*11ba80*/  IMAD.MOV.U32 R0, RZ, RZ, R39 ;  /* 0x000000ffff007224 */ /* 0x000fc600078e0027 */
[----:B------:R0:W-:Y:S04]  /*11ba90*/  STL [R1+0x228], R38 ;  /* 0x0002282601007387 */ /* 0x0001e80000100800 */
[----:B0-----:R-:W2:Y:S04]  /*11baa0*/  LDL.LU.64 R38, [R1+0xb360] ;  /* 0x00b3600001267983 */ /* 0x001ea80000300a00 */
[----:B------:R-:W2:Y:S04]  /*11bab0*/  LDL.LU.64 R36, [R1+0xb358] ;  /* 0x00b3580001247983 */ /* 0x000ea80000300a00 */
[----:B------:R-:W-:Y:S04]  /*11bac0*/  STL [R1+0xa460], R0 ;  /* 0x00a4600001007387 */ /* 0x000fe80000100800 */
[----:B------:R-:W4:Y:S04]  /*11bad0*/  LDL.LU.64 R18, [R1+0xb350] ;  /* 0x00b3500001127983 */ /* 0x000f280000300a00 */
[----:B------:R-:W3:Y:S04]  /*11bae0*/  LDL.LU.64 R16, [R1+0xb348] ;  /* 0x00b3480001107983 */ /* 0x000ee80000300a00 */
[----:B------:R0:W-:Y:S04]  /*11baf0*/  STL.64 [R1+0x1f0], R20 ;  /* 0x0001f01401007387 */ /* 0x0001e80000100a00 */
[----:B------:R1:W-:Y:S04]  /*11bb00*/  STL.64 [R1+0x1f8], R22 ;  /* 0x0001f81601007387 */ /* 0x0003e80000100a00 */
[----:B0-----:R-:W2:Y:S04]  /*11bb10*/  LDL.LU R20, [R1+0xa0] ;  /* 0x0000a00001147983 */ /* 0x001ea80000300800 */
[----:B------:R-:W2:Y:S04]  /*11bb20*/  LDL.LU R21, [R1+0xa4] ;  /* 0x0000a40001157983 */ /* 0x000ea80000300800 */
[----:B-1----:R-:W2:Y:S04]  /*11bb30*/  LDL.LU R22, [R1+0xa8] ;  /* 0x0000a80001167983 */ /* 0x002ea80000300800 */
[----:B------:R-:W2:Y:S01]  /*11bb40*/  LDL.LU R23, [R1+0xac] ;  /* 0x0000ac0001177983 */ /* 0x000ea20000300800 */
[C---:B----4-:R-:W-:Y:S06]  /*11bb50*/  HMMA.16816.F32 R8, R4.reuse, R18, R8 ;  /* 0x000000120408723c */ /* 0x050fec0000001808 */
[----:B---3--:R-:W-:-:S15]  /*11bb60*/  HMMA.16816.F32 R16, R4, R16, R12 ;  /* 0x000000100410723c */ /* 0x008fde000000180c */
[----:B------:R-:W-:-:S02]  /*11bb70*/  NOP ;  /* 0x0000000000007918 */ /* 0x000fc40000000000 */
[----:B------:R-:W-:Y:S01]  /*11bb80*/  STL.64 [R1+0x1c0], R8 ;  /* 0x0001c00801007387 */ /* 0x000fe20000100a00 */
[----:B------:R-:W-:-:S03]  /*11bb90*/  IMAD.MOV.U32 R0, RZ, RZ, R11 ;  /* 0x000000ffff007224 */ /* 0x000fc600078e000b */
[----:B------:R0:W-:Y:S04]  /*11bba0*/  STL [R1+0x1c8], R10 ;  /* 0x0001c80a01007387 */ /* 0x0001e80000100800 */
[----:B0-----:R-:W3:Y:S04]  /*11bbb0*/  LDL.LU.64 R10, [R1+0xb340] ;  /* 0x00b34000010a7983 */ /* 0x001ee80000300a00 */
[----:B------:R-:W4:Y:S04]  /*11bbc0*/  LDL.LU.64 R8, [R1+0xb338] ;  /* 0x00b3380001087983 */ /* 0x000f280000300a00 */
[----:B------:R-:W-:Y:S04]  /*11bbd0*/  STL [R1+0xa480], R0 ;  /* 0x00a4800001007387 */ /* 0x000fe80000100800 */
        /* <DEDUP_REMOVED lines=28> */
[----:B------:R0:W-:Y:S02]  /*11bda0*/  STL.64 [R1+0x68], R10 ;  /* 0x0000680a01007387 */ /* 0x0001e40000100a00 */
[----:B0-----:R-:W-:Y:S02]  /*11bdb0*/  F2FP.F16.E5M2.UNPACK_B R10, R52.H1 ;  /* 0x00000034ff0a723e */ /* 0x001fe400030004ff */
[----:B------:R-:W-:-:S03]  /*11bdc0*/  F2FP.F16.E5M2.UNPACK_B R11, R53.H1 ;  /* 0x00000035ff0b723e */ /* 0x000fc600030004ff */
[----:B------:R-:W-:Y:S04]  /*11bdd0*/  STL [R1+0x28], R10 ;  /* 0x0000280a01007387 */ /* 0x000fe80000100800 */
[----:B------:R-:W-:Y:S04]  /*11bde0*/  STL.64 [R1+0x40], R4 ;  /* 0x0000400401007387 */ /* 0x000fe80000100a00 */
[----:B------:R0:W-:Y:S02]  /*11bdf0*/  STL.64 [R1+0x48], R6 ;  /* 0x0000480601007387 */ /* 0x0001e40000100a00 */
[----:B0-----:R-:W-:Y:S01]  /*11be00*/  HMMA.16816.F32 R4, R28, R10, R56 ;  /* 0x0000000a1c04723c */ /* 0x001fe20000001838 */
[----:B------:R-:W-:-:S02]  /*11be10*/  F2FP.F16.E5M2.UNPACK_B R8, R60.H1 ;  /* 0x0000003cff08723e */ /* 0x000fc400030004ff */
[----:B------:R-:W-:-:S03]  /*11be20*/  F2FP.F16.E5M2.UNPACK_B R9, R61.H1 ;  /* 0x0000003dff09723e */ /* 0x000fc600030004ff */
[----:B------:R0:W-:Y:S04]  /*11be30*/  STL [R1+0x2c], R11 ;  /* 0x00002c0b01007387 */ /* 0x0001e80000100800 */
[----:B------:R-:W-:-:S13]  /*11be40*/  STL [R1+0x18], R8 ;  /* 0x0000180801007387 */ /* 0x000fda0000100800 */
        /* <DEDUP_REMOVED lines=16> */
[----:B------:R-:W1:Y:S04]  /*11bf50*/  LDL.LU R12, [R1+0xc0] ;  /* 0x0000c000010c7983 */ /* 0x000e680000300800 */
[----:B------:R-:W1:Y:S04]  /*11bf60*/  LDL.LU R13, [R1+0xc4] ;  /* 0x0000c400010d7983 */ /* 0x000e680000300800 */
[----:B------:R-:W1:Y:S04]  /*11bf70*/  LDL.LU R14, [R1+0xc8] ;  /* 0x0000c800010e7983 */ /* 0x000e680000300800 */
[----:B------:R-:W1:Y:S01]  /*11bf80*/  LDL.LU R15, [R1+0xcc] ;  /* 0x0000cc00010f7983 */ /* 0x000e620000300800 */
[----:B------:R-:W-:-:S03]  /*11bf90*/  IMAD.MOV.U32 R0, RZ, RZ, R11 ;  /* 0x000000ffff007224 */ /* 0x000fc600078e000b */
[----:B------:R-:W3:Y:S04]  /*11bfa0*/  LDL.LU R10, [R1+0x36f0] ;  /* 0x0036f000010a7983 */ /* 0x000ee80000300800 */
[----:B0-----:R-:W4:Y:S04]  /*11bfb0*/  LDL.LU R11, [R1+0x36f4] ;  /* 0x0036f400010b7983 */ /* 0x001f280000300800 */
        /* <DEDUP_REMOVED lines=32> */
[----:B-1----:R-:W-:Y:S01]  /*11c1c0*/  HMMA.16816.F32 R8, R28, R8, R12 ;  /* 0x000000081c08723c */ /* 0x002fe2000000180c */
        /* <DEDUP_REMOVED lines=325> */
[----:B------:R-:W-:-:S02]  /*11d620*/  F2FP.F16.E5M2.UNPACK_B R60, R60.H1 ;  /* 0x0000003cff3c723e */ /* 0x000fc400030004ff */
[----:B------:R-:W-:Y:S02]  /*11d630*/  F2FP.F16.E5M2.UNPACK_B R2, R2.H1 ;  /* 0x00000002ff02723e */ /* 0x000fe400030004ff */
[----:B------:R-:W-:Y:S01]  /*11d640*/  F2FP.F16.E5M2.UNPACK_B R3, R3.H1 ;  /* 0x00000003ff03723e */ /* 0x000fe200030004ff */
[----:B------:R-:W-:Y:S04]  /*11d650*/  STL [R1+0xb1fc], R8 ;  /* 0x00b1fc0801007387 */ /* 0x000fe80000100800 */
        /* <DEDUP_REMOVED lines=3386> */
[----:B------:R-:W3:Y:S04]  /*12aa00*/  LDL.LU R0, [R1+0xa8dc] ;  /* 0x00a8dc0001007983 */ /* 0x000ee80000300800 */
[----:B------:R-:W4:Y:S04]  /*12aa10*/  LDL.LU R40, [R1+0x10c0] ;  /* 0x0010c00001287983 */ /* 0x000f280000300800 */
[----:B------:R-:W4:Y:S04]  /*12aa20*/  LDL.LU R41, [R1+0x10c4] ;  /* 0x0010c40001297983 */ /* 0x000f280000300800 */
[----:B------:R-:W2:Y:S04]  /*12aa30*/  LDL.LU R42, [R1+0x10c8] ;  /* 0x0010c800012a7983 */ /* 0x000ea80000300800 */
[----:B------:R-:W2:Y:S01]  /*12aa40*/  LDL.LU R43, [R1+0x10cc] ;  /* 0x0010cc00012b7983 */ /* 0x000ea20000300800 */
[----:B------:R-:W-:-:S03]  /*12aa50*/  IMAD.MOV.U32 R45, RZ, RZ, R2 ;  /* 0x000000ffff2d7224 */ /* 0x000fc600078e0002 */
[----:B--2---:R-:W-:Y:S04]  /*12aa60*/  STL.64 [R1+0xa8b0], R42 ;  /* 0x00a8b02a01007387 */ /* 0x004fe80000100a00 */
[----:B----4-:R0:W-:Y:S04]  /*12aa70*/  STL.64 [R1+0xa8a8], R40 ;  /* 0x00a8a82801007387 */ /* 0x0101e80000100a00 */
[----:B------:R-:W2:Y:S04]  /*12aa80*/  LDL R44, [R1+0x8] ;  /* 0x00000800012c7983 */ /* 0x000ea80000100800 */
[----:B------:R-:W4:Y:S04]  /*12aa90*/  LDL.LU R2, [R1+0xa8d8] ;  /* 0x00a8d80001027983 */ /* 0x000f280000300800 */
[----:B------:R-:W-:Y:S01]  /*12aaa0*/  STL.64 [R1+0xa8c0], R46 ;  /* 0x00a8c02e01007387 */ /* 0x000fe20000100a00 */
[----:B---3--:R-:W-:-:S02]  /*12aab0*/  IMAD.MOV.U32 R34, RZ, RZ, R0 ;  /* 0x000000ffff227224 */ /* 0x008fc400078e0000 */
[----:B------:R-:W-:Y:S01]  /*12aac0*/  IMAD.MOV.U32 R35, RZ, RZ, R3 ;  /* 0x000000ffff237224 */ /* 0x000fe200078e0003 */
[----:B--2---:R1:W-:Y:S04]  /*12aad0*/  STL.64 [R1+0xa8b8], R44 ;  /* 0x00a8b82c01007387 */ /* 0x0043e80000100a00 */
[----:B------:R-:W2:Y:S04]  /*12aae0*/  LDL.LU R36, [R1+0x10d0] ;  /* 0x0010d00001247983 */ /* 0x000ea80000300800 */
[----:B------:R-:W2:Y:S04]  /*12aaf0*/  LDL.LU R37, [R1+0x10d4] ;  /* 0x0010d40001257983 */ /* 0x000ea80000300800 */
[----:B------:R-:W2:Y:S04]  /*12ab00*/  LDL.LU R38, [R1+0x10d8] ;  /* 0x0010d80001267983 */ /* 0x000ea80000300800 */
[----:B------:R-:W2:Y:S04]  /*12ab10*/  LDL.LU R39, [R1+0x10dc] ;  /* 0x0010dc0001277983 */ /* 0x000ea80000300800 */
[----:B------:R-:W3:Y:S04]  /*12ab20*/  LDL.LU R0, [R1+0xa8d4] ;  /* 0x00a8d40001007983 */ /* 0x000ee80000300800 */
[----:B------:R-:W2:Y:S04]  /*12ab30*/  LDL.LU R3, [R1+0xa8d0] ;  /* 0x00a8d00001037983 */ /* 0x000ea80000300800 */
[----:B0-----:R-:W3:Y:S04]  /*12ab40*/  LDL.LU R40, [R1+0x1110] ;  /* 0x0011100001287983 */ /* 0x001ee80000300800 */
[----:B------:R-:W3:Y:S04]  /*12ab50*/  LDL.LU R41, [R1+0x1114] ;  /* 0x0011140001297983 */ /* 0x000ee80000300800 */
[----:B------:R-:W3:Y:S04]  /*12ab60*/  LDL.LU R42, [R1+0x1118] ;  /* 0x00111800012a7983 */ /* 0x000ee80000300800 */
[----:B------:R-:W3:Y:S04]  /*12ab70*/  LDL.LU R43, [R1+0x111c] ;  /* 0x00111c00012b7983 */ /* 0x000ee80000300800 */
[----:B-1----:R-:W3:Y:S04]  /*12ab80*/  LDL.LU R44, [R1+0x1130] ;  /* 0x00113000012c7983 */ /* 0x002ee80000300800 */
[----:B------:R-:W3:Y:S04]  /*12ab90*/  LDL.LU R45, [R1+0x1134] ;  /* 0x00113400012d7983 */ /* 0x000ee80000300800 */
[----:B------:R-:W3:Y:S04]  /*12aba0*/  LDL.LU R46, [R1+0x1138] ;  /* 0x00113800012e7983 */ /* 0x000ee80000300800 */
[----:B------:R-:W3:Y:S04]  /*12abb0*/  LDL.LU R47, [R1+0x113c] ;  /* 0x00113c00012f7983 */ /* 0x000ee80000300800 */
[----:B------:R-:W3:Y:S04]  /*12abc0*/  LDL.64 R52, [R1+0x20] ;  /* 0x0000200001347983 */ /* 0x000ee80000100a00 */
[----:B------:R-:W3:Y:S01]  /*12abd0*/  LDL R32, [R1+0x18] ;  /* 0x0000180001207983 */ /* 0x000ee20000100800 */
[----:B----4-:R-:W-:-:S03]  /*12abe0*/  IMAD.MOV.U32 R33, RZ, RZ, R2 ;  /* 0x000000ffff217224 */ /* 0x010fc600078e0002 */
[----:B------:R-:W4:Y:S04]  /*12abf0*/  LDL.LU R2, [R1+0xa8cc] ;  /* 0x00a8cc0001027983 */ /* 0x000f280000300800 */
[----:B------:R-:W4:Y:S04]  /*12ac00*/  LDL.LU R12, [R1+0x10f0] ;  /* 0x0010f000010c7983 */ /* 0x000f280000300800 */
[----:B------:R-:W4:Y:S04]  /*12ac10*/  LDL.LU R13, [R1+0x10f4] ;  /* 0x0010f400010d7983 */ /* 0x000f280000300800 */
[----:B------:R-:W4:Y:S04]  /*12ac20*/  LDL.LU R14, [R1+0x10f8] ;  /* 0x0010f800010e7983 */ /* 0x000f280000300800 */
[----:B------:R-:W4:Y:S01]  /*12ac30*/  LDL.LU R15, [R1+0x10fc] ;  /* 0x0010fc00010f7983 */ /* 0x000f220000300800 */
[----:B--2---:R-:W-:-:S03]  /*12ac40*/  IMAD.MOV.U32 R54, RZ, RZ, R3 ;  /* 0x000000ffff367224 */ /* 0x004fc600078e0003 */
        /* <DEDUP_REMOVED lines=22> */
[----:B------:R-:W-:-:S02]  /*12adb0*/  F2FP.F16.E5M2.UNPACK_B R4, R4 ;  /* 0x00000004ff04723e */ /* 0x000fc400020004ff */
[----:B------:R-:W-:Y:S02]  /*12adc0*/  F2FP.F16.E5M2.UNPACK_B R5, R5 ;  /* 0x00000005ff05723e */ /* 0x000fe400020004ff */
[----:B------:R-:W-:Y:S01]  /*12add0*/  F2FP.F16.E5M2.UNPACK_B R6, R6 ;  /* 0x00000006ff06723e */ /* 0x000fe200020004ff */
[----:B---3--:R-:W-:Y:S01]  /*12ade0*/  IMAD.MOV.U32 R55, RZ, RZ, R0 ;  /* 0x000000ffff377224 */ /* 0x008fe200078e0000 */
[----:B------:R-:W-:Y:S01]  /*12adf0*/  F2FP.F16.E5M2.UNPACK_B R7, R7 ;  /* 0x00000007ff07723e */ /* 0x000fe200020004ff */
[----:B0-----:R-:W-:Y:S02]  /*12ae00*/  IMAD.MOV.U32 R9, RZ, RZ, R52 ;  /* 0x000000ffff097224 */ /* 0x001fe400078e0034 */
[----:B------:R-:W-:Y:S01]  /*12ae10*/  IMAD.MOV.U32 R0, RZ, RZ, R53 ;  /* 0x000000ffff007224 */ /* 0x000fe200078e0035 */
[C---:B----4-:R-:W-:Y:S06]  /*12ae20*/  HMMA.16816.F32 R44, R28.reuse, R2, R44 ;  /* 0x000000021c2c723c */ /* 0x050fec000000182c */
[----:B------:R-:W-:Y:S06]  /*12ae30*/  HMMA.16816.F32 R28, R28, R52, R40 ;  /* 0x000000341c1c723c */ /* 0x000fec0000001828 */
[C---:B--2---:R-:W-:Y:S11]  /*12ae40*/  HMMA.16816.F32 R52, R4.reuse, R54, R56 ;  /* 0x000000360434723c */ /* 0x044ff60000001838 */
[----:B------:R-:W-:Y:S04]  /*12ae50*/  STL.64 [R1+0x35b0], R44 ;  /* 0x0035b02c01007387 */ /* 0x000fe80000100a00 */
[----:B------:R0:W-:Y:S04]  /*12ae60*/  STL.64 [R1+0x35b8], R46 ;  /* 0x0035b82e01007387 */ /* 0x0001e80000100a00 */
[----:B0-----:R-:W2:Y:S04]  /*12ae70*/  LDL.LU.64 R46, [R1+0xa8c0] ;  /* 0x00a8c000012e7983 */ /* 0x001ea80000300a00 */
[----:B------:R-:W3:Y:S04]  /*12ae80*/  LDL.LU.64 R44, [R1+0xa8b8] ;  /* 0x00a8b800012c7983 */ /* 0x000ee80000300a00 */
[----:B------:R-:W2:Y:S04]  /*12ae90*/  LDL.LU.64 R42, [R1+0xa8b0] ;  /* 0x00a8b000012a7983 */ /* 0x000ea80000300a00 */
[----:B------:R-:W2:Y:S04]  /*12aea0*/  LDL.LU.64 R40, [R1+0xa8a8] ;  /* 0x00a8a80001287983 */ /* 0x000ea80000300a00 */
        /* <DEDUP_REMOVED lines=30> */
[C---:B---3--:R-:W-:Y:S06]  /*12b090*/  HMMA.16816.F32 R36, R4.reuse, R44, R36 ;  /* 0x0000002c0424723c */ /* 0x048fec0000001824 */
[----:B--2---:R-:W-:-:S15]  /*12b0a0*/  HMMA.16816.F32 R44, R4, R46, R40 ;  /* 0x0000002e042c723c */ /* 0x004fde0000001828 */
[----:B------:R-:W-:-:S02]  /*12b0b0*/  NOP ;  /* 0x0000000000007918 */ /* 0x000fc40000000000 */
[----:B------:R-:W-:Y:S01]  /*12b0c0*/  STL.64 [R1+0x2880], R36 ;  /* 0x0028802401007387 */ /* 0x000fe20000100a00 */
[C---:B----4-:R-:W-:Y:S03]  /*12b0d0*/  HMMA.16816.F32 R56, R4.reuse, R60, R56 ;  /* 0x0000003c0438723c */ /* 0x050fe60000001838 */
        /* <DEDUP_REMOVED lines=31> */
[C---:B--2---:R-:W-:Y:S06]  /*12b2d0*/  HMMA.16816.F32 R8, R4.reuse, R52, R8 ;  /* 0x000000340408723c */ /* 0x044fec0000001808 */
[C---:B----4-:R-:W-:Y:S06]  /*12b2e0*/  HMMA.16816.F32 R56, R4.reuse, R54, R56 ;  /* 0x000000360438723c */ /* 0x050fec0000001838 */
        /* <DEDUP_REMOVED lines=84> */
[----:B0-----:R-:W2:Y:S04]  /*12b830*/  LDL.LU.64 R48, [R1+0xa7f0] ;  /* 0x00a7f00001307983 */ /* 0x001ea80000300a00 */
        /* <DEDUP_REMOVED lines=77> */
[----:B------:R-:W-:Y:S04]  /*12bd10*/  STL.64 [R1+0x1950], R12 ;  /* 0x0019500c01007387 */ /* 0x000fe80000100a00 */
[----:B------:R-:W-:Y:S04]  /*12bd20*/  STL.64 [R1+0x1958], R14 ;  /* 0x0019580e01007387 */ /* 0x000fe80000100a00 */
        /* <DEDUP_REMOVED lines=32> */
[----:B------:R-:W2:Y:S04]  /*12bf30*/  LDL.LU R36, [R1+0xee0] ;  /* 0x000ee00001247983 */ /* 0x000ea80000300800 */
[----:B------:R-:W2:Y:S04]  /*12bf40*/  LDL.LU R37, [R1+0xee4] ;  /* 0x000ee40001257983 */ /* 0x000ea80000300800 */
[----:B------:R-:W2:Y:S04]  /*12bf50*/  LDL.LU R38, [R1+0xee8] ;  /* 0x000ee80001267983 */ /* 0x000ea80000300800 */
[----:B------:R-:W2:Y:S04]  /*12bf60*/  LDL.LU R39, [R1+0xeec] ;  /* 0x000eec0001277983 */ /* 0x000ea80000300800 */
[----:B------:R-:W4:Y:S01]  /*12bf70*/  LDL.LU R52, [R1+0xec0] ;  /* 0x000ec00001347983 */ /* 0x000f220000300800 */
[----:B------:R-:W-:-:S03]  /*12bf80*/  IMAD R28, R28, 0x100, R54 ;  /* 0x000001001c1c7824 */ /* 0x000fc600078e0236 */
[----:B------:R-:W4:Y:S01]  /*12bf90*/  LDL.LU R53, [R1+0xec4] ;  /* 0x000ec40001357983 */ /* 0x000f220000300800 */
[----:B------:R-:W-:-:S03]  /*12bfa0*/  IMAD R29, R29, 0x100, R55 ;  /* 0x000001001d1d7824 */ /* 0x000fc600078e0237 */
[----:B------:R-:W4:Y:S01]  /*12bfb0*/  LDL.LU R54, [R1+0xec8] ;  /* 0x000ec80001367983 */ /* 0x000f220000300800 */
[----:B------:R-:W-:Y:S02]  /*12bfc0*/  IMAD R30, R30, 0x100, R60 ;  /* 0x000001001e1e7824 */ /* 0x000fe400078e023c */
[----:B------:R-:W-:Y:S01]  /*12bfd0*/  IMAD R31, R31, 0x100, R61 ;  /* 0x000001001f1f7824 */ /* 0x000fe200078e023d */
[----:B------:R-:W4:Y:S04]  /*12bfe0*/  LDL.LU R55, [R1+0xecc] ;  /* 0x000ecc0001377983 */ /* 0x000f280000300800 */
[----:B------:R-:W4:Y:S04]  /*12bff0*/  LDL.64 R60, [R1+0x28] ;  /* 0x00002800013c7983 */ /* 0x000f280000100a00 */
[----:B------:R-:W4:Y:S04]  /*12c000*/  LDL.64 R10, [R1+0x10] ;  /* 0x00001000010a7983 */ /* 0x000f280000100a00 */
        /* <DEDUP_REMOVED lines=19> */
[C---:B---3--:R-:W-:Y:S06]  /*12c140*/  HMMA.16816.F32 R24, R4.reuse, R8, R24 ;  /* 0x000000080418723c */ /* 0x048fec0000001818 */
[C---:B--2---:R-:W-:Y:S06]  /*12c150*/  HMMA.16816.F32 R36, R4.reuse, R2, R36 ;  /* 0x000000020424723c */ /* 0x044fec0000001824 */
[----:B----4-:R-:W-:Y:S11]  /*12c160*/  HMMA.16816.F32 R4, R4, R50, R44 ;  /* 0x000000320404723c */ /* 0x010ff6000000182c */
[----:B------:R-:W-:Y:S04]  /*12c170*/  STL.64 [R1+0x35a0], R24 ;  /* 0x0035a01801007387 */ /* 0x000fe80000100a00 */
[----:B------:R0:W-:Y:S04]  /*12c180*/  STL.64 [R1+0x35a8], R26 ;  /* 0x0035a81a01007387 */ /* 0x0001e80000100a00 */
[----:B0-----:R-:W2:Y:S04]  /*12c190*/  LDL.LU.64 R26, [R1+0xa780] ;  /* 0x00a78000011a7983 */ /* 0x001ea80000300a00 */
[----:B------:R-:W2:Y:S04]  /*12c1a0*/  LDL.LU.64 R24, [R1+0xa778] ;  /* 0x00a7780001187983 */ /* 0x000ea80000300a00 */
[----:B------:R-:W-:Y:S04]  /*12c1b0*/  STL [R1+0xa65c], R8 ;  /* 0x00a65c0801007387 */ /* 0x000fe80000100800 */
[----:B------:R0:W-:Y:S04]  /*12c1c0*/  STL [R1+0xa658], R9 ;  /* 0x00a6580901007387 */ /* 0x0001e80000100800 */
[----:B0-----:R-:W3:Y:S04]  /*12c1d0*/  LDL.64 R8, [R1+0x18] ;  /* 0x0000180001087983 */ /* 0x001ee80000100a00 */
        /* <DEDUP_REMOVED lines=9> */
[----:B0-----:R-:W3:Y:S04]  /*12c270*/  LDL.LU R4, [R1+0xeb0] ;  /* 0x000eb00001047983 */ /* 0x001ee80000300800 */
[----:B------:R-:W3:Y:S04]  /*12c280*/  LDL.LU R5, [R1+0xeb4] ;  /* 0x000eb40001057983 */ /* 0x000ee80000300800 */
[----:B-1----:R-:W3:Y:S04]  /*12c290*/  LDL.LU R6, [R1+0xeb8] ;  /* 0x000eb80001067983 */ /* 0x002ee80000300800 */
[----:B------:R-:W3:Y:S01]  /*12c2a0*/  LDL.LU R7, [R1+0xebc] ;  /* 0x000ebc0001077983 */ /* 0x000ee20000300800 */
[----:B------:R-:W-:-:S02]  /*12c2b0*/  F2FP.F16.E5M2.UNPACK_B R28, R28 ;  /* 0x0000001cff1c723e */ /* 0x000fc400020004ff */
[----:B------:R-:W-:Y:S02]  /*12c2c0*/  F2FP.F16.E5M2.UNPACK_B R29, R29 ;  /* 0x0000001dff1d723e */ /* 0x000fe400020004ff */
[----:B------:R-:W-:Y:S02]  /*12c2d0*/  F2FP.F16.E5M2.UNPACK_B R30, R30 ;  /* 0x0000001eff1e723e */ /* 0x000fe400020004ff */
[----:B------:R-:W-:-:S07]  /*12c2e0*/  F2FP.F16.E5M2.UNPACK_B R31, R31 ;  /* 0x0000001fff1f723e */ /* 0x000fce00020004ff */
[C---:B------:R-:W-:Y:S06]  /*12c2f0*/  HMMA.16816.F32 R52, R28.reuse, R60, R52 ;  /* 0x0000003c1c34723c */ /* 0x040fec0000001834 */
[----:B------:R-:W-:Y:S01]  /*12c300*/  HMMA.16816.F32 R56, R28, R10, R56 ;  /* 0x0000000a1c38723c */ /* 0x000fe20000001838 */
[----:B------:R-:W-:-:S15]  /*12c310*/  IMAD.MOV.U32 R0, RZ, RZ, R61 ;  /* 0x000000ffff007224 */ /* 0x000fde00078e003d */
[----:B------:R-:W-:-:S01]  /*12c320*/  NOP ;  /* 0x0000000000007918 */ /* 0x000fc20000000000 */
[----:B------:R-:W-:Y:S04]  /*12c330*/  STL.64 [R1+0x2770], R52 ;  /* 0x0027703401007387 */ /* 0x000fe80000100a00 */
[----:B------:R0:W-:Y:S04]  /*12c340*/  STL.64 [R1+0x2778], R54 ;  /* 0x0027783601007387 */ /* 0x0001e80000100a00 */
[----:B0-----:R-:W4:Y:S04]  /*12c350*/  LDL.LU.64 R54, [R1+0xa748] ;  /* 0x00a7480001367983 */ /* 0x001f280000300a00 */
[----:B------:R-:W4:Y:S04]  /*12c360*/  LDL.LU.64 R52, [R1+0xa740] ;  /* 0x00a7400001347983 */ /* 0x000f280000300a00 */
[----:B------:R-:W2:Y:S01]  /*12c370*/  LDL.LU.64 R60, [R1+0xa738] ;  /* 0x00a73800013c7983 */ /* 0x000ea20000300a00 */
[----:B---3--:R-:W-:-:S15]  /*12c380*/  HMMA.16816.F32 R4, R28, R8, R4 ;  /* 0x000000081c04723c */ /* 0x008fde0000001804 */
[----:B------:R-:W-:-:S08]  /*12c390*/  NOP ;  /* 0x0000000000007918 */ /* 0x000fd00000000000 */
[----:B------:R-:W-:Y:S04]  /*12c3a0*/  STL.64 [R1+0x2760], R4 ;  /* 0x0027600401007387 */ /* 0x000fe80000100a00 */
[----:B------:R-:W-:Y:S04]  /*12c3b0*/  STL.64 [R1+0x2768], R6 ;  /* 0x0027680601007387 */ /* 0x000fe80000100a00 */
[----:B------:R-:W-:Y:S04]  /*12c3c0*/  STL.64 [R1+0x2750], R56 ;  /* 0x0027503801007387 */ /* 0x000fe80000100a00 */
[----:B------:R0:W-:Y:S04]  /*12c3d0*/  STL.64 [R1+0x2758], R58 ;  /* 0x0027583a01007387 */ /* 0x0001e80000100a00 */
[----:B0-----:R-:W3:Y:S04]  /*12c3e0*/  LDL.LU.64 R58, [R1+0xa730] ;  /* 0x00a73000013a7983 */ /* 0x001ee80000300a00 */
[----:B------:R-:W4:Y:S01]  /*12c3f0*/  LDL.LU.64 R56, [R1+0xa728] ;  /* 0x00a7280001387983 */ /* 0x000f220000300a00 */
[----:B------:R-:W-:-:S02]  /*12c400*/  IMAD.MOV.U32 R7, RZ, RZ, R10 ;  /* 0x000000ffff077224 */ /* 0x000fc400078e000a */
[----:B------:R-:W-:Y:S02]  /*12c410*/  IMAD.MOV.U32 R6, RZ, RZ, R11 ;  /* 0x000000ffff067224 */ /* 0x000fe400078e000b */
[----:B------:R-:W-:Y:S02]  /*12c420*/  IMAD.MOV.U32 R5, RZ, RZ, R8 ;  /* 0x000000ffff057224 */ /* 0x000fe400078e0008 */
[----:B------:R-:W-:Y:S01]  /*12c430*/  IMAD.MOV.U32 R4, RZ, RZ, R9 ;  /* 0x000000ffff047224 */ /* 0x000fe200078e0009 */
[----:B------:R-:W-:Y:S04]  /*12c440*/  STL.64 [R1+0xa720], R6 ;  /* 0x00a7200601007387 */ /* 0x000fe80000100a00 */
[----:B------:R0:W-:Y:S02]  /*12c450*/  STL.64 [R1+0xa718], R4 ;  /* 0x00a7180401007387 */ /* 0x0001e40000100a00 */
[----:B0-----:R-:W-:-:S15]  /*12c460*/  HMMA.16816.F32 R4, R28, R20, R12 ;  /* 0x000000141c04723c */ /* 0x001fde000000180c */
[----:B------:R-:W-:-:S08]  /*12c470*/  NOP ;  /* 0x0000000000007918 */ /* 0x000fd00000000000 */
[----:B------:R-:W-:Y:S04]  /*12c480*/  STL.64 [R1+0x2740], R4 ;  /* 0x0027400401007387 */ /* 0x000fe80000100a00 */
[----:B------:R0:W-:Y:S02]  /*12c490*/  STL.64 [R1+0x2748], R6 ;  /* 0x0027480601007387 */ /* 0x0001e40000100a00 */
[----:B0-----:R-:W-:-:S15]  /*12c4a0*/  HMMA.16816.F32 R4, R28, R22, R16 ;  /* 0x000000161c04723c */ /* 0x001fde0000001810 */
[----:B------:R-:W-:-:S08]  /*12c4b0*/  NOP ;  /* 0x0000000000007918 */ /* 0x000fd00000000000 */
[----:B------:R-:W-:Y:S04]  /*12c4c0*/  STL.64 [R1+0x2730], R4 ;  /* 0x0027300401007387 */ /* 0x000fe80000100a00 */
[----:B------:R2:W-:Y:S02]  /*12c4d0*/  STL.64 [R1+0x2738], R6 ;  /* 0x0027380601007387 */ /* 0x0005e40000100a00 */
[----:B--2---:R-:W-:Y:S06]  /*12c4e0*/  HMMA.16816.F32 R4, R28, R60, R24 ;  /* 0x0000003c1c04723c */ /* 0x004fec0000001818 */
        /* <DEDUP_REMOVED lines=166> */
[----:B------:R-:W4:Y:S04]  /*12cf50*/  LDL.LU R44, [R1+0xc20] ;  /* 0x000c2000012c7983 */ /* 0x000f280000300800 */
[----:B------:R3:W-:Y:S04]  /*12cf60*/  STL.64 [R1+0x25f0], R12 ;  /* 0x0025f00c01007387 */ /* 0x0007e80000100a00 */
[----:B------:R3:W-:Y:S04]  /*12cf70*/  STL.64 [R1+0x25f8], R14 ;  /* 0x0025f80e01007387 */ /* 0x0007e80000100a00 */
[----:B------:R-:W4:Y:S04]  /*12cf80*/  LDL.LU R45, [R1+0xc24] ;  /* 0x000c2400012d7983 */ /* 0x000f280000300800 */
[----:B------:R-:W2:Y:S04]  /*12cf90*/  LDL.LU R46, [R1+0xc28] ;  /* 0x000c2800012e7983 */ /* 0x000ea80000300800 */
[----:B------:R-:W2:Y:S04]  /*12cfa0*/  LDL.LU R47, [R1+0xc2c] ;  /* 0x000c2c00012f7983 */ /* 0x000ea80000300800 */
[----:B--2---:R-:W-:Y:S04]  /*12cfb0*/  STL.64 [R1+0xa650], R46 ;  /* 0x00a6502e01007387 */ /* 0x004fe80000100a00 */
[----:B----4-:R-:W-:Y:S04]  /*12cfc0*/  STL.64 [R1+0xa648], R44 ;  /* 0x00a6482c01007387 */ /* 0x010fe80000100a00 */
        /* <DEDUP_REMOVED lines=10> */
[----:B------:R-:W-:-:S02]  /*12d070*/  IMAD.MOV.U32 R38, RZ, RZ, R11 ;  /* 0x000000ffff267224 */ /* 0x000fc400078e000b */
[----:B------:R-:W-:Y:S02]  /*12d080*/  IMAD.MOV.U32 R39, RZ, RZ, R10 ;  /* 0x000000ffff277224 */ /* 0x000fe400078e000a */
[----:B------:R-:W-:Y:S02]  /*12d090*/  IMAD.MOV.U32 R36, RZ, RZ, R9 ;  /* 0x000000ffff247224 */ /* 0x000fe400078e0009 */
[----:B------:R-:W-:Y:S01]  /*12d0a0*/  IMAD.MOV.U32 R37, RZ, RZ, R8 ;  /* 0x000000ffff257224 */ /* 0x000fe200078e0008 */
[----:B----4-:R-:W-:Y:S04]  /*12d0b0*/  STL.64 [R1+0xa680], R34 ;  /* 0x00a6802201007387 */ /* 0x010fe80000100a00 */
[----:B--2---:R0:W-:Y:S04]  /*12d0c0*/  STL.64 [R1+0xa678], R32 ;  /* 0x00a6782001007387 */ /* 0x0041e80000100a00 */
[----:B------:R-:W-:Y:S04]  /*12d0d0*/  STL.64 [R1+0xa690], R38 ;  /* 0x00a6902601007387 */ /* 0x000fe80000100a00 */
[----:B------:R1:W-:Y:S04]  /*12d0e0*/  STL.64 [R1+0xa688], R36 ;  /* 0x00a6882401007387 */ /* 0x0003e80000100a00 */
[----:B------:R-:W2:Y:S04]  /*12d0f0*/  LDL.LU R24, [R1+0xc50] ;  /* 0x000c500001187983 */ /* 0x000ea80000300800 */
[----:B------:R-:W2:Y:S04]  /*12d100*/  LDL.LU R25, [R1+0xc54] ;  /* 0x000c540001197983 */ /* 0x000ea80000300800 */
[----:B---3--:R-:W2:Y:S04]  /*12d110*/  LDL.LU R26, [R1+0xc58] ;  /* 0x000c5800011a7983 */ /* 0x008ea80000300800 */
        /* <DEDUP_REMOVED lines=13> */
[----:B-1----:R-:W3:Y:S04]  /*12d1f0*/  LDL.LU R36, [R1+0xcf0] ;  /* 0x000cf00001247983 */ /* 0x002ee80000300800 */
        /* <DEDUP_REMOVED lines=120> */
[----:B------:R-:W-:Y:S04]  /*12d980*/  STL.64 [R1+0x2570], R16 ;  /* 0x0025701001007387 */ /* 0x000fe80000100a00 */
[----:B------:R0:W-:Y:S01]  /*12d990*/  STL.64 [R1+0x2578], R18 ;  /* 0x0025781201007387 */ /* 0x0001e20000100a00 */
[C---:B---3--:R-:W-:Y:S06]  /*12d9a0*/  HMMA.16816.F32 R12, R4.reuse, R60, R40 ;  /* 0x0000003c040c723c */ /* 0x048fec0000001828 */
[C---:B--2---:R-:W-:Y:S06]  /*12d9b0*/  HMMA.16816.F32 R20, R4.reuse, R58, R44 ;  /* 0x0000003a0414723c */ /* 0x044fec000000182c */
[C---:B0-----:R-:W-:Y:S11]  /*12d9c0*/  HMMA.16816.F32 R16, R4.reuse, R56, R48 ;  /* 0x000000380410723c */ /* 0x041ff60000001830 */
        /* <DEDUP_REMOVED lines=207> */
[----:B------:R-:W4:Y:S04]  /*12e6c0*/  LDL.LU.64 R58, [R1+0x18] ;  /* 0x00001800013a7983 */ /* 0x000f280000300a00 */
[----:B------:R0:W-:Y:S04]  /*12e6d0*/  STL.64 [R1+0xa4b0], R22 ;  /* 0x00a4b01601007387 */ /* 0x0001e80000100a00 */
[----:B0-----:R-:W4:Y:S04]  /*12e6e0*/  LDL.LU R23, [R1+0x7f2c] ;  /* 0x007f2c0001177983 */ /* 0x001f280000300800 */
[----:B------:R-:W-:Y:S01]  /*12e6f0*/  STL.64 [R1+0xa4a8], R20 ;  /* 0x00a4a81401007387 */ /* 0x000fe20000100a00 */
        /* <DEDUP_REMOVED lines=22> */
[----:B------:R-:W2:Y:S01]  /*12e860*/  LDL.LU.64 R8, [R1+0xa570] ;  /* 0x00a5700001087983 */ /* 0x000ea20000300a00 */
[----:B---3--:R-:W-:Y:S03]  /*12e870*/  HMMA.16816.F32 R16, R4, R12, R16 ;  /* 0x0000000c0410723c */ /* 0x008fe60000001810 */
[----:B------:R-:W-:Y:S04]  /*12e880*/  STL.64 [R1+0xa4e0], R14 ;  /* 0x00a4e00e01007387 */ /* 0x000fe80000100a00 */
[----:B------:R4:W-:-:S15]  /*12e890*/  STL.64 [R1+0xa4d8], R12 ;  /* 0x00a4d80c01007387 */ /* 0x0009de0000100a00 */
[----:B------:R-:W-:-:S01]  /*12e8a0*/  NOP ;  /* 0x0000000000007918 */ /* 0x000fc20000000000 */
[----:B------:R-:W-:Y:S04]  /*12e8b0*/  STL.64 [R1+0x1920], R16 ;  /* 0x0019201001007387 */ /* 0x000fe80000100a00 */
[----:B------:R-:W-:Y:S01]  /*12e8c0*/  STL.64 [R1+0x1928], R18 ;  /* 0x0019281201007387 */ /* 0x000fe20000100a00 */
[----:B------:R-:W-:Y:S02]  /*12e8d0*/  IMAD R28, R28, 0x100, R23 ;  /* 0x000001001c1c7824 */ /* 0x000fe400078e0217 */
[----:B------:R-:W-:Y:S02]  /*12e8e0*/  IMAD R29, R29, 0x100, R44 ;  /* 0x000001001d1d7824 */ /* 0x000fe400078e022c */
[----:B------:R-:W-:Y:S02]  /*12e8f0*/  IMAD R30, R30, 0x100, R45 ;  /* 0x000001001e1e7824 */ /* 0x000fe400078e022d */
[----:B------:R-:W-:Y:S01]  /*12e900*/  IMAD R31, R0, 0x100, R31 ;  /* 0x00000100001f7824 */ /* 0x000fe200078e021f */
[----:B------:R-:W-:-:S02]  /*12e910*/  F2FP.F16.E5M2.UNPACK_B R28, R28 ;  /* 0x0000001cff1c723e */ /* 0x000fc400020004ff */
[----:B------:R-:W-:Y:S02]  /*12e920*/  F2FP.F16.E5M2.UNPACK_B R29, R29 ;  /* 0x0000001dff1d723e */ /* 0x000fe400020004ff */
[----:B------:R-:W-:Y:S02]  /*12e930*/  F2FP.F16.E5M2.UNPACK_B R30, R30 ;  /* 0x0000001eff1e723e */ /* 0x000fe400020004ff */
[----:B------:R-:W-:Y:S01]  /*12e940*/  F2FP.F16.E5M2.UNPACK_B R31, R31 ;  /* 0x0000001fff1f723e */ /* 0x000fe200020004ff */
[----:B----4-:R-:W-:-:S15]  /*12e950*/  HMMA.16816.F32 R12, R4, R10, R24 ;  /* 0x0000000a040c723c */ /* 0x010fde0000001818 */
[----:B------:R-:W-:-:S08]  /*12e960*/  NOP ;  /* 0x0000000000007918 */ /* 0x000fd00000000000 */
[----:B------:R-:W-:Y:S04]  /*12e970*/  STL.64 [R1+0x1910], R12 ;  /* 0x0019100c01007387 */ /* 0x000fe80000100a00 */
[----:B------:R2:W-:Y:S02]  /*12e980*/  STL.64 [R1+0x1918], R14 ;  /* 0x0019180e01007387 */ /* 0x0005e40000100a00 */
[----:B--2---:R-:W-:Y:S06]  /*12e990*/  HMMA.16816.F32 R12, R4, R8, R32 ;  /* 0x00000008040c723c */ /* 0x004fec0000001820 */
[----:B------:R-:W-:Y:S04]  /*12e9a0*/  STL [R1+0xa488], R8 ;  /* 0x00a4880801007387 */ /* 0x000fe80000100800 */
[----:B------:R-:W-:-:S13]  /*12e9b0*/  STL [R1+0xa484], R9 ;  /* 0x00a4840901007387 */ /* 0x000fda0000100800 */
[----:B------:R-:W-:Y:S04]  /*12e9c0*/  STL.64 [R1+0x3560], R12 ;  /* 0x0035600c01007387 */ /* 0x000fe80000100a00 */
[----:B------:R0:W-:Y:S02]  /*12e9d0*/  STL.64 [R1+0x3568], R14 ;  /* 0x0035680e01007387 */ /* 0x0001e40000100a00 */
[----:B0-----:R-:W-:Y:S06]  /*12e9e0*/  HMMA.16816.F32 R12, R4, R2, R36 ;  /* 0x00000002040c723c */ /* 0x001fec0000001824 */
[----:B------:R-:W-:Y:S04]  /*12e9f0*/  STL [R1+0xa490], R2 ;  /* 0x00a4900201007387 */ /* 0x000fe80000100800 */
[----:B------:R-:W-:-:S13]  /*12ea00*/  STL [R1+0xa48c], R3 ;  /* 0x00a48c0301007387 */ /* 0x000fda0000100800 */
[----:B------:R-:W-:Y:S04]  /*12ea10*/  STL.64 [R1+0x3550], R12 ;  /* 0x0035500c01007387 */ /* 0x000fe80000100a00 */
[----:B------:R0:W-:Y:S02]  /*12ea20*/  STL.64 [R1+0x3558], R14 ;  /* 0x0035580e01007387 */ /* 0x0001e40000100a00 */
[----:B0-----:R-:W-:Y:S06]  /*12ea30*/  HMMA.16816.F32 R12, R4, R46, R40 ;  /* 0x0000002e040c723c */ /* 0x001fec0000001828 */
[----:B------:R-:W-:Y:S06]  /*12ea40*/  HMMA.16816.F32 R4, R28, R56, R48 ;  /* 0x000000381c04723c */ /* 0x000fec0000001830 */
[----:B------:R-:W-:-:S02]  /*12ea50*/  IMAD.MOV.U32 R9, RZ, RZ, R57 ;  /* 0x000000ffff097224 */ /* 0x000fc400078e0039 */
[----:B------:R-:W-:-:S09]  /*12ea60*/  IMAD.MOV.U32 R8, RZ, RZ, R56 ;  /* 0x000000ffff087224 */ /* 0x000fd200078e0038 */
[----:B------:R-:W-:Y:S04]  /*12ea70*/  STL.64 [R1+0x2400], R12 ;  /* 0x0024000c01007387 */ /* 0x000fe80000100a00 */
[----:B------:R-:W-:Y:S04]  /*12ea80*/  STL.64 [R1+0x2408], R14 ;  /* 0x0024080e01007387 */ /* 0x000fe80000100a00 */
[----:B------:R-:W-:Y:S04]  /*12ea90*/  STL.64 [R1+0x23f0], R4 ;  /* 0x0023f00401007387 */ /* 0x000fe80000100a00 */
[----:B------:R0:W-:Y:S02]  /*12eaa0*/  STL.64 [R1+0x23f8], R6 ;  /* 0x0023f80601007387 */ /* 0x0001e40000100a00 */
[----:B0-----:R-:W-:Y:S02]  /*12eab0*/  HMMA.16816.F32 R4, R28, R58, R52 ;  /* 0x0000003a1c04723c */ /* 0x001fe40000001834 */
[----:B------:R-:W-:Y:S04]  /*12eac0*/  STL [R1+0xa498], R9 ;  /* 0x00a4980901007387 */ /* 0x000fe80000100800 */
[----:B------:R0:W-:Y:S04]  /*12ead0*/  STL [R1+0xa494], R8 ;  /* 0x00a4940801007387 */ /* 0x0001e80000100800 */
[----:B------:R1:W-:-:S13]  /*12eae0*/  STL.64 [R1+0xa568], R10 ;  /* 0x00a5680a01007387 */ /* 0x0003da0000100a00 */
[----:B------:R-:W-:Y:S04]  /*12eaf0*/  STL.64 [R1+0x23e0], R4 ;  /* 0x0023e00401007387 */ /* 0x000fe80000100a00 */
[----:B------:R2:W-:Y:S04]  /*12eb00*/  STL.64 [R1+0x23e8], R6 ;  /* 0x0023e80601007387 */ /* 0x0005e80000100a00 */
        /* <DEDUP_REMOVED lines=20> */
[----:B--2---:R-:W3:Y:S04]  /*12ec50*/  LDL.LU.64 R6, [R1+0x10] ;  /* 0x0000100001067983 */ /* 0x004ee80000300a00 */
[----:B------:R-:W2:Y:S01]  /*12ec60*/  LDL.LU R56, [R1+0x9f0] ;  /* 0x0009f00001387983 */ /* 0x000ea20000300800 */
[----:B------:R-:W-:-:S03]  /*12ec70*/  IMAD.MOV.U32 R2, RZ, RZ, R58 ;  /* 0x000000ffff027224 */ /* 0x000fc600078e003a */
[----:B------:R-:W2:Y:S01]  /*12ec80*/  LDL.LU R57, [R1+0x9f4] ;  /* 0x0009f40001397983 */ /* 0x000ea20000300800 */
[----:B------:R-:W-:-:S03]  /*12ec90*/  IMAD.MOV.U32 R3, RZ, RZ, R59 ;  /* 0x000000ffff037224 */ /* 0x000fc600078e003b */
        /* <DEDUP_REMOVED lines=10> */
[----:B------:R-:W2:Y:S04]  /*12ed40*/  LDL.LU.64 R4, [R1] ;  /* 0x0000000001047983 */ /* 0x000ea80000300a00 */
        /* <DEDUP_REMOVED lines=17> */
[----:B------:R0:W-:Y:S04]  /*12ee60*/  STL [R1+0xa49c], R2 ;  /* 0x00a49c0201007387 */ /* 0x0001e80000100800 */
[----:B0-----:R-:W4:Y:S01]  /*12ee70*/  LDL.LU.64 R2, [R1+0x8] ;  /* 0x0000080001027983 */ /* 0x001f220000300a00 */
[----:B---3--:R-:W-:-:S15]  /*12ee80*/  HMMA.16816.F32 R8, R28, R6, R8 ;  /* 0x000000061c08723c */ /* 0x008fde0000001808 */
[----:B------:R-:W-:-:S08]  /*12ee90*/  NOP ;  /* 0x0000000000007918 */ /* 0x000fd00000000000 */
[----:B------:R-:W-:Y:S04]  /*12eea0*/  STL.64 [R1+0x23d0], R8 ;  /* 0x0023d00801007387 */ /* 0x000fe80000100a00 */
[----:B------:R0:W-:Y:S04]  /*12eeb0*/  STL.64 [R1+0x23d8], R10 ;  /* 0x0023d80a01007387 */ /* 0x0001e80000100a00 */
[----:B0-----:R-:W3:Y:S01]  /*12eec0*/  LDL.LU.64 R10, [R1+0xa568] ;  /* 0x00a56800010a7983 */ /* 0x001ee20000300a00 */
[C---:B--2---:R-:W-:Y:S06]  /*12eed0*/  HMMA.16816.F32 R40, R28.reuse, R4, R40 ;  /* 0x000000041c28723c */ /* 0x044fec0000001828 */
[C---:B----4-:R-:W-:Y:S06]  /*12eee0*/  HMMA.16816.F32 R36, R28.reuse, R2, R36 ;  /* 0x000000021c24723c */ /* 0x050fec0000001824 */
[----:B------:R-:W-:Y:S01]  /*12eef0*/  HMMA.16816.F32 R56, R28, R60, R56 ;  /* 0x0000003c1c38723c */ /* 0x000fe20000001838 */
[----:B------:R-:W-:-:S02]  /*12ef00*/  IMAD.MOV.U32 R9, RZ, RZ, R6 ;  /* 0x000000ffff097224 */ /* 0x000fc400078e0006 */
[----:B------:R-:W-:Y:S01]  /*12ef10*/  IMAD.MOV.U32 R8, RZ, RZ, R7 ;  /* 0x000000ffff087224 */ /* 0x000fe200078e0007 */
[----:B---3--:R-:W-:Y:S04]  /*12ef20*/  STL.64 [R1+0xa500], R10 ;  /* 0x00a5000a01007387 */ /* 0x008fe80000100a00 */
[----:B------:R0:W-:Y:S04]  /*12ef30*/  STL.64 [R1+0xa4f8], R8 ;  /* 0x00a4f80801007387 */ /* 0x0001e80000100a00 */
[----:B0-----:R-:W2:Y:S04]  /*12ef40*/  LDL.LU R8, [R1+0x9a0] ;  /* 0x0009a00001087983 */ /* 0x001ea80000300800 */
[----:B------:R-:W2:Y:S04]  /*12ef50*/  LDL.LU R9, [R1+0x9a4] ;  /* 0x0009a40001097983 */ /* 0x000ea80000300800 */
[----:B------:R-:W2:Y:S04]  /*12ef60*/  LDL.LU R10, [R1+0x9a8] ;  /* 0x0009a800010a7983 */ /* 0x000ea80000300800 */
[----:B------:R-:W2:Y:S04]  /*12ef70*/  LDL.LU R11, [R1+0x9ac] ;  /* 0x0009ac00010b7983 */ /* 0x000ea80000300800 */
        /* <DEDUP_REMOVED lines=170> */
[----:B--2---:R-:W-:Y:S02]  /*12fa20*/  HMMA.16816.F32 R24, R28, R20, R32 ;  /* 0x000000141c18723c */ /* 0x004fe40000001820 */
[----:B------:R-:W-:Y:S04]  /*12fa30*/  STL.64 [R1+0xa3d8], R22 ;  /* 0x00a3d81601007387 */ /* 0x000fe80000100a00 */
[----:B------:R-:W-:-:S15]  /*12fa40*/  STL.64 [R1+0xa3d0], R20 ;  /* 0x00a3d01401007387 */ /* 0x000fde0000100a00 */
[----:B------:R-:W-:-:S02]  /*12fa50*/  NOP ;  /* 0x0000000000007918 */ /* 0x000fc40000000000 */
[----:B------:R-:W-:Y:S04]  /*12fa60*/  STL.64 [R1+0x2280], R24 ;  /* 0x0022801801007387 */ /* 0x000fe80000100a00 */
[----:B------:R0:W-:Y:S02]  /*12fa70*/  STL.64 [R1+0x2288], R26 ;  /* 0x0022881a01007387 */ /* 0x0001e40000100a00 */
[C---:B0-----:R-:W-:Y:S06]  /*12fa80*/  HMMA.16816.F32 R24, R28.reuse, R18, R36 ;  /* 0x000000121c18723c */ /* 0x041fec0000001824 */
[----:B----4-:R-:W-:Y:S01]  /*12fa90*/  HMMA.16816.F32 R20, R28, R16, R40 ;  /* 0x000000101c14723c */ /* 0x010fe20000001828 */
        /* <DEDUP_REMOVED lines=12> */
[----:B------:R1:W-:Y:S01]  /*12fb60*/  STL.64 [R1+0xa478], R12 ;  /* 0x00a4780c01007387 */ /* 0x0003e20000100a00 */
[C---:B0-----:R-:W-:Y:S06]  /*12fb70*/  HMMA.16816.F32 R16, R28.reuse, R12, R48 ;  /* 0x0000000c1c10723c */ /* 0x041fec0000001830 */
[----:B-1----:R-:W-:Y:S01]  /*12fb80*/  HMMA.16816.F32 R12, R28, R10, R52 ;  /* 0x0000000a1c0c723c */ /* 0x002fe20000001834 */
[----:B------:R-:W-:-:S02]  /*12fb90*/  IMAD.MOV.U32 R46, RZ, RZ, R3 ;  /* 0x000000ffff2e7224 */ /* 0x000fc400078e0003 */
[----:B------:R-:W-:Y:S02]  /*12fba0*/  IMAD.MOV.U32 R47, RZ, RZ, R2 ;  /* 0x000000ffff2f7224 */ /* 0x000fe400078e0002 */
[----:B------:R-:W-:Y:S02]  /*12fbb0*/  IMAD.MOV.U32 R45, RZ, RZ, R0 ;  /* 0x000000ffff2d7224 */ /* 0x000fe400078e0000 */
[----:B------:R-:W-:-:S10]  /*12fbc0*/  IMAD.MOV.U32 R44, RZ, RZ, R7 ;  /* 0x000000ffff2c7224 */ /* 0x000fd400078e0007 */
[----:B------:R-:W-:Y:S04]  /*12fbd0*/  STL.64 [R1+0x1900], R16 ;  /* 0x0019001001007387 */ /* 0x000fe80000100a00 */
[----:B------:R-:W-:Y:S04]  /*12fbe0*/  STL.64 [R1+0x1908], R18 ;  /* 0x0019081201007387 */ /* 0x000fe80000100a00 */
[----:B------:R-:W2:Y:S04]  /*12fbf0*/  LDL.LU R48, [R1+0x770] ;  /* 0x0007700001307983 */ /* 0x000ea80000300800 */
[----:B------:R0:W-:Y:S04]  /*12fc00*/  STL.64 [R1+0x18f0], R12 ;  /* 0x0018f00c01007387 */ /* 0x0001e80000100a00 */
[----:B------:R1:W-:Y:S04]  /*12fc10*/  STL.64 [R1+0x18f8], R14 ;  /* 0x0018f80e01007387 */ /* 0x0003e80000100a00 */
        /* <DEDUP_REMOVED lines=18> */
[----:B------:R-:W2:Y:S01]  /*12fd40*/  LDL.LU R39, [R1+0x79c] ;  /* 0x00079c0001277983 */ /* 0x000ea20000300800 */
[----:B------:R-:W-:-:S02]  /*12fd50*/  IMAD.MOV.U32 R34, RZ, RZ, R9 ;  /* 0x000000ffff227224 */ /* 0x000fc400078e0009 */
[----:B------:R-:W-:Y:S01]  /*12fd60*/  IMAD.MOV.U32 R35, RZ, RZ, R8 ;  /* 0x000000ffff237224 */ /* 0x000fe200078e0008 */
[----:B------:R-:W2:Y:S04]  /*12fd70*/  LDL.LU R9, [R1+0xa498] ;  /* 0x00a4980001097983 */ /* 0x000ea80000300800 */
[----:B------:R-:W2:Y:S01]  /*12fd80*/  LDL.LU R8, [R1+0xa494] ;  /* 0x00a4940001087983 */ /* 0x000ea20000300800 */
[----:B------:R-:W-:Y:S02]  /*12fd90*/  IMAD R4, R4, 0x100, R57 ;  /* 0x0000010004047824 */ /* 0x000fe400078e0239 */
[----:B------:R-:W-:Y:S02]  /*12fda0*/  IMAD R5, R5, 0x100, R58 ;  /* 0x0000010005057824 */ /* 0x000fe400078e023a */
[----:B------:R-:W-:-:S02]  /*12fdb0*/  IMAD R6, R6, 0x100, R59 ;  /* 0x0000010006067824 */ /* 0x000fc400078e023b */
[----:B---3--:R-:W-:Y:S02]  /*12fdc0*/  IMAD.MOV.U32 R33, RZ, RZ, R3 ;  /* 0x000000ffff217224 */ /* 0x008fe400078e0003 */
[----:B----4-:R-:W-:Y:S02]  /*12fdd0*/  IMAD.MOV.U32 R32, RZ, RZ, R2 ;  /* 0x000000ffff207224 */ /* 0x010fe400078e0002 */
[----:B------:R-:W3:Y:S04]  /*12fde0*/  LDL.LU R2, [R1+0xa490] ;  /* 0x00a4900001027983 */ /* 0x000ee80000300800 */
[----:B------:R-:W3:Y:S04]  /*12fdf0*/  LDL.LU R3, [R1+0xa48c] ;  /* 0x00a48c0001037983 */ /* 0x000ee80000300800 */
        /* <DEDUP_REMOVED lines=8> */
[----:B------:R-:W4:Y:S01]  /*12fe80*/  LDL.LU R23, [R1+0x7bc] ;  /* 0x0007bc0001177983 */ /* 0x000f220000300800 */
[----:B--2---:R-:W-:-:S02]  /*12fe90*/  IMAD.MOV.U32 R19, RZ, RZ, R9 ;  /* 0x000000ffff137224 */ /* 0x004fc400078e0009 */
[----:B------:R-:W-:Y:S02]  /*12fea0*/  IMAD.MOV.U32 R18, RZ, RZ, R8 ;  /* 0x000000ffff127224 */ /* 0x000fe400078e0008 */
        /* <DEDUP_REMOVED lines=10> */
[----:B------:R-:W-:-:S03]  /*12ff50*/  IMAD R7, R7, 0x100, R0 ;  /* 0x0000010007077824 */ /* 0x000fc600078e0200 */
[----:B------:R-:W4:Y:S01]  /*12ff60*/  LDL.LU R0, [R1+0xa480] ;  /* 0x00a4800001007983 */ /* 0x000f220000300800 */
[----:B--2---:R-:W-:-:S15]  /*12ff70*/  HMMA.16816.F32 R12, R28, R8, R12 ;  /* 0x000000081c0c723c */ /* 0x004fde000000180c */
[----:B------:R-:W-:-:S08]  /*12ff80*/  NOP ;  /* 0x0000000000007918 */ /* 0x000fd00000000000 */
[----:B------:R0:W-:Y:S04]  /*12ff90*/  STL.64 [R1+0x3540], R12 ;  /* 0x0035400c01007387 */ /* 0x0001e80000100a00 */
[----:B------:R-:W-:Y:S04]  /*12ffa0*/  STL.64 [R1+0x3548], R14 ;  /* 0x0035480e01007387 */ /* 0x000fe80000100a00 */
[----:B0-----:R-:W2:Y:S04]  /*12ffb0*/  LDL.LU.64 R12, [R1+0xa478] ;  /* 0x00a47800010c7983 */ /* 0x001ea80000300a00 */
        /* <DEDUP_REMOVED lines=8> */
[----:B------:R0:W-:Y:S04]  /*130040*/  STL.64 [R1+0x3530], R8 ;  /* 0x0035300801007387 */ /* 0x0001e80000100a00 */
[----:B------:R1:W-:Y:S04]  /*130050*/  STL.64 [R1+0x3538], R10 ;  /* 0x0035380a01007387 */ /* 0x0003e80000100a00 */
[----:B0-----:R-:W3:Y:S04]  /*130060*/  LDL.LU R8, [R1+0x190] ;  /* 0x0001900001087983 */ /* 0x001ee80000300800 */
[----:B------:R-:W3:Y:S04]  /*130070*/  LDL.LU R9, [R1+0x194] ;  /* 0x0001940001097983 */ /* 0x000ee80000300800 */
[----:B-1----:R-:W2:Y:S04]  /*130080*/  LDL.LU R10, [R1+0x198] ;  /* 0x00019800010a7983 */ /* 0x002ea80000300800 */
[----:B------:R-:W2:Y:S01]  /*130090*/  LDL.LU R11, [R1+0x19c] ;  /* 0x00019c00010b7983 */ /* 0x000ea20000300800 */
[----:B----4-:R-:W-:Y:S01]  /*1300a0*/  HMMA.16816.F32 R28, R28, R16, R56 ;  /* 0x000000101c1c723c */ /* 0x010fe20000001838 */
[----:B------:R-:W-:-:S02]  /*1300b0*/  F2FP.F16.E5M2.UNPACK_B R4, R4 ;  /* 0x00000004ff04723e */ /* 0x000fc400020004ff */
[----:B--2---:R-:W-:Y:S04]  /*1300c0*/  STL.64 [R1+0xa420], R10 ;  /* 0x00a4200a01007387 */ /* 0x004fe80000100a00 */
[----:B---3--:R0:W-:Y:S04]  /*1300d0*/  STL.64 [R1+0xa418], R8 ;  /* 0x00a4180801007387 */ /* 0x0081e80000100a00 */
[----:B0-----:R-:W2:Y:S04]  /*1300e0*/  LDL.LU R8, [R1+0x7c0] ;  /* 0x0007c00001087983 */ /* 0x001ea80000300800 */
[----:B------:R-:W2:Y:S04]  /*1300f0*/  LDL.LU R9, [R1+0x7c4] ;  /* 0x0007c40001097983 */ /* 0x000ea80000300800 */
[----:B------:R-:W2:Y:S04]  /*130100*/  LDL.LU R10, [R1+0x7c8] ;  /* 0x0007c800010a7983 */ /* 0x000ea80000300800 */
[----:B------:R-:W2:Y:S04]  /*130110*/  LDL.LU R11, [R1+0x7cc] ;  /* 0x0007cc00010b7983 */ /* 0x000ea80000300800 */
[----:B------:R-:W3:Y:S01]  /*130120*/  LDL.LU.64 R58, [R1+0xa470] ;  /* 0x00a47000013a7983 */ /* 0x000ee20000300a00 */
[----:B------:R-:W-:-:S02]  /*130130*/  F2FP.F16.E5M2.UNPACK_B R5, R5 ;  /* 0x00000005ff05723e */ /* 0x000fc400020004ff */
[----:B------:R-:W-:Y:S02]  /*130140*/  F2FP.F16.E5M2.UNPACK_B R6, R6 ;  /* 0x00000006ff06723e */ /* 0x000fe400020004ff */
[----:B------:R-:W-:Y:S01]  /*130150*/  F2FP.F16.E5M2.UNPACK_B R7, R7 ;  /* 0x00000007ff07723e */ /* 0x000fe200020004ff */
[----:B------:R-:W-:Y:S02]  /*130160*/  IMAD.MOV.U32 R14, RZ, RZ, R16 ;  /* 0x000000ffff0e7224 */ /* 0x000fe400078e0010 */
[----:B------:R-:W-:Y:S01]  /*130170*/  IMAD.MOV.U32 R15, RZ, RZ, R17 ;  /* 0x000000ffff0f7224 */ /* 0x000fe200078e0011 */
[----:B------:R-:W4:Y:S04]  /*130180*/  LDL.LU.64 R56, [R1+0xa468] ;  /* 0x00a4680001387983 */ /* 0x000f280000300a00 */
[----:B------:R0:W-:Y:S04]  /*130190*/  STL.64 [R1+0x2240], R28 ;  /* 0x0022401c01007387 */ /* 0x0001e80000100a00 */
[----:B------:R1:W-:Y:S04]  /*1301a0*/  STL.64 [R1+0x2248], R30 ;  /* 0x0022481e01007387 */ /* 0x0003e80000100a00 */
[----:B------:R-:W-:Y:S04]  /*1301b0*/  STL.64 [R1+0xa448], R14 ;  /* 0x00a4480e01007387 */ /* 0x000fe80000100a00 */
[----:B------:R1:W-:Y:S04]  /*1301c0*/  STL.64 [R1+0xa440], R12 ;  /* 0x00a4400c01007387 */ /* 0x0003e80000100a00 */
[----:B0-----:R-:W4:Y:S04]  /*1301d0*/  LDL.LU R28, [R1+0x1c0] ;  /* 0x0001c000011c7983 */ /* 0x001f280000300800 */
[----:B------:R-:W4:Y:S04]  /*1301e0*/  LDL.LU R29, [R1+0x1c4] ;  /* 0x0001c400011d7983 */ /* 0x000f280000300800 */
[----:B-1----:R-:W4:Y:S01]  /*1301f0*/  LDL.LU R30, [R1+0x1c8] ;  /* 0x0001c800011e7983 */ /* 0x002f220000300800 */
[----:B------:R-:W-:Y:S01]  /*130200*/  IMAD.MOV.U32 R31, RZ, RZ, R0 ;  /* 0x000000ffff1f7224 */ /* 0x000fe200078e0000 */
[C---:B------:R-:W-:Y:S02]  /*130210*/  HMMA.16816.F32 R12, R4.reuse, R34, R24 ;  /* 0x00000022040c723c */ /* 0x040fe40000001818 */
[----:B------:R-:W4:Y:S04]  /*130220*/  LDL.LU R0, [R1+0xa460] ;  /* 0x00a4600001007983 */ /* 0x000f280000300800 */
[C---:B--2---:R-:W-:Y:S06]  /*130230*/  HMMA.16816.F32 R8, R4.reuse, R18, R8 ;  /* 0x000000120408723c */ /* 0x044fec0000001808 */
[----:B------:R-:W-:-:S15]  /*130240*/  HMMA.16816.F32 R16, R4, R32, R20 ;  /* 0x000000200410723c */ /* 0x000fde0000001814 */
[----:B------:R-:W-:-:S02]  /*130250*/  NOP ;  /* 0x0000000000007918 */ /* 0x000fc40000000000 */
[----:B------:R-:W-:Y:S04]  /*130260*/  STL.64 [R1+0x2230], R8 ;  /* 0x0022300801007387 */ /* 0x000fe80000100a00 */
[----:B------:R0:W-:Y:S02]  /*130270*/  STL.64 [R1+0x2238], R10 ;  /* 0x0022380a01007387 */ /* 0x0001e40000100a00 */
[C---:B0-----:R-:W-:Y:S02]  /*130280*/  HMMA.16816.F32 R8, R4.reuse, R44, R36 ;  /* 0x0000002c0408723c */ /* 0x041fe40000001824 */
[----:B------:R-:W-:Y:S04]  /*130290*/  STL.64 [R1+0x2220], R16 ;  /* 0x0022201001007387 */ /* 0x000fe80000100a00 */
[----:B------:R0:W-:Y:S04]  /*1302a0*/  STL.64 [R1+0x2228], R18 ;  /* 0x0022281201007387 */ /* 0x0001e80000100a00 */
[----:B------:R-:W-:Y:S04]  /*1302b0*/  STL.64 [R1+0x2210], R12 ;  /* 0x0022100c01007387 */ /* 0x000fe80000100a00 */
[----:B------:R1:W-:Y:S01]  /*1302c0*/  STL.64 [R1+0x2218], R14 ;  /* 0x0022180e01007387 */ /* 0x0003e20000100a00 */
[C---:B0-----:R-:W-:Y:S06]  /*1302d0*/  HMMA.16816.F32 R16, R4.reuse, R46, R40 ;  /* 0x0000002e0410723c */ /* 0x041fec0000001828 */
[C---:B-1----:R-:W-:Y:S02]  /*1302e0*/  HMMA.16816.F32 R12, R4.reuse, R60, R48 ;  /* 0x0000003c040c723c */ /* 0x042fe40000001830 */
[----:B------:R-:W-:Y:S04]  /*1302f0*/  STL.64 [R1+0x2200], R8 ;  /* 0x0022000801007387 */ /* 0x000fe80000100a00 */
[----:B------:R3:W-:Y:S02]  /*130300*/  STL.64 [R1+0x2208], R10 ;  /* 0x0022080a01007387 */ /* 0x0007e40000100a00 */
[C---:B---3--:R-:W-:Y:S09]  /*130310*/  HMMA.16816.F32 R8, R4.reuse, R58, R52 ;  /* 0x0000003a0408723c */ /* 0x048ff20000001834 */
[----:B------:R-:W-:Y:S04]  /*130320*/  STL.64 [R1+0x21f0], R16 ;  /* 0x0021f01001007387 */ /* 0x000fe80000100a00 */
[----:B------:R-:W-:Y:S04]  /*130330*/  STL.64 [R1+0x21f8], R18 ;  /* 0x0021f81201007387 */ /* 0x000fe80000100a00 */
[----:B------:R-:W2:Y:S04]  /*130340*/  LDL.LU R36, [R1+0x6d0] ;  /* 0x0006d00001247983 */ /* 0x000ea80000300800 */
        /* <DEDUP_REMOVED lines=47> */
[----:B--2---:R-:W-:Y:S03]  /*130640*/  HMMA.16816.F32 R56, R4, R56, R52 ;  /* 0x000000380438723c */ /* 0x004fe60000001834 */
[----:B------:R-:W2:Y:S04]  /*130650*/  LDL.LU.64 R54, [R1+0xa458] ;  /* 0x00a4580001367983 */ /* 0x000ea80000300a00 */
[----:B------:R-:W3:-:S15]  /*130660*/  LDL.LU.64 R52, [R1+0xa450] ;  /* 0x00a4500001347983 */ /* 0x000ede0000300a00 */
[----:B------:R-:W-:-:S01]  /*130670*/  NOP ;  /* 0x0000000000007918 */ /* 0x000fc20000000000 */
        /* <DEDUP_REMOVED lines=20> */
[----:B------:R-:W-:-:S03]  /*1307c0*/  IMAD.MOV.U32 R55, RZ, RZ, R0 ;  /* 0x000000ffff377224 */ /* 0x000fc600078e0000 */
        /* <DEDUP_REMOVED lines=19> */
[----:B------:R-:W-:Y:S04]  /*130900*/  STL.64 [R1+0x2170], R16 ;  /* 0x0021701001007387 */ /* 0x000fe80000100a00 */
[----:B------:R0:W-:Y:S04]  /*130910*/  STL.64 [R1+0x2178], R18 ;  /* 0x0021781201007387 */ /* 0x0001e80000100a00 */
[----:B0-----:R-:W3:Y:S04]  /*130920*/  LDL.LU.64 R18, [R1+0xa400] ;  /* 0x00a4000001127983 */ /* 0x001ee80000300a00 */
[----:B------:R-:W2:Y:S04]  /*130930*/  LDL.LU.64 R16, [R1+0xa3f8] ;  /* 0x00a3f80001107983 */ /* 0x000ea80000300a00 */
[----:B------:R-:W4:Y:S04]  /*130940*/  LDL.LU.64 R42, [R1+0xa3f0] ;  /* 0x00a3f000012a7983 */ /* 0x000f280000300a00 */
[----:B------:R-:W3:Y:S04]  /*130950*/  LDL.LU.64 R40, [R1+0xa3e8] ;  /* 0x00a3e80001287983 */ /* 0x000ee80000300a00 */
[----:B------:R0:W-:Y:S04]  /*130960*/  STL.64 [R1+0x2160], R44 ;  /* 0x0021602c01007387 */ /* 0x0001e80000100a00 */
[----:B------:R1:W-:Y:S04]  /*130970*/  STL.64 [R1+0x2168], R46 ;  /* 0x0021682e01007387 */ /* 0x0003e80000100a00 */
[----:B0-----:R-:W2:Y:S04]  /*130980*/  LDL.LU R44, [R1+0x280] ;  /* 0x00028000012c7983 */ /* 0x001ea80000300800 */
[----:B------:R-:W2:Y:S04]  /*130990*/  LDL.LU R45, [R1+0x284] ;  /* 0x00028400012d7983 */ /* 0x000ea80000300800 */
[----:B-1----:R-:W2:Y:S01]  /*1309a0*/  LDL.LU R46, [R1+0x288] ;  /* 0x00028800012e7983 */ /* 0x002ea20000300800 */
        /* <DEDUP_REMOVED lines=30> */
[----:B-1----:R-:W4:Y:S01]  /*130b90*/  LDL.LU R38, [R1+0x2d8] ;  /* 0x0002d80001267983 */ /* 0x002f220000300800 */
[----:B------:R-:W-:Y:S01]  /*130ba0*/  IMAD.MOV.U32 R39, RZ, RZ, R0 ;  /* 0x000000ffff277224 */ /* 0x000fe200078e0000 */
[C---:B------:R-:W-:Y:S06]  /*130bb0*/  HMMA.16816.F32 R8, R4.reuse, R16, R8 ;  /* 0x000000100408723c */ /* 0x040fec0000001808 */
[C---:B----4-:R-:W-:Y:S06]  /*130bc0*/  HMMA.16816.F32 R36, R4.reuse, R34, R36 ;  /* 0x000000220424723c */ /* 0x050fec0000001824 */
[C---:B--2---:R-:W-:Y:S06]  /*130bd0*/  HMMA.16816.F32 R32, R4.reuse, R32, R40 ;  /* 0x000000200420723c */ /* 0x044fec0000001828 */
[C---:B------:R-:W-:Y:S11]  /*130be0*/  HMMA.16816.F32 R40, R4.reuse, R26, R44 ;  /* 0x0000001a0428723c */ /* 0x040ff6000000182c */
[----:B------:R-:W-:Y:S04]  /*130bf0*/  STL.64 [R1+0x2110], R36 ;  /* 0x0021102401007387 */ /* 0x000fe80000100a00 */
[----:B------:R3:W-:Y:S04]  /*130c00*/  STL.64 [R1+0x2118], R38 ;  /* 0x0021182601007387 */ /* 0x0007e80000100a00 */
[----:B------:R-:W-:Y:S04]  /*130c10*/  STL.64 [R1+0x2100], R32 ;  /* 0x0021002001007387 */ /* 0x000fe80000100a00 */
[----:B------:R0:W-:Y:S01]  /*130c20*/  STL.64 [R1+0x2108], R34 ;  /* 0x0021082201007387 */ /* 0x0001e20000100a00 */
[C---:B---3--:R-:W-:Y:S06]  /*130c30*/  HMMA.16816.F32 R36, R4.reuse, R24, R48 ;  /* 0x000000180424723c */ /* 0x048fec0000001830 */
[C---:B------:R-:W-:Y:S06]  /*130c40*/  HMMA.16816.F32 R24, R4.reuse, R20, R56 ;  /* 0x000000140418723c */ /* 0x040fec0000001838 */
[C---:B0-----:R-:W-:Y:S06]  /*130c50*/  HMMA.16816.F32 R32, R4.reuse, R22, R52 ;  /* 0x000000160420723c */ /* 0x041fec0000001834 */
[----:B------:R-:W-:Y:S01]  /*130c60*/  HMMA.16816.F32 R20, R4, R18, R28 ;  /* 0x000000120414723c */ /* 0x000fe2000000181c */
[----:B------:R-:W-:Y:S04]  /*130c70*/  STL.64 [R1+0x20f0], R40 ;  /* 0x0020f02801007387 */ /* 0x000fe80000100a00 */
[----:B------:R-:W-:Y:S04]  /*130c80*/  STL.64 [R1+0x20f8], R42 ;  /* 0x0020f82a01007387 */ /* 0x000fe80000100a00 */
[----:B------:R-:W-:Y:S04]  /*130c90*/  STL.64 [R1+0x20e0], R36 ;  /* 0x0020e02401007387 */ /* 0x000fe80000100a00 */
[----:B------:R-:W-:Y:S01]  /*130ca0*/  STL.64 [R1+0x20e8], R38 ;  /* 0x0020e82601007387 */ /* 0x000fe20000100a00 */
[----:B------:R-:W-:-:S03]  /*130cb0*/  IMAD.MOV.U32 R0, RZ, RZ, R27 ;  /* 0x000000ffff007224 */ /* 0x000fc600078e001b */
[----:B------:R-:W-:Y:S04]  /*130cc0*/  STL.64 [R1+0x20c0], R24 ;  /* 0x0020c01801007387 */ /* 0x000fe80000100a00 */
[----:B------:R-:W-:Y:S04]  /*130cd0*/  STL.64 [R1+0x20d0], R32 ;  /* 0x0020d02001007387 */ /* 0x000fe80000100a00 */
[----:B------:R-:W-:Y:S04]  /*130ce0*/  STL.64 [R1+0x20d8], R34 ;  /* 0x0020d82201007387 */ /* 0x000fe80000100a00 */
[----:B------:R-:W-:Y:S04]  /*130cf0*/  STL [R1+0x20c8], R26 ;  /* 0x0020c81a01007387 */ /* 0x000fe80000100800 */
[----:B------:R0:W-:Y:S04]  /*130d00*/  STL [R1+0x93a8], R0 ;  /* 0x0093a80001007387 */ /* 0x0001e80000100800 */
[----:B------:R-:W-:Y:S04]  /*130d10*/  STL.64 [R1+0x20a0], R8 ;  /* 0x0020a00801007387 */ /* 0x000fe80000100a00 */
[----:B------:R1:W-:Y:S04]  /*130d20*/  STL.64 [R1+0x20b0], R20 ;  /* 0x0020b01401007387 */ /* 0x0003e80000100a00 */
[----:B------:R2:W-:Y:S04]  /*130d30*/  STL.64 [R1+0x20b8], R22 ;  /* 0x0020b81601007387 */ /* 0x0005e80000100a00 */
[----:B------:R3:W-:Y:S04]  /*130d40*/  STL [R1+0x20a8], R10 ;  /* 0x0020a80a01007387 */ /* 0x0007e80000100800 */
[----:B------:R-:W4:Y:S04]  /*130d50*/  LDL.LU R52, [R1+0x70] ;  /* 0x0000700001347983 */ /* 0x000f280000300800 */
[----:B------:R-:W4:Y:S04]  /*130d60*/  LDL.LU R53, [R1+0x74] ;  /* 0x0000740001357983 */ /* 0x000f280000300800 */
[----:B------:R-:W2:Y:S04]  /*130d70*/  LDL.LU R54, [R1+0x78] ;  /* 0x0000780001367983 */ /* 0x000ea80000300800 */
[----:B------:R-:W2:Y:S01]  /*130d80*/  LDL.LU R55, [R1+0x7c] ;  /* 0x00007c0001377983 */ /* 0x000ea20000300800 */
[----:B0-----:R-:W-:-:S02]  /*130d90*/  IMAD.MOV.U32 R0, RZ, RZ, R11 ;  /* 0x000000ffff007224 */ /* 0x001fc400078e000b */
[----:B------:R-:W-:Y:S02]  /*130da0*/  IMAD.MOV.U32 R42, RZ, RZ, R14 ;  /* 0x000000ffff2a7224 */ /* 0x000fe400078e000e */
[----:B------:R-:W-:Y:S01]  /*130db0*/  IMAD.MOV.U32 R43, RZ, RZ, R15 ;  /* 0x000000ffff2b7224 */ /* 0x000fe200078e000f */
        /* <DEDUP_REMOVED lines=14> */
[----:B------:R-:W4:Y:S04]  /*130ea0*/  LDL.LU R8, [R1+0x120] ;  /* 0x0001200001087983 */ /* 0x000f280000300800 */
[----:B------:R-:W4:Y:S04]  /*130eb0*/  LDL.LU R9, [R1+0x124] ;  /* 0x0001240001097983 */ /* 0x000f280000300800 */
[----:B---3--:R-:W4:Y:S04]  /*130ec0*/  LDL.LU R10, [R1+0x128] ;  /* 0x00012800010a7983 */ /* 0x008f280000300800 */
[----:B------:R-:W4:Y:S04]  /*130ed0*/  LDL.LU R11, [R1+0x12c] ;  /* 0x00012c00010b7983 */ /* 0x000f280000300800 */
        /* <DEDUP_REMOVED lines=16> */
[----:B------:R-:W3:Y:S04]  /*130fe0*/  LDL.LU R14, [R1+0xa39c] ;  /* 0x00a39c00010e7983 */ /* 0x000ee80000300800 */
[----:B------:R-:W3:Y:S04]  /*130ff0*/  LDL.LU R15, [R1+0xa398] ;  /* 0x00a39800010f7983 */ /* 0x000ee80000300800 */
        /* <DEDUP_REMOVED lines=16> */
[----:B------:R-:W-:Y:S01]  /*131100*/  STL [R1+0x93e8], R0 ;  /* 0x0093e80001007387 */ /* 0x000fe20000100800 */
[C---:B---3--:R-:W-:Y:S06]  /*131110*/  HMMA.16816.F32 R52, R4.reuse, R14, R52 ;  /* 0x0000000e0434723c */ /* 0x048fec0000001834 */
[----:B----4-:R-:W-:-:S15]  /*131120*/  HMMA.16816.F32 R12, R4, R12, R8 ;  /* 0x0000000c040c723c */ /* 0x010fde0000001808 */
[----:B------:R-:W-:-:S02]  /*131130*/  NOP ;  /* 0x0000000000007918 */ /* 0x000fc40000000000 */
[----:B------:R-:W-:Y:S04]  /*131140*/  STL.64 [R1+0x2090], R52 ;  /* 0x0020903401007387 */ /* 0x000fe80000100a00 */
[----:B------:R0:W-:Y:S04]  /*131150*/  STL.64 [R1+0x2098], R54 ;  /* 0x0020983601007387 */ /* 0x0001e80000100a00 */
[----:B0-----:R-:W3:Y:S04]  /*131160*/  LDL.LU.64 R54, [R1+0xa390] ;  /* 0x00a3900001367983 */ /* 0x001ee80000300a00 */
[----:B------:R-:W3:Y:S04]  /*131170*/  LDL.LU.64 R52, [R1+0xa388] ;  /* 0x00a3880001347983 */ /* 0x000ee80000300a00 */
[----:B------:R-:W4:Y:S04]  /*131180*/  LDL.LU.64 R10, [R1+0xa380] ;  /* 0x00a38000010a7983 */ /* 0x000f280000300a00 */
[----:B------:R-:W3:Y:S04]  /*131190*/  LDL.LU.64 R8, [R1+0xa378] ;  /* 0x00a3780001087983 */ /* 0x000ee80000300a00 */
[----:B------:R-:W-:Y:S04]  /*1311a0*/  STL.64 [R1+0x2060], R12 ;  /* 0x0020600c01007387 */ /* 0x000fe80000100a00 */
[----:B------:R3:W-:Y:S01]  /*1311b0*/  STL [R1+0x2068], R14 ;  /* 0x0020680e01007387 */ /* 0x0007e20000100800 */
[----:B------:R-:W-:-:S05]  /*1311c0*/  IMAD.MOV.U32 R0, RZ, RZ, R15 ;  /* 0x000000ffff007224 */ /* 0x000fca00078e000f */
[----:B------:R0:W-:Y:S01]  /*1311d0*/  STL [R1+0x9410], R0 ;  /* 0x0094100001007387 */ /* 0x0001e20000100800 */
[----:B--2---:R-:W-:Y:S02]  /*1311e0*/  IMAD R28, R28, 0x100, R24 ;  /* 0x000001001c1c7824 */ /* 0x004fe400078e0218 */
[----:B------:R-:W-:Y:S02]  /*1311f0*/  IMAD R29, R29, 0x100, R25 ;  /* 0x000001001d1d7824 */ /* 0x000fe400078e0219 */
[----:B------:R-:W-:Y:S02]  /*131200*/  IMAD R30, R30, 0x100, R26 ;  /* 0x000001001e1e7824 */ /* 0x000fe400078e021a */
[----:B------:R-:W-:Y:S01]  /*131210*/  IMAD R31, R31, 0x100, R27 ;  /* 0x000001001f1f7824 */ /* 0x000fe200078e021b */
[----:B------:R-:W-:Y:S02]  /*131220*/  F2FP.F16.E5M2.UNPACK_B R28, R28 ;  /* 0x0000001cff1c723e */ /* 0x000fe400020004ff */
[----:B------:R-:W-:-:S02]  /*131230*/  F2FP.F16.E5M2.UNPACK_B R29, R29 ;  /* 0x0000001dff1d723e */ /* 0x000fc400020004ff */
[----:B------:R-:W-:Y:S02]  /*131240*/  F2FP.F16.E5M2.UNPACK_B R30, R30 ;  /* 0x0000001eff1e723e */ /* 0x000fe400020004ff */
[----:B------:R-:W-:Y:S01]  /*131250*/  F2FP.F16.E5M2.UNPACK_B R31, R31 ;  /* 0x0000001fff1f723e */ /* 0x000fe200020004ff */
[C---:B---3--:R-:W-:Y:S06]  /*131260*/  HMMA.16816.F32 R12, R4.reuse, R8, R20 ;  /* 0x00000008040c723c */ /* 0x048fec0000001814 */
[C---:B----4-:R-:W-:Y:S06]  /*131270*/  HMMA.16816.F32 R16, R4.reuse, R10, R16 ;  /* 0x0000000a0410723c */ /* 0x050fec0000001810 */
[C---:B------:R-:W-:Y:S06]  /*131280*/  HMMA.16816.F32 R8, R4.reuse, R2, R32 ;  /* 0x000000020408723c */ /* 0x040fec0000001820 */
[----:B------:R-:W-:Y:S05]  /*131290*/  HMMA.16816.F32 R4, R4, R42, R36 ;  /* 0x0000002a0404723c */ /* 0x000fea0000001824 */
[----:B------:R-:W-:Y:S01]  /*1312a0*/  STL.64 [R1+0x2020], R12 ;  /* 0x0020200c01007387 */ /* 0x000fe20000100a00 */
[----:B0-----:R-:W-:-:S05]  /*1312b0*/  IMAD.MOV.U32 R0, RZ, RZ, R15 ;  /* 0x000000ffff007224 */ /* 0x001fca00078e000f */
[----:B------:R-:W-:Y:S04]  /*1312c0*/  STL.64 [R1+0x2050], R16 ;  /* 0x0020501001007387 */ /* 0x000fe80000100a00 */
[----:B------:R-:W-:Y:S04]  /*1312d0*/  STL.64 [R1+0x2058], R18 ;  /* 0x0020581201007387 */ /* 0x000fe80000100a00 */
[----:B------:R-:W-:Y:S04]  /*1312e0*/  STL [R1+0x2028], R14 ;  /* 0x0020280e01007387 */ /* 0x000fe80000100800 */
[----:B------:R-:W-:Y:S04]  /*1312f0*/  STL [R1+0x9498], R0 ;  /* 0x0094980001007387 */ /* 0x000fe80000100800 */
[----:B------:R-:W-:Y:S04]  /*131300*/  STL.64 [R1+0x2010], R8 ;  /* 0x0020100801007387 */ /* 0x000fe80000100a00 */
[----:B------:R0:W-:Y:S02]  /*131310*/  STL.64 [R1+0x2018], R10 ;  /* 0x0020180a01007387 */ /* 0x0001e40000100a00 */
[----:B0-----:R-:W-:-:S02]  /*131320*/  F2FP.F16.E5M2.UNPACK_B R10, R40 ;  /* 0x00000028ff0a723e */ /* 0x001fc400020004ff */
[----:B------:R-:W-:-:S03]  /*131330*/  F2FP.F16.E5M2.UNPACK_B R11, R41 ;  /* 0x00000029ff0b723e */ /* 0x000fc600020004ff */
[----:B------:R-:W-:Y:S04]  /*131340*/  STL [R1+0x28], R10 ;  /* 0x0000280a01007387 */ /* 0x000fe80000100800 */
[----:B------:R-:W-:Y:S04]  /*131350*/  STL.64 [R1+0x40], R4 ;  /* 0x0000400401007387 */ /* 0x000fe80000100a00 */
[----:B------:R0:W-:Y:S02]  /*131360*/  STL.64 [R1+0x48], R6 ;  /* 0x0000480601007387 */ /* 0x0001e40000100a00 */
[----:B0-----:R-:W-:Y:S01]  /*131370*/  HMMA.16816.F32 R4, R28, R10, R44 ;  /* 0x0000000a1c04723c */ /* 0x001fe2000000182c */
[----:B------:R-:W-:-:S02]  /*131380*/  F2FP.F16.E5M2.UNPACK_B R8, R48 ;  /* 0x00000030ff08723e */ /* 0x000fc400020004ff */
[----:B------:R-:W-:-:S03]  /*131390*/  F2FP.F16.E5M2.UNPACK_B R9, R49 ;  /* 0x00000031ff09723e */ /* 0x000fc600020004ff */
[----:B------:R-:W-:Y:S04]  /*1313a0*/  STL [R1+0x2c], R11 ;  /* 0x00002c0b01007387 */ /* 0x000fe80000100800 */
[----:B------:R-:W-:-:S13]  /*1313b0*/  STL [R1+0x18], R8 ;  /* 0x0000180801007387 */ /* 0x000fda0000100800 */
[----:B------:R-:W-:Y:S04]  /*1313c0*/  STL.64 [R1+0x2000], R4 ;  /* 0x0020000401007387 */ /* 0x000fe80000100a00 */
[----:B------:R-:W-:Y:S04]  /*1313d0*/  STL.64 [R1+0x2008], R6 ;  /* 0x0020080601007387 */ /* 0x000fe80000100a00 */
[----:B------:R0:W-:Y:S02]  /*1313e0*/  STL [R1+0x1c], R9 ;  /* 0x00001c0901007387 */ /* 0x0001e40000100800 */
[----:B0-----:R-:W-:Y:S01]  /*1313f0*/  HMMA.16816.F32 R8, R28, R8, R52 ;  /* 0x000000081c08723c */ /* 0x001fe20000001834 */
[----:B------:R-:W-:-:S02]  /*131400*/  F2FP.F16.E5M2.UNPACK_B R2, R50 ;  /* 0x00000032ff02723e */ /* 0x000fc400020004ff */
[----:B------:R-:W-:-:S03]  /*131410*/  F2FP.F16.E5M2.UNPACK_B R3, R51 ;  /* 0x00000033ff03723e */ /* 0x000fc600020004ff */
[----:B------:R-:W-:-:S15]  /*131420*/  STL [R1+0x10], R2 ;  /* 0x0000100201007387 */ /* 0x000fde0000100800 */
[----:B------:R-:W-:-:S02]  /*131430*/  NOP ;  /* 0x0000000000007918 */ /* 0x000fc40000000000 */
[----:B------:R-:W-:Y:S04]  /*131440*/  STL.64 [R1+0x1ff0], R8 ;  /* 0x001ff00801007387 */ /* 0x000fe80000100a00 */
[----:B------:R0:W-:Y:S02]  /*131450*/  STL.64 [R1+0x1ff8], R10 ;  /* 0x001ff80a01007387 */ /* 0x0001e40000100a00 */
[----:B0-----:R-:W-:Y:S01]  /*131460*/  HMMA.16816.F32 R8, R28, R2, R56 ;  /* 0x000000021c08723c */ /* 0x001fe20000001838 */
[----:B------:R-:W-:-:S05]  /*131470*/  F2FP.F16.E5M2.UNPACK_B R4, R60 ;  /* 0x0000003cff04723e */ /* 0x000fca00020004ff */
[----:B------:R-:W-:Y:S01]  /*131480*/  STL [R1+0x14], R3 ;  /* 0x0000140301007387 */ /* 0x000fe20000100800 */
[----:B------:R-:W-:-:S03]  /*131490*/  F2FP.F16.E5M2.UNPACK_B R5, R61 ;  /* 0x0000003dff05723e */ /* 0x000fc600020004ff */
[----:B------:R-:W2:-:S13]  /*1314a0*/  LDL.LU R40, [R1+0x140] ;  /* 0x0001400001287983 */ /* 0x000e9a0000300800 */
[----:B------:R0:W-:Y:S04]  /*1314b0*/  STL.64 [R1+0x1fe0], R8 ;  /* 0x001fe00801007387 */ /* 0x0001e80000100a00 */
[----:B------:R1:W-:Y:S04]  /*1314c0*/  STL.64 [R1+0x1fe8], R10 ;  /* 0x001fe80a01007387 */ /* 0x0003e80000100a00 */
[----:B------:R-:W-:Y:S04]  /*1314d0*/  STL [R1+0x8], R4 ;  /* 0x0000080401007387 */ /* 0x000fe80000100800 */
[----:B------:R-:W2:Y:S04]  /*1314e0*/  LDL.LU R41, [R1+0x144] ;  /* 0x0001440001297983 */ /* 0x000ea80000300800 */
[----:B------:R-:W-:Y:S04]  /*1314f0*/  STL [R1+0xc], R5 ;  /* 0x00000c0501007387 */ /* 0x000fe80000100800 */
        /* <DEDUP_REMOVED lines=20> */
[----:B------:R-:W3:Y:S04]  /*131640*/  LDL R44, [R1+0x3718] ;  /* 0x00371800012c7983 */ /* 0x000ee80000100800 */
[----:B------:R-:W4:Y:S04]  /*131650*/  LDL R45, [R1+0x371c] ;  /* 0x00371c00012d7983 */ /* 0x000f280000100800 */
[----:B--2---:R-:W2:Y:S04]  /*131660*/  LDL.LU R40, [R1+0x90] ;  /* 0x0000900001287983 */ /* 0x004ea80000300800 */
[----:B------:R-:W2:Y:S04]  /*131670*/  LDL.LU R41, [R1+0x94] ;  /* 0x0000940001297983 */ /* 0x000ea80000300800 */
[----:B------:R-:W2:Y:S04]  /*131680*/  LDL.LU R42, [R1+0x98] ;  /* 0x00009800012a7983 */ /* 0x000ea80000300800 */
[----:B------:R-:W2:Y:S04]  /*131690*/  LDL.LU R43, [R1+0x9c] ;  /* 0x00009c00012b7983 */ /* 0x000ea80000300800 */
[----:B------:R-:W4:Y:S04]  /*1316a0*/  LDL R60, [R1+0x3728] ;  /* 0x00372800013c7983 */ /* 0x000f280000100800 */
[----:B------:R-:W4:Y:S04]  /*1316b0*/  LDL R61, [R1+0x372c] ;  /* 0x00372c00013d7983 */ /* 0x000f280000100800 */
        /* <DEDUP_REMOVED lines=25> */
[----:B------:R-:W4:Y:S01]  /*131850*/  LDL R47, [R1+0x379c] ;  /* 0x00379c00012f7983 */ /* 0x000f220000100800 */
[----:B--2---:R-:W-:Y:S03]  /*131860*/  HMMA.16816.F32 R4, R28, R4, R40 ;  /* 0x000000041c04723c */ /* 0x004fe60000001828 */
[----:B------:R-:W2:Y:S04]  /*131870*/  LDL.LU.64 R42, [R1+0xa370] ;  /* 0x00a37000012a7983 */ /* 0x000ea80000300a00 */
[----:B------:R-:W2:Y:S01]  /*131880*/  LDL.LU.64 R40, [R1+0xa368] ;  /* 0x00a3680001287983 */ /* 0x000ea20000300a00 */
[----:B---3--:R-:W-:-:S02]  /*131890*/  F2FP.F16.E5M2.UNPACK_B R2, R44 ;  /* 0x0000002cff02723e */ /* 0x008fc400020004ff */
[----:B----4-:R-:W-:-:S03]  /*1318a0*/  F2FP.F16.E5M2.UNPACK_B R3, R45 ;  /* 0x0000002dff03723e */ /* 0x010fc600020004ff */
[----:B------:R-:W-:Y:S10]  /*1318b0*/  STL [R1], R2 ;  /* 0x0000000201007387 */ /* 0x000ff40000100800 */
[----:B------:R-:W-:Y:S04]  /*1318c0*/  STL.64 [R1+0x1fd0], R4 ;  /* 0x001fd00401007387 */ /* 0x000fe80000100a00 */
[----:B------:R0:W-:Y:S02]  /*1318d0*/  STL.64 [R1+0x1fd8], R6 ;  /* 0x001fd80601007387 */ /* 0x0001e40000100a00 */
        /* <DEDUP_REMOVED lines=48> */
[----:B------:R-:W3:Y:S01]  /*131be0*/  LDL.LU R20, [R1+0x200] ;  /* 0x0002000001147983 */ /* 0x000ee20000300800 */
[----:B--2---:R-:W-:-:S15]  /*131bf0*/  HMMA.16816.F32 R4, R28, R48, R40 ;  /* 0x000000301c04723c */ /* 0x004fde0000001828 */
[----:B------:R-:W-:-:S08]  /*131c00*/  NOP ;  /* 0x0000000000007918 */ /* 0x000fd00000000000 */
[----:B------:R0:W-:Y:S04]  /*131c10*/  STL.64 [R1+0x1f50], R4 ;  /* 0x001f500401007387 */ /* 0x0001e80000100a00 */
[----:B------:R1:W-:Y:S04]  /*131c20*/  STL.64 [R1+0x1f58], R6 ;  /* 0x001f580601007387 */ /* 0x0003e80000100a00 */
        /* <DEDUP_REMOVED lines=15> */
[----:B------:R-:W2:Y:S04]  /*131d20*/  LDL R44, [R1+0x37a8] ;  /* 0x0037a800012c7983 */ /* 0x000ea80000100800 */
[----:B------:R-:W4:Y:S04]  /*131d30*/  LDL R45, [R1+0x37ac] ;  /* 0x0037ac00012d7983 */ /* 0x000f280000100800 */
        /* <DEDUP_REMOVED lines=33> */
[----:B------:R-:W-:Y:S01]  /*131f50*/  F2FP.F16.E5M2.UNPACK_B R47, R47 ;  /* 0x0000002fff2f723e */ /* 0x000fe200020004ff */
[----:B------:R-:W3:Y:S04]  /*131f60*/  LDL R24, [R1+0x3828] ;  /* 0x0038280001187983 */ /* 0x000ee80000100800 */
[----:B------:R-:W3:Y:S01]  /*131f70*/  LDL R25, [R1+0x382c] ;  /* 0x00382c0001197983 */ /* 0x000ee20000100800 */
[----:B--2---:R-:W-:Y:S02]  /*131f80*/  F2FP.F16.E5M2.UNPACK_B R44, R44 ;  /* 0x0000002cff2c723e */ /* 0x004fe400020004ff */
[----:B----4-:R-:W-:Y:S02]  /*131f90*/  F2FP.F16.E5M2.UNPACK_B R45, R45 ;  /* 0x0000002dff2d723e */ /* 0x010fe400020004ff */
[----:B---3--:R-:W-:-:S02]  /*131fa0*/  F2FP.F16.E5M2.UNPACK_B R42, R42 ;  /* 0x0000002aff2a723e */ /* 0x008fc400020004ff */
[----:B------:R-:W-:Y:S02]  /*131fb0*/  F2FP.F16.E5M2.UNPACK_B R43, R43 ;  /* 0x0000002bff2b723e */ /* 0x000fe400020004ff */
[----:B------:R-:W-:Y:S02]  /*131fc0*/  F2FP.F16.E5M2.UNPACK_B R40, R40 ;  /* 0x00000028ff28723e */ /* 0x000fe400020004ff */
[----:B------:R-:W-:Y:S01]  /*131fd0*/  F2FP.F16.E5M2.UNPACK_B R41, R41 ;  /* 0x00000029ff29723e */ /* 0x000fe200020004ff */
[C---:B------:R-:W-:Y:S06]  /*131fe0*/  HMMA.16816.F32 R48, R28.reuse, R46, R48 ;  /* 0x0000002e1c30723c */ /* 0x040fec0000001830 */
[----:B------:R-:W-:-:S15]  /*131ff0*/  HMMA.16816.F32 R4, R28, R40, R4 ;  /* 0x000000281c04723c */ /* 0x000fde0000001804 */
[----:B------:R-:W-:-:S02]  /*132000*/  NOP ;  /* 0x0000000000007918 */ /* 0x000fc40000000000 */
        /* <DEDUP_REMOVED lines=36> */
[----:B0-----:R-:W-:Y:S02]  /*132250*/  HMMA.16816.F32 R4, R28, R32, R20 ;  /* 0x000000201c04723c */ /* 0x001fe40000001814 */
[----:B------:R-:W-:Y:S04]  /*132260*/  STL.64 [R1+0xa2d8], R34 ;  /* 0x00a2d82201007387 */ /* 0x000fe80000100a00 */
[----:B------:R0:W-:-:S15]  /*132270*/  STL.64 [R1+0xa2d0], R32 ;  /* 0x00a2d02001007387 */ /* 0x0001de0000100a00 */
[----:B------:R-:W-:-:S02]  /*132280*/  NOP ;  /* 0x0000000000007918 */ /* 0x000fc40000000000 */
        /* <DEDUP_REMOVED lines=20> */
[----:B-1----:R-:W2:Y:S04]  /*1323d0*/  LDL.LU R52, [R1+0x210] ;  /* 0x0002100001347983 */ /* 0x002ea80000300800 */
[----:B------:R-:W2:Y:S04]  /*1323e0*/  LDL.LU R53, [R1+0x214] ;  /* 0x0002140001357983 */ /* 0x000ea80000300800 */
[----:B------:R-:W2:Y:S04]  /*1323f0*/  LDL.LU R54, [R1+0x218] ;  /* 0x0002180001367983 */ /* 0x000ea80000300800 */
[----:B------:R-:W2:Y:S04]  /*132400*/  LDL.LU R55, [R1+0x21c] ;  /* 0x00021c0001377983 */ /* 0x000ea80000300800 */
[----:B------:R-:W3:Y:S04]  /*132410*/  LDL R22, [R1+0x3838] ;  /* 0x0038380001167983 */ /* 0x000ee80000100800 */
        /* <DEDUP_REMOVED lines=8> */
[----:B------:R-:W4:Y:S01]  /*1324a0*/  LDL R19, [R1+0x385c] ;  /* 0x00385c0001137983 */ /* 0x000f220000100800 */
[----:B------:R-:W-:-:S02]  /*1324b0*/  F2FP.F16.E5M2.UNPACK_B R26, R26 ;  /* 0x0000001aff1a723e */ /* 0x000fc400020004ff */
[----:B------:R-:W-:Y:S01]  /*1324c0*/  F2FP.F16.E5M2.UNPACK_B R27, R27 ;  /* 0x0000001bff1b723e */ /* 0x000fe200020004ff */
        /* <DEDUP_REMOVED lines=14> */
[----:B------:R-:W4:Y:S04]  /*1325b0*/  LDL.LU R8, [R1+0x7f9c] ;  /* 0x007f9c0001087983 */ /* 0x000f280000300800 */
[----:B------:R-:W4:Y:S04]  /*1325c0*/  LDL.LU R9, [R1+0x7f98] ;  /* 0x007f980001097983 */ /* 0x000f280000300800 */
[----:B------:R-:W4:Y:S04]  /*1325d0*/  LDL R10, [R1+0x3898] ;  /* 0x00389800010a7983 */ /* 0x000f280000100800 */
[----:B------:R-:W4:Y:S04]  /*1325e0*/  LDL R11, [R1+0x389c] ;  /* 0x00389c00010b7983 */ /* 0x000f280000100800 */
[----:B------:R-:W4:Y:S04]  /*1325f0*/  LDL.LU R56, [R1+0x2c0] ;  /* 0x0002c00001387983 */ /* 0x000f280000300800 */
[----:B------:R-:W4:Y:S04]  /*132600*/  LDL.LU R57, [R1+0x2c4] ;  /* 0x0002c40001397983 */ /* 0x000f280000300800 */
[----:B------:R-:W4:Y:S04]  /*132610*/  LDL.LU R58, [R1+0x2c8] ;  /* 0x0002c800013a7983 */ /* 0x000f280000300800 */
[----:B------:R-:W4:Y:S01]  /*132620*/  LDL.LU R59, [R1+0x2cc] ;  /* 0x0002cc00013b7983 */ /* 0x000f220000300800 */
[----:B------:R-:W-:-:S02]  /*132630*/  F2FP.F16.E5M2.UNPACK_B R24, R24 ;  /* 0x00000018ff18723e */ /* 0x000fc400020004ff */
[----:B------:R-:W-:Y:S01]  /*132640*/  F2FP.F16.E5M2.UNPACK_B R25, R25 ;  /* 0x00000019ff19723e */ /* 0x000fe200020004ff */
[----:B--2---:R-:W-:-:S15]  /*132650*/  HMMA.16816.F32 R52, R28, R26, R52 ;  /* 0x0000001a1c34723c */ /* 0x004fde0000001834 */
[----:B------:R-:W-:-:S08]  /*132660*/  NOP ;  /* 0x0000000000007918 */ /* 0x000fd00000000000 */
[----:B------:R-:W-:Y:S04]  /*132670*/  STL.64 [R1+0x1ec0], R52 ;  /* 0x001ec03401007387 */ /* 0x000fe80000100a00 */
[----:B------:R0:W-:Y:S04]  /*132680*/  STL.64 [R1+0x1ec8], R54 ;  /* 0x001ec83601007387 */ /* 0x0001e80000100a00 */
[----:B0-----:R-:W2:Y:S04]  /*132690*/  LDL.LU.64 R54, [R1+0xa360] ;  /* 0x00a3600001367983 */ /* 0x001ea80000300a00 */
[----:B------:R-:W2:Y:S01]  /*1326a0*/  LDL.LU.64 R52, [R1+0xa358] ;  /* 0x00a3580001347983 */ /* 0x000ea20000300a00 */
[----:B---3--:R-:W-:-:S02]  /*1326b0*/  F2FP.F16.E5M2.UNPACK_B R22, R22 ;  /* 0x00000016ff16723e */ /* 0x008fc400020004ff */
[----:B----4-:R-:W-:Y:S01]  /*1326c0*/  F2FP.F16.E5M2.UNPACK_B R23, R23 ;  /* 0x00000017ff17723e */ /* 0x010fe200020004ff */
[C---:B------:R-:W-:Y:S01]  /*1326d0*/  HMMA.16816.F32 R32, R28.reuse, R24, R32 ;  /* 0x000000181c20723c */ /* 0x040fe20000001820 */
[----:B------:R-:W-:Y:S05]  /*1326e0*/  STL.64 [R1+0xa2b8], R26 ;  /* 0x00a2b81a01007387 */ /* 0x000fea0000100a00 */
[----:B------:R0:W-:Y:S02]  /*1326f0*/  STL.64 [R1+0xa2b0], R24 ;  /* 0x00a2b01801007387 */ /* 0x0001e40000100a00 */
[----:B0-----:R-:W-:Y:S01]  /*132700*/  HMMA.16816.F32 R24, R28, R22, R36 ;  /* 0x000000161c18723c */ /* 0x001fe20000001824 */
[----:B------:R-:W-:-:S02]  /*132710*/  F2FP.F16.E5M2.UNPACK_B R20, R20 ;  /* 0x00000014ff14723e */ /* 0x000fc400020004ff */
[----:B------:R-:W-:Y:S02]  /*132720*/  F2FP.F16.E5M2.UNPACK_B R21, R21 ;  /* 0x00000015ff15723e */ /* 0x000fe400020004ff */
[----:B------:R-:W-:Y:S02]  /*132730*/  F2FP.F16.E5M2.UNPACK_B R18, R18 ;  /* 0x00000012ff12723e */ /* 0x000fe400020004ff */
[----:B------:R-:W-:-:S08]  /*132740*/  F2FP.F16.E5M2.UNPACK_B R19, R19 ;  /* 0x00000013ff13723e */ /* 0x000fd000020004ff */
        /* <DEDUP_REMOVED lines=18> */
[----:B0-----:R-:W-:Y:S01]  /*132870*/  HMMA.16816.F32 R20, R28, R16, R48 ;  /* 0x000000101c14723c */ /* 0x001fe20000001830 */
[----:B------:R-:W-:-:S02]  /*132880*/  F2FP.F16.E5M2.UNPACK_B R12, R12 ;  /* 0x0000000cff0c723e */ /* 0x000fc400020004ff */
[----:B------:R-:W-:-:S15]  /*132890*/  F2FP.F16.E5M2.UNPACK_B R13, R13 ;  /* 0x0000000dff0d723e */ /* 0x000fde00020004ff */
[----:B------:R-:W-:-:S05]  /*1328a0*/  NOP ;  /* 0x0000000000007918 */ /* 0x000fca0000000000 */
[----:B------:R-:W-:Y:S04]  /*1328b0*/  STL.64 [R1+0x1e70], R20 ;  /* 0x001e701401007387 */ /* 0x000fe80000100a00 */
[----:B------:R-:W-:Y:S01]  /*1328c0*/  STL.64 [R1+0x1e78], R22 ;  /* 0x001e781601007387 */ /* 0x000fe20000100a00 */
[----:B------:R-:W-:Y:S02]  /*1328d0*/  IMAD R4, R2, 0x100, R7 ;  /* 0x0000010002047824 */ /* 0x000fe400078e0207 */
[----:B------:R-:W-:Y:S02]  /*1328e0*/  IMAD R6, R9, 0x100, R8 ;  /* 0x0000010009067824 */ /* 0x000fe400078e0208 */
[----:B------:R-:W-:Y:S01]  /*1328f0*/  IMAD R5, R0, 0x100, R3 ;  /* 0x0000010000057824 */ /* 0x000fe200078e0203 */
[----:B--2---:R-:W-:-:S15]  /*132900*/  HMMA.16816.F32 R16, R28, R14, R52 ;  /* 0x0000000e1c10723c */ /* 0x004fde0000001834 */
[----:B------:R-:W-:-:S08]  /*132910*/  NOP ;  /* 0x0000000000007918 */ /* 0x000fd00000000000 */
        /* <DEDUP_REMOVED lines=8> */
[----:B------:R-:W2:Y:S04]  /*1329a0*/  LDL.LU R34, [R1+0x2e8] ;  /* 0x0002e80001227983 */ /* 0x000ea80000300800 */
[----:B------:R-:W2:Y:S04]  /*1329b0*/  LDL.LU R35, [R1+0x2ec] ;  /* 0x0002ec0001237983 */ /* 0x000ea80000300800 */
[----:B------:R-:W3:Y:S04]  /*1329c0*/  LDL.LU R52, [R1+0x7fa4] ;  /* 0x007fa40001347983 */ /* 0x000ee80000300800 */
[----:B------:R-:W3:Y:S04]  /*1329d0*/  LDL.LU R7, [R1+0x7fa0] ;  /* 0x007fa00001077983 */ /* 0x000ee80000300800 */
[----:B------:R-:W4:Y:S04]  /*1329e0*/  LDL R8, [R1+0x38a8] ;  /* 0x0038a80001087983 */ /* 0x000f280000100800 */
        /* <DEDUP_REMOVED lines=26> */
[----:B------:R-:W3:Y:S01]  /*132b90*/  LDL.64 R60, [R1+0x18] ;  /* 0x00001800013c7983 */ /* 0x000ee20000100a00 */
[----:B------:R-:W-:-:S02]  /*132ba0*/  F2FP.F16.E5M2.UNPACK_B R10, R10 ;  /* 0x0000000aff0a723e */ /* 0x000fc400020004ff */
[----:B------:R-:W-:Y:S01]  /*132bb0*/  F2FP.F16.E5M2.UNPACK_B R11, R11 ;  /* 0x0000000bff0b723e */ /* 0x000fe200020004ff */
[----:B------:R-:W-:Y:S04]  /*132bc0*/  STL.64 [R1+0xa2c8], R14 ;  /* 0x00a2c80e01007387 */ /* 0x000fe80000100a00 */
[----:B------:R2:W-:Y:S01]  /*132bd0*/  STL.64 [R1+0xa2c0], R12 ;  /* 0x00a2c00c01007387 */ /* 0x0005e20000100a00 */
[----:B------:R-:W-:Y:S02]  /*132be0*/  F2FP.F16.E5M2.UNPACK_B R4, R4 ;  /* 0x00000004ff04723e */ /* 0x000fe400020004ff */
[----:B------:R-:W-:Y:S02]  /*132bf0*/  F2FP.F16.E5M2.UNPACK_B R5, R5 ;  /* 0x00000005ff05723e */ /* 0x000fe400020004ff */
[----:B------:R-:W-:Y:S01]  /*132c00*/  F2FP.F16.E5M2.UNPACK_B R6, R6 ;  /* 0x00000006ff06723e */ /* 0x000fe200020004ff */
[----:B--2---:R-:W-:Y:S01]  /*132c10*/  HMMA.16816.F32 R12, R28, R10, R32 ;  /* 0x0000000a1c0c723c */ /* 0x004fe20000001820 */
[----:B----4-:R-:W-:-:S02]  /*132c20*/  F2FP.F16.E5M2.UNPACK_B R8, R8 ;  /* 0x00000008ff08723e */ /* 0x010fc400020004ff */
[----:B---3--:R-:W-:-:S07]  /*132c30*/  F2FP.F16.E5M2.UNPACK_B R9, R9 ;  /* 0x00000009ff09723e */ /* 0x008fce00020004ff */
[----:B------:R-:W-:Y:S01]  /*132c40*/  HMMA.16816.F32 R16, R28, R8, R36 ;  /* 0x000000081c10723c */ /* 0x000fe20000001824 */
[----:B------:R-:W-:Y:S02]  /*132c50*/  F2FP.F16.E5M2.UNPACK_B R2, R2 ;  /* 0x00000002ff02723e */ /* 0x000fe400020004ff */
[----:B------:R-:W-:-:S10]  /*132c60*/  F2FP.F16.E5M2.UNPACK_B R3, R3 ;  /* 0x00000003ff03723e */ /* 0x000fd400020004ff */
[----:B------:R0:W-:Y:S04]  /*132c70*/  STL.64 [R1+0x2040], R12 ;  /* 0x0020400c01007387 */ /* 0x0001e80000100a00 */
[----:B------:R-:W-:Y:S04]  /*132c80*/  STL.64 [R1+0x2048], R14 ;  /* 0x0020480e01007387 */ /* 0x000fe80000100a00 */
[----:B------:R-:W-:Y:S01]  /*132c90*/  STL [R1+0xa26c], R8 ;  /* 0x00a26c0801007387 */ /* 0x000fe20000100800 */
[----:B0-----:R-:W-:-:S05]  /*132ca0*/  F2FP.F16.E5M2.UNPACK_B R12, R53 ;  /* 0x00000035ff0c723e */ /* 0x001fca00020004ff */
[----:B------:R-:W-:Y:S04]  /*132cb0*/  STL [R1+0x20], R12 ;  /* 0x0000200c01007387 */ /* 0x000fe80000100800 */
[----:B------:R-:W-:Y:S04]  /*132cc0*/  STL.64 [R1+0x2080], R16 ;  /* 0x0020801001007387 */ /* 0x000fe80000100a00 */
[----:B------:R0:W-:Y:S02]  /*132cd0*/  STL.64 [R1+0x2088], R18 ;  /* 0x0020881201007387 */ /* 0x0001e40000100a00 */
[----:B0-----:R-:W-:Y:S01]  /*132ce0*/  HMMA.16816.F32 R16, R28, R2, R40 ;  /* 0x000000021c10723c */ /* 0x001fe20000001828 */
[----:B------:R-:W-:Y:S01]  /*132cf0*/  F2FP.F16.E5M2.UNPACK_B R13, R0 ;  /* 0x00000000ff0d723e */ /* 0x000fe200020004ff */
[----:B------:R-:W-:Y:S01]  /*132d00*/  IMAD R7, R7, 0x100, R52 ;  /* 0x0000010007077824 */ /* 0x000fe200078e0234 */
[----:B------:R0:W-:Y:S04]  /*132d10*/  STL [R1+0xa268], R9 ;  /* 0x00a2680901007387 */ /* 0x0001e80000100800 */
[----:B------:R-:W-:Y:S04]  /*132d20*/  STL [R1+0x24], R13 ;  /* 0x0000240d01007387 */ /* 0x000fe80000100800 */
[----:B------:R-:W-:Y:S04]  /*132d30*/  STL [R1+0xa274], R2 ;  /* 0x00a2740201007387 */ /* 0x000fe80000100800 */
[----:B------:R-:W-:Y:S01]  /*132d40*/  STL [R1+0xa270], R3 ;  /* 0x00a2700301007387 */ /* 0x000fe20000100800 */
[----:B------:R-:W-:Y:S01]  /*132d50*/  F2FP.F16.E5M2.UNPACK_B R7, R7 ;  /* 0x00000007ff07723e */ /* 0x000fe200020004ff */
[----:B------:R-:W-:-:S02]  /*132d60*/  IMAD.MOV.U32 R0, RZ, RZ, R13 ;  /* 0x000000ffff007224 */ /* 0x000fc400078e000d */
[----:B0-----:R-:W-:-:S04]  /*132d70*/  IMAD.MOV.U32 R9, RZ, RZ, R12 ;  /* 0x000000ffff097224 */ /* 0x001fc800078e000c */
[----:B------:R-:W-:Y:S04]  /*132d80*/  STL.64 [R1+0x2070], R16 ;  /* 0x0020701001007387 */ /* 0x000fe80000100a00 */
[----:B------:R0:W-:Y:S02]  /*132d90*/  STL.64 [R1+0x2078], R18 ;  /* 0x0020781201007387 */ /* 0x0001e40000100a00 */
[----:B0-----:R-:W-:Y:S06]  /*132da0*/  HMMA.16816.F32 R16, R28, R12, R44 ;  /* 0x0000000c1c10723c */ /* 0x001fec000000182c */
[----:B------:R-:W-:Y:S06]  /*132db0*/  HMMA.16816.F32 R12, R4, R54, R48 ;  /* 0x00000036040c723c */ /* 0x000fec0000001830 */
[----:B------:R-:W-:-:S11]  /*132dc0*/  IMAD.MOV.U32 R8, RZ, RZ, R55 ;  /* 0x000000ffff087224 */ /* 0x000fd600078e0037 */
[----:B------:R-:W-:Y:S04]  /*132dd0*/  STL.64 [R1+0x2030], R16 ;  /* 0x0020301001007387 */ /* 0x000fe80000100a00 */
[----:B------:R-:W-:Y:S04]  /*132de0*/  STL.64 [R1+0x2038], R18 ;  /* 0x0020381201007387 */ /* 0x000fe80000100a00 */
[----:B------:R-:W-:Y:S04]  /*132df0*/  STL [R1+0xa27c], R0 ;  /* 0x00a27c0001007387 */ /* 0x000fe80000100800 */
[----:B------:R-:W-:Y:S04]  /*132e00*/  STL [R1+0xa278], R9 ;  /* 0x00a2780901007387 */ /* 0x000fe80000100800 */
[----:B------:R-:W-:Y:S04]  /*132e10*/  STL.64 [R1+0x1e40], R12 ;  /* 0x001e400c01007387 */ /* 0x000fe80000100a00 */
[----:B------:R0:W-:Y:S02]  /*132e20*/  STL.64 [R1+0x1e48], R14 ;  /* 0x001e480e01007387 */ /* 0x0001e40000100a00 */
[----:B0-----:R-:W-:Y:S01]  /*132e30*/  HMMA.16816.F32 R12, R4, R60, R56 ;  /* 0x0000003c040c723c */ /* 0x001fe20000001838 */
[----:B------:R-:W-:Y:S01]  /*132e40*/  IMAD.MOV.U32 R3, RZ, RZ, R54 ;  /* 0x000000ffff037224 */ /* 0x000fe200078e0036 */
[----:B------:R-:W-:Y:S04]  /*132e50*/  STL [R1+0xa284], R8 ;  /* 0x00a2840801007387 */ /* 0x000fe80000100800 */
[----:B------:R-:W-:Y:S04]  /*132e60*/  STL [R1+0xa280], R3 ;  /* 0x00a2800301007387 */ /* 0x000fe80000100800 */
[----:B------:R-:W2:-:S13]  /*132e70*/  LDL.LU R32, [R1+0x5a0] ;  /* 0x0005a00001207983 */ /* 0x000e9a0000300800 */
        /* <DEDUP_REMOVED lines=32> */
[----:B------:R-:W4:Y:S01]  /*133080*/  LDL.LU R46, [R1+0x658] ;  /* 0x00065800012e7983 */ /* 0x000f220000300800 */
[----:B------:R-:W-:-:S03]  /*133090*/  IMAD.MOV.U32 R2, RZ, RZ, R61 ;  /* 0x000000ffff027224 */ /* 0x000fc600078e003d */
[----:B------:R-:W4:Y:S04]  /*1330a0*/  LDL.LU R47, [R1+0x65c] ;  /* 0x00065c00012f7983 */ /* 0x000f280000300800 */
        /* <DEDUP_REMOVED lines=18> */
[----:B0-----:R-:W2:Y:S01]  /*1331d0*/  LDL.64 R2, [R1+0x8] ;  /* 0x0000080001027983 */ /* 0x001ea20000100a00 */
[C---:B---3--:R-:W-:Y:S06]  /*1331e0*/  HMMA.16816.F32 R36, R4.reuse, R8, R36 ;  /* 0x000000080424723c */ /* 0x048fec0000001824 */
[----:B------:R-:W-:Y:S01]  /*1331f0*/  IMAD.MOV.U32 R0, RZ, RZ, R8 ;  /* 0x000000ffff007224 */ /* 0x000fe200078e0008 */
[----:B----4-:R-:W-:-:S15]  /*133200*/  HMMA.16816.F32 R44, R4, R60, R44 ;  /* 0x0000003c042c723c */ /* 0x010fde000000182c */
[----:B------:R-:W-:-:S01]  /*133210*/  NOP ;  /* 0x0000000000007918 */ /* 0x000fc20000000000 */
[----:B------:R-:W-:Y:S01]  /*133220*/  STL.64 [R1+0x1e20], R36 ;  /* 0x001e202401007387 */ /* 0x000fe20000100a00 */
[----:B--2---:R-:W-:Y:S03]  /*133230*/  HMMA.16816.F32 R40, R4, R2, R40 ;  /* 0x000000020428723c */ /* 0x004fe60000001828 */
[----:B------:R0:W-:Y:S03]  /*133240*/  STL.64 [R1+0x1e28], R38 ;  /* 0x001e282601007387 */ /* 0x0001e60000100a00 */
[----:B------:R-:W-:Y:S01]  /*133250*/  IMAD.MOV.U32 R8, RZ, RZ, R2 ;  /* 0x000000ffff087224 */ /* 0x000fe200078e0002 */
[----:B0-----:R-:W2:Y:S04]  /*133260*/  LDL.LU.64 R38, [R1+0xa350] ;  /* 0x00a3500001267983 */ /* 0x001ea80000300a00 */
[----:B------:R-:W3:Y:S04]  /*133270*/  LDL.LU.64 R36, [R1+0xa348] ;  /* 0x00a3480001247983 */ /* 0x000ee80000300a00 */
[----:B------:R0:W-:Y:S08]  /*133280*/  STL [R1+0xa28c], R0 ;  /* 0x00a28c0001007387 */ /* 0x0001f00000100800 */
[----:B------:R-:W-:Y:S04]  /*133290*/  STL.64 [R1+0x1e10], R40 ;  /* 0x001e102801007387 */ /* 0x000fe80000100a00 */
[----:B------:R1:W-:Y:S01]  /*1332a0*/  STL.64 [R1+0x1e18], R42 ;  /* 0x001e182a01007387 */ /* 0x0003e20000100a00 */
[----:B0-----:R-:W-:-:S03]  /*1332b0*/  IMAD.MOV.U32 R0, RZ, RZ, R60 ;  /* 0x000000ffff007224 */ /* 0x001fc600078e003c */
[----:B-1----:R-:W4:Y:S04]  /*1332c0*/  LDL.LU.64 R42, [R1+0xa340] ;  /* 0x00a34000012a7983 */ /* 0x002f280000300a00 */
[----:B------:R-:W2:Y:S04]  /*1332d0*/  LDL.LU.64 R40, [R1+0xa338] ;  /* 0x00a3380001287983 */ /* 0x000ea80000300a00 */
[----:B------:R-:W-:Y:S04]  /*1332e0*/  STL.64 [R1+0xa2e8], R10 ;  /* 0x00a2e80a01007387 */ /* 0x000fe80000100a00 */
[----:B------:R0:W-:Y:S01]  /*1332f0*/  STL.64 [R1+0xa2e0], R8 ;  /* 0x00a2e00801007387 */ /* 0x0001e20000100a00 */
[----:B------:R-:W-:-:S03]  /*133300*/  IMAD.MOV.U32 R2, RZ, RZ, R61 ;  /* 0x000000ffff027224 */ /* 0x000fc600078e003d */
[----:B0-----:R-:W3:Y:S04]  /*133310*/  LDL.LU R8, [R1+0x600] ;  /* 0x0006000001087983 */ /* 0x001ee80000300800 */
[----:B------:R-:W3:Y:S04]  /*133320*/  LDL.LU R9, [R1+0x604] ;  /* 0x0006040001097983 */ /* 0x000ee80000300800 */
[----:B------:R-:W3:Y:S04]  /*133330*/  LDL.LU R10, [R1+0x608] ;  /* 0x00060800010a7983 */ /* 0x000ee80000300800 */
[----:B------:R-:W3:Y:S04]  /*133340*/  LDL.LU R11, [R1+0x60c] ;  /* 0x00060c00010b7983 */ /* 0x000ee80000300800 */
        /* <DEDUP_REMOVED lines=189> */
[----:B------:R0:W-:Y:S04]  /*133f20*/  STL.64 [R1+0x1c60], R12 ;  /* 0x001c600c01007387 */ /* 0x0001e80000100a00 */
[----:B------:R1:W-:Y:S04]  /*133f30*/  STL.64 [R1+0x1c68], R14 ;  /* 0x001c680e01007387 */ /* 0x0003e80000100a00 */
        /* <DEDUP_REMOVED lines=14> */
[----:B-1----:R-:W3:Y:S04]  /*134020*/  LDL.LU R14, [R1+0x408] ;  /* 0x00040800010e7983 */ /* 0x002ee80000300800 */
[----:B------:R-:W3:Y:S04]  /*134030*/  LDL.LU R15, [R1+0x40c] ;  /* 0x00040c00010f7983 */ /* 0x000ee80000300800 */
[----:B---3--:R-:W-:Y:S04]  /*134040*/  STL.64 [R1+0xa210], R14 ;  /* 0x00a2100e01007387 */ /* 0x008fe80000100a00 */
[----:B----4-:R-:W-:Y:S04]  /*134050*/  STL.64 [R1+0xa208], R12 ;  /* 0x00a2080c01007387 */ /* 0x010fe80000100a00 */
[----:B------:R-:W3:Y:S04]  /*134060*/  LDL.LU R52, [R1+0x440] ;  /* 0x0004400001347983 */ /* 0x000ee80000300800 */
[----:B------:R-:W3:Y:S04]  /*134070*/  LDL.LU R53, [R1+0x444] ;  /* 0x0004440001357983 */ /* 0x000ee80000300800 */
[----:B------:R-:W4:Y:S04]  /*134080*/  LDL.LU R54, [R1+0x448] ;  /* 0x0004480001367983 */ /* 0x000f280000300800 */
[----:B------:R-:W4:Y:S04]  /*134090*/  LDL.LU R55, [R1+0x44c] ;  /* 0x00044c0001377983 */ /* 0x000f280000300800 */
[----:B----4-:R0:W-:Y:S04]  /*1340a0*/  STL.64 [R1+0xa220], R54 ;  /* 0x00a2203601007387 */ /* 0x0101e80000100a00 */
[----:B---3--:R1:W-:Y:S04]  /*1340b0*/  STL.64 [R1+0xa218], R52 ;  /* 0x00a2183401007387 */ /* 0x0083e80000100a00 */
[----:B------:R-:W3:Y:S04]  /*1340c0*/  LDL.LU R48, [R1+0x450] ;  /* 0x0004500001307983 */ /* 0x000ee80000300800 */
[----:B------:R-:W3:Y:S04]  /*1340d0*/  LDL.LU R49, [R1+0x454] ;  /* 0x0004540001317983 */ /* 0x000ee80000300800 */
[----:B------:R-:W4:Y:S04]  /*1340e0*/  LDL.LU R50, [R1+0x458] ;  /* 0x0004580001327983 */ /* 0x000f280000300800 */
[----:B------:R-:W4:Y:S01]  /*1340f0*/  LDL.LU R51, [R1+0x45c] ;  /* 0x00045c0001337983 */ /* 0x000f220000300800 */
[----:B------:R-:W-:-:S02]  /*134100*/  IMAD.MOV.U32 R46, RZ, RZ, R0 ;  /* 0x000000ffff2e7224 */ /* 0x000fc400078e0000 */
[----:B------:R-:W-:Y:S01]  /*134110*/  IMAD.MOV.U32 R47, RZ, RZ, R2 ;  /* 0x000000ffff2f7224 */ /* 0x000fe200078e0002 */
[----:B----4-:R-:W-:Y:S04]  /*134120*/  STL.64 [R1+0xa230], R50 ;  /* 0x00a2303201007387 */ /* 0x010fe80000100a00 */
[----:B---3--:R-:W-:Y:S04]  /*134130*/  STL.64 [R1+0xa228], R48 ;  /* 0x00a2283001007387 */ /* 0x008fe80000100a00 */
[----:B------:R-:W3:Y:S04]  /*134140*/  LDL.LU R0, [R1+0xa28c] ;  /* 0x00a28c0001007983 */ /* 0x000ee80000300800 */
[----:B------:R-:W4:Y:S04]  /*134150*/  LDL.LU R2, [R1+0xa288] ;  /* 0x00a2880001027983 */ /* 0x000f280000300800 */
[----:B------:R-:W2:Y:S04]  /*134160*/  LDL.LU R40, [R1+0x470] ;  /* 0x0004700001287983 */ /* 0x000ea80000300800 */
[----:B------:R-:W2:Y:S04]  /*134170*/  LDL.LU R41, [R1+0x474] ;  /* 0x0004740001297983 */ /* 0x000ea80000300800 */
[----:B------:R-:W3:Y:S04]  /*134180*/  LDL.LU R42, [R1+0x478] ;  /* 0x00047800012a7983 */ /* 0x000ee80000300800 */
[----:B------:R-:W3:Y:S01]  /*134190*/  LDL.LU R43, [R1+0x47c] ;  /* 0x00047c00012b7983 */ /* 0x000ee20000300800 */
[----:B------:R-:W-:-:S02]  /*1341a0*/  IMAD.MOV.U32 R44, RZ, RZ, R8 ;  /* 0x000000ffff2c7224 */ /* 0x000fc400078e0008 */
[----:B------:R-:W-:Y:S01]  /*1341b0*/  IMAD.MOV.U32 R45, RZ, RZ, R3 ;  /* 0x000000ffff2d7224 */ /* 0x000fe200078e0003 */
[----:B---3--:R-:W-:Y:S04]  /*1341c0*/  STL.64 [R1+0xa240], R42 ;  /* 0x00a2402a01007387 */ /* 0x008fe80000100a00 */
[----:B--2---:R-:W-:Y:S04]  /*1341d0*/  STL.64 [R1+0xa238], R40 ;  /* 0x00a2382801007387 */ /* 0x004fe80000100a00 */
[----:B------:R-:W2:Y:S04]  /*1341e0*/  LDL.LU R8, [R1+0xa284] ;  /* 0x00a2840001087983 */ /* 0x000ea80000300800 */
[----:B------:R-:W0:Y:S04]  /*1341f0*/  LDL.LU R3, [R1+0xa280] ;  /* 0x00a2800001037983 */ /* 0x000e280000300800 */
[----:B------:R-:W-:Y:S04]  /*134200*/  STL.64 [R1+0xa250], R46 ;  /* 0x00a2502e01007387 */ /* 0x000fe80000100a00 */
[----:B------:R-:W-:Y:S04]  /*134210*/  STL.64 [R1+0xa248], R44 ;  /* 0x00a2482c01007387 */ /* 0x000fe80000100a00 */
[----:B------:R-:W3:Y:S04]  /*134220*/  LDL.LU R36, [R1+0x480] ;  /* 0x0004800001247983 */ /* 0x000ee80000300800 */
[----:B------:R-:W3:Y:S04]  /*134230*/  LDL.LU R37, [R1+0x484] ;  /* 0x0004840001257983 */ /* 0x000ee80000300800 */
[----:B------:R-:W4:Y:S04]  /*134240*/  LDL.LU R38, [R1+0x488] ;  /* 0x0004880001267983 */ /* 0x000f280000300800 */
[----:B------:R-:W4:Y:S01]  /*134250*/  LDL.LU R39, [R1+0x48c] ;  /* 0x00048c0001277983 */ /* 0x000f220000300800 */
[----:B------:R-:W-:-:S02]  /*134260*/  IMAD.MOV.U32 R34, RZ, RZ, R0 ;  /* 0x000000ffff227224 */ /* 0x000fc400078e0000 */
[----:B------:R-:W-:Y:S01]  /*134270*/  IMAD.MOV.U32 R35, RZ, RZ, R9 ;  /* 0x000000ffff237224 */ /* 0x000fe200078e0009 */
[----:B----4-:R-:W-:Y:S04]  /*134280*/  STL.64 [R1+0xa260], R38 ;  /* 0x00a2602601007387 */ /* 0x010fe80000100a00 */
[----:B---3--:R3:W-:Y:S04]  /*134290*/  STL.64 [R1+0xa258], R36 ;  /* 0x00a2582401007387 */ /* 0x0087e80000100a00 */
[----:B------:R-:W4:Y:S04]  /*1342a0*/  LDL.LU R0, [R1+0xa27c] ;  /* 0x00a27c0001007983 */ /* 0x000f280000300800 */
[----:B------:R-:W1:Y:S04]  /*1342b0*/  LDL.LU R9, [R1+0xa278] ;  /* 0x00a2780001097983 */ /* 0x000e680000300800 */
[----:B------:R-:W4:Y:S04]  /*1342c0*/  LDL.LU R20, [R1+0x490] ;  /* 0x0004900001147983 */ /* 0x000f280000300800 */
[----:B------:R-:W4:Y:S04]  /*1342d0*/  LDL.LU R21, [R1+0x494] ;  /* 0x0004940001157983 */ /* 0x000f280000300800 */
[----:B------:R-:W4:Y:S04]  /*1342e0*/  LDL.LU R22, [R1+0x498] ;  /* 0x0004980001167983 */ /* 0x000f280000300800 */
[----:B------:R-:W4:Y:S04]  /*1342f0*/  LDL.LU R23, [R1+0x49c] ;  /* 0x00049c0001177983 */ /* 0x000f280000300800 */
[----:B------:R-:W4:Y:S01]  /*134300*/  LDL R32, [R1+0x18] ;  /* 0x0000180001207983 */ /* 0x000f220000100800 */
[----:B------:R-:W-:-:S03]  /*134310*/  IMAD.MOV.U32 R33, RZ, RZ, R2 ;  /* 0x000000ffff217224 */ /* 0x000fc600078e0002 */
[----:B------:R-:W4:Y:S01]  /*134320*/  LDL.LU R2, [R1+0xa274] ;  /* 0x00a2740001027983 */ /* 0x000f220000300800 */
[----:B0-----:R-:W-:Y:S02]  /*134330*/  IMAD.MOV.U32 R54, RZ, RZ, R3 ;  /* 0x000000ffff367224 */ /* 0x001fe400078e0003 */
[----:B--2---:R-:W-:Y:S01]  /*134340*/  IMAD.MOV.U32 R55, RZ, RZ, R8 ;  /* 0x000000ffff377224 */ /* 0x004fe200078e0008 */
[----:B------:R-:W2:Y:S04]  /*134350*/  LDL.LU R3, [R1+0xa270] ;  /* 0x00a2700001037983 */ /* 0x000ea80000300800 */
[----:B------:R-:W2:Y:S01]  /*134360*/  LDL.LU R8, [R1+0xa26c] ;  /* 0x00a26c0001087983 */ /* 0x000ea20000300800 */
[----:B-1----:R-:W-:-:S03]  /*134370*/  IMAD.MOV.U32 R52, RZ, RZ, R9 ;  /* 0x000000ffff347224 */ /* 0x002fc600078e0009 */
[----:B------:R-:W2:Y:S04]  /*134380*/  LDL.LU R9, [R1+0xa268] ;  /* 0x00a2680001097983 */ /* 0x000ea80000300800 */
        /* <DEDUP_REMOVED lines=36> */
[----:B----4-:R-:W-:Y:S01]  /*1345d0*/  IMAD.MOV.U32 R53, RZ, RZ, R0 ;  /* 0x000000ffff357224 */ /* 0x010fe200078e0000 */
        /* <DEDUP_REMOVED lines=8> */
[----:B------:R0:W-:Y:S01]  /*134660*/  STL.64 [R1+0xa178], R8 ;  /* 0x00a1780801007387 */ /* 0x0001e20000100a00 */
[----:B------:R-:W-:Y:S03]  /*134670*/  HMMA.16816.F32 R4, R4, R52, R40 ;  /* 0x000000340404723c */ /* 0x000fe60000001828 */
        /* <DEDUP_REMOVED lines=8> */
[----:B------:R-:W4:Y:S04]  /*134700*/  LDL.LU.64 R42, [R1+0xa240] ;  /* 0x00a24000012a7983 */ /* 0x000f280000300a00 */
[----:B------:R-:W4:Y:S01]  /*134710*/  LDL.LU.64 R40, [R1+0xa238] ;  /* 0x00a2380001287983 */ /* 0x000f220000300a00 */
[----:B------:R-:W-:-:S02]  /*134720*/  F2FP.F16.E5M2.UNPACK_B R28, R28 ;  /* 0x0000001cff1c723e */ /* 0x000fc400020004ff */
[----:B------:R-:W-:Y:S02]  /*134730*/  F2FP.F16.E5M2.UNPACK_B R29, R29 ;  /* 0x0000001dff1d723e */ /* 0x000fe400020004ff */
[----:B------:R-:W-:Y:S02]  /*134740*/  F2FP.F16.E5M2.UNPACK_B R30, R30 ;  /* 0x0000001eff1e723e */ /* 0x000fe400020004ff */
[----:B------:R-:W-:-:S07]  /*134750*/  F2FP.F16.E5M2.UNPACK_B R31, R31 ;  /* 0x0000001fff1f723e */ /* 0x000fce00020004ff */
[C---:B------:R-:W-:Y:S06]  /*134760*/  HMMA.16816.F32 R52, R28.reuse, R54, R48 ;  /* 0x000000361c34723c */ /* 0x040fec0000001830 */
[C---:B------:R-:W-:Y:S06]  /*134770*/  HMMA.16816.F32 R12, R28.reuse, R32, R12 ;  /* 0x000000201c0c723c */ /* 0x040fec000000180c */
[C---:B------:R-:W-:Y:S01]  /*134780*/  HMMA.16816.F32 R32, R28.reuse, R34, R20 ;  /* 0x000000221c20723c */ /* 0x040fe20000001814 */
[----:B------:R0:W-:Y:S04]  /*134790*/  STL.64 [R1+0x1c50], R4 ;  /* 0x001c500401007387 */ /* 0x0001e80000100a00 */
[----:B------:R1:W-:Y:S01]  /*1347a0*/  STL.64 [R1+0x1c58], R6 ;  /* 0x001c580601007387 */ /* 0x0003e20000100a00 */
[C---:B------:R-:W-:Y:S03]  /*1347b0*/  HMMA.16816.F32 R56, R28.reuse, R60, R56 ;  /* 0x0000003c1c38723c */ /* 0x040fe60000001838 */
[----:B0-----:R-:W3:Y:S04]  /*1347c0*/  LDL.LU R4, [R1+0x420] ;  /* 0x0004200001047983 */ /* 0x001ee80000300800 */
[----:B------:R-:W3:Y:S04]  /*1347d0*/  LDL.LU R5, [R1+0x424] ;  /* 0x0004240001057983 */ /* 0x000ee80000300800 */
[----:B-1----:R-:W3:Y:S04]  /*1347e0*/  LDL.LU R6, [R1+0x428] ;  /* 0x0004280001067983 */ /* 0x002ee80000300800 */
[----:B------:R-:W3:Y:S04]  /*1347f0*/  LDL.LU R7, [R1+0x42c] ;  /* 0x00042c0001077983 */ /* 0x000ee80000300800 */
        /* <DEDUP_REMOVED lines=23> */
[----:B------:R-:W2:Y:S04]  /*134970*/  LDL.LU.64 R42, [R1+0xa1d0] ;  /* 0x00a1d000012a7983 */ /* 0x000ea80000300a00 */
        /* <DEDUP_REMOVED lines=54> */
[----:B------:R0:W-:Y:S04]  /*134ce0*/  STL.64 [R1+0x1b60], R8 ;  /* 0x001b600801007387 */ /* 0x0001e80000100a00 */
[----:B------:R1:W-:Y:S10]  /*134cf0*/  STL.64 [R1+0x1b68], R10 ;  /* 0x001b680a01007387 */ /* 0x0003f40000100a00 */
        /* <DEDUP_REMOVED lines=128> */
[----:B------:R0:W-:Y:S04]  /*135500*/  STL.64 [R1+0x1a90], R16 ;  /* 0x001a901001007387 */ /* 0x0001e80000100a00 */
[----:B------:R1:W-:Y:S04]  /*135510*/  STL.64 [R1+0x1a98], R18 ;  /* 0x001a981201007387 */ /* 0x0003e80000100a00 */
        /* <DEDUP_REMOVED lines=32> */
[----:B------:R-:W4:Y:S01]  /*135720*/  LDL.64 R10, [R1+0x20] ;  /* 0x00002000010a7983 */ /* 0x000f220000100a00 */
[----:B------:R-:W-:-:S03]  /*135730*/  IMAD R4, R4, 0x100, R57 ;  /* 0x0000010004047824 */ /* 0x000fc600078e0239 */
[----:B------:R-:W4:Y:S01]  /*135740*/  LDL.LU R56, [R1+0x18c0] ;  /* 0x0018c00001387983 */ /* 0x000f220000300800 */
[----:B------:R-:W-:-:S03]  /*135750*/  IMAD R5, R5, 0x100, R58 ;  /* 0x0000010005057824 */ /* 0x000fc600078e023a */
[----:B------:R-:W4:Y:S01]  /*135760*/  LDL.LU R57, [R1+0x18c4] ;  /* 0x0018c40001397983 */ /* 0x000f220000300800 */
[----:B------:R-:W-:-:S03]  /*135770*/  IMAD R6, R6, 0x100, R59 ;  /* 0x0000010006067824 */ /* 0x000fc600078e023b */
[----:B------:R-:W4:Y:S04]  /*135780*/  LDL.LU R58, [R1+0x18c8] ;  /* 0x0018c800013a7983 */ /* 0x000f280000300800 */
[----:B------:R-:W4:Y:S04]  /*135790*/  LDL.LU R59, [R1+0x18cc] ;  /* 0x0018cc00013b7983 */ /* 0x000f280000300800 */
[----:B------:R-:W4:Y:S04]  /*1357a0*/  LDL.LU R12, [R1+0x3520] ;  /* 0x00352000010c7983 */ /* 0x000f280000300800 */
[----:B------:R-:W4:Y:S04]  /*1357b0*/  LDL.LU R13, [R1+0x3524] ;  /* 0x00352400010d7983 */ /* 0x000f280000300800 */
[----:B------:R-:W4:Y:S04]  /*1357c0*/  LDL.LU R14, [R1+0x3528] ;  /* 0x00352800010e7983 */ /* 0x000f280000300800 */
[----:B------:R-:W4:Y:S04]  /*1357d0*/  LDL.LU R15, [R1+0x352c] ;  /* 0x00352c00010f7983 */ /* 0x000f280000300800 */
[----:B------:R-:W4:Y:S04]  /*1357e0*/  LDL.64 R20, [R1+0x18] ;  /* 0x0000180001147983 */ /* 0x000f280000100a00 */
[----:B------:R-:W4:Y:S04]  /*1357f0*/  LDL.64 R22, [R1+0x10] ;  /* 0x0000100001167983 */ /* 0x000f280000100a00 */
[----:B------:R-:W4:Y:S04]  /*135800*/  LDL.LU R24, [R1+0x1890] ;  /* 0x0018900001187983 */ /* 0x000f280000300800 */
[----:B------:R-:W4:Y:S04]  /*135810*/  LDL.LU R25, [R1+0x1894] ;  /* 0x0018940001197983 */ /* 0x000f280000300800 */
[----:B------:R-:W4:Y:S04]  /*135820*/  LDL.LU R26, [R1+0x1898] ;  /* 0x00189800011a7983 */ /* 0x000f280000300800 */
[----:B------:R-:W4:Y:S04]  /*135830*/  LDL.LU R27, [R1+0x189c] ;  /* 0x00189c00011b7983 */ /* 0x000f280000300800 */
[----:B------:R-:W4:Y:S04]  /*135840*/  LDL.64 R36, [R1+0x8] ;  /* 0x0000080001247983 */ /* 0x000f280000100a00 */
        /* <DEDUP_REMOVED lines=9> */
[C---:B--2---:R-:W-:Y:S06]  /*1358e0*/  HMMA.16816.F32 R32, R28.reuse, R8, R32 ;  /* 0x000000081c20723c */ /* 0x044fec0000001820 */
[C---:B---3--:R-:W-:Y:S06]  /*1358f0*/  HMMA.16816.F32 R48, R28.reuse, R2, R48 ;  /* 0x000000021c30723c */ /* 0x048fec0000001830 */
[----:B----4-:R-:W-:Y:S11]  /*135900*/  HMMA.16816.F32 R28, R28, R10, R52 ;  /* 0x0000000a1c1c723c */ /* 0x010ff60000001834 */
[----:B------:R-:W-:Y:S04]  /*135910*/  STL.64 [R1+0x1a80], R32 ;  /* 0x001a802001007387 */ /* 0x000fe80000100a00 */
[----:B------:R0:W-:Y:S04]  /*135920*/  STL.64 [R1+0x1a88], R34 ;  /* 0x001a882201007387 */ /* 0x0001e80000100a00 */
[----:B0-----:R-:W2:Y:S04]  /*135930*/  LDL.LU.64 R34, [R1+0xa120] ;  /* 0x00a1200001227983 */ /* 0x001ea80000300a00 */
[----:B------:R-:W2:Y:S04]  /*135940*/  LDL.LU.64 R32, [R1+0xa118] ;  /* 0x00a1180001207983 */ /* 0x000ea80000300a00 */
[----:B------:R-:W-:Y:S04]  /*135950*/  STL [R1+0x9fe8], R9 ;  /* 0x009fe80901007387 */ /* 0x000fe80000100800 */
        /* <DEDUP_REMOVED lines=14> */
[----:B------:R-:W-:Y:S02]  /*135a40*/  IMAD.MOV.U32 R9, RZ, RZ, R10 ;  /* 0x000000ffff097224 */ /* 0x000fe400078e000a */
[----:B------:R-:W-:-:S04]  /*135a50*/  IMAD.MOV.U32 R0, RZ, RZ, R11 ;  /* 0x000000ffff007224 */ /* 0x000fc800078e000b */
[----:B--2---:R-:W-:-:S15]  /*135a60*/  HMMA.16816.F32 R56, R4, R30, R56 ;  /* 0x0000001e0438723c */ /* 0x004fde0000001838 */
[----:B------:R-:W-:-:S08]  /*135a70*/  NOP ;  /* 0x0000000000007918 */ /* 0x000fd00000000000 */
[----:B------:R-:W-:Y:S04]  /*135a80*/  STL.64 [R1+0x18c0], R56 ;  /* 0x0018c03801007387 */ /* 0x000fe80000100a00 */
[----:B------:R0:W-:Y:S04]  /*135a90*/  STL.64 [R1+0x18c8], R58 ;  /* 0x0018c83a01007387 */ /* 0x0001e80000100a00 */
[----:B0-----:R-:W2:Y:S04]  /*135aa0*/  LDL.LU.64 R58, [R1+0xa0f0] ;  /* 0x00a0f000013a7983 */ /* 0x001ea80000300a00 */
[----:B------:R-:W3:Y:S01]  /*135ab0*/  LDL.LU.64 R56, [R1+0xa0e8] ;  /* 0x00a0e80001387983 */ /* 0x000ee20000300a00 */
[----:B------:R-:W-:-:S02]  /*135ac0*/  IMAD.MOV.U32 R11, RZ, RZ, R30 ;  /* 0x000000ffff0b7224 */ /* 0x000fc400078e001e */
[----:B------:R-:W-:-:S05]  /*135ad0*/  IMAD.MOV.U32 R10, RZ, RZ, R31 ;  /* 0x000000ffff0a7224 */ /* 0x000fca00078e001f */
        /* <DEDUP_REMOVED lines=10> */
[C---:B0-----:R-:W-:Y:S06]  /*135b80*/  HMMA.16816.F32 R8, R4.reuse, R36, R24 ;  /* 0x000000240408723c */ /* 0x041fec0000001818 */
[----:B------:R-:W-:-:S15]  /*135b90*/  HMMA.16816.F32 R24, R4, R60, R40 ;  /* 0x0000003c0418723c */ /* 0x000fde0000001828 */
[----:B------:R-:W-:-:S02]  /*135ba0*/  NOP ;  /* 0x0000000000007918 */ /* 0x000fc40000000000 */
[----:B------:R-:W-:Y:S04]  /*135bb0*/  STL.64 [R1+0x1890], R8 ;  /* 0x0018900801007387 */ /* 0x000fe80000100a00 */
[----:B------:R0:W-:Y:S02]  /*135bc0*/  STL.64 [R1+0x1898], R10 ;  /* 0x0018980a01007387 */ /* 0x0001e40000100a00 */
[----:B0-----:R-:W-:Y:S01]  /*135bd0*/  HMMA.16816.F32 R8, R4, R38, R32 ;  /* 0x000000260408723c */ /* 0x001fe20000001820 */
[----:B------:R-:W-:Y:S02]  /*135be0*/  IMAD.MOV.U32 R13, RZ, RZ, R20 ;  /* 0x000000ffff0d7224 */ /* 0x000fe400078e0014 */
[----:B------:R-:W-:Y:S02]  /*135bf0*/  IMAD.MOV.U32 R12, RZ, RZ, R21 ;  /* 0x000000ffff0c7224 */ /* 0x000fe400078e0015 */
[----:B------:R-:W-:-:S02]  /*135c00*/  IMAD.MOV.U32 R15, RZ, RZ, R22 ;  /* 0x000000ffff0f7224 */ /* 0x000fc400078e0016 */
[----:B------:R-:W-:-:S15]  /*135c10*/  IMAD.MOV.U32 R14, RZ, RZ, R23 ;  /* 0x000000ffff0e7224 */ /* 0x000fde00078e0017 */
[----:B------:R-:W-:-:S01]  /*135c20*/  NOP ;  /* 0x0000000000007918 */ /* 0x000fc20000000000 */
[----:B------:R-:W-:Y:S04]  /*135c30*/  STL.64 [R1+0x1880], R8 ;  /* 0x0018800801007387 */ /* 0x000fe80000100a00 */
[----:B------:R3:W-:Y:S04]  /*135c40*/  STL.64 [R1+0x1888], R10 ;  /* 0x0018880a01007387 */ /* 0x0007e80000100a00 */
[----:B------:R-:W4:Y:S04]  /*135c50*/  LDL.LU R28, [R1+0x3450] ;  /* 0x00345000011c7983 */ /* 0x000f280000300800 */
[----:B------:R-:W4:Y:S04]  /*135c60*/  LDL.LU R29, [R1+0x3454] ;  /* 0x00345400011d7983 */ /* 0x000f280000300800 */
[----:B------:R-:W4:Y:S04]  /*135c70*/  LDL.LU R30, [R1+0x3458] ;  /* 0x00345800011e7983 */ /* 0x000f280000300800 */
[----:B------:R-:W4:Y:S04]  /*135c80*/  LDL.LU R31, [R1+0x345c] ;  /* 0x00345c00011f7983 */ /* 0x000f280000300800 */
[----:B------:R-:W-:Y:S04]  /*135c90*/  STL.64 [R1+0x1870], R24 ;  /* 0x0018701801007387 */ /* 0x000fe80000100a00 */
[----:B------:R-:W-:Y:S01]  /*135ca0*/  STL.64 [R1+0x1878], R26 ;  /* 0x0018781a01007387 */ /* 0x000fe20000100a00 */
[C---:B--2---:R-:W-:Y:S06]  /*135cb0*/  HMMA.16816.F32 R20, R4.reuse, R58, R44 ;  /* 0x0000003a0414723c */ /* 0x044fec000000182c */
[----:B---3--:R-:W-:Y:S01]  /*135cc0*/  HMMA.16816.F32 R8, R4, R56, R48 ;  /* 0x000000380408723c */ /* 0x008fe20000001830 */
[----:B------:R-:W4:-:S15]  /*135cd0*/  LDL.LU R48, [R1+0x1830] ;  /* 0x0018300001307983 */ /* 0x000f1e0000300800 */
[----:B------:R-:W-:-:S01]  /*135ce0*/  NOP ;  /* 0x0000000000007918 */ /* 0x000fc20000000000 */
        /* <DEDUP_REMOVED lines=114> */
[----:B--2---:R-:W-:-:S15]  /*136410*/  HMMA.16816.F32 R40, R4, R38, R40 ;  /* 0x000000260428723c */ /* 0x004fde0000001828 */
[----:B------:R-:W-:-:S08]  /*136420*/  NOP ;  /* 0x0000000000007918 */ /* 0x000fd00000000000 */
[----:B------:R-:W-:Y:S04]  /*136430*/  STL.64 [R1+0x17c0], R40 ;  /* 0x0017c02801007387 */ /* 0x000fe80000100a00 */
[----:B------:R3:W-:Y:S02]  /*136440*/  STL.64 [R1+0x17c8], R42 ;  /* 0x0017c82a01007387 */ /* 0x0007e40000100a00 */
[----:B---3--:R-:W-:Y:S02]  /*136450*/  HMMA.16816.F32 R40, R4, R36, R44 ;  /* 0x000000240428723c */ /* 0x008fe4000000182c */
[----:B------:R-:W-:Y:S04]  /*136460*/  STL.64 [R1+0x9f70], R38 ;  /* 0x009f702601007387 */ /* 0x000fe80000100a00 */
[----:B------:R-:W-:-:S15]  /*136470*/  STL.64 [R1+0x9f68], R36 ;  /* 0x009f682401007387 */ /* 0x000fde0000100a00 */
[----:B------:R-:W-:-:S02]  /*136480*/  NOP ;  /* 0x0000000000007918 */ /* 0x000fc40000000000 */
        /* <DEDUP_REMOVED lines=11> */
[----:B------:R1:W-:-:S15]  /*136540*/  STL.64 [R1+0x1798], R38 ;  /* 0x0017982601007387 */ /* 0x0003de0000100a00 */
[----:B------:R-:W-:-:S02]  /*136550*/  NOP ;  /* 0x0000000000007918 */ /* 0x000fc40000000000 */
[----:B------:R-:W-:Y:S04]  /*136560*/  STL.64 [R1+0x1780], R32 ;  /* 0x0017802001007387 */ /* 0x000fe80000100a00 */
[----:B------:R-:W-:Y:S04]  /*136570*/  STL.64 [R1+0x1788], R34 ;  /* 0x0017882201007387 */ /* 0x000fe80000100a00 */
        /* <DEDUP_REMOVED lines=25> */
[----:B------:R-:W-:Y:S04]  /*136710*/  STL.64 [R1+0xa038], R44 ;  /* 0x00a0382c01007387 */ /* 0x000fe80000100a00 */
        /* <DEDUP_REMOVED lines=46> */
[----:B------:R-:W2:Y:S01]  /*136a00*/  LDL.LU R30, [R1+0x7ff8] ;  /* 0x007ff800011e7983 */ /* 0x000ea20000300800 */
[----:B------:R-:W-:-:S03]  /*136a10*/  IMAD.MOV.U32 R33, RZ, RZ, R0 ;  /* 0x000000ffff217224 */ /* 0x000fc600078e0000 */
        /* <DEDUP_REMOVED lines=42> */
[----:B------:R-:W-:-:S02]  /*136cc0*/  IMAD R28, R28, 0x100, R10 ;  /* 0x000001001c1c7824 */ /* 0x000fc400078e020a */
        /* <DEDUP_REMOVED lines=17> */
[----:B------:R-:W3:Y:S04]  /*136de0*/  LDL.LU R15, [R1+0x36ac] ;  /* 0x0036ac00010f7983 */ /* 0x000ee80000300800 */
[----:B------:R-:W4:Y:S04]  /*136df0*/  LDL.LU R10, [R1+0xa004] ;  /* 0x00a00400010a7983 */ /* 0x000f280000300800 */
[----:B------:R-:W4:Y:S01]  /*136e00*/  LDL.LU R11, [R1+0xa000] ;  /* 0x00a00000010b7983 */ /* 0x000f220000300800 */
[----:B------:R-:W-:Y:S01]  /*136e10*/  IMAD R30, R30, 0x100, R9 ;  /* 0x000001001e1e7824 */ /* 0x000fe200078e0209 */
[----:B----4-:R-:W-:-:S15]  /*136e20*/  HMMA.16816.F32 R52, R4, R10, R52 ;  /* 0x0000000a0434723c */ /* 0x010fde0000001834 */
[----:B------:R-:W-:-:S08]  /*136e30*/  NOP ;  /* 0x0000000000007918 */ /* 0x000fd00000000000 */
[----:B------:R-:W-:Y:S04]  /*136e40*/  STL.64 [R1+0x1700], R52 ;  /* 0x0017003401007387 */ /* 0x000fe80000100a00 */
[----:B------:R0:W-:Y:S04]  /*136e50*/  STL.64 [R1+0x1708], R54 ;  /* 0x0017083601007387 */ /* 0x0001e80000100a00 */
[----:B0-----:R-:W4:Y:S04]  /*136e60*/  LDL.LU.64 R54, [R1+0x9ff8] ;  /* 0x009ff80001367983 */ /* 0x001f280000300a00 */
[----:B------:R-:W4:Y:S04]  /*136e70*/  LDL.LU.64 R52, [R1+0x9ff0] ;  /* 0x009ff00001347983 */ /* 0x000f280000300a00 */
[----:B------:R-:W3:Y:S01]  /*136e80*/  LDL.LU R9, [R1+0x9fe8] ;  /* 0x009fe80001097983 */ /* 0x000ee20000300800 */
[----:B------:R-:W-:Y:S01]  /*136e90*/  IMAD R31, R0, 0x100, R31 ;  /* 0x00000100001f7824 */ /* 0x000fe200078e021f */
[----:B------:R-:W-:-:S02]  /*136ea0*/  F2FP.F16.E5M2.UNPACK_B R28, R28 ;  /* 0x0000001cff1c723e */ /* 0x000fc400020004ff */
[----:B------:R-:W-:Y:S02]  /*136eb0*/  F2FP.F16.E5M2.UNPACK_B R29, R29 ;  /* 0x0000001dff1d723e */ /* 0x000fe400020004ff */
[----:B------:R-:W-:Y:S01]  /*136ec0*/  F2FP.F16.E5M2.UNPACK_B R30, R30 ;  /* 0x0000001eff1e723e */ /* 0x000fe200020004ff */
[----:B------:R-:W-:Y:S01]  /*136ed0*/  STL.64 [R1+0x9f30], R10 ;  /* 0x009f300a01007387 */ /* 0x000fe20000100a00 */
[----:B------:R-:W-:Y:S01]  /*136ee0*/  F2FP.F16.E5M2.UNPACK_B R31, R31 ;  /* 0x0000001fff1f723e */ /* 0x000fe200020004ff */
[C---:B------:R-:W-:Y:S06]  /*136ef0*/  HMMA.16816.F32 R16, R4.reuse, R2, R16 ;  /* 0x000000020410723c */ /* 0x040fec0000001810 */
[----:B---3--:R-:W-:Y:S06]  /*136f00*/  HMMA.16816.F32 R12, R4, R8, R12 ;  /* 0x00000008040c723c */ /* 0x008fec000000180c */
[----:B------:R0:W-:Y:S02]  /*136f10*/  STL.64 [R1+0x9f28], R8 ;  /* 0x009f280801007387 */ /* 0x0001e40000100a00 */
[----:B0-----:R-:W-:-:S15]  /*136f20*/  HMMA.16816.F32 R8, R28, R34, R24 ;  /* 0x000000221c08723c */ /* 0x001fde0000001818 */
        /* <DEDUP_REMOVED lines=8> */
[----:B------:R-:W-:Y:S04]  /*136fb0*/  STL.64 [R1+0x16e0], R8 ;  /* 0x0016e00801007387 */ /* 0x000fe80000100a00 */
[----:B------:R2:W-:Y:S04]  /*136fc0*/  STL.64 [R1+0x16e8], R10 ;  /* 0x0016e80a01007387 */ /* 0x0005e80000100a00 */
[----:B------:R-:W-:Y:S04]  /*136fd0*/  STL.64 [R1+0x16d0], R4 ;  /* 0x0016d00401007387 */ /* 0x000fe80000100a00 */
[----:B------:R4:W-:Y:S01]  /*136fe0*/  STL.64 [R1+0x16d8], R6 ;  /* 0x0016d80601007387 */ /* 0x0009e20000100a00 */
[C---:B0-----:R-:W-:Y:S06]  /*136ff0*/  HMMA.16816.F32 R12, R28.reuse, R46, R40 ;  /* 0x0000002e1c0c723c */ /* 0x041fec0000001828 */
[C---:B--2---:R-:W-:Y:S06]  /*137000*/  HMMA.16816.F32 R8, R28.reuse, R56, R48 ;  /* 0x000000381c08723c */ /* 0x044fec0000001830 */
[C---:B----4-:R-:W-:Y:S11]  /*137010*/  HMMA.16816.F32 R4, R28.reuse, R58, R52 ;  /* 0x0000003a1c04723c */ /* 0x050ff60000001834 */
        /* <DEDUP_REMOVED lines=162> */
[----:B------:R-:W-:Y:S04]  /*137a40*/  STL.64 [R1+0x15a0], R8 ;  /* 0x0015a00801007387 */ /* 0x000fe80000100a00 */
[----:B------:R-:W-:-:S15]  /*137a50*/  STL.64 [R1+0x15a8], R10 ;  /* 0x0015a80a01007387 */ /* 0x000fde0000100a00 */
[----:B------:R-:W-:-:S01]  /*137a60*/  NOP ;  /* 0x0000000000007918 */ /* 0x000fc20000000000 */
        /* <DEDUP_REMOVED lines=118> */
[----:B0-----:R-:W-:Y:S02]  /*1381d0*/  HMMA.16816.F32 R8, R28, R56, R48 ;  /* 0x000000381c08723c */ /* 0x001fe40000001830 */
[----:B------:R-:W-:-:S15]  /*1381e0*/  STL [R1+0x9e08], R0 ;  /* 0x009e080001007387 */ /* 0x000fde0000100800 */
[----:B------:R-:W-:-:S06]  /*1381f0*/  NOP ;  /* 0x0000000000007918 */ /* 0x000fcc0000000000 */
        /* <DEDUP_REMOVED lines=17> */
[----:B---3--:R-:W-:Y:S04]  /*138310*/  STL.64 [R1+0x9ee8], R16 ;  /* 0x009ee81001007387 */ /* 0x008fe80000100a00 */
[----:B0-----:R-:W3:Y:S04]  /*138320*/  LDL.LU R8, [R1+0x1430] ;  /* 0x0014300001087983 */ /* 0x001ee80000300800 */
[----:B------:R-:W3:Y:S04]  /*138330*/  LDL.LU R9, [R1+0x1434] ;  /* 0x0014340001097983 */ /* 0x000ee80000300800 */
[----:B-1----:R-:W2:Y:S04]  /*138340*/  LDL.LU R10, [R1+0x1438] ;  /* 0x00143800010a7983 */ /* 0x002ea80000300800 */
[----:B------:R-:W2:Y:S04]  /*138350*/  LDL.LU R11, [R1+0x143c] ;  /* 0x00143c00010b7983 */ /* 0x000ea80000300800 */
[----:B--2---:R-:W-:Y:S04]  /*138360*/  STL.64 [R1+0x9f00], R10 ;  /* 0x009f000a01007387 */ /* 0x004fe80000100a00 */
[----:B---3--:R0:W-:Y:S04]  /*138370*/  STL.64 [R1+0x9ef8], R8 ;  /* 0x009ef80801007387 */ /* 0x0081e80000100a00 */
        /* <DEDUP_REMOVED lines=8> */
[----:B------:R-:W2:Y:S04]  /*138400*/  LDL.LU R56, [R1+0x3190] ;  /* 0x0031900001387983 */ /* 0x000ea80000300800 */
[----:B------:R-:W2:Y:S04]  /*138410*/  LDL.LU R57, [R1+0x3194] ;  /* 0x0031940001397983 */ /* 0x000ea80000300800 */
[----:B------:R-:W2:Y:S04]  /*138420*/  LDL.LU R58, [R1+0x3198] ;  /* 0x00319800013a7983 */ /* 0x000ea80000300800 */
[----:B------:R-:W2:Y:S04]  /*138430*/  LDL.LU R59, [R1+0x319c] ;  /* 0x00319c00013b7983 */ /* 0x000ea80000300800 */
[----:B------:R-:W3:Y:S04]  /*138440*/  LDL R38, [R1] ;  /* 0x0000000001267983 */ /* 0x000ee80000100800 */
[----:B------:R-:W3:Y:S04]  /*138450*/  LDL R39, [R1+0x4] ;  /* 0x0000040001277983 */ /* 0x000ee80000100800 */
[----:B------:R-:W2:Y:S04]  /*138460*/  LDL.LU R24, [R1+0x31b0] ;  /* 0x0031b00001187983 */ /* 0x000ea80000300800 */
[----:B------:R-:W2:Y:S04]  /*138470*/  LDL.LU R25, [R1+0x31b4] ;  /* 0x0031b40001197983 */ /* 0x000ea80000300800 */
[----:B------:R-:W2:Y:S04]  /*138480*/  LDL.LU R26, [R1+0x31b8] ;  /* 0x0031b800011a7983 */ /* 0x000ea80000300800 */
[----:B------:R-:W2:Y:S04]  /*138490*/  LDL.LU R27, [R1+0x31bc] ;  /* 0x0031bc00011b7983 */ /* 0x000ea80000300800 */
[----:B----4-:R-:W4:Y:S04]  /*1384a0*/  LDL R18, [R1+0x10] ;  /* 0x0000100001127983 */ /* 0x010f280000100800 */
[----:B------:R-:W4:Y:S04]  /*1384b0*/  LDL R19, [R1+0x14] ;  /* 0x0000140001137983 */ /* 0x000f280000100800 */
        /* <DEDUP_REMOVED lines=8> */
[----:B------:R-:W3:Y:S04]  /*138540*/  LDL.64 R16, [R1+0x18] ;  /* 0x0000180001107983 */ /* 0x000ee80000100a00 */
        /* <DEDUP_REMOVED lines=30> */
[----:B------:R1:W-:Y:S01]  /*138730*/  STL [R1+0x9e0c], R2 ;  /* 0x009e0c0201007387 */ /* 0x0003e20000100800 */
[----:B---3--:R-:W-:Y:S06]  /*138740*/  HMMA.16816.F32 R52, R4, R16, R52 ;  /* 0x000000100434723c */ /* 0x008fec0000001834 */
[----:B------:R-:W-:-:S02]  /*138750*/  IMAD.MOV.U32 R0, RZ, RZ, R17 ;  /* 0x000000ffff007224 */ /* 0x000fc400078e0011 */
[C---:B----4-:R-:W-:Y:S06]  /*138760*/  HMMA.16816.F32 R16, R4.reuse, R18, R8 ;  /* 0x000000120410723c */ /* 0x050fec0000001808 */
[----:B--2---:R-:W-:Y:S06]  /*138770*/  HMMA.16816.F32 R24, R4, R36, R24 ;  /* 0x000000240418723c */ /* 0x004fec0000001818 */
[----:B0-----:R-:W-:-:S02]  /*138780*/  IMAD.MOV.U32 R3, RZ, RZ, R36 ;  /* 0x000000ffff037224 */ /* 0x001fc400078e0024 */
[----:B-1----:R-:W-:Y:S02]  /*138790*/  IMAD.MOV.U32 R2, RZ, RZ, R37 ;  /* 0x000000ffff027224 */ /* 0x002fe400078e0025 */
[C---:B------:R-:W-:Y:S06]  /*1387a0*/  HMMA.16816.F32 R36, R4.reuse, R38, R32 ;  /* 0x000000260424723c */ /* 0x040fec0000001820 */
[C---:B------:R-:W-:Y:S01]  /*1387b0*/  HMMA.16816.F32 R56, R4.reuse, R60, R56 ;  /* 0x0000003c0438723c */ /* 0x040fe20000001838 */
        /* <DEDUP_REMOVED lines=246> */
[----:B------:R-:W3:Y:S04]  /*139720*/  LDL.LU R2, [R1+0x9e0c] ;  /* 0x009e0c0001027983 */ /* 0x000ee80000300800 */
[----:B------:R-:W2:Y:S04]  /*139730*/  LDL.LU R32, [R1+0x3050] ;  /* 0x0030500001207983 */ /* 0x000ea80000300800 */
[----:B------:R-:W2:Y:S04]  /*139740*/  LDL.LU R33, [R1+0x3054] ;  /* 0x0030540001217983 */ /* 0x000ea80000300800 */
[----:B------:R-:W3:Y:S04]  /*139750*/  LDL.LU R34, [R1+0x3058] ;  /* 0x0030580001227983 */ /* 0x000ee80000300800 */
[----:B------:R-:W3:Y:S01]  /*139760*/  LDL.LU R35, [R1+0x305c] ;  /* 0x00305c0001237983 */ /* 0x000ee20000300800 */
[----:B----4-:R-:W-:-:S02]  /*139770*/  IMAD.MOV.U32 R23, RZ, RZ, R0 ;  /* 0x000000ffff177224 */ /* 0x010fc400078e0000 */
[----:B------:R-:W-:Y:S02]  /*139780*/  IMAD R30, R30, 0x100, R60 ;  /* 0x000001001e1e7824 */ /* 0x000fe400078e023c */
[----:B------:R-:W-:Y:S02]  /*139790*/  IMAD R31, R31, 0x100, R61 ;  /* 0x000001001f1f7824 */ /* 0x000fe400078e023d */
[----:B------:R-:W-:Y:S02]  /*1397a0*/  IMAD R28, R28, 0x100, R50 ;  /* 0x000001001c1c7824 */ /* 0x000fe400078e0232 */
[----:B------:R-:W-:Y:S01]  /*1397b0*/  IMAD R29, R29, 0x100, R51 ;  /* 0x000001001d1d7824 */ /* 0x000fe200078e0233 */
[----:B---3--:R-:W-:Y:S04]  /*1397c0*/  STL.64 [R1+0x9df8], R34 ;  /* 0x009df82201007387 */ /* 0x008fe80000100a00 */
[----:B--2---:R2:W-:Y:S04]  /*1397d0*/  STL.64 [R1+0x9df0], R32 ;  /* 0x009df02001007387 */ /* 0x0045e80000100a00 */
[----:B------:R-:W3:Y:S04]  /*1397e0*/  LDL R22, [R1+0x18] ;  /* 0x0000180001167983 */ /* 0x000ee80000100800 */
[----:B------:R-:W4:Y:S04]  /*1397f0*/  LDL.LU R0, [R1+0x9e08] ;  /* 0x009e080001007983 */ /* 0x000f280000300800 */
[----:B0-----:R-:W3:Y:S04]  /*139800*/  LDL.LU R12, [R1+0x3060] ;  /* 0x00306000010c7983 */ /* 0x001ee80000300800 */
[----:B------:R-:W3:Y:S04]  /*139810*/  LDL.LU R13, [R1+0x3064] ;  /* 0x00306400010d7983 */ /* 0x000ee80000300800 */
[----:B------:R-:W3:Y:S04]  /*139820*/  LDL.LU R14, [R1+0x3068] ;  /* 0x00306800010e7983 */ /* 0x000ee80000300800 */
[----:B------:R-:W3:Y:S01]  /*139830*/  LDL.LU R15, [R1+0x306c] ;  /* 0x00306c00010f7983 */ /* 0x000ee20000300800 */
[----:B------:R-:W-:-:S02]  /*139840*/  IMAD.MOV.U32 R20, RZ, RZ, R2 ;  /* 0x000000ffff147224 */ /* 0x000fc400078e0002 */
[----:B------:R-:W-:Y:S01]  /*139850*/  IMAD.MOV.U32 R21, RZ, RZ, R3 ;  /* 0x000000ffff157224 */ /* 0x000fe200078e0003 */
[----:B------:R-:W4:Y:S04]  /*139860*/  LDL.LU R2, [R1+0x9e04] ;  /* 0x009e040001027983 */ /* 0x000f280000300800 */
[----:B------:R-:W4:Y:S04]  /*139870*/  LDL.LU R3, [R1+0x9e00] ;  /* 0x009e000001037983 */ /* 0x000f280000300800 */
[----:B-1----:R-:W3:Y:S04]  /*139880*/  LDL.LU R44, [R1+0x3080] ;  /* 0x00308000012c7983 */ /* 0x002ee80000300800 */
[----:B------:R-:W3:Y:S04]  /*139890*/  LDL.LU R45, [R1+0x3084] ;  /* 0x00308400012d7983 */ /* 0x000ee80000300800 */
[----:B------:R-:W3:Y:S04]  /*1398a0*/  LDL.LU R46, [R1+0x3088] ;  /* 0x00308800012e7983 */ /* 0x000ee80000300800 */
[----:B------:R-:W3:Y:S04]  /*1398b0*/  LDL.LU R47, [R1+0x308c] ;  /* 0x00308c00012f7983 */ /* 0x000ee80000300800 */
[----:B--2---:R-:W4:Y:S04]  /*1398c0*/  LDL.LU R32, [R1+0x3650] ;  /* 0x0036500001207983 */ /* 0x004f280000300800 */
[----:B------:R-:W4:Y:S04]  /*1398d0*/  LDL.LU R33, [R1+0x3654] ;  /* 0x0036540001217983 */ /* 0x000f280000300800 */
[----:B------:R-:W4:Y:S04]  /*1398e0*/  LDL.LU R34, [R1+0x3658] ;  /* 0x0036580001227983 */ /* 0x000f280000300800 */
[----:B------:R-:W4:Y:S04]  /*1398f0*/  LDL.LU R35, [R1+0x365c] ;  /* 0x00365c0001237983 */ /* 0x000f280000300800 */
        /* <DEDUP_REMOVED lines=27> */
[----:B------:R1:W-:Y:S04]  /*139ab0*/  STL [R1+0x9cd0], R9 ;  /* 0x009cd00901007387 */ /* 0x0003e80000100800 */
[----:B0-----:R-:W3:Y:S01]  /*139ac0*/  LDL R8, [R1+0x20] ;  /* 0x0000200001087983 */ /* 0x001ee20000100800 */
[----:B----4-:R-:W-:Y:S01]  /*139ad0*/  HMMA.16816.F32 R32, R4, R2, R32 ;  /* 0x000000020420723c */ /* 0x010fe20000001820 */
[----:B-1----:R-:W-:-:S15]  /*139ae0*/  IMAD.MOV.U32 R9, RZ, RZ, R0 ;  /* 0x000000ffff097224 */ /* 0x002fde00078e0000 */
[----:B------:R-:W-:-:S07]  /*139af0*/  NOP ;  /* 0x0000000000007918 */ /* 0x000fce0000000000 */
[----:B------:R-:W-:Y:S04]  /*139b00*/  STL.64 [R1+0x1a10], R32 ;  /* 0x001a102001007387 */ /* 0x000fe80000100a00 */
[----:B------:R0:W-:Y:S04]  /*139b10*/  STL.64 [R1+0x1a18], R34 ;  /* 0x001a182201007387 */ /* 0x0001e80000100a00 */
[----:B0-----:R-:W4:Y:S04]  /*139b20*/  LDL.LU.64 R34, [R1+0x9df8] ;  /* 0x009df80001227983 */ /* 0x001f280000300a00 */
[----:B------:R-:W4:Y:S01]  /*139b30*/  LDL.LU.64 R32, [R1+0x9df0] ;  /* 0x009df00001207983 */ /* 0x000f220000300a00 */
[----:B---3--:R-:W-:Y:S03]  /*139b40*/  HMMA.16816.F32 R4, R4, R8, R44 ;  /* 0x000000080404723c */ /* 0x008fe6000000182c */
[----:B------:R-:W3:Y:S04]  /*139b50*/  LDL.LU.64 R46, [R1+0x9de8] ;  /* 0x009de800012e7983 */ /* 0x000ee80000300a00 */
[----:B------:R-:W3:Y:S01]  /*139b60*/  LDL.LU.64 R44, [R1+0x9de0] ;  /* 0x009de000012c7983 */ /* 0x000ee20000300a00 */
[----:B------:R-:W-:-:S02]  /*139b70*/  F2FP.F16.E5M2.UNPACK_B R28, R28 ;  /* 0x0000001cff1c723e */ /* 0x000fc400020004ff */
[----:B------:R-:W-:Y:S02]  /*139b80*/  F2FP.F16.E5M2.UNPACK_B R29, R29 ;  /* 0x0000001dff1d723e */ /* 0x000fe400020004ff */
[----:B------:R-:W-:Y:S02]  /*139b90*/  F2FP.F16.E5M2.UNPACK_B R30, R30 ;  /* 0x0000001eff1e723e */ /* 0x000fe400020004ff */
[----:B------:R-:W-:-:S07]  /*139ba0*/  F2FP.F16.E5M2.UNPACK_B R31, R31 ;  /* 0x0000001fff1f723e */ /* 0x000fce00020004ff */
[C---:B--2---:R-:W-:Y:S06]  /*139bb0*/  HMMA.16816.F32 R52, R28.reuse, R20, R52 ;  /* 0x000000141c34723c */ /* 0x044fec0000001834 */
[----:B------:R-:W-:Y:S01]  /*139bc0*/  HMMA.16816.F32 R20, R28, R22, R12 ;  /* 0x000000161c14723c */ /* 0x000fe2000000180c */
[----:B------:R-:W-:Y:S01]  /*139bd0*/  IMAD.MOV.U32 R0, RZ, RZ, R41 ;  /* 0x000000ffff007224 */ /* 0x000fe200078e0029 */
        /* <DEDUP_REMOVED lines=15> */
[----:B------:R-:W2:Y:S01]  /*139cd0*/  LDL.LU.64 R20, [R1+0x9db0] ;  /* 0x009db00001147983 */ /* 0x000ea20000300a00 */
[----:B------:R-:W-:-:S02]  /*139ce0*/  IMAD.MOV.U32 R8, RZ, RZ, R60 ;  /* 0x000000ffff087224 */ /* 0x000fc400078e003c */
[----:B------:R-:W-:Y:S01]  /*139cf0*/  IMAD.MOV.U32 R9, RZ, RZ, R61 ;  /* 0x000000ffff097224 */ /* 0x000fe200078e003d */
[C---:B----4-:R-:W-:Y:S06]  /*139d00*/  HMMA.16816.F32 R32, R28.reuse, R40, R32 ;  /* 0x000000281c20723c */ /* 0x050fec0000001820 */
[C---:B------:R-:W-:Y:S06]  /*139d10*/  HMMA.16816.F32 R40, R28.reuse, R42, R36 ;  /* 0x0000002a1c28723c */ /* 0x040fec0000001824 */
[C---:B---3--:R-:W-:Y:S11]  /*139d20*/  HMMA.16816.F32 R44, R28.reuse, R60, R44 ;  /* 0x0000003c1c2c723c */ /* 0x048ff6000000182c */
        /* <DEDUP_REMOVED lines=14> */
[----:B------:R-:W2:Y:S04]  /*139e10*/  LDL.LU.64 R60, [R1+0x9d68] ;  /* 0x009d6800013c7983 */ /* 0x000ea80000300a00 */
[----:B------:R-:W-:Y:S04]  /*139e20*/  STL.64 [R1+0x9d30], R10 ;  /* 0x009d300a01007387 */ /* 0x000fe80000100a00 */
[----:B------:R0:W-:Y:S04]  /*139e30*/  STL.64 [R1+0x9d28], R8 ;  /* 0x009d280801007387 */ /* 0x0001e80000100a00 */
[----:B0-----:R-:W3:Y:S04]  /*139e40*/  LDL.LU R8, [R1+0x1290] ;  /* 0x0012900001087983 */ /* 0x001ee80000300800 */
        /* <DEDUP_REMOVED lines=261> */
[----:B------:R0:W-:Y:S04]  /*13aea0*/  STL.64 [R1+0x9bd0], R10 ;  /* 0x009bd00a01007387 */ /* 0x0001e80000100a00 */
[----:B0-----:R-:W4:Y:S04]  /*13aeb0*/  LDL.64 R10, [R1+0x28] ;  /* 0x00002800010a7983 */ /* 0x001f280000100a00 */
[----:B------:R0:W-:Y:S04]  /*13aec0*/  STL.64 [R1+0x9bc8], R8 ;  /* 0x009bc80801007387 */ /* 0x0001e80000100a00 */
[----:B0-----:R-:W2:Y:S04]  /*13aed0*/  LDL R8, [R1+0x20] ;  /* 0x0000200001087983 */ /* 0x001ea80000100800 */
[----:B------:R-:W2:Y:S01]  /*13aee0*/  LDL R9, [R1+0x24] ;  /* 0x0000240001097983 */ /* 0x000ea20000100800 */
[----:B---3--:R-:W-:-:S15]  /*13aef0*/  HMMA.16816.F32 R24, R28, R2, R24 ;  /* 0x000000021c18723c */ /* 0x008fde0000001818 */
[----:B------:R-:W-:-:S08]  /*13af00*/  NOP ;  /* 0x0000000000007918 */ /* 0x000fd00000000000 */
[----:B------:R-:W-:Y:S04]  /*13af10*/  STL.64 [R1+0x19f0], R24 ;  /* 0x0019f01801007387 */ /* 0x000fe80000100a00 */
[----:B------:R0:W-:Y:S04]  /*13af20*/  STL.64 [R1+0x19f8], R26 ;  /* 0x0019f81a01007387 */ /* 0x0001e80000100a00 */
[----:B0-----:R-:W3:Y:S04]  /*13af30*/  LDL.LU.64 R26, [R1+0x9cc8] ;  /* 0x009cc800011a7983 */ /* 0x001ee80000300a00 */
[----:B------:R-:W3:Y:S01]  /*13af40*/  LDL.LU.64 R24, [R1+0x9cc0] ;  /* 0x009cc00001187983 */ /* 0x000ee20000300a00 */
[----:B--2---:R-:W-:Y:S03]  /*13af50*/  HMMA.16816.F32 R28, R28, R8, R36 ;  /* 0x000000081c1c723c */ /* 0x004fe60000001824 */
[----:B------:R-:W2:Y:S04]  /*13af60*/  LDL.LU.64 R38, [R1+0x9cb8] ;  /* 0x009cb80001267983 */ /* 0x000ea80000300a00 */
[----:B------:R-:W2:-:S15]  /*13af70*/  LDL.LU.64 R36, [R1+0x9cb0] ;  /* 0x009cb00001247983 */ /* 0x000e9e0000300a00 */
[----:B------:R-:W-:-:S01]  /*13af80*/  NOP ;  /* 0x0000000000007918 */ /* 0x000fc20000000000 */
[----:B------:R0:W-:Y:S04]  /*13af90*/  STL.64 [R1+0x1150], R28 ;  /* 0x0011501c01007387 */ /* 0x0001e80000100a00 */
[----:B------:R1:W-:Y:S04]  /*13afa0*/  STL.64 [R1+0x1158], R30 ;  /* 0x0011581e01007387 */ /* 0x0003e80000100a00 */
[----:B0-----:R-:W3:Y:S04]  /*13afb0*/  LDL.64 R28, [R1+0x18] ;  /* 0x00001800011c7983 */ /* 0x001ee80000100a00 */
[----:B-1----:R-:W2:Y:S01]  /*13afc0*/  LDL R30, [R1+0x10] ;  /* 0x00001000011e7983 */ /* 0x002ea20000100800 */
[----:B------:R-:W-:-:S02]  /*13afd0*/  F2FP.F16.E5M2.UNPACK_B R4, R4 ;  /* 0x00000004ff04723e */ /* 0x000fc400020004ff */
[----:B------:R-:W-:Y:S02]  /*13afe0*/  F2FP.F16.E5M2.UNPACK_B R5, R5 ;  /* 0x00000005ff05723e */ /* 0x000fe400020004ff */
[----:B------:R-:W-:Y:S02]  /*13aff0*/  F2FP.F16.E5M2.UNPACK_B R6, R6 ;  /* 0x00000006ff06723e */ /* 0x000fe400020004ff */
[----:B------:R-:W-:-:S07]  /*13b000*/  F2FP.F16.E5M2.UNPACK_B R7, R7 ;  /* 0x00000007ff07723e */ /* 0x000fce00020004ff */
[----:B----4-:R-:W-:Y:S01]  /*13b010*/  HMMA.16816.F32 R48, R4, R10, R48 ;  /* 0x0000000a0430723c */ /* 0x010fe20000001830 */
[----:B------:R-:W-:-:S05]  /*13b020*/  IMAD.MOV.U32 R31, RZ, RZ, R0 ;  /* 0x000000ffff1f7224 */ /* 0x000fca00078e0000 */
[----:B------:R-:W-:-:S15]  /*13b030*/  IMAD.MOV.U32 R8, RZ, RZ, R10 ;  /* 0x000000ffff087224 */ /* 0x000fde00078e000a */
[----:B------:R-:W-:-:S02]  /*13b040*/  NOP ;  /* 0x0000000000007918 */ /* 0x000fc40000000000 */
[----:B------:R-:W-:Y:S04]  /*13b050*/  STL.64 [R1+0x1140], R48 ;  /* 0x0011403001007387 */ /* 0x000fe80000100a00 */
[----:B------:R0:W-:Y:S04]  /*13b060*/  STL.64 [R1+0x1148], R50 ;  /* 0x0011483201007387 */ /* 0x0001e80000100a00 */
[----:B0-----:R-:W4:Y:S04]  /*13b070*/  LDL.LU.64 R50, [R1+0x9ca8] ;  /* 0x009ca80001327983 */ /* 0x001f280000300a00 */
[----:B------:R-:W4:Y:S01]  /*13b080*/  LDL.LU.64 R48, [R1+0x9ca0] ;  /* 0x009ca00001307983 */ /* 0x000f220000300a00 */
[----:B---3--:R-:W-:Y:S06]  /*13b090*/  HMMA.16816.F32 R52, R4, R28, R52 ;  /* 0x0000001c0434723c */ /* 0x008fec0000001834 */
[----:B------:R-:W-:-:S02]  /*13b0a0*/  IMAD.MOV.U32 R10, RZ, RZ, R28 ;  /* 0x000000ffff0a7224 */ /* 0x000fc400078e001c */
[----:B------:R-:W-:Y:S02]  /*13b0b0*/  IMAD.MOV.U32 R9, RZ, RZ, R29 ;  /* 0x000000ffff097224 */ /* 0x000fe400078e001d */
[----:B--2---:R-:W-:-:S13]  /*13b0c0*/  HMMA.16816.F32 R28, R4, R30, R56 ;  /* 0x0000001e041c723c */ /* 0x004fda0000001838 */
[----:B------:R-:W-:Y:S04]  /*13b0d0*/  STL.64 [R1+0x1130], R52 ;  /* 0x0011303401007387 */ /* 0x000fe80000100a00 */
[----:B------:R0:W-:Y:S04]  /*13b0e0*/  STL.64 [R1+0x1138], R54 ;  /* 0x0011383601007387 */ /* 0x0001e80000100a00 */
[----:B0-----:R-:W2:Y:S04]  /*13b0f0*/  LDL.LU.64 R54, [R1+0x9c98] ;  /* 0x009c980001367983 */ /* 0x001ea80000300a00 */
[----:B------:R-:W3:Y:S04]  /*13b100*/  LDL.LU.64 R52, [R1+0x9c90] ;  /* 0x009c900001347983 */ /* 0x000ee80000300a00 */
[----:B------:R-:W4:Y:S04]  /*13b110*/  LDL.LU.64 R58, [R1+0x9c88] ;  /* 0x009c8800013a7983 */ /* 0x000f280000300a00 */
[----:B------:R-:W2:Y:S04]  /*13b120*/  LDL.LU.64 R56, [R1+0x9c80] ;  /* 0x009c800001387983 */ /* 0x000ea80000300a00 */
[----:B------:R-:W-:Y:S04]  /*13b130*/  STL.64 [R1+0x1120], R28 ;  /* 0x0011201c01007387 */ /* 0x000fe80000100a00 */
[----:B------:R0:W-:Y:S02]  /*13b140*/  STL.64 [R1+0x1128], R30 ;  /* 0x0011281e01007387 */ /* 0x0001e40000100a00 */
[C---:B0-----:R-:W-:Y:S06]  /*13b150*/  HMMA.16816.F32 R28, R4.reuse, R20, R12 ;  /* 0x00000014041c723c */ /* 0x041fec000000180c */
[----:B------:R-:W-:Y:S01]  /*13b160*/  HMMA.16816.F32 R16, R4, R22, R16 ;  /* 0x000000160410723c */ /* 0x000fe20000001810 */
[----:B------:R-:W-:-:S15]  /*13b170*/  IMAD.MOV.U32 R12, RZ, RZ, R20 ;  /* 0x000000ffff0c7224 */ /* 0x000fde00078e0014 */
[----:B------:R-:W-:-:S01]  /*13b180*/  NOP ;  /* 0x0000000000007918 */ /* 0x000fc20000000000 */
[----:B------:R-:W-:Y:S04]  /*13b190*/  STL.64 [R1+0x1110], R28 ;  /* 0x0011101c01007387 */ /* 0x000fe80000100a00 */
[----:B------:R-:W-:Y:S04]  /*13b1a0*/  STL.64 [R1+0x1118], R30 ;  /* 0x0011181e01007387 */ /* 0x000fe80000100a00 */
[----:B------:R0:W-:Y:S02]  /*13b1b0*/  STL [R1+0x9c78], R12 ;  /* 0x009c780c01007387 */ /* 0x0001e40000100800 */
[C---:B0-----:R-:W-:Y:S06]  /*13b1c0*/  HMMA.16816.F32 R12, R4.reuse, R60, R24 ;  /* 0x0000003c040c723c */ /* 0x041fec0000001818 */
[----:B------:R-:W-:Y:S04]  /*13b1d0*/  STL.64 [R1+0x9bb0], R60 ;  /* 0x009bb03c01007387 */ /* 0x000fe80000100a00 */
[----:B------:R-:W-:Y:S04]  /*13b1e0*/  STL.64 [R1+0x1100], R16 ;  /* 0x0011001001007387 */ /* 0x000fe80000100a00 */
[----:B------:R4:W-:Y:S09]  /*13b1f0*/  STL.64 [R1+0x1108], R18 ;  /* 0x0011081201007387 */ /* 0x0009f20000100a00 */
[----:B------:R-:W-:Y:S04]  /*13b200*/  STL.64 [R1+0x10f0], R12 ;  /* 0x0010f00c01007387 */ /* 0x000fe80000100a00 */
[----:B------:R2:W-:Y:S04]  /*13b210*/  STL.64 [R1+0x10f8], R14 ;  /* 0x0010f80e01007387 */ /* 0x0005e80000100a00 */
[----:B------:R-:W3:Y:S01]  /*13b220*/  LDL.LU R28, [R1+0x2dc0] ;  /* 0x002dc000011c7983 */ /* 0x000ee20000300800 */
[C---:B----4-:R-:W-:Y:S06]  /*13b230*/  HMMA.16816.F32 R16, R4.reuse, R58, R32 ;  /* 0x0000003a0410723c */ /* 0x050fec0000001820 */
[----:B--2---:R-:W-:-:S15]  /*13b240*/  HMMA.16816.F32 R12, R4, R56, R36 ;  /* 0x00000038040c723c */ /* 0x004fde0000001824 */
[----:B------:R-:W-:-:S02]  /*13b250*/  NOP ;  /* 0x0000000000007918 */ /* 0x000fc40000000000 */
        /* <DEDUP_REMOVED lines=137> */
[----:B------:R0:W-:Y:S04]  /*13baf0*/  STL.64 [R1+0x9b78], R24 ;  /* 0x009b781801007387 */ /* 0x0001e80000100a00 */
[----:B------:R-:W-:Y:S04]  /*13bb00*/  STL.64 [R1+0xff0], R32 ;  /* 0x000ff02001007387 */ /* 0x000fe80000100a00 */
[----:B------:R1:W-:Y:S01]  /*13bb10*/  STL.64 [R1+0xff8], R34 ;  /* 0x000ff82201007387 */ /* 0x0003e20000100a00 */
[C---:B0-----:R-:W-:Y:S06]  /*13bb20*/  HMMA.16816.F32 R24, R4.reuse, R20, R28 ;  /* 0x000000140418723c */ /* 0x041fec000000181c */
[----:B-1----:R-:W-:-:S15]  /*13bb30*/  HMMA.16816.F32 R32, R4, R22, R56 ;  /* 0x000000160420723c */ /* 0x002fde0000001838 */
[----:B------:R-:W-:-:S08]  /*13bb40*/  NOP ;  /* 0x0000000000007918 */ /* 0x000fd00000000000 */
        /* <DEDUP_REMOVED lines=16> */
[----:B------:R-:W-:Y:S02]  /*13bc50*/  IMAD.MOV.U32 R52, RZ, RZ, R10 ;  /* 0x000000ffff347224 */ /* 0x000fe400078e000a */
[----:B------:R-:W-:Y:S02]  /*13bc60*/  IMAD.MOV.U32 R61, RZ, RZ, R11 ;  /* 0x000000ffff3d7224 */ /* 0x000fe400078e000b */
[----:B------:R-:W-:Y:S01]  /*13bc70*/  IMAD.MOV.U32 R60, RZ, RZ, R12 ;  /* 0x000000ffff3c7224 */ /* 0x000fe200078e000c */
        /* <DEDUP_REMOVED lines=101> */
[----:B------:R-:W-:Y:S06]  /*13c2d0*/  HMMA.16816.F32 R4, R4, R40, R32 ;  /* 0x000000280404723c */ /* 0x000fec0000001820 */
[----:B------:R-:W-:-:S02]  /*13c2e0*/  IMAD.MOV.U32 R9, RZ, RZ, R40 ;  /* 0x000000ffff097224 */ /* 0x000fc400078e0028 */
[----:B------:R-:W-:-:S09]  /*13c2f0*/  IMAD.MOV.U32 R8, RZ, RZ, R41 ;  /* 0x000000ffff087224 */ /* 0x000fd200078e0029 */
[----:B------:R-:W-:Y:S04]  /*13c300*/  STL.64 [R1+0x19d0], R12 ;  /* 0x0019d00c01007387 */ /* 0x000fe80000100a00 */
[----:B------:R0:W-:Y:S04]  /*13c310*/  STL.64 [R1+0x19d8], R14 ;  /* 0x0019d80e01007387 */ /* 0x0001e80000100a00 */
[----:B------:R-:W-:Y:S04]  /*13c320*/  STL.64 [R1+0xf70], R4 ;  /* 0x000f700401007387 */ /* 0x000fe80000100a00 */
[----:B------:R-:W-:Y:S04]  /*13c330*/  STL.64 [R1+0xf78], R6 ;  /* 0x000f780601007387 */ /* 0x000fe80000100a00 */
[----:B------:R1:W-:Y:S01]  /*13c340*/  STL.64 [R1+0x9b98], R8 ;  /* 0x009b980801007387 */ /* 0x0003e20000100a00 */
[C---:B0-----:R-:W-:Y:S06]  /*13c350*/  HMMA.16816.F32 R12, R28.reuse, R42, R36 ;  /* 0x0000002a1c0c723c */ /* 0x041fec0000001824 */
[C---:B-1----:R-:W-:Y:S06]  /*13c360*/  HMMA.16816.F32 R8, R28.reuse, R52, R44 ;  /* 0x000000341c08723c */ /* 0x042fec000000182c */
[C---:B------:R-:W-:Y:S11]  /*13c370*/  HMMA.16816.F32 R4, R28.reuse, R54, R48 ;  /* 0x000000361c04723c */ /* 0x040ff60000001830 */
        /* <DEDUP_REMOVED lines=37> */
[----:B------:R-:W2:Y:S04]  /*13c5d0*/  LDL.64 R60, [R1] ;  /* 0x00000000013c7983 */ /* 0x000ea80000100a00 */
        /* <DEDUP_REMOVED lines=32> */
[----:B--2---:R-:W-:Y:S06]  /*13c7e0*/  HMMA.16816.F32 R16, R28, R60, R16 ;  /* 0x0000003c1c10723c */ /* 0x004fec0000001810 */
[----:B------:R-:W-:-:S15]  /*13c7f0*/  IMAD.MOV.U32 R0, RZ, RZ, R61 ;  /* 0x000000ffff007224 */ /* 0x000fde00078e003d */
[----:B------:R-:W-:-:S02]  /*13c800*/  NOP ;  /* 0x0000000000007918 */ /* 0x000fc40000000000 */
[----:B------:R-:W-:Y:S04]  /*13c810*/  STL.64 [R1+0xf20], R16 ;  /* 0x000f201001007387 */ /* 0x000fe80000100a00 */
[----:B------:R0:W-:Y:S04]  /*13c820*/  STL.64 [R1+0xf28], R18 ;  /* 0x000f281201007387 */ /* 0x0001e80000100a00 */
[----:B0-----:R-:W2:Y:S04]  /*13c830*/  LDL.LU.64 R18, [R1+0x9bc0] ;  /* 0x009bc00001127983 */ /* 0x001ea80000300a00 */
[----:B------:R-:W2:Y:S04]  /*13c840*/  LDL.LU.64 R16, [R1+0x9bb8] ;  /* 0x009bb80001107983 */ /* 0x000ea80000300a00 */
[----:B------:R-:W3:Y:S02]  /*13c850*/  LDL.LU.64 R60, [R1+0x9bb0] ;  /* 0x009bb000013c7983 */ /* 0x000ee40000300a00 */
[----:B---3--:R-:W-:-:S15]  /*13c860*/  HMMA.16816.F32 R56, R28, R60, R56 ;  /* 0x0000003c1c38723c */ /* 0x008fde0000001838 */
[----:B------:R-:W-:-:S08]  /*13c870*/  NOP ;  /* 0x0000000000007918 */ /* 0x000fd00000000000 */
[----:B------:R-:W-:Y:S04]  /*13c880*/  STL.64 [R1+0xf10], R56 ;  /* 0x000f103801007387 */ /* 0x000fe80000100a00 */
[----:B------:R0:W-:Y:S04]  /*13c890*/  STL.64 [R1+0xf18], R58 ;  /* 0x000f183a01007387 */ /* 0x0001e80000100a00 */
[----:B0-----:R-:W4:Y:S04]  /*13c8a0*/  LDL.LU.64 R58, [R1+0x9ba8] ;  /* 0x009ba800013a7983 */ /* 0x001f280000300a00 */
[----:B------:R-:W3:Y:S01]  /*13c8b0*/  LDL.LU.64 R56, [R1+0x9ba0] ;  /* 0x009ba00001387983 */ /* 0x000ee20000300a00 */
[C---:B----4-:R-:W-:Y:S06]  /*13c8c0*/  HMMA.16816.F32 R8, R28.reuse, R58, R8 ;  /* 0x0000003a1c08723c */ /* 0x050fec0000001808 */
[----:B---3--:R-:W-:-:S15]  /*13c8d0*/  HMMA.16816.F32 R52, R28, R56, R52 ;  /* 0x000000381c34723c */ /* 0x008fde0000001834 */
[----:B------:R-:W-:-:S02]  /*13c8e0*/  NOP ;  /* 0x0000000000007918 */ /* 0x000fc40000000000 */
[----:B------:R0:W-:Y:S04]  /*13c8f0*/  STL.64 [R1+0xf00], R8 ;  /* 0x000f000801007387 */ /* 0x0001e80000100a00 */
[----:B------:R-:W-:Y:S04]  /*13c900*/  STL.64 [R1+0xf08], R10 ;  /* 0x000f080a01007387 */ /* 0x000fe80000100a00 */
[----:B0-----:R-:W3:Y:S04]  /*13c910*/  LDL.LU.64 R8, [R1+0x9b98] ;  /* 0x009b980001087983 */ /* 0x001ee80000300a00 */
        /* <DEDUP_REMOVED lines=57> */
[C---:B------:R-:W-:Y:S06]  /*13ccb0*/  HMMA.16816.F32 R12, R28.reuse, R34, R12 ;  /* 0x000000221c0c723c */ /* 0x040fec000000180c */
        /* <DEDUP_REMOVED lines=19> */
[----:B------:R-:W-:Y:S04]  /*13cdf0*/  STL.64 [R1+0xe48], R14 ;  /* 0x000e480e01007387 */ /* 0x000fe80000100a00 */
[----:B------:R-:W-:Y:S09]  /*13ce00*/  STL.64 [R1+0x9a80], R32 ;  /* 0x009a802001007387 */ /* 0x000ff20000100a00 */
        /* <DEDUP_REMOVED lines=143> */
[----:B------:R-:W-:-:S02]  /*13d700*/  IMAD R6, R6, 0x100, R56 ;  /* 0x0000010006067824 */ /* 0x000fc400078e0238 */
[----:B------:R-:W-:Y:S01]  /*13d710*/  IMAD R7, R7, 0x100, R57 ;  /* 0x0000010007077824 */ /* 0x000fe200078e0239 */
        /* <DEDUP_REMOVED lines=8> */
[----:B------:R-:W-:Y:S01]  /*13d7a0*/  IMAD.MOV.U32 R39, RZ, RZ, R0 ;  /* 0x000000ffff277224 */ /* 0x000fe200078e0000 */
        /* <DEDUP_REMOVED lines=10> */
[----:B0-----:R-:W3:Y:S04]  /*13d850*/  LDL R14, [R1+0x10] ;  /* 0x00001000010e7983 */ /* 0x001ee80000100800 */
[----:B-1----:R-:W3:Y:S04]  /*13d860*/  LDL.LU R28, [R1+0x2bc0] ;  /* 0x002bc000011c7983 */ /* 0x002ee80000300800 */
[----:B------:R-:W3:Y:S04]  /*13d870*/  LDL.LU R29, [R1+0x2bc4] ;  /* 0x002bc400011d7983 */ /* 0x000ee80000300800 */
[----:B------:R-:W3:Y:S04]  /*13d880*/  LDL.LU R30, [R1+0x2bc8] ;  /* 0x002bc800011e7983 */ /* 0x000ee80000300800 */
[----:B------:R-:W3:Y:S04]  /*13d890*/  LDL.LU R31, [R1+0x2bcc] ;  /* 0x002bcc00011f7983 */ /* 0x000ee80000300800 */
[----:B--2---:R-:W2:Y:S04]  /*13d8a0*/  LDL.LU R56, [R1+0x2be0] ;  /* 0x002be00001387983 */ /* 0x004ea80000300800 */
[----:B------:R-:W2:Y:S04]  /*13d8b0*/  LDL.LU R57, [R1+0x2be4] ;  /* 0x002be40001397983 */ /* 0x000ea80000300800 */
[----:B------:R-:W2:Y:S04]  /*13d8c0*/  LDL.LU R58, [R1+0x2be8] ;  /* 0x002be800013a7983 */ /* 0x000ea80000300800 */
[----:B------:R-:W2:Y:S04]  /*13d8d0*/  LDL.LU R59, [R1+0x2bec] ;  /* 0x002bec00013b7983 */ /* 0x000ea80000300800 */
[----:B------:R-:W2:Y:S04]  /*13d8e0*/  LDL.64 R2, [R1+0x28] ;  /* 0x0000280001027983 */ /* 0x000ea80000100a00 */
[----:B------:R-:W3:Y:S04]  /*13d8f0*/  LDL.LU R40, [R1+0x2bd0] ;  /* 0x002bd00001287983 */ /* 0x000ee80000300800 */
[----:B------:R-:W3:Y:S04]  /*13d900*/  LDL.LU R41, [R1+0x2bd4] ;  /* 0x002bd40001297983 */ /* 0x000ee80000300800 */
[----:B------:R-:W3:Y:S01]  /*13d910*/  LDL.LU R42, [R1+0x2bd8] ;  /* 0x002bd800012a7983 */ /* 0x000ee20000300800 */
[----:B------:R-:W-:-:S02]  /*13d920*/  F2FP.F16.E5M2.UNPACK_B R4, R4 ;  /* 0x00000004ff04723e */ /* 0x000fc400020004ff */
[----:B------:R-:W-:Y:S02]  /*13d930*/  F2FP.F16.E5M2.UNPACK_B R5, R5 ;  /* 0x00000005ff05723e */ /* 0x000fe400020004ff */
[----:B------:R-:W-:Y:S02]  /*13d940*/  F2FP.F16.E5M2.UNPACK_B R6, R6 ;  /* 0x00000006ff06723e */ /* 0x000fe400020004ff */
[----:B------:R-:W-:Y:S01]  /*13d950*/  F2FP.F16.E5M2.UNPACK_B R7, R7 ;  /* 0x00000007ff07723e */ /* 0x000fe200020004ff */
        /* <DEDUP_REMOVED lines=35> */
[----:B------:R-:W2:Y:S01]  /*13db90*/  LDL.LU.64 R56, [R1+0x9ad0] ;  /* 0x009ad00001387983 */ /* 0x000ea20000300a00 */
[----:B----4-:R-:W-:Y:S01]  /*13dba0*/  IMAD.MOV.U32 R15, RZ, RZ, R0 ;  /* 0x000000ffff0f7224 */ /* 0x010fe200078e0000 */
[----:B---3--:R-:W-:Y:S01]  /*13dbb0*/  HMMA.16816.F32 R40, R4, R12, R40 ;  /* 0x0000000c0428723c */ /* 0x008fe20000001828 */
[----:B------:R-:W-:-:S05]  /*13dbc0*/  IMAD.MOV.U32 R2, RZ, RZ, R3 ;  /* 0x000000ffff027224 */ /* 0x000fca00078e0003 */
[----:B------:R-:W-:Y:S02]  /*13dbd0*/  IMAD.MOV.U32 R3, RZ, RZ, R12 ;  /* 0x000000ffff037224 */ /* 0x000fe400078e000c */
[----:B------:R-:W-:Y:S02]  /*13dbe0*/  IMAD.MOV.U32 R0, RZ, RZ, R13 ;  /* 0x000000ffff007224 */ /* 0x000fe400078e000d */
[C---:B------:R-:W-:Y:S06]  /*13dbf0*/  HMMA.16816.F32 R12, R4.reuse, R14, R28 ;  /* 0x0000000e040c723c */ /* 0x040fec000000181c */
[C---:B------:R-:W-:Y:S06]  /*13dc00*/  HMMA.16816.F32 R20, R4.reuse, R36, R20 ;  /* 0x000000240414723c */ /* 0x040fec0000001814 */
[C---:B------:R-:W-:Y:S01]  /*13dc10*/  HMMA.16816.F32 R36, R4.reuse, R38, R32 ;  /* 0x000000260424723c */ /* 0x040fe20000001820 */
        /* <DEDUP_REMOVED lines=56> */
[----:B0-----:R-:W2:Y:S04]  /*13dfa0*/  LDL.LU R52, [R1+0x2b50] ;  /* 0x002b500001347983 */ /* 0x001ea80000300800 */
[----:B------:R-:W2:Y:S04]  /*13dfb0*/  LDL.LU R53, [R1+0x2b54] ;  /* 0x002b540001357983 */ /* 0x000ea80000300800 */
[----:B------:R-:W2:Y:S04]  /*13dfc0*/  LDL.LU R54, [R1+0x2b58] ;  /* 0x002b580001367983 */ /* 0x000ea80000300800 */
[----:B------:R-:W2:Y:S01]  /*13dfd0*/  LDL.LU R55, [R1+0x2b5c] ;  /* 0x002b5c0001377983 */ /* 0x000ea20000300800 */
[C---:B------:R-:W-:Y:S06]  /*13dfe0*/  HMMA.16816.F32 R12, R4.reuse, R42, R12 ;  /* 0x0000002a040c723c */ /* 0x040fec000000180c */
[C---:B---3--:R-:W-:Y:S06]  /*13dff0*/  HMMA.16816.F32 R28, R4.reuse, R46, R28 ;  /* 0x0000002e041c723c */ /* 0x048fec000000181c */
[C---:B----4-:R-:W-:Y:S06]  /*13e000*/  HMMA.16816.F32 R8, R4.reuse, R44, R8 ;  /* 0x0000002c0408723c */ /* 0x050fec0000001808 */
[----:B--2---:R-:W-:-:S15]  /*13e010*/  HMMA.16816.F32 R52, R4, R50, R52 ;  /* 0x000000320434723c */ /* 0x004fde0000001834 */
        /* <DEDUP_REMOVED lines=161> */
[----:B------:R-:W-:-:S02]  /*13ea30*/  IMAD.MOV.U32 R49, RZ, RZ, R2 ;  /* 0x000000ffff317224 */ /* 0x000fc400078e0002 */
[----:B------:R-:W-:Y:S02]  /*13ea40*/  IMAD R28, R28, 0x100, R52 ;  /* 0x000001001c1c7824 */ /* 0x000fe400078e0234 */
[----:B------:R-:W-:Y:S02]  /*13ea50*/  IMAD R29, R29, 0x100, R53 ;  /* 0x000001001d1d7824 */ /* 0x000fe400078e0235 */
[----:B------:R-:W-:Y:S02]  /*13ea60*/  IMAD R30, R30, 0x100, R54 ;  /* 0x000001001e1e7824 */ /* 0x000fe400078e0236 */
[----:B------:R-:W-:Y:S02]  /*13ea70*/  IMAD R31, R31, 0x100, R55 ;  /* 0x000001001f1f7824 */ /* 0x000fe400078e0237 */
[----:B------:R-:W-:Y:S01]  /*13ea80*/  IMAD.MOV.U32 R50, RZ, RZ, R3 ;  /* 0x000000ffff327224 */ /* 0x000fe200078e0003 */
[----:B---3--:R-:W-:Y:S04]  /*13ea90*/  STL.64 [R1+0x99c0], R22 ;  /* 0x0099c01601007387 */ /* 0x008fe80000100a00 */
[----:B--2---:R1:W-:Y:S04]  /*13eaa0*/  STL.64 [R1+0x99b8], R20 ;  /* 0x0099b81401007387 */ /* 0x0043e80000100a00 */
[----:B------:R-:W2:Y:S04]  /*13eab0*/  LDL.LU R56, [R1+0x2a20] ;  /* 0x002a200001387983 */ /* 0x000ea80000300800 */
[----:B------:R-:W2:Y:S04]  /*13eac0*/  LDL.LU R57, [R1+0x2a24] ;  /* 0x002a240001397983 */ /* 0x000ea80000300800 */
[----:B------:R-:W2:Y:S04]  /*13ead0*/  LDL.LU R58, [R1+0x2a28] ;  /* 0x002a2800013a7983 */ /* 0x000ea80000300800 */
[----:B------:R-:W2:Y:S04]  /*13eae0*/  LDL.LU R59, [R1+0x2a2c] ;  /* 0x002a2c00013b7983 */ /* 0x000ea80000300800 */
[----:B------:R-:W3:Y:S04]  /*13eaf0*/  LDL R48, [R1+0x28] ;  /* 0x0000280001307983 */ /* 0x000ee80000100800 */
[----:B------:R-:W4:Y:S04]  /*13eb00*/  LDL.LU R2, [R1+0x99cc] ;  /* 0x0099cc0001027983 */ /* 0x000f280000300800 */
[----:B0-----:R-:W2:Y:S04]  /*13eb10*/  LDL.LU R32, [R1+0x2a50] ;  /* 0x002a500001207983 */ /* 0x001ea80000300800 */
[----:B------:R-:W2:Y:S04]  /*13eb20*/  LDL.LU R33, [R1+0x2a54] ;  /* 0x002a540001217983 */ /* 0x000ea80000300800 */
[----:B------:R-:W2:Y:S04]  /*13eb30*/  LDL.LU R34, [R1+0x2a58] ;  /* 0x002a580001227983 */ /* 0x000ea80000300800 */
[----:B------:R-:W2:Y:S04]  /*13eb40*/  LDL.LU R35, [R1+0x2a5c] ;  /* 0x002a5c0001237983 */ /* 0x000ea80000300800 */
[----:B-1----:R-:W4:Y:S04]  /*13eb50*/  LDL.LU R20, [R1+0x35d0] ;  /* 0x0035d00001147983 */ /* 0x002f280000300800 */
[----:B------:R-:W4:Y:S04]  /*13eb60*/  LDL.LU R21, [R1+0x35d4] ;  /* 0x0035d40001157983 */ /* 0x000f280000300800 */
[----:B------:R-:W4:Y:S04]  /*13eb70*/  LDL.LU R22, [R1+0x35d8] ;  /* 0x0035d80001167983 */ /* 0x000f280000300800 */
[----:B------:R-:W4:Y:S04]  /*13eb80*/  LDL.LU R23, [R1+0x35dc] ;  /* 0x0035dc0001177983 */ /* 0x000f280000300800 */
[----:B------:R-:W2:Y:S04]  /*13eb90*/  LDL.64 R38, [R1+0x20] ;  /* 0x0000200001267983 */ /* 0x000ea80000100a00 */
        /* <DEDUP_REMOVED lines=26> */
[----:B------:R-:W-:Y:S04]  /*13ed40*/  STL [R1+0x98ac], R8 ;  /* 0x0098ac0801007387 */ /* 0x000fe80000100800 */
[----:B------:R0:W-:Y:S04]  /*13ed50*/  STL [R1+0x98a8], R9 ;  /* 0x0098a80901007387 */ /* 0x0001e80000100800 */
[----:B0-----:R-:W3:Y:S01]  /*13ed60*/  LDL.64 R8, [R1+0x8] ;  /* 0x0000080001087983 */ /* 0x001ee20000100a00 */
        /* <DEDUP_REMOVED lines=8> */
[----:B------:R-:W4:Y:S04]  /*13edf0*/  LDL.LU.64 R32, [R1+0x99a8] ;  /* 0x0099a80001207983 */ /* 0x000f280000300a00 */
[----:B------:R-:W-:Y:S04]  /*13ee00*/  STL.64 [R1+0xba0], R4 ;  /* 0x000ba00401007387 */ /* 0x000fe80000100a00 */
[----:B------:R0:W-:Y:S04]  /*13ee10*/  STL.64 [R1+0xba8], R6 ;  /* 0x000ba80601007387 */ /* 0x0001e80000100a00 */
[----:B0-----:R-:W2:Y:S01]  /*13ee20*/  LDL.64 R6, [R1+0x10] ;  /* 0x0000100001067983 */ /* 0x001ea20000100a00 */
[----:B------:R-:W-:-:S02]  /*13ee30*/  F2FP.F16.E5M2.UNPACK_B R28, R28 ;  /* 0x0000001cff1c723e */ /* 0x000fc400020004ff */
[----:B------:R-:W-:Y:S02]  /*13ee40*/  F2FP.F16.E5M2.UNPACK_B R29, R29 ;  /* 0x0000001dff1d723e */ /* 0x000fe400020004ff */
[----:B------:R-:W-:Y:S02]  /*13ee50*/  F2FP.F16.E5M2.UNPACK_B R30, R30 ;  /* 0x0000001eff1e723e */ /* 0x000fe400020004ff */
[----:B------:R-:W-:Y:S01]  /*13ee60*/  F2FP.F16.E5M2.UNPACK_B R31, R31 ;  /* 0x0000001fff1f723e */ /* 0x000fe200020004ff */
[----:B------:R-:W-:Y:S01]  /*13ee70*/  IMAD.MOV.U32 R51, RZ, RZ, R0 ;  /* 0x000000ffff337224 */ /* 0x000fe200078e0000 */
[----:B------:R-:W4:Y:S05]  /*13ee80*/  LDL.LU R36, [R1+0x29b0] ;  /* 0x0029b00001247983 */ /* 0x000f2a0000300800 */
[C---:B---3--:R-:W-:Y:S06]  /*13ee90*/  HMMA.16816.F32 R40, R28.reuse, R48, R40 ;  /* 0x000000301c28723c */ /* 0x048fec0000001828 */
[C---:B------:R-:W-:Y:S06]  /*13eea0*/  HMMA.16816.F32 R48, R28.reuse, R50, R44 ;  /* 0x000000321c30723c */ /* 0x040fec000000182c */
[----:B------:R-:W-:Y:S01]  /*13eeb0*/  HMMA.16816.F32 R56, R28, R8, R56 ;  /* 0x000000081c38723c */ /* 0x000fe20000001838 */
[----:B------:R-:W-:-:S10]  /*13eec0*/  IMAD.MOV.U32 R0, RZ, RZ, R39 ;  /* 0x000000ffff007224 */ /* 0x000fd400078e0027 */
[----:B------:R0:W-:Y:S04]  /*13eed0*/  STL.64 [R1+0xb90], R40 ;  /* 0x000b902801007387 */ /* 0x0001e80000100a00 */
        /* <DEDUP_REMOVED lines=13> */
[----:B------:R-:W3:Y:S01]  /*13efb0*/  LDL.LU.64 R48, [R1+0x9988] ;  /* 0x0099880001307983 */ /* 0x000ee20000300a00 */
[----:B--2---:R-:W-:Y:S06]  /*13efc0*/  HMMA.16816.F32 R52, R28, R6, R52 ;  /* 0x000000061c34723c */ /* 0x004fec0000001834 */
[----:B------:R-:W-:-:S02]  /*13efd0*/  IMAD.MOV.U32 R5, RZ, RZ, R6 ;  /* 0x000000ffff057224 */ /* 0x000fc400078e0006 */
[----:B------:R-:W-:Y:S02]  /*13efe0*/  IMAD.MOV.U32 R4, RZ, RZ, R7 ;  /* 0x000000ffff047224 */ /* 0x000fe400078e0007 */
[----:B------:R-:W-:Y:S02]  /*13eff0*/  IMAD.MOV.U32 R7, RZ, RZ, R8 ;  /* 0x000000ffff077224 */ /* 0x000fe400078e0008 */
[----:B------:R-:W-:-:S11]  /*13f000*/  IMAD.MOV.U32 R6, RZ, RZ, R9 ;  /* 0x000000ffff067224 */ /* 0x000fd600078e0009 */
        /* <DEDUP_REMOVED lines=18> */
[C---:B0-----:R-:W-:Y:S06]  /*13f130*/  HMMA.16816.F32 R4, R28.reuse, R60, R12 ;  /* 0x0000003c1c04723c */ /* 0x041fec000000180c */
[----:B---3--:R-:W-:-:S15]  /*13f140*/  HMMA.16816.F32 R12, R28, R58, R16 ;  /* 0x0000003a1c0c723c */ /* 0x008fde0000001810 */
[----:B------:R-:W-:-:S02]  /*13f150*/  NOP ;  /* 0x0000000000007918 */ /* 0x000fc40000000000 */
[----:B------:R-:W-:Y:S04]  /*13f160*/  STL.64 [R1+0xb40], R4 ;  /* 0x000b400401007387 */ /* 0x000fe80000100a00 */
[----:B------:R2:W-:Y:S02]  /*13f170*/  STL.64 [R1+0xb48], R6 ;  /* 0x000b480601007387 */ /* 0x0005e40000100a00 */
[C---:B--2---:R-:W-:Y:S02]  /*13f180*/  HMMA.16816.F32 R4, R28.reuse, R56, R20 ;  /* 0x000000381c04723c */ /* 0x044fe40000001814 */
[----:B------:R-:W-:Y:S04]  /*13f190*/  STL.64 [R1+0x9880], R58 ;  /* 0x0098803a01007387 */ /* 0x000fe80000100a00 */
[----:B------:R-:W-:Y:S04]  /*13f1a0*/  STL.64 [R1+0xb30], R12 ;  /* 0x000b300c01007387 */ /* 0x000fe80000100a00 */
[----:B------:R0:W-:Y:S04]  /*13f1b0*/  STL.64 [R1+0xb38], R14 ;  /* 0x000b380e01007387 */ /* 0x0001e80000100a00 */
[----:B------:R1:W-:Y:S01]  /*13f1c0*/  STL.64 [R1+0x9878], R56 ;  /* 0x0098783801007387 */ /* 0x0003e20000100a00 */
[C---:B0-----:R-:W-:Y:S08]  /*13f1d0*/  HMMA.16816.F32 R12, R28.reuse, R54, R24 ;  /* 0x000000361c0c723c */ /* 0x041ff00000001818 */
[----:B------:R-:W-:Y:S04]  /*13f1e0*/  STL.64 [R1+0xb20], R4 ;  /* 0x000b200401007387 */ /* 0x000fe80000100a00 */
[----:B------:R0:W-:Y:S04]  /*13f1f0*/  STL.64 [R1+0xb28], R6 ;  /* 0x000b280601007387 */ /* 0x0001e80000100a00 */
[----:B-1----:R-:W2:Y:S01]  /*13f200*/  LDL.LU R56, [R1+0x28e0] ;  /* 0x0028e00001387983 */ /* 0x002ea20000300800 */
[C---:B0-----:R-:W-:Y:S06]  /*13f210*/  HMMA.16816.F32 R4, R28.reuse, R52, R32 ;  /* 0x000000341c04723c */ /* 0x041fec0000001820 */
[----:B------:R-:W-:Y:S04]  /*13f220*/  STL.64 [R1+0xb10], R12 ;  /* 0x000b100c01007387 */ /* 0x000fe80000100a00 */
[----:B------:R0:W-:Y:S02]  /*13f230*/  STL.64 [R1+0xb18], R14 ;  /* 0x000b180e01007387 */ /* 0x0001e40000100a00 */
[C---:B0-----:R-:W-:Y:S11]  /*13f240*/  HMMA.16816.F32 R12, R28.reuse, R50, R36 ;  /* 0x000000321c0c723c */ /* 0x041ff60000001824 */
        /* <DEDUP_REMOVED lines=142> */
[----:B------:R-:W-:Y:S04]  /*13fb30*/  STL.64 [R1+0xa00], R20 ;  /* 0x000a001401007387 */ /* 0x000fe80000100a00 */
[----:B------:R3:W-:Y:S04]  /*13fb40*/  STL.64 [R1+0xa08], R22 ;  /* 0x000a081601007387 */ /* 0x0007e80000100a00 */
        /* <DEDUP_REMOVED lines=27> */
[----:B------:R-:W2:Y:S04]  /*13fd00*/  LDL.64 R20, [R1+0x18] ;  /* 0x0000180001147983 */ /* 0x000ea80000100a00 */
        /* <DEDUP_REMOVED lines=47> */
[----:B---3--:R-:W-:Y:S01]  /*140000*/  HMMA.16816.F32 R24, R28, R14, R24 ;  /* 0x0000000e1c18723c */ /* 0x008fe20000001818 */
[----:B----4-:R-:W-:-:S15]  /*140010*/  IMAD R4, R4, 0x100, R10 ;  /* 0x0000010004047824 */ /* 0x010fde00078e020a */
        /* <DEDUP_REMOVED lines=27> */
[----:B------:R-:W2:Y:S02]  /*1401d0*/  LDL.LU R9, [R1+0x98a8] ;  /* 0x0098a80001097983 */ /* 0x000ea40000300800 */
[----:B--2---:R-:W-:-:S15]  /*1401e0*/  HMMA.16816.F32 R44, R28, R8, R44 ;  /* 0x000000081c2c723c */ /* 0x004fde000000182c */
[----:B------:R-:W-:-:S08]  /*1401f0*/  NOP ;  /* 0x0000000000007918 */ /* 0x000fd00000000000 */
[----:B------:R-:W-:Y:S04]  /*140200*/  STL.64 [R1+0x1980], R44 ;  /* 0x0019802c01007387 */ /* 0x000fe80000100a00 */
[----:B------:R0:W-:Y:S04]  /*140210*/  STL.64 [R1+0x1988], R46 ;  /* 0x0019882e01007387 */ /* 0x0001e80000100a00 */
[----:B0-----:R-:W2:Y:S04]  /*140220*/  LDL.LU.64 R46, [R1+0x98a0] ;  /* 0x0098a000012e7983 */ /* 0x001ea80000300a00 */
[----:B------:R-:W2:Y:S04]  /*140230*/  LDL.LU.64 R44, [R1+0x9898] ;  /* 0x00989800012c7983 */ /* 0x000ea80000300a00 */
[----:B------:R0:W-:Y:S04]  /*140240*/  STL.64 [R1+0x97f0], R10 ;  /* 0x0097f00a01007387 */ /* 0x0001e80000100a00 */
[----:B0-----:R-:W3:Y:S04]  /*140250*/  LDL R10, [R1+0x28] ;  /* 0x00002800010a7983 */ /* 0x001ee80000100800 */
[----:B------:R-:W3:Y:S04]  /*140260*/  LDL R11, [R1+0x2c] ;  /* 0x00002c00010b7983 */ /* 0x000ee80000100800 */
[----:B------:R0:W-:Y:S04]  /*140270*/  STL.64 [R1+0x97e8], R8 ;  /* 0x0097e80801007387 */ /* 0x0001e80000100a00 */
[----:B0-----:R-:W4:Y:S01]  /*140280*/  LDL R8, [R1+0x20] ;  /* 0x0000200001087983 */ /* 0x001f220000100800 */
[----:B------:R-:W-:Y:S01]  /*140290*/  IMAD.MOV.U32 R9, RZ, RZ, R0 ;  /* 0x000000ffff097224 */ /* 0x000fe200078e0000 */
[----:B------:R-:W-:-:S15]  /*1402a0*/  HMMA.16816.F32 R52, R28, R2, R52 ;  /* 0x000000021c34723c */ /* 0x000fde0000001834 */
[----:B------:R-:W-:-:S08]  /*1402b0*/  NOP ;  /* 0x0000000000007918 */ /* 0x000fd00000000000 */
[----:B------:R-:W-:Y:S04]  /*1402c0*/  STL.64 [R1+0x1970], R52 ;  /* 0x0019703401007387 */ /* 0x000fe80000100a00 */
[----:B------:R0:W-:Y:S04]  /*1402d0*/  STL.64 [R1+0x1978], R54 ;  /* 0x0019783601007387 */ /* 0x0001e80000100a00 */
[----:B0-----:R-:W2:Y:S04]  /*1402e0*/  LDL.LU.64 R54, [R1+0x9890] ;  /* 0x0098900001367983 */ /* 0x001ea80000300a00 */
[----:B------:R-:W2:Y:S01]  /*1402f0*/  LDL.LU.64 R52, [R1+0x9888] ;  /* 0x0098880001347983 */ /* 0x000ea20000300a00 */
[----:B----4-:R-:W-:Y:S03]  /*140300*/  HMMA.16816.F32 R28, R28, R8, R56 ;  /* 0x000000081c1c723c */ /* 0x010fe60000001838 */
        /* <DEDUP_REMOVED lines=14> */
[----:B------:R-:W-:Y:S02]  /*1403f0*/  IMAD.MOV.U32 R8, RZ, RZ, R20 ;  /* 0x000000ffff087224 */ /* 0x000fe400078e0014 */
[----:B------:R-:W-:Y:S01]  /*140400*/  IMAD.MOV.U32 R0, RZ, RZ, R21 ;  /* 0x000000ffff007224 */ /* 0x000fe200078e0015 */
[----:B---3--:R-:W-:-:S15]  /*140410*/  HMMA.16816.F32 R28, R4, R10, R28 ;  /* 0x0000000a041c723c */ /* 0x008fde000000181c */
[----:B------:R-:W-:-:S08]  /*140420*/  NOP ;  /* 0x0000000000007918 */ /* 0x000fd00000000000 */
[----:B------:R-:W-:Y:S04]  /*140430*/  STL.64 [R1+0x9b0], R28 ;  /* 0x0009b01c01007387 */ /* 0x000fe80000100a00 */
[----:B------:R-:W-:Y:S04]  /*140440*/  STL.64 [R1+0x9b8], R30 ;  /* 0x0009b81e01007387 */ /* 0x000fe80000100a00 */
[----:B------:R-:W-:Y:S04]  /*140450*/  STL.64 [R1+0x9a0], R12 ;  /* 0x0009a00c01007387 */ /* 0x000fe80000100a00 */
[----:B------:R0:W-:Y:S02]  /*140460*/  STL.64 [R1+0x9a8], R14 ;  /* 0x0009a80e01007387 */ /* 0x0001e40000100a00 */
[C---:B0-----:R-:W-:Y:S06]  /*140470*/  HMMA.16816.F32 R12, R4.reuse, R22, R16 ;  /* 0x00000016040c723c */ /* 0x041fec0000001810 */
[C---:B------:R-:W-:Y:S06]  /*140480*/  HMMA.16816.F32 R20, R4.reuse, R36, R24 ;  /* 0x000000240414723c */ /* 0x040fec0000001818 */
[C---:B------:R-:W-:Y:S11]  /*140490*/  HMMA.16816.F32 R16, R4.reuse, R38, R32 ;  /* 0x000000260410723c */ /* 0x040ff60000001820 */
[----:B------:R-:W-:Y:S04]  /*1404a0*/  STL.64 [R1+0x990], R12 ;  /* 0x0009900c01007387 */ /* 0x000fe80000100a00 */
[----:B------:R0:W-:Y:S04]  /*1404b0*/  STL.64 [R1+0x998], R14 ;  /* 0x0009980e01007387 */ /* 0x0001e80000100a00 */
[----:B------:R-:W-:Y:S04]  /*1404c0*/  STL.64 [R1+0x980], R20 ;  /* 0x0009801401007387 */ /* 0x000fe80000100a00 */
[----:B------:R2:W-:Y:S04]  /*1404d0*/  STL.64 [R1+0x988], R22 ;  /* 0x0009881601007387 */ /* 0x0005e80000100a00 */
[----:B------:R-:W-:Y:S04]  /*1404e0*/  STL.64 [R1+0x97c0], R60 ;  /* 0x0097c03c01007387 */ /* 0x000fe80000100a00 */
        /* <DEDUP_REMOVED lines=140> */
[----:B------:R-:W-:Y:S01]  /*140db0*/  HMMA.16816.F32 R12, R4, R20, R12 ;  /* 0x00000014040c723c */ /* 0x000fe2000000180c */
[----:B------:R-:W-:-:S05]  /*140dc0*/  IMAD.MOV.U32 R60, RZ, RZ, R8 ;  /* 0x000000ffff3c7224 */ /* 0x000fca00078e0008 */
        /* <DEDUP_REMOVED lines=127> */
[----:B------:R-:W-:Y:S04]  /*1415c0*/  STL.64 [R1+0x9798], R8 ;  /* 0x0097980801007387 */ /* 0x000fe80000100a00 */
[----:B------:R-:W-:-:S15]  /*1415d0*/  STL [R1+0x96d0], R0 ;  /* 0x0096d00001007387 */ /* 0x000fde0000100800 */
        /* <DEDUP_REMOVED lines=95> */
[----:B------:R0:W-:Y:S04]  /*141bd0*/  STL.64 [R1+0x790], R8 ;  /* 0x0007900801007387 */ /* 0x0001e80000100a00 */
[----:B------:R-:W-:Y:S04]  /*141be0*/  STL.64 [R1+0x798], R10 ;  /* 0x0007980a01007387 */ /* 0x000fe80000100a00 */
[----:B0-----:R-:W2:Y:S01]  /*141bf0*/  LDL.LU.64 R8, [R1+0x9798] ;  /* 0x0097980001087983 */ /* 0x001ea20000300a00 */
[----:B----4-:R-:W-:-:S15]  /*141c00*/  HMMA.16816.F32 R56, R28, R60, R56 ;  /* 0x0000003c1c38723c */ /* 0x010fde0000001838 */
[----:B------:R-:W-:-:S08]  /*141c10*/  NOP ;  /* 0x0000000000007918 */ /* 0x000fd00000000000 */
[----:B------:R-:W-:Y:S04]  /*141c20*/  STL.64 [R1+0x780], R56 ;  /* 0x0007803801007387 */ /* 0x000fe80000100a00 */
[----:B------:R0:W-:Y:S04]  /*141c30*/  STL.64 [R1+0x788], R58 ;  /* 0x0007883a01007387 */ /* 0x0001e80000100a00 */
[----:B0-----:R-:W4:Y:S04]  /*141c40*/  LDL.LU.64 R58, [R1+0x9790] ;  /* 0x00979000013a7983 */ /* 0x001f280000300a00 */
[----:B------:R-:W3:Y:S04]  /*141c50*/  LDL.LU.64 R56, [R1+0x9788] ;  /* 0x0097880001387983 */ /* 0x000ee80000300a00 */
[----:B------:R-:W-:Y:S01]  /*141c60*/  STL.64 [R1+0x9658], R60 ;  /* 0x0096583c01007387 */ /* 0x000fe20000100a00 */
        /* <DEDUP_REMOVED lines=63> */
[----:B------:R-:W-:Y:S02]  /*142060*/  IMAD.MOV.U32 R61, RZ, RZ, R8 ;  /* 0x000000ffff3d7224 */ /* 0x000fe400078e0008 */
[----:B------:R-:W-:Y:S01]  /*142070*/  IMAD.MOV.U32 R60, RZ, RZ, R9 ;  /* 0x000000ffff3c7224 */ /* 0x000fe200078e0009 */
        /* <DEDUP_REMOVED lines=70> */
[----:B0-----:R-:W2:Y:S04]  /*1424e0*/  LDL.LU R32, [R1+0x25d0] ;  /* 0x0025d00001207983 */ /* 0x001ea80000300800 */
[----:B------:R-:W2:Y:S04]  /*1424f0*/  LDL.LU R33, [R1+0x25d4] ;  /* 0x0025d40001217983 */ /* 0x000ea80000300800 */
[----:B------:R-:W2:Y:S04]  /*142500*/  LDL.LU R34, [R1+0x25d8] ;  /* 0x0025d80001227983 */ /* 0x000ea80000300800 */
[----:B------:R-:W2:Y:S01]  /*142510*/  LDL.LU R35, [R1+0x25dc] ;  /* 0x0025dc0001237983 */ /* 0x000ea20000300800 */
[C---:B----4-:R-:W-:Y:S06]  /*142520*/  HMMA.16816.F32 R20, R28.reuse, R24, R20 ;  /* 0x000000181c14723c */ /* 0x050fec0000001814 */
[----:B------:R-:W-:-:S15]  /*142530*/  HMMA.16816.F32 R8, R28, R26, R8 ;  /* 0x0000001a1c08723c */ /* 0x000fde0000001808 */
        /* <DEDUP_REMOVED lines=55> */
[C---:B0-----:R-:W-:Y:S02]  /*1428b0*/  HMMA.16816.F32 R12, R28.reuse, R8, R48 ;  /* 0x000000081c0c723c */ /* 0x041fe40000001830 */
[----:B------:R-:W-:Y:S04]  /*1428c0*/  STL.64 [R1+0x9600], R10 ;  /* 0x0096000a01007387 */ /* 0x000fe80000100a00 */
[----:B------:R0:W-:Y:S02]  /*1428d0*/  STL.64 [R1+0x95f8], R8 ;  /* 0x0095f80801007387 */ /* 0x0001e40000100a00 */
[----:B0-----:R-:W-:-:S15]  /*1428e0*/  HMMA.16816.F32 R8, R28, R60, R56 ;  /* 0x0000003c1c08723c */ /* 0x001fde0000001838 */
[----:B------:R-:W-:Y:S04]  /*1428f0*/  STL.64 [R1+0x1940], R12 ;  /* 0x0019400c01007387 */ /* 0x000fe80000100a00 */
[----:B------:R0:W-:Y:S02]  /*142900*/  STL.64 [R1+0x1948], R14 ;  /* 0x0019480e01007387 */ /* 0x0001e40000100a00 */
[----:B0-----:R-:W-:Y:S06]  /*142910*/  HMMA.16816.F32 R12, R28, R2, R52 ;  /* 0x000000021c0c723c */ /* 0x001fec0000001834 */
[----:B------:R-:W-:-:S15]  /*142920*/  STL [R1+0x95b0], R3 ;  /* 0x0095b00301007387 */ /* 0x000fde0000100800 */
[----:B------:R-:W-:-:S02]  /*142930*/  NOP ;  /* 0x0000000000007918 */ /* 0x000fc40000000000 */
        /* <DEDUP_REMOVED lines=8> */
[----:B---3--:R-:W-:Y:S04]  /*1429c0*/  STL.64 [R1+0x9688], R22 ;  /* 0x0096881601007387 */ /* 0x008fe80000100a00 */
[----:B--2---:R2:W-:Y:S04]  /*1429d0*/  STL.64 [R1+0x9680], R20 ;  /* 0x0096801401007387 */ /* 0x0045e80000100a00 */
        /* <DEDUP_REMOVED lines=8> */
[----:B------:R-:W4:Y:S04]  /*142a60*/  LDL.LU R30, [R1+0x24f8] ;  /* 0x0024f800011e7983 */ /* 0x000f280000300800 */
[----:B------:R-:W4:Y:S04]  /*142a70*/  LDL.LU R31, [R1+0x24fc] ;  /* 0x0024fc00011f7983 */ /* 0x000f280000300800 */
[----:B----4-:R1:W-:Y:S04]  /*142a80*/  STL.64 [R1+0x96a8], R30 ;  /* 0x0096a81e01007387 */ /* 0x0103e80000100a00 */
[----:B---3--:R3:W-:Y:S04]  /*142a90*/  STL.64 [R1+0x96a0], R28 ;  /* 0x0096a01c01007387 */ /* 0x0087e80000100a00 */
[----:B------:R-:W4:Y:S04]  /*142aa0*/  LDL.LU R40, [R1+0x2550] ;  /* 0x0025500001287983 */ /* 0x000f280000300800 */
        /* <DEDUP_REMOVED lines=8> */
[----:B------:R-:W4:Y:S01]  /*142b30*/  LDL.LU R39, [R1+0x257c] ;  /* 0x00257c0001277983 */ /* 0x000f220000300800 */
[----:B------:R-:W-:-:S03]  /*142b40*/  IMAD.MOV.U32 R33, RZ, RZ, R0 ;  /* 0x000000ffff217224 */ /* 0x000fc600078e0000 */
[----:B----4-:R-:W-:Y:S04]  /*142b50*/  STL.64 [R1+0x96c8], R38 ;  /* 0x0096c82601007387 */ /* 0x010fe80000100a00 */
[----:B--2---:R2:W-:Y:S04]  /*142b60*/  STL.64 [R1+0x96c0], R36 ;  /* 0x0096c02401007387 */ /* 0x0045e80000100a00 */
        /* <DEDUP_REMOVED lines=14> */
[----:B---3--:R-:W3:Y:S04]  /*142c50*/  LDL R28, [R1+0x28] ;  /* 0x00002800011c7983 */ /* 0x008ee80000100800 */
[----:B--2---:R-:W3:Y:S04]  /*142c60*/  LDL.LU R36, [R1+0x25b0] ;  /* 0x0025b00001247983 */ /* 0x004ee80000300800 */
[----:B------:R-:W3:Y:S04]  /*142c70*/  LDL.LU R37, [R1+0x25b4] ;  /* 0x0025b40001257983 */ /* 0x000ee80000300800 */
[----:B------:R-:W3:Y:S04]  /*142c80*/  LDL.LU R38, [R1+0x25b8] ;  /* 0x0025b80001267983 */ /* 0x000ee80000300800 */
[----:B------:R-:W3:Y:S01]  /*142c90*/  LDL.LU R39, [R1+0x25bc] ;  /* 0x0025bc0001277983 */ /* 0x000ee20000300800 */
[----:B------:R-:W-:-:S02]  /*142ca0*/  IMAD R4, R4, 0x100, R44 ;  /* 0x0000010004047824 */ /* 0x000fc400078e022c */
[----:B------:R-:W-:Y:S02]  /*142cb0*/  IMAD R5, R5, 0x100, R45 ;  /* 0x0000010005057824 */ /* 0x000fe400078e022d */
[----:B------:R-:W-:Y:S02]  /*142cc0*/  IMAD R6, R6, 0x100, R46 ;  /* 0x0000010006067824 */ /* 0x000fe400078e022e */
[----:B------:R-:W-:Y:S01]  /*142cd0*/  IMAD R7, R7, 0x100, R47 ;  /* 0x0000010007077824 */ /* 0x000fe200078e022f */
[----:B------:R-:W2:Y:S04]  /*142ce0*/  LDL.LU R40, [R1+0x25a0] ;  /* 0x0025a00001287983 */ /* 0x000ea80000300800 */
[----:B------:R-:W2:Y:S04]  /*142cf0*/  LDL.LU R41, [R1+0x25a4] ;  /* 0x0025a40001297983 */ /* 0x000ea80000300800 */
[----:B------:R-:W2:Y:S01]  /*142d00*/  LDL.LU R42, [R1+0x25a8] ;  /* 0x0025a800012a7983 */ /* 0x000ea20000300800 */
[----:B------:R-:W-:-:S02]  /*142d10*/  F2FP.F16.E5M2.UNPACK_B R4, R4 ;  /* 0x00000004ff04723e */ /* 0x000fc400020004ff */
[----:B------:R-:W-:Y:S02]  /*142d20*/  F2FP.F16.E5M2.UNPACK_B R5, R5 ;  /* 0x00000005ff05723e */ /* 0x000fe400020004ff */
[----:B------:R-:W-:Y:S02]  /*142d30*/  F2FP.F16.E5M2.UNPACK_B R6, R6 ;  /* 0x00000006ff06723e */ /* 0x000fe400020004ff */
[----:B------:R-:W-:Y:S01]  /*142d40*/  F2FP.F16.E5M2.UNPACK_B R7, R7 ;  /* 0x00000007ff07723e */ /* 0x000fe200020004ff */
        /* <DEDUP_REMOVED lines=30> */
[----:B----4-:R-:W-:-:S07]  /*142f30*/  IMAD.MOV.U32 R29, RZ, RZ, R0 ;  /* 0x000000ffff1d7224 */ /* 0x010fce00078e0000 */
[----:B---3--:R-:W-:-:S15]  /*142f40*/  HMMA.16816.F32 R36, R4, R28, R36 ;  /* 0x0000001c0424723c */ /* 0x008fde0000001824 */
[----:B------:R-:W-:-:S08]  /*142f50*/  NOP ;  /* 0x0000000000007918 */ /* 0x000fd00000000000 */
[----:B------:R-:W-:Y:S04]  /*142f60*/  STL.64 [R1+0x5f0], R36 ;  /* 0x0005f02401007387 */ /* 0x000fe80000100a00 */
[----:B------:R0:W-:Y:S04]  /*142f70*/  STL.64 [R1+0x5f8], R38 ;  /* 0x0005f82601007387 */ /* 0x0001e80000100a00 */
[----:B0-----:R-:W3:Y:S04]  /*142f80*/  LDL.LU.64 R38, [R1+0x96c8] ;  /* 0x0096c80001267983 */ /* 0x001ee80000300a00 */
[----:B------:R-:W3:Y:S01]  /*142f90*/  LDL.LU.64 R36, [R1+0x96c0] ;  /* 0x0096c00001247983 */ /* 0x000ee20000300a00 */
[C---:B--2---:R-:W-:Y:S06]  /*142fa0*/  HMMA.16816.F32 R28, R4.reuse, R30, R40 ;  /* 0x0000001e041c723c */ /* 0x044fec0000001828 */
[C---:B------:R-:W-:Y:S06]  /*142fb0*/  HMMA.16816.F32 R12, R4.reuse, R32, R12 ;  /* 0x00000020040c723c */ /* 0x040fec000000180c */
[----:B------:R-:W-:Y:S01]  /*142fc0*/  HMMA.16816.F32 R32, R4, R34, R20 ;  /* 0x000000220420723c */ /* 0x000fe20000001814 */
[----:B------:R-:W2:Y:S04]  /*142fd0*/  LDL.LU.64 R42, [R1+0x96b8] ;  /* 0x0096b800012a7983 */ /* 0x000ea80000300a00 */
[----:B------:R-:W2:Y:S01]  /*142fe0*/  LDL.LU.64 R40, [R1+0x96b0] ;  /* 0x0096b00001287983 */ /* 0x000ea20000300a00 */
[----:B------:R-:W-:-:S02]  /*142ff0*/  IMAD.MOV.U32 R3, RZ, RZ, R60 ;  /* 0x000000ffff037224 */ /* 0x000fc400078e003c */
[----:B------:R-:W-:-:S03]  /*143000*/  IMAD.MOV.U32 R0, RZ, RZ, R61 ;  /* 0x000000ffff007224 */ /* 0x000fc600078e003d */
        /* <DEDUP_REMOVED lines=18> */
[----:B0-----:R-:W3:Y:S04]  /*143130*/  LDL.LU.64 R38, [R1+0x9668] ;  /* 0x0096680001267983 */ /* 0x001ee80000300a00 */
[----:B------:R-:W3:Y:S04]  /*143140*/  LDL.LU.64 R36, [R1+0x9660] ;  /* 0x0096600001247983 */ /* 0x000ee80000300a00 */
[----:B------:R-:W2:Y:S02]  /*143150*/  LDL.LU.64 R60, [R1+0x9658] ;  /* 0x00965800013c7983 */ /* 0x000ea40000300a00 */
[----:B--2---:R-:W-:-:S15]  /*143160*/  HMMA.16816.F32 R56, R4, R60, R56 ;  /* 0x0000003c0438723c */ /* 0x004fde0000001838 */
[----:B------:R-:W-:-:S08]  /*143170*/  NOP ;  /* 0x0000000000007918 */ /* 0x000fd00000000000 */
        /* <DEDUP_REMOVED lines=241> */
[----:B------:R-:W2:Y:S04]  /*144090*/  LDL.LU R3, [R1+0x95b0] ;  /* 0x0095b00001037983 */ /* 0x000ea80000300800 */
[----:B------:R-:W4:Y:S04]  /*1440a0*/  LDL.LU R56, [R1+0x23c0] ;  /* 0x0023c00001387983 */ /* 0x000f280000300800 */
[----:B------:R-:W4:Y:S04]  /*1440b0*/  LDL.LU R57, [R1+0x23c4] ;  /* 0x0023c40001397983 */ /* 0x000f280000300800 */
[----:B------:R-:W4:Y:S01]  /*1440c0*/  LDL.LU R58, [R1+0x23c8] ;  /* 0x0023c800013a7983 */ /* 0x000f220000300800 */
[----:B------:R-:W-:-:S02]  /*1440d0*/  IMAD R30, R30, 0x100, R60 ;  /* 0x000001001e1e7824 */ /* 0x000fc400078e023c */
[----:B------:R-:W-:Y:S01]  /*1440e0*/  IMAD R31, R31, 0x100, R61 ;  /* 0x000001001f1f7824 */ /* 0x000fe200078e023d */
        /* <DEDUP_REMOVED lines=13> */
[----:B--2---:R-:W-:-:S15]  /*1441c0*/  HMMA.16816.F32 R32, R4, R2, R32 ;  /* 0x000000020420723c */ /* 0x004fde0000001820 */
[----:B------:R-:W-:-:S08]  /*1441d0*/  NOP ;  /* 0x0000000000007918 */ /* 0x000fd00000000000 */
[----:B------:R-:W-:Y:S04]  /*1441e0*/  STL.64 [R1+0x1910], R32 ;  /* 0x0019102001007387 */ /* 0x000fe80000100a00 */
[----:B------:R0:W-:Y:S04]  /*1441f0*/  STL.64 [R1+0x1918], R34 ;  /* 0x0019182201007387 */ /* 0x0001e80000100a00 */
[----:B0-----:R-:W2:Y:S04]  /*144200*/  LDL.LU.64 R34, [R1+0x95a8] ;  /* 0x0095a80001227983 */ /* 0x001ea80000300a00 */
[----:B------:R-:W2:Y:S04]  /*144210*/  LDL.LU.64 R32, [R1+0x95a0] ;  /* 0x0095a00001207983 */ /* 0x000ea80000300a00 */
[----:B------:R-:W-:Y:S04]  /*144220*/  STL [R1+0x94c4], R2 ;  /* 0x0094c40201007387 */ /* 0x000fe80000100800 */
[----:B------:R0:W-:Y:S04]  /*144230*/  STL [R1+0x94c0], R3 ;  /* 0x0094c00301007387 */ /* 0x0001e80000100800 */
[----:B0-----:R-:W3:Y:S02]  /*144240*/  LDL.64 R2, [R1+0x20] ;  /* 0x0000200001027983 */ /* 0x001ee40000100a00 */
[----:B---3--:R-:W-:Y:S02]  /*144250*/  HMMA.16816.F32 R4, R4, R2, R40 ;  /* 0x000000020404723c */ /* 0x008fe40000001828 */
[----:B------:R-:W3:Y:S04]  /*144260*/  LDL.LU.64 R42, [R1+0x9598] ;  /* 0x00959800012a7983 */ /* 0x000ee80000300a00 */
[----:B------:R-:W3:-:S15]  /*144270*/  LDL.LU.64 R40, [R1+0x9590] ;  /* 0x0095900001287983 */ /* 0x000ede0000300a00 */
[----:B------:R-:W-:-:S02]  /*144280*/  NOP ;  /* 0x0000000000007918 */ /* 0x000fc40000000000 */
[----:B------:R0:W-:Y:S04]  /*144290*/  STL.64 [R1+0x420], R4 ;  /* 0x0004200401007387 */ /* 0x0001e80000100a00 */
[----:B------:R1:W-:Y:S04]  /*1442a0*/  STL.64 [R1+0x428], R6 ;  /* 0x0004280601007387 */ /* 0x0003e80000100a00 */
[----:B0-----:R-:W2:Y:S04]  /*1442b0*/  LDL.LU.64 R4, [R1+0x28] ;  /* 0x0000280001047983 */ /* 0x001ea80000300a00 */
[----:B-1----:R-:W3:Y:S01]  /*1442c0*/  LDL.LU.64 R6, [R1+0x18] ;  /* 0x0000180001067983 */ /* 0x002ee20000300a00 */
[----:B------:R-:W-:-:S02]  /*1442d0*/  F2FP.F16.E5M2.UNPACK_B R28, R28 ;  /* 0x0000001cff1c723e */ /* 0x000fc400020004ff */
[----:B------:R-:W-:Y:S02]  /*1442e0*/  F2FP.F16.E5M2.UNPACK_B R29, R29 ;  /* 0x0000001dff1d723e */ /* 0x000fe400020004ff */
[----:B------:R-:W-:Y:S02]  /*1442f0*/  F2FP.F16.E5M2.UNPACK_B R30, R30 ;  /* 0x0000001eff1e723e */ /* 0x000fe400020004ff */
[----:B------:R-:W-:-:S07]  /*144300*/  F2FP.F16.E5M2.UNPACK_B R31, R31 ;  /* 0x0000001fff1f723e */ /* 0x000fce00020004ff */
[----:B----4-:R-:W-:Y:S01]  /*144310*/  HMMA.16816.F32 R52, R28, R8, R52 ;  /* 0x000000081c34723c */ /* 0x010fe20000001834 */
[----:B------:R-:W-:Y:S02]  /*144320*/  IMAD.MOV.U32 R11, RZ, RZ, R0 ;  /* 0x000000ffff0b7224 */ /* 0x000fe400078e0000 */
[----:B------:R-:W-:-:S03]  /*144330*/  IMAD.MOV.U32 R0, RZ, RZ, R3 ;  /* 0x000000ffff007224 */ /* 0x000fc600078e0003 */
[C---:B------:R-:W-:Y:S06]  /*144340*/  HMMA.16816.F32 R56, R28.reuse, R60, R56 ;  /* 0x0000003c1c38723c */ /* 0x040fec0000001838 */
[C---:B--2---:R-:W-:Y:S06]  /*144350*/  HMMA.16816.F32 R44, R28.reuse, R4, R44 ;  /* 0x000000041c2c723c */ /* 0x044fec000000182c */
[----:B---3--:R-:W-:Y:S01]  /*144360*/  HMMA.16816.F32 R48, R28, R6, R48 ;  /* 0x000000061c30723c */ /* 0x008fe20000001830 */
[----:B------:R-:W-:-:S02]  /*144370*/  IMAD.MOV.U32 R2, RZ, RZ, R4 ;  /* 0x000000ffff027224 */ /* 0x000fc400078e0004 */
[----:B------:R-:W-:-:S03]  /*144380*/  IMAD.MOV.U32 R3, RZ, RZ, R5 ;  /* 0x000000ffff037224 */ /* 0x000fc600078e0005 */
[----:B------:R-:W-:Y:S02]  /*144390*/  IMAD.MOV.U32 R5, RZ, RZ, R6 ;  /* 0x000000ffff057224 */ /* 0x000fe400078e0006 */
[----:B------:R-:W-:Y:S02]  /*1443a0*/  IMAD.MOV.U32 R4, RZ, RZ, R7 ;  /* 0x000000ffff047224 */ /* 0x000fe400078e0007 */
[----:B------:R-:W-:Y:S02]  /*1443b0*/  IMAD.MOV.U32 R7, RZ, RZ, R8 ;  /* 0x000000ffff077224 */ /* 0x000fe400078e0008 */
[----:B------:R-:W-:-:S05]  /*1443c0*/  IMAD.MOV.U32 R6, RZ, RZ, R9 ;  /* 0x000000ffff067224 */ /* 0x000fca00078e0009 */
        /* <DEDUP_REMOVED lines=18> */
[----:B------:R-:W-:Y:S04]  /*1444f0*/  STL.64 [R1+0x3e0], R56 ;  /* 0x0003e03801007387 */ /* 0x000fe80000100a00 */
[----:B------:R0:W-:Y:S01]  /*144500*/  STL.64 [R1+0x3e8], R58 ;  /* 0x0003e83a01007387 */ /* 0x0001e20000100a00 */
[----:B------:R-:W-:-:S02]  /*144510*/  IMAD.MOV.U32 R9, RZ, RZ, R60 ;  /* 0x000000ffff097224 */ /* 0x000fc400078e003c */
[----:B------:R-:W-:Y:S01]  /*144520*/  IMAD.MOV.U32 R8, RZ, RZ, R61 ;  /* 0x000000ffff087224 */ /* 0x000fe200078e003d */
[----:B0-----:R-:W3:Y:S04]  /*144530*/  LDL.LU.64 R58, [R1+0x9558] ;  /* 0x00955800013a7983 */ /* 0x001ee80000300a00 */
[----:B------:R-:W4:Y:S04]  /*144540*/  LDL.LU.64 R56, [R1+0x9550] ;  /* 0x0095500001387983 */ /* 0x000f280000300a00 */
[----:B------:R-:W3:Y:S01]  /*144550*/  LDL.LU.64 R60, [R1+0x9548] ;  /* 0x00954800013c7983 */ /* 0x000ee20000300a00 */
[----:B--2---:R-:W-:-:S15]  /*144560*/  HMMA.16816.F32 R4, R28, R10, R4 ;  /* 0x0000000a1c04723c */ /* 0x004fde0000001804 */
[----:B------:R-:W-:-:S08]  /*144570*/  NOP ;  /* 0x0000000000007918 */ /* 0x000fd00000000000 */
[----:B------:R-:W-:Y:S04]  /*144580*/  STL.64 [R1+0x3d0], R4 ;  /* 0x0003d00401007387 */ /* 0x000fe80000100a00 */
[----:B------:R3:W-:Y:S02]  /*144590*/  STL.64 [R1+0x3d8], R6 ;  /* 0x0003d80601007387 */ /* 0x0007e40000100a00 */
[C---:B---3--:R-:W-:Y:S06]  /*1445a0*/  HMMA.16816.F32 R4, R28.reuse, R60, R12 ;  /* 0x0000003c1c04723c */ /* 0x048fec000000180c */
[----:B------:R-:W-:-:S15]  /*1445b0*/  HMMA.16816.F32 R12, R28, R58, R16 ;  /* 0x0000003a1c0c723c */ /* 0x000fde0000001810 */
[----:B------:R-:W-:-:S02]  /*1445c0*/  NOP ;  /* 0x0000000000007918 */ /* 0x000fc40000000000 */
[----:B------:R-:W-:Y:S04]  /*1445d0*/  STL.64 [R1+0x3c0], R4 ;  /* 0x0003c00401007387 */ /* 0x000fe80000100a00 */
[----:B------:R4:W-:Y:S02]  /*1445e0*/  STL.64 [R1+0x3c8], R6 ;  /* 0x0003c80601007387 */ /* 0x0009e40000100a00 */
[C---:B----4-:R-:W-:Y:S02]  /*1445f0*/  HMMA.16816.F32 R4, R28.reuse, R56, R20 ;  /* 0x000000381c04723c */ /* 0x050fe40000001814 */
        /* <DEDUP_REMOVED lines=191> */
[----:B--2---:R-:W-:Y:S04]  /*1451f0*/  STL.64 [R1+0x9478], R20 ;  /* 0x0094781401007387 */ /* 0x004fe80000100a00 */
[----:B------:R-:W2:Y:S04]  /*145200*/  LDL.LU R16, [R1+0x21d0] ;  /* 0x0021d00001107983 */ /* 0x000ea80000300800 */
[----:B------:R-:W2:Y:S04]  /*145210*/  LDL.LU R17, [R1+0x21d4] ;  /* 0x0021d40001117983 */ /* 0x000ea80000300800 */
[----:B----4-:R-:W3:Y:S04]  /*145220*/  LDL.LU R18, [R1+0x21d8] ;  /* 0x0021d80001127983 */ /* 0x010ee80000300800 */
        /* <DEDUP_REMOVED lines=43> */
[----:B------:R-:W-:-:S02]  /*1454e0*/  IMAD.MOV.U32 R44, RZ, RZ, R2 ;  /* 0x000000ffff2c7224 */ /* 0x000fc400078e0002 */
[----:B------:R-:W-:Y:S01]  /*1454f0*/  IMAD.MOV.U32 R45, RZ, RZ, R3 ;  /* 0x000000ffff2d7224 */ /* 0x000fe200078e0003 */
        /* <DEDUP_REMOVED lines=20> */
[----:B--2---:R-:W-:-:S03]  /*145640*/  IMAD R4, R4, 0x100, R10 ;  /* 0x0000010004047824 */ /* 0x004fc600078e020a */
[----:B------:R-:W2:Y:S01]  /*145650*/  LDL.LU R10, [R1+0x94bc] ;  /* 0x0094bc00010a7983 */ /* 0x000ea20000300800 */
[----:B---3--:R-:W-:-:S03]  /*145660*/  IMAD R5, R5, 0x100, R11 ;  /* 0x0000010005057824 */ /* 0x008fc600078e020b */
[----:B------:R-:W2:Y:S01]  /*145670*/  LDL.LU R11, [R1+0x94b8] ;  /* 0x0094b800010b7983 */ /* 0x000ea20000300800 */
[----:B----4-:R-:W-:Y:S02]  /*145680*/  IMAD R6, R6, 0x100, R8 ;  /* 0x0000010006067824 */ /* 0x010fe400078e0208 */
[----:B------:R-:W-:Y:S01]  /*145690*/  IMAD R7, R7, 0x100, R9 ;  /* 0x0000010007077824 */ /* 0x000fe200078e0209 */
[----:B--2---:R-:W-:-:S15]  /*1456a0*/  HMMA.16816.F32 R36, R28, R10, R36 ;  /* 0x0000000a1c24723c */ /* 0x004fde0000001824 */
[----:B------:R-:W-:-:S08]  /*1456b0*/  NOP ;  /* 0x0000000000007918 */ /* 0x000fd00000000000 */
[----:B------:R-:W-:Y:S04]  /*1456c0*/  STL.64 [R1+0x250], R36 ;  /* 0x0002502401007387 */ /* 0x000fe80000100a00 */
[----:B------:R0:W-:Y:S04]  /*1456d0*/  STL.64 [R1+0x258], R38 ;  /* 0x0002582601007387 */ /* 0x0001e80000100a00 */
[----:B0-----:R-:W2:Y:S04]  /*1456e0*/  LDL.LU.64 R38, [R1+0x94b0] ;  /* 0x0094b00001267983 */ /* 0x001ea80000300a00 */
[----:B------:R-:W2:Y:S04]  /*1456f0*/  LDL.LU.64 R36, [R1+0x94a8] ;  /* 0x0094a80001247983 */ /* 0x000ea80000300a00 */
        /* <DEDUP_REMOVED lines=10> */
[----:B------:R0:W-:Y:S04]  /*1457a0*/  STL.64 [R1+0x93a0], R10 ;  /* 0x0093a00a01007387 */ /* 0x0001e80000100a00 */
[----:B0-----:R-:W4:Y:S04]  /*1457b0*/  LDL.LU R10, [R1] ;  /* 0x00000000010a7983 */ /* 0x001f280000300800 */
[----:B------:R-:W4:Y:S04]  /*1457c0*/  LDL.LU R11, [R1+0x4] ;  /* 0x00000400010b7983 */ /* 0x000f280000300800 */
[----:B------:R0:W-:Y:S04]  /*1457d0*/  STL.64 [R1+0x9398], R8 ;  /* 0x0093980801007387 */ /* 0x0001e80000100a00 */
[----:B0-----:R-:W2:Y:S01]  /*1457e0*/  LDL R8, [R1+0x20] ;  /* 0x0000200001087983 */ /* 0x001ea20000100800 */
[----:B------:R-:W-:Y:S01]  /*1457f0*/  IMAD.MOV.U32 R9, RZ, RZ, R0 ;  /* 0x000000ffff097224 */ /* 0x000fe200078e0000 */
[----:B------:R-:W-:Y:S01]  /*145800*/  HMMA.16816.F32 R16, R28, R2, R16 ;  /* 0x000000021c10723c */ /* 0x000fe20000001810 */
[----:B------:R-:W-:-:S02]  /*145810*/  F2FP.F16.E5M2.UNPACK_B R4, R4 ;  /* 0x00000004ff04723e */ /* 0x000fc400020004ff */
[----:B------:R-:W-:Y:S02]  /*145820*/  F2FP.F16.E5M2.UNPACK_B R5, R5 ;  /* 0x00000005ff05723e */ /* 0x000fe400020004ff */
[----:B------:R-:W-:Y:S02]  /*145830*/  F2FP.F16.E5M2.UNPACK_B R6, R6 ;  /* 0x00000006ff06723e */ /* 0x000fe400020004ff */
[----:B------:R-:W-:Y:S01]  /*145840*/  F2FP.F16.E5M2.UNPACK_B R7, R7 ;  /* 0x00000007ff07723e */ /* 0x000fe200020004ff */
[----:B------:R-:W3:Y:S06]  /*145850*/  LDL.LU R0, [R1+0x9498] ;  /* 0x0094980001007983 */ /* 0x000eec0000300800 */
[C---:B------:R-:W-:Y:S06]  /*145860*/  HMMA.16816.F32 R24, R4.reuse, R44, R24 ;  /* 0x0000002c0418723c */ /* 0x040fec0000001818 */
[C---:B------:R-:W-:Y:S06]  /*145870*/  HMMA.16816.F32 R44, R4.reuse, R46, R32 ;  /* 0x0000002e042c723c */ /* 0x040fec0000001820 */
[C---:B------:R-:W-:Y:S06]  /*145880*/  HMMA.16816.F32 R48, R4.reuse, R56, R48 ;  /* 0x000000380430723c */ /* 0x040fec0000001830 */
[----:B------:R-:W-:Y:S01]  /*145890*/  HMMA.16816.F32 R56, R4, R58, R52 ;  /* 0x0000003a0438723c */ /* 0x000fe20000001834 */
        /* <DEDUP_REMOVED lines=32> */
[----:B0-----:R-:W3:Y:S04]  /*145aa0*/  LDL.LU.64 R58, [R1+0x9420] ;  /* 0x00942000013a7983 */ /* 0x001ee80000300a00 */
[----:B------:R-:W2:Y:S01]  /*145ab0*/  LDL.LU.64 R56, [R1+0x9418] ;  /* 0x0094180001387983 */ /* 0x000ea20000300a00 */
[C---:B----4-:R-:W-:Y:S06]  /*145ac0*/  HMMA.16816.F32 R8, R4.reuse, R10, R28 ;  /* 0x0000000a0408723c */ /* 0x050fec000000181c */
[----:B------:R-:W-:-:S15]  /*145ad0*/  HMMA.16816.F32 R28, R4, R60, R12 ;  /* 0x0000003c041c723c */ /* 0x000fde000000180c */
[----:B------:R-:W-:-:S02]  /*145ae0*/  NOP ;  /* 0x0000000000007918 */ /* 0x000fc40000000000 */
[----:B------:R-:W-:Y:S04]  /*145af0*/  STL.64 [R1+0x1f0], R8 ;  /* 0x0001f00801007387 */ /* 0x000fe80000100a00 */
[----:B------:R2:W-:Y:S04]  /*145b00*/  STL.64 [R1+0x1f8], R10 ;  /* 0x0001f80a01007387 */ /* 0x0005e80000100a00 */
[----:B------:R-:W-:Y:S04]  /*145b10*/  STL.64 [R1+0x1e0], R28 ;  /* 0x0001e01c01007387 */ /* 0x000fe80000100a00 */
[----:B------:R-:W-:Y:S01]  /*145b20*/  STL.64 [R1+0x1e8], R30 ;  /* 0x0001e81e01007387 */ /* 0x000fe20000100a00 */
[C---:B---3--:R-:W-:Y:S06]  /*145b30*/  HMMA.16816.F32 R12, R4.reuse, R58, R16 ;  /* 0x0000003a040c723c */ /* 0x048fec0000001810 */
[C---:B--2---:R-:W-:Y:S06]  /*145b40*/  HMMA.16816.F32 R8, R4.reuse, R56, R20 ;  /* 0x000000380408723c */ /* 0x044fec0000001814 */
[C---:B------:R-:W-:Y:S11]  /*145b50*/  HMMA.16816.F32 R16, R4.reuse, R54, R24 ;  /* 0x000000360410723c */ /* 0x040ff60000001818 */
[----:B------:R-:W-:Y:S04]  /*145b60*/  STL.64 [R1+0x1d0], R12 ;  /* 0x0001d00c01007387 */ /* 0x000fe80000100a00 */
[----:B------:R0:W-:Y:S04]  /*145b70*/  STL.64 [R1+0x1d8], R14 ;  /* 0x0001d80e01007387 */ /* 0x0001e80000100a00 */
[----:B------:R-:W-:Y:S04]  /*145b80*/  STL.64 [R1+0x1c0], R8 ;  /* 0x0001c00801007387 */ /* 0x000fe80000100a00 */
[----:B------:R1:W-:Y:S01]  /*145b90*/  STL.64 [R1+0x1c8], R10 ;  /* 0x0001c80a01007387 */ /* 0x0003e20000100a00 */
[C---:B0-----:R-:W-:Y:S06]  /*145ba0*/  HMMA.16816.F32 R12, R4.reuse, R52, R32 ;  /* 0x00000034040c723c */ /* 0x041fec0000001820 */
[----:B-1----:R-:W-:Y:S01]  /*145bb0*/  HMMA.16816.F32 R8, R4, R50, R36 ;  /* 0x000000320408723c */ /* 0x002fe20000001824 */
[----:B------:R-:W-:Y:S04]  /*145bc0*/  STL.64 [R1+0x1b0], R16 ;  /* 0x0001b01001007387 */ /* 0x000fe80000100a00 */
[----:B------:R-:W-:Y:S04]  /*145bd0*/  STL.64 [R1+0x1b8], R18 ;  /* 0x0001b81201007387 */ /* 0x000fe80000100a00 */
[----:B------:R-:W2:Y:S08]  /*145be0*/  LDL.LU R52, [R1+0x2020] ;  /* 0x0020200001347983 */ /* 0x000eb00000300800 */
[----:B------:R-:W-:Y:S04]  /*145bf0*/  STL.64 [R1+0x1a0], R12 ;  /* 0x0001a00c01007387 */ /* 0x000fe80000100a00 */
[----:B------:R-:W-:Y:S04]  /*145c00*/  STL.64 [R1+0x1a8], R14 ;  /* 0x0001a80e01007387 */ /* 0x000fe80000100a00 */
[----:B------:R-:W-:Y:S04]  /*145c10*/  STL.64 [R1+0x190], R8 ;  /* 0x0001900801007387 */ /* 0x000fe80000100a00 */
[----:B------:R0:W-:Y:S04]  /*145c20*/  STL.64 [R1+0x198], R10 ;  /* 0x0001980a01007387 */ /* 0x0001e80000100a00 */
[----:B------:R-:W2:Y:S04]  /*145c30*/  LDL.LU R53, [R1+0x2024] ;  /* 0x0020240001357983 */ /* 0x000ea80000300800 */
[----:B------:R-:W3:Y:S01]  /*145c40*/  LDL.LU R54, [R1+0x2028] ;  /* 0x0020280001367983 */ /* 0x000ee20000300800 */
[----:B------:R-:W-:-:S03]  /*145c50*/  IMAD.MOV.U32 R55, RZ, RZ, R0 ;  /* 0x000000ffff377224 */ /* 0x000fc600078e0000 */
[----:B------:R-:W4:Y:S04]  /*145c60*/  LDL.LU R0, [R1+0x9410] ;  /* 0x0094100001007983 */ /* 0x000f280000300800 */
[----:B---3--:R-:W-:Y:S04]  /*145c70*/  STL.64 [R1+0x93c8], R54 ;  /* 0x0093c83601007387 */ /* 0x008fe80000100a00 */
[----:B--2---:R-:W-:Y:S04]  /*145c80*/  STL.64 [R1+0x93c0], R52 ;  /* 0x0093c03401007387 */ /* 0x004fe80000100a00 */
[----:B------:R-:W2:Y:S04]  /*145c90*/  LDL.LU R58, [R1+0x816c] ;  /* 0x00816c00013a7983 */ /* 0x000ea80000300800 */
[----:B------:R-:W3:Y:S04]  /*145ca0*/  LDL.LU R28, [R1+0x8168] ;  /* 0x00816800011c7983 */ /* 0x000ee80000300800 */
[----:B------:R-:W2:Y:S01]  /*145cb0*/  LDL.LU R59, [R1+0x8174] ;  /* 0x00817400013b7983 */ /* 0x000ea20000300800 */
[C---:B0-----:R-:W-:Y:S03]  /*145cc0*/  HMMA.16816.F32 R8, R4.reuse, R48, R40 ;  /* 0x000000300408723c */ /* 0x041fe60000001828 */
[----:B--2---:R-:W-:Y:S04]  /*145cd0*/  STL.64 [R1+0x93e0], R58 ;  /* 0x0093e03a01007387 */ /* 0x004fe80000100a00 */
[----:B------:R-:W3:Y:S04]  /*145ce0*/  LDL.LU R29, [R1+0x8170] ;  /* 0x00817000011d7983 */ /* 0x000ee80000300800 */
[----:B------:R-:W2:Y:S04]  /*145cf0*/  LDL.LU R60, [R1+0x817c] ;  /* 0x00817c00013c7983 */ /* 0x000ea80000300800 */
[----:B------:R-:W4:Y:S04]  /*145d00*/  LDL.LU R30, [R1+0x8178] ;  /* 0x00817800011e7983 */ /* 0x000f280000300800 */
[----:B------:R-:W2:Y:S04]  /*145d10*/  LDL.LU R61, [R1+0x8184] ;  /* 0x00818400013d7983 */ /* 0x000ea80000300800 */
[----:B------:R-:W4:Y:S04]  /*145d20*/  LDL.LU R31, [R1+0x8180] ;  /* 0x00818000011f7983 */ /* 0x000f280000300800 */
[----:B----4-:R-:W-:Y:S04]  /*145d30*/  STL.64 [R1+0x9408], R30 ;  /* 0x0094081e01007387 */ /* 0x010fe80000100a00 */
[----:B---3--:R0:W-:Y:S04]  /*145d40*/  STL.64 [R1+0x9400], R28 ;  /* 0x0094001c01007387 */ /* 0x0081e80000100a00 */
[----:B------:R-:W3:Y:S04]  /*145d50*/  LDL.LU R20, [R1+0x20e0] ;  /* 0x0020e00001147983 */ /* 0x000ee80000300800 */
        /* <DEDUP_REMOVED lines=33> */
[----:B-1----:R-:W3:Y:S04]  /*145f70*/  LDL.LU R8, [R1+0x2110] ;  /* 0x0021100001087983 */ /* 0x002ee80000300800 */
        /* <DEDUP_REMOVED lines=89> */
[----:B-1----:R-:W2:Y:S01]  /*146510*/  LDL.LU R26, [R1+0x20c8] ;  /* 0x0020c800011a7983 */ /* 0x002ea20000300800 */
[----:B----4-:R-:W-:-:S15]  /*146520*/  HMMA.16816.F32 R16, R4, R22, R16 ;  /* 0x000000160410723c */ /* 0x010fde0000001810 */
[----:B------:R-:W-:-:S08]  /*146530*/  NOP ;  /* 0x0000000000007918 */ /* 0x000fd00000000000 */
[----:B------:R-:W-:Y:S04]  /*146540*/  STL.64 [R1+0xd0], R16 ;  /* 0x0000d01001007387 */ /* 0x000fe80000100a00 */
[----:B------:R0:W-:Y:S04]  /*146550*/  STL.64 [R1+0xd8], R18 ;  /* 0x0000d81201007387 */ /* 0x0001e80000100a00 */
[----:B0-----:R-:W4:Y:S04]  /*146560*/  LDL.LU.64 R18, [R1+0x9360] ;  /* 0x0093600001127983 */ /* 0x001f280000300a00 */
[----:B------:R-:W3:Y:S01]  /*146570*/  LDL.LU.64 R16, [R1+0x9358] ;  /* 0x0093580001107983 */ /* 0x000ee20000300a00 */
[----:B------:R-:W-:-:S07]  /*146580*/  IMAD.MOV.U32 R27, RZ, RZ, R0 ;  /* 0x000000ffff1b7224 */ /* 0x000fce00078e0000 */
[C---:B--2---:R-:W-:Y:S01]  /*146590*/  HMMA.16816.F32 R20, R4.reuse, R20, R24 ;  /* 0x000000140414723c */ /* 0x044fe20000001818 */
[----:B------:R-:W-:Y:S02]  /*1465a0*/  IMAD R28, R28, 0x100, R58 ;  /* 0x000001001c1c7824 */ /* 0x000fe400078e023a */
[----:B------:R-:W-:Y:S02]  /*1465b0*/  IMAD R29, R29, 0x100, R59 ;  /* 0x000001001d1d7824 */ /* 0x000fe400078e023b */
[----:B------:R-:W-:Y:S02]  /*1465c0*/  IMAD R30, R30, 0x100, R60 ;  /* 0x000001001e1e7824 */ /* 0x000fe400078e023c */
[----:B------:R-:W-:Y:S01]  /*1465d0*/  IMAD R31, R31, 0x100, R61 ;  /* 0x000001001f1f7824 */ /* 0x000fe200078e023d */
[C---:B----4-:R-:W-:Y:S06]  /*1465e0*/  HMMA.16816.F32 R24, R4.reuse, R18, R32 ;  /* 0x000000120418723c */ /* 0x050fec0000001820 */
[----:B---3--:R-:W-:-:S15]  /*1465f0*/  HMMA.16816.F32 R16, R4, R16, R36 ;  /* 0x000000100410723c */ /* 0x008fde0000001824 */
[----:B------:R-:W-:-:S02]  /*146600*/  NOP ;  /* 0x0000000000007918 */ /* 0x000fc40000000000 */
[----:B------:R-:W-:Y:S04]  /*146610*/  STL.64 [R1+0xb0], R24 ;  /* 0x0000b01801007387 */ /* 0x000fe80000100a00 */
[----:B------:R-:W-:Y:S04]  /*146620*/  STL.64 [R1+0xc0], R20 ;  /* 0x0000c01401007387 */ /* 0x000fe80000100a00 */
[----:B------:R0:W-:Y:S02]  /*146630*/  STL.64 [R1+0xc8], R22 ;  /* 0x0000c81601007387 */ /* 0x0001e40000100a00 */
[C---:B0-----:R-:W-:Y:S01]  /*146640*/  HMMA.16816.F32 R20, R4.reuse, R14, R40 ;  /* 0x0000000e0414723c */ /* 0x041fe20000001828 */
[----:B------:R-:W-:Y:S01]  /*146650*/  IMAD.MOV.U32 R0, RZ, RZ, R27 ;  /* 0x000000ffff007224 */ /* 0x000fe200078e001b */
[----:B------:R-:W-:Y:S04]  /*146660*/  STL [R1+0xb8], R26 ;  /* 0x0000b81a01007387 */ /* 0x000fe80000100800 */
[----:B------:R-:W-:Y:S01]  /*146670*/  STL [R1+0x83c8], R0 ;  /* 0x0083c80001007387 */ /* 0x000fe20000100800 */
[----:B------:R-:W-:-:S15]  /*146680*/  HMMA.16816.F32 R12, R4, R12, R44 ;  /* 0x0000000c040c723c */ /* 0x000fde000000182c */
[----:B------:R-:W-:-:S01]  /*146690*/  NOP ;  /* 0x0000000000007918 */ /* 0x000fc20000000000 */
[----:B------:R-:W-:Y:S04]  /*1466a0*/  STL.64 [R1+0x90], R20 ;  /* 0x0000901401007387 */ /* 0x000fe80000100a00 */
[----:B------:R-:W-:Y:S04]  /*1466b0*/  STL.64 [R1+0xa0], R16 ;  /* 0x0000a01001007387 */ /* 0x000fe80000100a00 */
[----:B------:R0:W-:Y:S02]  /*1466c0*/  STL.64 [R1+0xa8], R18 ;  /* 0x0000a81201007387 */ /* 0x0001e40000100a00 */
[C---:B0-----:R-:W-:Y:S06]  /*1466d0*/  HMMA.16816.F32 R16, R4.reuse, R10, R48 ;  /* 0x0000000a0410723c */ /* 0x041fec0000001830 */
[----:B------:R-:W-:Y:S01]  /*1466e0*/  HMMA.16816.F32 R8, R4, R8, R52 ;  /* 0x000000080408723c */ /* 0x000fe20000001834 */
[----:B------:R-:W-:Y:S01]  /*1466f0*/  IMAD.MOV.U32 R0, RZ, RZ, R23 ;  /* 0x000000ffff007224 */ /* 0x000fe200078e0017 */
[----:B------:R-:W-:Y:S04]  /*146700*/  STL [R1+0x98], R22 ;  /* 0x0000981601007387 */ /* 0x000fe80000100800 */
[----:B------:R0:W-:Y:S11]  /*146710*/  STL [R1+0x8408], R0 ;  /* 0x0084080001007387 */ /* 0x0001f60000100800 */
[----:B------:R-:W-:Y:S01]  /*146720*/  STL.64 [R1+0x70], R16 ;  /* 0x0000701001007387 */ /* 0x000fe20000100a00 */
[----:B0-----:R-:W-:-:S03]  /*146730*/  IMAD.MOV.U32 R0, RZ, RZ, R19 ;  /* 0x000000ffff007224 */ /* 0x001fc600078e0013 */
[----:B------:R-:W-:Y:S04]  /*146740*/  STL.64 [R1+0x80], R12 ;  /* 0x0000800c01007387 */ /* 0x000fe80000100a00 */
[----:B------:R-:W-:Y:S04]  /*146750*/  STL.64 [R1+0x88], R14 ;  /* 0x0000880e01007387 */ /* 0x000fe80000100a00 */
[----:B------:R-:W-:Y:S04]  /*146760*/  STL [R1+0x78], R18 ;  /* 0x0000781201007387 */ /* 0x000fe80000100800 */
[----:B------:R0:W-:Y:S04]  /*146770*/  STL [R1+0x8430], R0 ;  /* 0x0084300001007387 */ /* 0x0001e80000100800 */
[----:B------:R-:W-:Y:S04]  /*146780*/  STL.64 [R1+0x60], R8 ;  /* 0x0000600801007387 */ /* 0x000fe80000100a00 */
[----:B------:R1:W-:Y:S01]  /*146790*/  STL [R1+0x68], R10 ;  /* 0x0000680a01007387 */ /* 0x0003e20000100800 */
[----:B0-----:R-:W-:-:S05]  /*1467a0*/  IMAD.MOV.U32 R0, RZ, RZ, R11 ;  /* 0x000000ffff007224 */ /* 0x001fca00078e000b */
[----:B------:R0:W-:Y:S04]  /*1467b0*/  STL [R1+0x8434], R0 ;  /* 0x0084340001007387 */ /* 0x0001e80000100800 */
        /* <DEDUP_REMOVED lines=42> */
[----:B------:R-:W-:-:S02]  /*146a60*/  F2FP.F16.E5M2.UNPACK_B R28, R28 ;  /* 0x0000001cff1c723e */ /* 0x000fc400020004ff */
[----:B------:R-:W-:Y:S02]  /*146a70*/  F2FP.F16.E5M2.UNPACK_B R29, R29 ;  /* 0x0000001dff1d723e */ /* 0x000fe400020004ff */
[----:B------:R-:W-:Y:S02]  /*146a80*/  F2FP.F16.E5M2.UNPACK_B R30, R30 ;  /* 0x0000001eff1e723e */ /* 0x000fe400020004ff */
[----:B------:R-:W-:Y:S01]  /*146a90*/  F2FP.F16.E5M2.UNPACK_B R31, R31 ;  /* 0x0000001fff1f723e */ /* 0x000fe200020004ff */
[C---:B--2---:R-:W-:Y:S06]  /*146aa0*/  HMMA.16816.F32 R12, R4.reuse, R2, R16 ;  /* 0x00000002040c723c */ /* 0x044fec0000001810 */
[----:B---3--:R-:W-:Y:S01]  /*146ab0*/  HMMA.16816.F32 R4, R4, R26, R20 ;  /* 0x0000001a0404723c */ /* 0x008fe20000001814 */
[----:B-1----:R-:W-:-:S02]  /*146ac0*/  F2FP.F16.E5M2.UNPACK_B R10, R24.H1 ;  /* 0x00000018ff0a723e */ /* 0x002fc400030004ff */
[----:B----4-:R-:W-:Y:S02]  /*146ad0*/  F2FP.F16.E5M2.UNPACK_B R11, R25.H1 ;  /* 0x00000019ff0b723e */ /* 0x010fe400030004ff */
[----:B------:R-:W-:Y:S02]  /*146ae0*/  F2FP.F16.E5M2.UNPACK_B R8, R36.H1 ;  /* 0x00000024ff08723e */ /* 0x000fe400030004ff */
[----:B------:R-:W-:-:S11]  /*146af0*/  F2FP.F16.E5M2.UNPACK_B R9, R37.H1 ;  /* 0x00000025ff09723e */ /* 0x000fd600030004ff */
[----:B0-----:R-:W-:Y:S01]  /*146b00*/  IMAD.MOV.U32 R0, RZ, RZ, R15 ;  /* 0x000000ffff007224 */ /* 0x001fe200078e000f */
[----:B------:R-:W-:Y:S04]  /*146b10*/  STL.64 [R1+0x50], R12 ;  /* 0x0000500c01007387 */ /* 0x000fe80000100a00 */
[----:B------:R-:W-:Y:S04]  /*146b20*/  STL [R1+0x58], R14 ;  /* 0x0000580e01007387 */ /* 0x000fe80000100800 */
[----:B------:R-:W-:Y:S04]  /*146b30*/  STL [R1+0x28], R10 ;  /* 0x0000280a01007387 */ /* 0x000fe80000100800 */
[----:B------:R-:W-:Y:S04]  /*146b40*/  STL [R1+0x84b8], R0 ;  /* 0x0084b80001007387 */ /* 0x000fe80000100800 */
[----:B------:R-:W-:Y:S04]  /*146b50*/  STL [R1+0x2c], R11 ;  /* 0x00002c0b01007387 */ /* 0x000fe80000100800 */
[----:B------:R-:W-:Y:S04]  /*146b60*/  STL.64 [R1+0x40], R4 ;  /* 0x0000400401007387 */ /* 0x000fe80000100a00 */
[----:B------:R0:W-:Y:S02]  /*146b70*/  STL.64 [R1+0x48], R6 ;  /* 0x0000480601007387 */ /* 0x0001e40000100a00 */
[C---:B0-----:R-:W-:Y:S06]  /*146b80*/  HMMA.16816.F32 R4, R28.reuse, R10, R32 ;  /* 0x0000000a1c04723c */ /* 0x041fec0000001820 */
[----:B------:R-:W-:-:S15]  /*146b90*/  HMMA.16816.F32 R12, R28, R8, R40 ;  /* 0x000000081c0c723c */ /* 0x000fde0000001828 */
[----:B------:R-:W-:-:S02]  /*146ba0*/  NOP ;  /* 0x0000000000007918 */ /* 0x000fc40000000000 */
[----:B------:R-:W-:Y:S04]  /*146bb0*/  STL.64 [R1+0x2000], R4 ;  /* 0x0020000401007387 */ /* 0x000fe80000100a00 */
[----:B------:R0:W-:Y:S04]  /*146bc0*/  STL.64 [R1+0x2008], R6 ;  /* 0x0020080601007387 */ /* 0x0001e80000100a00 */
[----:B------:R1:W-:Y:S01]  /*146bd0*/  STL.64 [R1+0x20], R8 ;  /* 0x0000200801007387 */ /* 0x0003e20000100a00 */
[----:B0-----:R-:W-:Y:S02]  /*146be0*/  F2FP.F16.E5M2.UNPACK_B R6, R38.H1 ;  /* 0x00000026ff06723e */ /* 0x001fe400030004ff */
[----:B------:R-:W-:-:S02]  /*146bf0*/  F2FP.F16.E5M2.UNPACK_B R7, R39.H1 ;  /* 0x00000027ff07723e */ /* 0x000fc400030004ff */
[----:B-1----:R-:W-:Y:S02]  /*146c00*/  F2FP.F16.E5M2.UNPACK_B R8, R48.H1 ;  /* 0x00000030ff08723e */ /* 0x002fe400030004ff */
[----:B------:R-:W-:Y:S01]  /*146c10*/  F2FP.F16.E5M2.UNPACK_B R9, R49.H1 ;  /* 0x00000031ff09723e */ /* 0x000fe200030004ff */
[----:B------:R-:W-:Y:S04]  /*146c20*/  STL [R1+0x18], R6 ;  /* 0x0000180601007387 */ /* 0x000fe80000100800 */
[----:B------:R-:W-:Y:S04]  /*146c30*/  STL.64 [R1+0x1ff0], R12 ;  /* 0x001ff00c01007387 */ /* 0x000fe80000100a00 */
[----:B------:R0:W-:Y:S01]  /*146c40*/  STL.64 [R1+0x1ff8], R14 ;  /* 0x001ff80e01007387 */ /* 0x0001e20000100a00 */
[C---:B------:R-:W-:Y:S06]  /*146c50*/  HMMA.16816.F32 R16, R28.reuse, R8, R52 ;  /* 0x000000081c10723c */ /* 0x040fec0000001834 */
[----:B0-----:R-:W-:Y:S06]  /*146c60*/  HMMA.16816.F32 R12, R28, R6, R44 ;  /* 0x000000061c0c723c */ /* 0x001fec000000182c */
[----:B------:R-:W-:-:S15]  /*146c70*/  STL [R1+0x1c], R7 ;  /* 0x00001c0701007387 */ /* 0x000fde0000100800 */
[----:B------:R-:W-:-:S02]  /*146c80*/  NOP ;  /* 0x0000000000007918 */ /* 0x000fc40000000000 */
[----:B------:R0:W-:Y:S04]  /*146c90*/  STL.64 [R1+0x1fe0], R12 ;  /* 0x001fe00c01007387 */ /* 0x0001e80000100a00 */
[----:B------:R-:W-:Y:S04]  /*146ca0*/  STL.64 [R1+0x1fe8], R14 ;  /* 0x001fe80e01007387 */ /* 0x000fe80000100a00 */
[----:B------:R-:W-:Y:S04]  /*146cb0*/  STL.64 [R1+0x10], R8 ;  /* 0x0000100801007387 */ /* 0x000fe80000100a00 */
[----:B------:R-:W-:Y:S04]  /*146cc0*/  STL.64 [R1+0x1fd0], R16 ;  /* 0x001fd01001007387 */ /* 0x000fe80000100a00 */
[----:B------:R1:W-:Y:S01]  /*146cd0*/  STL.64 [R1+0x1fd8], R18 ;  /* 0x001fd81201007387 */ /* 0x0003e20000100a00 */
[----:B0-----:R-:W-:-:S02]  /*146ce0*/  F2FP.F16.E5M2.UNPACK_B R12, R50.H1 ;  /* 0x00000032ff0c723e */ /* 0x001fc400030004ff */
[----:B------:R-:W-:-:S07]  /*146cf0*/  F2FP.F16.E5M2.UNPACK_B R13, R51.H1 ;  /* 0x00000033ff0d723e */ /* 0x000fce00030004ff */
[----:B-1----:R-:W-:Y:S01]  /*146d00*/  HMMA.16816.F32 R16, R28, R12, R56 ;  /* 0x0000000c1c10723c */ /* 0x002fe20000001838 */
[----:B------:R-:W-:Y:S02]  /*146d10*/  IMAD.MOV.U32 R2, RZ, RZ, R10 ;  /* 0x000000ffff027224 */ /* 0x000fe400078e000a */
[----:B------:R-:W-:Y:S01]  /*146d20*/  IMAD.MOV.U32 R0, RZ, RZ, R11 ;  /* 0x000000ffff007224 */ /* 0x000fe200078e000b */
[----:B------:R-:W-:Y:S02]  /*146d30*/  F2FP.F16.E5M2.UNPACK_B R10, R60.H1 ;  /* 0x0000003cff0a723e */ /* 0x000fe400030004ff */
[----:B------:R-:W-:Y:S01]  /*146d40*/  F2FP.F16.E5M2.UNPACK_B R11, R61.H1 ;  /* 0x0000003dff0b723e */ /* 0x000fe200030004ff */
[----:B------:R-:W-:-:S15]  /*146d50*/  STL.64 [R1+0x8], R12 ;  /* 0x0000080c01007387 */ /* 0x000fde0000100a00 */
[----:B------:R-:W-:-:S01]  /*146d60*/  NOP ;  /* 0x0000000000007918 */ /* 0x000fc20000000000 */
[----:B------:R0:W-:Y:S04]  /*146d70*/  STL.64 [R1+0x1fc0], R16 ;  /* 0x001fc01001007387 */ /* 0x0001e80000100a00 */
[----:B------:R1:W-:Y:S04]  /*146d80*/  STL.64 [R1+0x1fc8], R18 ;  /* 0x001fc81201007387 */ /* 0x0003e80000100a00 */
[----:B------:R-:W-:Y:S04]  /*146d90*/  STL.64 [R1], R10 ;  /* 0x0000000a01007387 */ /* 0x000fe80000100a00 */
        /* <DEDUP_REMOVED lines=42> */
[----:B------:R-:W-:-:S02]  /*147040*/  IMAD.MOV.U32 R4, RZ, RZ, R6 ;  /* 0x000000ffff047224 */ /* 0x000fc400078e0006 */
[----:B------:R-:W-:Y:S02]  /*147050*/  IMAD.MOV.U32 R3, RZ, RZ, R7 ;  /* 0x000000ffff037224 */ /* 0x000fe400078e0007 */
[----:B------:R-:W-:Y:S02]  /*147060*/  IMAD.MOV.U32 R6, RZ, RZ, R8 ;  /* 0x000000ffff067224 */ /* 0x000fe400078e0008 */
[----:B------:R-:W-:Y:S02]  /*147070*/  IMAD.MOV.U32 R7, RZ, RZ, R13 ;  /* 0x000000ffff077224 */ /* 0x000fe400078e000d */
[----:B------:R-:W-:-:S03]  /*147080*/  IMAD.MOV.U32 R5, RZ, RZ, R9 ;  /* 0x000000ffff057224 */ /* 0x000fc600078e0009 */
[----:B------:R-:W-:Y:S04]  /*147090*/  STL.64 [R1+0x9348], R6 ;  /* 0x0093480601007387 */ /* 0x000fe80000100a00 */
[----:B------:R4:W-:Y:S02]  /*1470a0*/  STL.64 [R1+0x9340], R4 ;  /* 0x0093400401007387 */ /* 0x0009e40000100a00 */
[----:B----4-:R-:W-:Y:S01]  /*1470b0*/  HMMA.16816.F32 R4, R28, R10, R24 ;  /* 0x0000000a1c04723c */ /* 0x010fe20000001818 */
[----:B--2---:R-:W-:Y:S02]  /*1470c0*/  F2FP.F16.E5M2.UNPACK_B R60, R60.H1 ;  /* 0x0000003cff3c723e */ /* 0x004fe400030004ff */
[----:B---3--:R-:W-:-:S15]  /*1470d0*/  F2FP.F16.E5M2.UNPACK_B R61, R61.H1 ;  /* 0x0000003dff3d723e */ /* 0x008fde00030004ff */
[----:B------:R-:W-:-:S05]  /*1470e0*/  NOP ;  /* 0x0000000000007918 */ /* 0x000fca0000000000 */
[----:B------:R-:W-:Y:S04]  /*1470f0*/  STL.64 [R1+0x1fb0], R4 ;  /* 0x001fb00401007387 */ /* 0x000fe80000100a00 */
[----:B------:R0:W-:Y:S02]  /*147100*/  STL.64 [R1+0x1fb8], R6 ;  /* 0x001fb80601007387 */ /* 0x0001e40000100a00 */
[----:B0-----:R-:W-:Y:S01]  /*147110*/  HMMA.16816.F32 R4, R28, R60, R16 ;  /* 0x0000003c1c04723c */ /* 0x001fe20000001810 */
[----:B------:R-:W-:Y:S01]  /*147120*/  IMAD.MOV.U32 R26, RZ, RZ, R10 ;  /* 0x000000ffff1a7224 */ /* 0x000fe200078e000a */
[----:B------:R-:W-:Y:S02]  /*147130*/  F2FP.F16.E5M2.UNPACK_B R58, R58.H1 ;  /* 0x0000003aff3a723e */ /* 0x000fe400030004ff */
[----:B------:R-:W-:-:S02]  /*147140*/  F2FP.F16.E5M2.UNPACK_B R59, R59.H1 ;  /* 0x0000003bff3b723e */ /* 0x000fc400030004ff */
[----:B------:R-:W-:Y:S04]  /*147150*/  STL [R1+0x9350], R26 ;  /* 0x0093501a01007387 */ /* 0x000fe80000100800 */
[----:B------:R-:W-:-:S13]  /*147160*/  STL [R1+0x9338], R61 ;  /* 0x0093383d01007387 */ /* 0x000fda0000100800 */
        /* <DEDUP_REMOVED lines=47> */
[----:B------:R-:W3:Y:S01]  /*147460*/  LDL.LU R47, [R1+0x37ac] ;  /* 0x0037ac00012f7983 */ /* 0x000ee20000300800 */
[----:B------:R-:W-:-:S02]  /*147470*/  F2FP.F16.E5M2.UNPACK_B R48, R48.H1 ;  /* 0x00000030ff30723e */ /* 0x000fc400030004ff */
[----:B------:R-:W-:Y:S01]  /*147480*/  F2FP.F16.E5M2.UNPACK_B R49, R49.H1 ;  /* 0x00000031ff31723e */ /* 0x000fe200030004ff */
        /* <DEDUP_REMOVED lines=35> */
[----:B0-----:R-:W4:Y:S04]  /*1476c0*/  LDL.LU R26, [R1+0x9350] ;  /* 0x00935000011a7983 */ /* 0x001f280000300800 */
[----:B------:R-:W-:Y:S04]  /*1476d0*/  STL.64 [R1+0x92d0], R50 ;  /* 0x0092d03201007387 */ /* 0x000fe80000100a00 */
[----:B------:R0:W-:Y:S04]  /*1476e0*/  STL.64 [R1+0x92c8], R48 ;  /* 0x0092c83001007387 */ /* 0x0001e80000100a00 */
[----:B0-----:R-:W4:Y:S04]  /*1476f0*/  LDL.LU R48, [R1+0x1f30] ;  /* 0x001f300001307983 */ /* 0x001f280000300800 */
[----:B------:R-:W4:Y:S04]  /*147700*/  LDL.LU R49, [R1+0x1f34] ;  /* 0x001f340001317983 */ /* 0x000f280000300800 */
[----:B------:R-:W4:Y:S04]  /*147710*/  LDL.LU R50, [R1+0x1f38] ;  /* 0x001f380001327983 */ /* 0x000f280000300800 */
[----:B------:R-:W4:Y:S01]  /*147720*/  LDL.LU R51, [R1+0x1f3c] ;  /* 0x001f3c0001337983 */ /* 0x000f220000300800 */
[----:B--2---:R-:W-:-:S02]  /*147730*/  F2FP.F16.E5M2.UNPACK_B R46, R46.H1 ;  /* 0x0000002eff2e723e */ /* 0x004fc400030004ff */
[----:B---3--:R-:W-:Y:S02]  /*147740*/  F2FP.F16.E5M2.UNPACK_B R47, R47.H1 ;  /* 0x0000002fff2f723e */ /* 0x008fe400030004ff */
[----:B------:R-:W-:Y:S02]  /*147750*/  F2FP.F16.E5M2.UNPACK_B R44, R44.H1 ;  /* 0x0000002cff2c723e */ /* 0x000fe400030004ff */
[----:B------:R-:W-:Y:S02]  /*147760*/  F2FP.F16.E5M2.UNPACK_B R45, R45.H1 ;  /* 0x0000002dff2d723e */ /* 0x000fe400030004ff */
[----:B------:R-:W-:Y:S02]  /*147770*/  F2FP.F16.E5M2.UNPACK_B R42, R42.H1 ;  /* 0x0000002aff2a723e */ /* 0x000fe400030004ff */
[----:B------:R-:W-:Y:S02]  /*147780*/  F2FP.F16.E5M2.UNPACK_B R43, R43.H1 ;  /* 0x0000002bff2b723e */ /* 0x000fe400030004ff */
[----:B------:R-:W-:-:S02]  /*147790*/  F2FP.F16.E5M2.UNPACK_B R40, R40.H1 ;  /* 0x00000028ff28723e */ /* 0x000fc400030004ff */
[----:B------:R-:W-:-:S07]  /*1477a0*/  F2FP.F16.E5M2.UNPACK_B R41, R41.H1 ;  /* 0x00000029ff29723e */ /* 0x000fce00030004ff */
[C---:B------:R-:W-:Y:S01]  /*1477b0*/  HMMA.16816.F32 R4, R28.reuse, R40, R4 ;  /* 0x000000281c04723c */ /* 0x040fe20000001804 */
[----:B------:R-:W-:Y:S02]  /*1477c0*/  F2FP.F16.E5M2.UNPACK_B R38, R38.H1 ;  /* 0x00000026ff26723e */ /* 0x000fe400030004ff */
[----:B------:R-:W-:Y:S02]  /*1477d0*/  F2FP.F16.E5M2.UNPACK_B R39, R39.H1 ;  /* 0x00000027ff27723e */ /* 0x000fe400030004ff */
[----:B------:R-:W-:Y:S02]  /*1477e0*/  F2FP.F16.E5M2.UNPACK_B R36, R36.H1 ;  /* 0x00000024ff24723e */ /* 0x000fe400030004ff */
[----:B------:R-:W-:Y:S02]  /*1477f0*/  F2FP.F16.E5M2.UNPACK_B R37, R37.H1 ;  /* 0x00000025ff25723e */ /* 0x000fe400030004ff */
[----:B------:R-:W-:Y:S02]  /*147800*/  F2FP.F16.E5M2.UNPACK_B R34, R34.H1 ;  /* 0x00000022ff22723e */ /* 0x000fe400030004ff */
[----:B------:R-:W-:Y:S01]  /*147810*/  F2FP.F16.E5M2.UNPACK_B R35, R35.H1 ;  /* 0x00000023ff23723e */ /* 0x000fe200030004ff */
[----:B----4-:R-:W-:-:S15]  /*147820*/  HMMA.16816.F32 R48, R28, R46, R48 ;  /* 0x0000002e1c30723c */ /* 0x010fde0000001830 */
[----:B------:R-:W-:-:S08]  /*147830*/  NOP ;  /* 0x0000000000007918 */ /* 0x000fd00000000000 */
        /* <DEDUP_REMOVED lines=63> */
[----:B------:R-:W-:-:S02]  /*147c30*/  F2FP.F16.E5M2.UNPACK_B R32, R32.H1 ;  /* 0x00000020ff20723e */ /* 0x000fc400030004ff */
[----:B------:R-:W-:Y:S01]  /*147c40*/  F2FP.F16.E5M2.UNPACK_B R33, R33.H1 ;  /* 0x00000021ff21723e */ /* 0x000fe200030004ff */
        /* <DEDUP_REMOVED lines=17> */
[----:B0-----:R-:W4:Y:S01]  /*147d60*/  LDL.LU.64 R6, [R1+0x9348] ;  /* 0x0093480001067983 */ /* 0x001f220000300a00 */
[----:B--2---:R-:W-:Y:S02]  /*147d70*/  F2FP.F16.E5M2.UNPACK_B R22, R22.H1 ;  /* 0x00000016ff16723e */ /* 0x004fe400030004ff */
[----:B---3--:R-:W-:Y:S01]  /*147d80*/  F2FP.F16.E5M2.UNPACK_B R23, R23.H1 ;  /* 0x00000017ff17723e */ /* 0x008fe200030004ff */
[----:B------:R-:W2:Y:S04]  /*147d90*/  LDL.LU.64 R4, [R1+0x9340] ;  /* 0x0093400001047983 */ /* 0x000ea80000300a00 */
[----:B------:R-:W-:Y:S04]  /*147da0*/  STL.64 [R1+0x92a0], R34 ;  /* 0x0092a02201007387 */ /* 0x000fe80000100a00 */
[----:B------:R0:W-:Y:S02]  /*147db0*/  STL.64 [R1+0x9298], R32 ;  /* 0x0092982001007387 */ /* 0x0001e40000100a00 */
[----:B0-----:R-:W-:Y:S01]  /*147dc0*/  HMMA.16816.F32 R32, R28, R22, R36 ;  /* 0x000000161c20723c */ /* 0x001fe20000001824 */
[----:B------:R-:W-:-:S02]  /*147dd0*/  F2FP.F16.E5M2.UNPACK_B R20, R20.H1 ;  /* 0x00000014ff14723e */ /* 0x000fc400030004ff */
[----:B------:R-:W-:Y:S02]  /*147de0*/  F2FP.F16.E5M2.UNPACK_B R21, R21.H1 ;  /* 0x00000015ff15723e */ /* 0x000fe400030004ff */
        /* <DEDUP_REMOVED lines=27> */
[----:B0-----:R-:W-:Y:S02]  /*147fa0*/  HMMA.16816.F32 R16, R28, R12, R56 ;  /* 0x0000000c1c10723c */ /* 0x001fe40000001838 */
[----:B------:R-:W-:Y:S04]  /*147fb0*/  STL.64 [R1+0x9260], R14 ;  /* 0x0092600e01007387 */ /* 0x000fe80000100a00 */
[----:B------:R-:W-:Y:S01]  /*147fc0*/  STL.64 [R1+0x9258], R12 ;  /* 0x0092580c01007387 */ /* 0x000fe20000100a00 */
[----:B------:R-:W-:-:S02]  /*147fd0*/  IMAD.MOV.U32 R58, RZ, RZ, R26 ;  /* 0x000000ffff3a7224 */ /* 0x000fc400078e001a */
[----:B------:R-:W-:Y:S02]  /*147fe0*/  IMAD.MOV.U32 R59, RZ, RZ, R9 ;  /* 0x000000ffff3b7224 */ /* 0x000fe400078e0009 */
[----:B------:R-:W-:-:S12]  /*147ff0*/  IMAD.MOV.U32 R56, RZ, RZ, R8 ;  /* 0x000000ffff387224 */ /* 0x000fd800078e0008 */
[----:B------:R-:W-:Y:S04]  /*148000*/  STL.64 [R1+0x1e80], R16 ;  /* 0x001e801001007387 */ /* 0x000fe80000100a00 */
[----:B------:R-:W-:Y:S04]  /*148010*/  STL.64 [R1+0x1e88], R18 ;  /* 0x001e881201007387 */ /* 0x000fe80000100a00 */
[----:B------:R-:W-:Y:S01]  /*148020*/  STL.64 [R1+0x9310], R58 ;  /* 0x0093103a01007387 */ /* 0x000fe20000100a00 */
[----:B----4-:R-:W-:-:S05]  /*148030*/  IMAD.MOV.U32 R57, RZ, RZ, R7 ;  /* 0x000000ffff397224 */ /* 0x010fca00078e0007 */
[----:B------:R-:W-:Y:S04]  /*148040*/  STL.64 [R1+0x9308], R56 ;  /* 0x0093083801007387 */ /* 0x000fe80000100a00 */
        /* <DEDUP_REMOVED lines=10> */
[----:B------:R-:W-:-:S02]  /*1480f0*/  IMAD R24, R24, 0x100, R61 ;  /* 0x0000010018187824 */ /* 0x000fc400078e023d */
[----:B--2---:R-:W-:Y:S02]  /*148100*/  IMAD.MOV.U32 R44, RZ, RZ, R4 ;  /* 0x000000ffff2c7224 */ /* 0x004fe400078e0004 */
[----:B------:R-:W-:Y:S02]  /*148110*/  IMAD R25, R27, 0x100, R25 ;  /* 0x000001001b197824 */ /* 0x000fe400078e0219 */
[----:B------:R-:W-:Y:S02]  /*148120*/  IMAD.MOV.U32 R46, RZ, RZ, R6 ;  /* 0x000000ffff2e7224 */ /* 0x000fe400078e0006 */
[----:B------:R-:W-:Y:S02]  /*148130*/  IMAD.MOV.U32 R47, RZ, RZ, R5 ;  /* 0x000000ffff2f7224 */ /* 0x000fe400078e0005 */
[----:B------:R-:W-:Y:S02]  /*148140*/  IMAD.MOV.U32 R33, RZ, RZ, R0 ;  /* 0x000000ffff217224 */ /* 0x000fe400078e0000 */
[----:B------:R-:W-:-:S02]  /*148150*/  IMAD.MOV.U32 R32, RZ, RZ, R2 ;  /* 0x000000ffff207224 */ /* 0x000fc400078e0002 */
[----:B------:R-:W-:Y:S01]  /*148160*/  IMAD.MOV.U32 R45, RZ, RZ, R3 ;  /* 0x000000ffff2d7224 */ /* 0x000fe200078e0003 */
[----:B----4-:R-:W-:Y:S04]  /*148170*/  STL.64 [R1+0x9330], R42 ;  /* 0x0093302a01007387 */ /* 0x010fe80000100a00 */
[----:B---3--:R1:W-:Y:S04]  /*148180*/  STL.64 [R1+0x9328], R40 ;  /* 0x0093282801007387 */ /* 0x0083e80000100a00 */
        /* <DEDUP_REMOVED lines=47> */
[----:B----4-:R-:W-:Y:S01]  /*148480*/  HMMA.16816.F32 R40, R28, R10, R40 ;  /* 0x0000000a1c28723c */ /* 0x010fe20000001828 */
[----:B---3--:R-:W-:-:S02]  /*148490*/  F2FP.F16.E5M2.UNPACK_B R8, R8.H1 ;  /* 0x00000008ff08723e */ /* 0x008fc400030004ff */
[----:B--2---:R-:W-:-:S07]  /*1484a0*/  F2FP.F16.E5M2.UNPACK_B R9, R9.H1 ;  /* 0x00000009ff09723e */ /* 0x004fce00030004ff */
[----:B------:R-:W-:Y:S01]  /*1484b0*/  HMMA.16816.F32 R48, R28, R8, R48 ;  /* 0x000000081c30723c */ /* 0x000fe20000001830 */
[----:B------:R-:W-:Y:S02]  /*1484c0*/  IMAD R26, R26, 0x100, R61 ;  /* 0x000001001a1a7824 */ /* 0x000fe400078e023d */
[----:B------:R-:W2:Y:S10]  /*1484d0*/  LDL.LU R61, [R1+0x9338] ;  /* 0x00933800013d7983 */ /* 0x000eb40000300800 */
[----:B------:R-:W-:Y:S04]  /*1484e0*/  STL.64 [R1+0x1e70], R40 ;  /* 0x001e702801007387 */ /* 0x000fe80000100a00 */
[----:B------:R0:W-:Y:S04]  /*1484f0*/  STL.64 [R1+0x1e78], R42 ;  /* 0x001e782a01007387 */ /* 0x0001e80000100a00 */
[----:B0-----:R-:W3:Y:S04]  /*148500*/  LDL.LU.64 R42, [R1+0x9330] ;  /* 0x00933000012a7983 */ /* 0x001ee80000300a00 */
[----:B------:R-:W3:Y:S04]  /*148510*/  LDL.LU.64 R40, [R1+0x9328] ;  /* 0x0093280001287983 */ /* 0x000ee80000300a00 */
[----:B------:R-:W-:Y:S04]  /*148520*/  STL.64 [R1+0x1e60], R48 ;  /* 0x001e603001007387 */ /* 0x000fe80000100a00 */
[----:B------:R0:W-:Y:S04]  /*148530*/  STL.64 [R1+0x1e68], R50 ;  /* 0x001e683201007387 */ /* 0x0001e80000100a00 */
[----:B0-----:R-:W4:Y:S04]  /*148540*/  LDL.LU.64 R50, [R1+0x9320] ;  /* 0x0093200001327983 */ /* 0x001f280000300a00 */
[----:B------:R-:W4:Y:S04]  /*148550*/  LDL.LU.64 R48, [R1+0x9318] ;  /* 0x0093180001307983 */ /* 0x000f280000300a00 */
[----:B------:R-:W-:Y:S04]  /*148560*/  STL.64 [R1+0x9240], R10 ;  /* 0x0092400a01007387 */ /* 0x000fe80000100a00 */
[----:B------:R0:W-:Y:S04]  /*148570*/  STL.64 [R1+0x9238], R8 ;  /* 0x0092380801007387 */ /* 0x0001e80000100a00 */
[----:B0-----:R-:W2:Y:S04]  /*148580*/  LDL.LU R8, [R1+0x2070] ;  /* 0x0020700001087983 */ /* 0x001ea80000300800 */
[----:B------:R-:W2:Y:S04]  /*148590*/  LDL.LU R9, [R1+0x2074] ;  /* 0x0020740001097983 */ /* 0x000ea80000300800 */
[----:B------:R-:W2:Y:S04]  /*1485a0*/  LDL.LU R10, [R1+0x2078] ;  /* 0x00207800010a7983 */ /* 0x000ea80000300800 */
[----:B------:R-:W2:Y:S01]  /*1485b0*/  LDL.LU R11, [R1+0x207c] ;  /* 0x00207c00010b7983 */ /* 0x000ea20000300800 */
[----:B------:R-:W-:-:S02]  /*1485c0*/  F2FP.F16.E5M2.UNPACK_B R6, R6.H1 ;  /* 0x00000006ff06723e */ /* 0x000fc400030004ff */
[----:B------:R-:W-:-:S07]  /*1485d0*/  F2FP.F16.E5M2.UNPACK_B R7, R7.H1 ;  /* 0x00000007ff07723e */ /* 0x000fce00030004ff */
[----:B------:R-:W-:-:S15]  /*1485e0*/  HMMA.16816.F32 R56, R28, R6, R56 ;  /* 0x000000061c38723c */ /* 0x000fde0000001838 */
[----:B------:R-:W-:-:S08]  /*1485f0*/  NOP ;  /* 0x0000000000007918 */ /* 0x000fd00000000000 */
[----:B------:R-:W-:Y:S04]  /*148600*/  STL.64 [R1+0x2050], R56 ;  /* 0x0020503801007387 */ /* 0x000fe80000100a00 */
[----:B------:R0:W-:Y:S04]  /*148610*/  STL.64 [R1+0x2058], R58 ;  /* 0x0020583a01007387 */ /* 0x0001e80000100a00 */
[----:B0-----:R-:W3:Y:S04]  /*148620*/  LDL.LU.64 R58, [R1+0x9310] ;  /* 0x00931000013a7983 */ /* 0x001ee80000300a00 */
[----:B------:R-:W4:Y:S01]  /*148630*/  LDL.LU.64 R56, [R1+0x9308] ;  /* 0x0093080001387983 */ /* 0x000f220000300a00 */
[----:B------:R-:W-:Y:S01]  /*148640*/  IMAD R27, R27, 0x100, R4 ;  /* 0x000001001b1b7824 */ /* 0x000fe200078e0204 */
[----:B------:R-:W-:-:S02]  /*148650*/  F2FP.F16.E5M2.UNPACK_B R4, R5.H1 ;  /* 0x00000005ff04723e */ /* 0x000fc400030004ff */
[----:B------:R-:W-:Y:S02]  /*148660*/  F2FP.F16.E5M2.UNPACK_B R5, R0.H1 ;  /* 0x00000000ff05723e */ /* 0x000fe400030004ff */
[----:B------:R-:W-:Y:S02]  /*148670*/  F2FP.F16.E5M2.UNPACK_B R2, R2.H1 ;  /* 0x00000002ff02723e */ /* 0x000fe400030004ff */
[----:B------:R-:W-:Y:S02]  /*148680*/  F2FP.F16.E5M2.UNPACK_B R3, R3.H1 ;  /* 0x00000003ff03723e */ /* 0x000fe400030004ff */
[----:B------:R-:W-:Y:S02]  /*148690*/  F2FP.F16.E5M2.UNPACK_B R24, R24 ;  /* 0x00000018ff18723e */ /* 0x000fe400020004ff */
[----:B------:R-:W-:Y:S02]  /*1486a0*/  F2FP.F16.E5M2.UNPACK_B R25, R25 ;  /* 0x00000019ff19723e */ /* 0x000fe400020004ff */
[----:B------:R-:W-:-:S02]  /*1486b0*/  F2FP.F16.E5M2.UNPACK_B R26, R26 ;  /* 0x0000001aff1a723e */ /* 0x000fc400020004ff */
[----:B------:R-:W-:Y:S01]  /*1486c0*/  F2FP.F16.E5M2.UNPACK_B R27, R27 ;  /* 0x0000001bff1b723e */ /* 0x000fe200020004ff */
[----:B------:R-:W-:Y:S04]  /*1486d0*/  STL.64 [R1+0x9250], R6 ;  /* 0x0092500601007387 */ /* 0x000fe80000100a00 */
[----:B------:R0:W-:Y:S01]  /*1486e0*/  STL.64 [R1+0x9248], R4 ;  /* 0x0092480401007387 */ /* 0x0001e20000100a00 */
[C---:B--2---:R-:W-:Y:S06]  /*1486f0*/  HMMA.16816.F32 R8, R28.reuse, R4, R8 ;  /* 0x000000041c08723c */ /* 0x044fec0000001808 */
[----:B0-----:R-:W-:Y:S06]  /*148700*/  HMMA.16816.F32 R4, R28, R2, R12 ;  /* 0x000000021c04723c */ /* 0x001fec000000180c */
[C---:B------:R-:W-:Y:S11]  /*148710*/  HMMA.16816.F32 R12, R24.reuse, R32, R16 ;  /* 0x00000020180c723c */ /* 0x040ff60000001810 */
[----:B------:R-:W-:Y:S04]  /*148720*/  STL.64 [R1+0x2040], R8 ;  /* 0x0020400801007387 */ /* 0x000fe80000100a00 */
[----:B------:R0:W-:Y:S04]  /*148730*/  STL.64 [R1+0x2048], R10 ;  /* 0x0020480a01007387 */ /* 0x0001e80000100a00 */
[----:B------:R-:W-:Y:S04]  /*148740*/  STL.64 [R1+0x1e50], R4 ;  /* 0x001e500401007387 */ /* 0x000fe80000100a00 */
[----:B------:R-:W-:Y:S04]  /*148750*/  STL.64 [R1+0x1e58], R6 ;  /* 0x001e580601007387 */ /* 0x000fe80000100a00 */
[----:B------:R-:W-:Y:S04]  /*148760*/  STL.64 [R1+0x1e40], R12 ;  /* 0x001e400c01007387 */ /* 0x000fe80000100a00 */
[----:B------:R1:W-:Y:S01]  /*148770*/  STL.64 [R1+0x1e48], R14 ;  /* 0x001e480e01007387 */ /* 0x0003e20000100a00 */
[C---:B0-----:R-:W-:Y:S06]  /*148780*/  HMMA.16816.F32 R8, R24.reuse, R34, R20 ;  /* 0x000000221808723c */ /* 0x041fec0000001814 */
[C---:B-1----:R-:W-:Y:S06]  /*148790*/  HMMA.16816.F32 R12, R24.reuse, R44, R36 ;  /* 0x0000002c180c723c */ /* 0x042fec0000001824 */
[C---:B----4-:R-:W-:Y:S11]  /*1487a0*/  HMMA.16816.F32 R16, R24.reuse, R56, R48 ;  /* 0x000000381810723c */ /* 0x050ff60000001830 */
[----:B------:R-:W-:Y:S04]  /*1487b0*/  STL.64 [R1+0x1e30], R8 ;  /* 0x001e300801007387 */ /* 0x000fe80000100a00 */
[----:B------:R3:W-:Y:S04]  /*1487c0*/  STL.64 [R1+0x1e38], R10 ;  /* 0x001e380a01007387 */ /* 0x0007e80000100a00 */
[----:B------:R-:W-:Y:S04]  /*1487d0*/  STL.64 [R1+0x1e20], R12 ;  /* 0x001e200c01007387 */ /* 0x000fe80000100a00 */
[----:B------:R0:W-:Y:S01]  /*1487e0*/  STL.64 [R1+0x1e28], R14 ;  /* 0x001e280e01007387 */ /* 0x0001e20000100a00 */
[C---:B---3--:R-:W-:Y:S06]  /*1487f0*/  HMMA.16816.F32 R8, R24.reuse, R46, R40 ;  /* 0x0000002e1808723c */ /* 0x048fec0000001828 */
[----:B0-----:R-:W-:-:S15]  /*148800*/  HMMA.16816.F32 R12, R24, R58, R52 ;  /* 0x0000003a180c723c */ /* 0x001fde0000001834 */
        /* <DEDUP_REMOVED lines=274> */
[----:B----4-:R-:W-:-:S15]  /*149930*/  HMMA.16816.F32 R8, R24, R4, R40 ;  /* 0x000000041808723c */ /* 0x010fde0000001828 */
[----:B------:R-:W-:-:S02]  /*149940*/  NOP ;  /* 0x0000000000007918 */ /* 0x000fc40000000000 */
[----:B------:R-:W-:Y:S04]  /*149950*/  STL.64 [R1+0x2890], R12 ;  /* 0x0028900c01007387 */ /* 0x000fe80000100a00 */
[----:B------:R-:W-:Y:S04]  /*149960*/  STL.64 [R1+0x2898], R14 ;  /* 0x0028980e01007387 */ /* 0x000fe80000100a00 */
[----:B------:R-:W-:Y:S04]  /*149970*/  STL.64 [R1+0x91f0], R6 ;  /* 0x0091f00601007387 */ /* 0x000fe80000100a00 */
[----:B------:R0:W-:Y:S02]  /*149980*/  STL.64 [R1+0x91e8], R4 ;  /* 0x0091e80401007387 */ /* 0x0001e40000100a00 */
[----:B0-----:R-:W-:Y:S02]  /*149990*/  HMMA.16816.F32 R4, R24, R2, R44 ;  /* 0x000000021804723c */ /* 0x001fe4000000182c */
[----:B------:R-:W-:Y:S04]  /*1499a0*/  STL.64 [R1+0x2880], R8 ;  /* 0x0028800801007387 */ /* 0x000fe80000100a00 */
[----:B------:R0:W-:Y:S04]  /*1499b0*/  STL.64 [R1+0x2888], R10 ;  /* 0x0028880a01007387 */ /* 0x0001e80000100a00 */
[----:B------:R-:W-:Y:S04]  /*1499c0*/  STL [R1+0x9134], R2 ;  /* 0x0091340201007387 */ /* 0x000fe80000100800 */
[----:B------:R-:W-:Y:S01]  /*1499d0*/  STL [R1+0x9130], R3 ;  /* 0x0091300301007387 */ /* 0x000fe20000100800 */
[C---:B0-----:R-:W-:Y:S08]  /*1499e0*/  HMMA.16816.F32 R8, R28.reuse, R56, R48 ;  /* 0x000000381c08723c */ /* 0x041ff00000001830 */
[----:B------:R-:W-:Y:S04]  /*1499f0*/  STL.64 [R1+0x25a0], R4 ;  /* 0x0025a00401007387 */ /* 0x000fe80000100a00 */
[----:B------:R0:W-:Y:S02]  /*149a00*/  STL.64 [R1+0x25a8], R6 ;  /* 0x0025a80601007387 */ /* 0x0001e40000100a00 */
[----:B0-----:R-:W-:Y:S09]  /*149a10*/  HMMA.16816.F32 R4, R28, R58, R52 ;  /* 0x0000003a1c04723c */ /* 0x001ff20000001834 */
[----:B------:R-:W-:Y:S04]  /*149a20*/  STL.64 [R1+0x2590], R8 ;  /* 0x0025900801007387 */ /* 0x000fe80000100a00 */
[----:B------:R-:W-:Y:S04]  /*149a30*/  STL.64 [R1+0x2598], R10 ;  /* 0x0025980a01007387 */ /* 0x000fe80000100a00 */
[----:B------:R-:W2:Y:S06]  /*149a40*/  LDL.LU R12, [R1+0x1b20] ;  /* 0x001b2000010c7983 */ /* 0x000eac0000300800 */
        /* <DEDUP_REMOVED lines=13> */
[----:B------:R-:W3:Y:S04]  /*149b20*/  LDL.LU R52, [R1+0x1bc0] ;  /* 0x001bc00001347983 */ /* 0x000ee80000300800 */
[----:B------:R-:W3:Y:S04]  /*149b30*/  LDL.LU R53, [R1+0x1bc4] ;  /* 0x001bc40001357983 */ /* 0x000ee80000300800 */
[----:B------:R-:W2:Y:S04]  /*149b40*/  LDL.LU R54, [R1+0x1bc8] ;  /* 0x001bc80001367983 */ /* 0x000ea80000300800 */
[----:B------:R-:W2:Y:S04]  /*149b50*/  LDL.LU R55, [R1+0x1bcc] ;  /* 0x001bcc0001377983 */ /* 0x000ea80000300800 */
[----:B--2---:R-:W-:Y:S04]  /*149b60*/  STL.64 [R1+0x9220], R54 ;  /* 0x0092203601007387 */ /* 0x004fe80000100a00 */
[----:B---3--:R-:W-:Y:S04]  /*149b70*/  STL.64 [R1+0x9218], R52 ;  /* 0x0092183401007387 */ /* 0x008fe80000100a00 */
        /* <DEDUP_REMOVED lines=8> */
[----:B------:R-:W3:Y:S04]  /*149c00*/  LDL R23, [R1+0x4] ;  /* 0x0000040001177983 */ /* 0x000ee80000100800 */
[----:B0-----:R-:W3:Y:S04]  /*149c10*/  LDL.LU R4, [R1+0x1bf0] ;  /* 0x001bf00001047983 */ /* 0x001ee80000300800 */
[----:B------:R-:W3:Y:S04]  /*149c20*/  LDL.LU R5, [R1+0x1bf4] ;  /* 0x001bf40001057983 */ /* 0x000ee80000300800 */
[----:B-1----:R-:W3:Y:S04]  /*149c30*/  LDL.LU R6, [R1+0x1bf8] ;  /* 0x001bf80001067983 */ /* 0x002ee80000300800 */
[----:B------:R-:W3:Y:S04]  /*149c40*/  LDL.LU R7, [R1+0x1bfc] ;  /* 0x001bfc0001077983 */ /* 0x000ee80000300800 */
[----:B------:R-:W3:Y:S04]  /*149c50*/  LDL R20, [R1+0x8] ;  /* 0x0000080001147983 */ /* 0x000ee80000100800 */
[----:B------:R-:W3:Y:S04]  /*149c60*/  LDL R21, [R1+0xc] ;  /* 0x00000c0001157983 */ /* 0x000ee80000100800 */
[----:B------:R-:W3:Y:S04]  /*149c70*/  LDL.LU R12, [R1+0x1c00] ;  /* 0x001c0000010c7983 */ /* 0x000ee80000300800 */
[----:B------:R-:W3:Y:S04]  /*149c80*/  LDL.LU R13, [R1+0x1c04] ;  /* 0x001c0400010d7983 */ /* 0x000ee80000300800 */
[----:B------:R-:W3:Y:S04]  /*149c90*/  LDL.LU R14, [R1+0x1c08] ;  /* 0x001c0800010e7983 */ /* 0x000ee80000300800 */
[----:B------:R-:W3:Y:S04]  /*149ca0*/  LDL.LU R15, [R1+0x1c0c] ;  /* 0x001c0c00010f7983 */ /* 0x000ee80000300800 */
[----:B----4-:R-:W4:Y:S04]  /*149cb0*/  LDL R26, [R1+0x10] ;  /* 0x00001000011a7983 */ /* 0x010f280000100800 */
[----:B------:R-:W4:Y:S04]  /*149cc0*/  LDL R27, [R1+0x14] ;  /* 0x00001400011b7983 */ /* 0x000f280000100800 */
[----:B--2---:R-:W2:Y:S04]  /*149cd0*/  LDL.LU R32, [R1+0x1c20] ;  /* 0x001c200001207983 */ /* 0x004ea80000300800 */
[----:B------:R-:W2:Y:S04]  /*149ce0*/  LDL.LU R33, [R1+0x1c24] ;  /* 0x001c240001217983 */ /* 0x000ea80000300800 */
[----:B------:R-:W2:Y:S04]  /*149cf0*/  LDL.LU R34, [R1+0x1c28] ;  /* 0x001c280001227983 */ /* 0x000ea80000300800 */
[----:B------:R-:W2:Y:S04]  /*149d00*/  LDL.LU R35, [R1+0x1c2c] ;  /* 0x001c2c0001237983 */ /* 0x000ea80000300800 */
[----:B------:R-:W2:Y:S04]  /*149d10*/  LDL.64 R24, [R1+0x18] ;  /* 0x0000180001187983 */ /* 0x000ea80000100a00 */
        /* <DEDUP_REMOVED lines=32> */
[----:B--2---:R-:W-:Y:S06]  /*149f20*/  HMMA.16816.F32 R32, R28, R24, R32 ;  /* 0x000000181c20723c */ /* 0x004fec0000001820 */
[----:B------:R-:W-:-:S02]  /*149f30*/  IMAD.MOV.U32 R2, RZ, RZ, R24 ;  /* 0x000000ffff027224 */ /* 0x000fc400078e0018 */
[----:B------:R-:W-:Y:S02]  /*149f40*/  IMAD.MOV.U32 R3, RZ, RZ, R25 ;  /* 0x000000ffff037224 */ /* 0x000fe400078e0019 */
[C---:B----4-:R-:W-:Y:S06]  /*149f50*/  HMMA.16816.F32 R24, R28.reuse, R26, R52 ;  /* 0x0000001a1c18723c */ /* 0x050fec0000001834 */
[C---:B---3--:R-:W-:Y:S06]  /*149f60*/  HMMA.16816.F32 R12, R28.reuse, R20, R12 ;  /* 0x000000141c0c723c */ /* 0x048fec000000180c */
        /* <DEDUP_REMOVED lines=150> */
[C---:B----4-:R-:W-:Y:S11]  /*14a8d0*/  HMMA.16816.F32 R8, R28.reuse, R22, R8 ;  /* 0x000000161c08723c */ /* 0x050ff60000001808 */
        /* <DEDUP_REMOVED lines=31> */
[----:B------:R-:W2:Y:S01]  /*14aad0*/  LDL.LU.64 R12, [R1+0x9138] ;  /* 0x00913800010c7983 */ /* 0x000ea20000300a00 */
[----:B----4-:R-:W-:Y:S03]  /*14aae0*/  HMMA.16816.F32 R20, R28, R16, R20 ;  /* 0x000000101c14723c */ /* 0x010fe60000001814 */
[----:B------:R-:W-:Y:S04]  /*14aaf0*/  STL.64 [R1+0x9028], R18 ;  /* 0x0090281201007387 */ /* 0x000fe80000100a00 */
[----:B------:R-:W-:-:S15]  /*14ab00*/  STL.64 [R1+0x9020], R16 ;  /* 0x0090201001007387 */ /* 0x000fde0000100a00 */
[----:B------:R-:W-:-:S01]  /*14ab10*/  NOP ;  /* 0x0000000000007918 */ /* 0x000fc20000000000 */
[----:B------:R-:W-:Y:S04]  /*14ab20*/  STL.64 [R1+0x2410], R20 ;  /* 0x0024101401007387 */ /* 0x000fe80000100a00 */
[----:B------:R3:W-:Y:S01]  /*14ab30*/  STL.64 [R1+0x2418], R22 ;  /* 0x0024181601007387 */ /* 0x0007e20000100a00 */
        /* <DEDUP_REMOVED lines=8> */
[C---:B---3--:R-:W-:Y:S06]  /*14abc0*/  HMMA.16816.F32 R20, R28.reuse, R14, R32 ;  /* 0x0000000e1c14723c */ /* 0x048fec0000001820 */
[----:B------:R-:W-:Y:S01]  /*14abd0*/  STL.64 [R1+0x9048], R14 ;  /* 0x0090480e01007387 */ /* 0x000fe20000100a00 */
[----:B--2---:R-:W-:-:S15]  /*14abe0*/  HMMA.16816.F32 R16, R28, R12, R36 ;  /* 0x0000000c1c10723c */ /* 0x004fde0000001824 */
        /* <DEDUP_REMOVED lines=40> */
[----:B-1----:R-:W2:Y:S04]  /*14ae70*/  LDL.LU R10, [R1+0x1848] ;  /* 0x00184800010a7983 */ /* 0x002ea80000300800 */
[----:B------:R-:W2:Y:S04]  /*14ae80*/  LDL.LU R11, [R1+0x184c] ;  /* 0x00184c00010b7983 */ /* 0x000ea80000300800 */
[----:B--2---:R0:W-:Y:S04]  /*14ae90*/  STL.64 [R1+0x9108], R10 ;  /* 0x0091080a01007387 */ /* 0x0041e80000100a00 */
[----:B----4-:R-:W-:Y:S04]  /*14aea0*/  STL.64 [R1+0x9100], R8 ;  /* 0x0091000801007387 */ /* 0x010fe80000100a00 */
[----:B------:R-:W2:Y:S04]  /*14aeb0*/  LDL.LU R44, [R1+0x1890] ;  /* 0x00189000012c7983 */ /* 0x000ea80000300800 */
[----:B------:R-:W2:Y:S04]  /*14aec0*/  LDL.LU R45, [R1+0x1894] ;  /* 0x00189400012d7983 */ /* 0x000ea80000300800 */
[----:B------:R-:W4:Y:S04]  /*14aed0*/  LDL.LU R46, [R1+0x1898] ;  /* 0x00189800012e7983 */ /* 0x000f280000300800 */
[----:B------:R-:W4:Y:S01]  /*14aee0*/  LDL.LU R47, [R1+0x189c] ;  /* 0x00189c00012f7983 */ /* 0x000f220000300800 */
[----:B------:R-:W-:-:S02]  /*14aef0*/  IMAD.MOV.U32 R42, RZ, RZ, R2 ;  /* 0x000000ffff2a7224 */ /* 0x000fc400078e0002 */
[----:B------:R-:W-:Y:S01]  /*14af00*/  IMAD.MOV.U32 R43, RZ, RZ, R3 ;  /* 0x000000ffff2b7224 */ /* 0x000fe200078e0003 */
[----:B----4-:R-:W-:Y:S04]  /*14af10*/  STL.64 [R1+0x9118], R46 ;  /* 0x0091182e01007387 */ /* 0x010fe80000100a00 */
[----:B--2---:R1:W-:Y:S04]  /*14af20*/  STL.64 [R1+0x9110], R44 ;  /* 0x0091102c01007387 */ /* 0x0043e80000100a00 */
        /* <DEDUP_REMOVED lines=10> */
[----:B0-----:R-:W4:Y:S04]  /*14afd0*/  LDL R10, [R1+0x28] ;  /* 0x00002800010a7983 */ /* 0x001f280000100800 */
[----:B------:R-:W2:Y:S04]  /*14afe0*/  LDL.LU R24, [R1+0x18d0] ;  /* 0x0018d00001187983 */ /* 0x000ea80000300800 */
[----:B------:R-:W2:Y:S04]  /*14aff0*/  LDL.LU R25, [R1+0x18d4] ;  /* 0x0018d40001197983 */ /* 0x000ea80000300800 */
[----:B------:R-:W2:Y:S04]  /*14b000*/  LDL.LU R26, [R1+0x18d8] ;  /* 0x0018d800011a7983 */ /* 0x000ea80000300800 */
[----:B------:R-:W2:Y:S04]  /*14b010*/  LDL.LU R27, [R1+0x18dc] ;  /* 0x0018dc00011b7983 */ /* 0x000ea80000300800 */
[----:B-1----:R-:W4:Y:S04]  /*14b020*/  LDL.LU R44, [R1+0x18c0] ;  /* 0x0018c000012c7983 */ /* 0x002f280000300800 */
[----:B------:R-:W4:Y:S04]  /*14b030*/  LDL.LU R45, [R1+0x18c4] ;  /* 0x0018c400012d7983 */ /* 0x000f280000300800 */
[----:B------:R-:W4:Y:S04]  /*14b040*/  LDL.LU R46, [R1+0x18c8] ;  /* 0x0018c800012e7983 */ /* 0x000f280000300800 */
[----:B------:R-:W4:Y:S04]  /*14b050*/  LDL.LU R47, [R1+0x18cc] ;  /* 0x0018cc00012f7983 */ /* 0x000f280000300800 */
[----:B------:R-:W3:Y:S04]  /*14b060*/  LDL.64 R40, [R1+0x20] ;  /* 0x0000200001287983 */ /* 0x000ee80000100a00 */
        /* <DEDUP_REMOVED lines=28> */
[----:B--2---:R-:W-:Y:S03]  /*14b230*/  HMMA.16816.F32 R28, R28, R2, R24 ;  /* 0x000000021c1c723c */ /* 0x004fe60000001818 */
[----:B------:R-:W4:Y:S04]  /*14b240*/  LDL.LU.64 R26, [R1+0x9128] ;  /* 0x00912800011a7983 */ /* 0x000f280000300a00 */
[----:B------:R-:W4:Y:S01]  /*14b250*/  LDL.LU.64 R24, [R1+0x9120] ;  /* 0x0091200001187983 */ /* 0x000f220000300a00 */
[----:B------:R-:W-:-:S15]  /*14b260*/  IMAD.MOV.U32 R11, RZ, RZ, R0 ;  /* 0x000000ffff0b7224 */ /* 0x000fde00078e0000 */
[----:B------:R0:W-:Y:S04]  /*14b270*/  STL.64 [R1+0x23c0], R28 ;  /* 0x0023c01c01007387 */ /* 0x0001e80000100a00 */
[----:B------:R-:W-:Y:S04]  /*14b280*/  STL.64 [R1+0x23c8], R30 ;  /* 0x0023c81e01007387 */ /* 0x000fe80000100a00 */
[----:B0-----:R-:W2:Y:S01]  /*14b290*/  LDL.64 R28, [R1] ;  /* 0x00000000011c7983 */ /* 0x001ea20000100a00 */
[C---:B----4-:R-:W-:Y:S03]  /*14b2a0*/  HMMA.16816.F32 R8, R24.reuse, R10, R44 ;  /* 0x0000000a1808723c */ /* 0x050fe6000000182c */
[----:B------:R-:W4:Y:S04]  /*14b2b0*/  LDL.LU.64 R46, [R1+0x9118] ;  /* 0x00911800012e7983 */ /* 0x000f280000300a00 */
[----:B------:R-:W4:Y:S01]  /*14b2c0*/  LDL.LU.64 R44, [R1+0x9110] ;  /* 0x00911000012c7983 */ /* 0x000f220000300a00 */
[----:B---3--:R-:W-:Y:S06]  /*14b2d0*/  HMMA.16816.F32 R16, R24, R40, R16 ;  /* 0x000000281810723c */ /* 0x008fec0000001810 */
[----:B------:R-:W-:-:S02]  /*14b2e0*/  IMAD.MOV.U32 R0, RZ, RZ, R41 ;  /* 0x000000ffff007224 */ /* 0x000fc400078e0029 */
[C---:B------:R-:W-:Y:S06]  /*14b2f0*/  HMMA.16816.F32 R40, R24.reuse, R42, R32 ;  /* 0x0000002a1828723c */ /* 0x040fec0000001820 */
[C---:B------:R-:W-:Y:S06]  /*14b300*/  HMMA.16816.F32 R48, R24.reuse, R4, R48 ;  /* 0x000000041830723c */ /* 0x040fec0000001830 */
[C---:B------:R-:W-:Y:S01]  /*14b310*/  HMMA.16816.F32 R56, R24.reuse, R60, R56 ;  /* 0x0000003c1838723c */ /* 0x040fe20000001838 */
[----:B------:R-:W-:Y:S04]  /*14b320*/  STL.64 [R1+0x23b0], R8 ;  /* 0x0023b00801007387 */ /* 0x000fe80000100a00 */
[----:B------:R0:W-:Y:S01]  /*14b330*/  STL.64 [R1+0x23b8], R10 ;  /* 0x0023b80a01007387 */ /* 0x0001e20000100a00 */
[----:B--2---:R-:W-:Y:S03]  /*14b340*/  HMMA.16816.F32 R52, R24, R28, R52 ;  /* 0x0000001c1834723c */ /* 0x004fe60000001834 */
[----:B0-----:R-:W2:Y:S04]  /*14b350*/  LDL.LU.64 R10, [R1+0x9108] ;  /* 0x00910800010a7983 */ /* 0x001ea80000300a00 */
[----:B------:R-:W2:Y:S04]  /*14b360*/  LDL.LU.64 R8, [R1+0x9100] ;  /* 0x0091000001087983 */ /* 0x000ea80000300a00 */
[----:B------:R-:W-:Y:S04]  /*14b370*/  STL.64 [R1+0x23a0], R16 ;  /* 0x0023a01001007387 */ /* 0x000fe80000100a00 */
[----:B------:R0:W-:Y:S04]  /*14b380*/  STL.64 [R1+0x23a8], R18 ;  /* 0x0023a81201007387 */ /* 0x0001e80000100a00 */
[----:B0-----:R-:W3:Y:S04]  /*14b390*/  LDL.LU.64 R18, [R1+0x90f8] ;  /* 0x0090f80001127983 */ /* 0x001ee80000300a00 */
[----:B------:R-:W3:Y:S04]  /*14b3a0*/  LDL.LU.64 R16, [R1+0x90f0] ;  /* 0x0090f00001107983 */ /* 0x000ee80000300a00 */
[----:B------:R-:W3:Y:S04]  /*14b3b0*/  LDL.LU.64 R34, [R1+0x90e8] ;  /* 0x0090e80001227983 */ /* 0x000ee80000300a00 */
[----:B------:R-:W3:Y:S04]  /*14b3c0*/  LDL.LU.64 R32, [R1+0x90e0] ;  /* 0x0090e00001207983 */ /* 0x000ee80000300a00 */
[----:B------:R-:W-:Y:S04]  /*14b3d0*/  STL.64 [R1+0x2390], R40 ;  /* 0x0023902801007387 */ /* 0x000fe80000100a00 */
[----:B------:R0:W-:Y:S01]  /*14b3e0*/  STL.64 [R1+0x2398], R42 ;  /* 0x0023982a01007387 */ /* 0x0001e20000100a00 */
[----:B------:R-:W-:-:S02]  /*14b3f0*/  IMAD.MOV.U32 R31, RZ, RZ, R6 ;  /* 0x000000ffff1f7224 */ /* 0x000fc400078e0006 */
[----:B------:R-:W-:Y:S01]  /*14b400*/  IMAD.MOV.U32 R30, RZ, RZ, R7 ;  /* 0x000000ffff1e7224 */ /* 0x000fe200078e0007 */
[----:B0-----:R-:W3:Y:S04]  /*14b410*/  LDL.LU.64 R42, [R1+0x90d8] ;  /* 0x0090d800012a7983 */ /* 0x001ee80000300a00 */
[----:B------:R-:W3:Y:S01]  /*14b420*/  LDL.LU.64 R40, [R1+0x90d0] ;  /* 0x0090d00001287983 */ /* 0x000ee20000300a00 */
[----:B----4-:R-:W-:Y:S07]  /*14b430*/  HMMA.16816.F32 R44, R24, R6, R44 ;  /* 0x00000006182c723c */ /* 0x010fee000000182c */
[----:B------:R-:W-:-:S02]  /*14b440*/  IMAD.MOV.U32 R6, RZ, RZ, R4 ;  /* 0x000000ffff067224 */ /* 0x000fc400078e0004 */
[----:B------:R-:W-:Y:S02]  /*14b450*/  IMAD.MOV.U32 R7, RZ, RZ, R5 ;  /* 0x000000ffff077224 */ /* 0x000fe400078e0005 */
[----:B------:R-:W-:Y:S02]  /*14b460*/  IMAD.MOV.U32 R4, RZ, RZ, R28 ;  /* 0x000000ffff047224 */ /* 0x000fe400078e001c */
[----:B------:R-:W-:-:S10]  /*14b470*/  IMAD.MOV.U32 R5, RZ, RZ, R29 ;  /* 0x000000ffff057224 */ /* 0x000fd400078e001d */
        /* <DEDUP_REMOVED lines=19> */
[----:B------:R0:W-:Y:S04]  /*14b5b0*/  STL.64 [R1+0x2358], R58 ;  /* 0x0023583a01007387 */ /* 0x0001e80000100a00 */
[----:B0-----:R-:W2:Y:S04]  /*14b5c0*/  LDL.LU.64 R58, [R1+0x9098] ;  /* 0x00909800013a7983 */ /* 0x001ea80000300a00 */
[----:B------:R-:W3:Y:S04]  /*14b5d0*/  LDL.LU.64 R56, [R1+0x9090] ;  /* 0x0090900001387983 */ /* 0x000ee80000300a00 */
[----:B------:R-:W-:Y:S01]  /*14b5e0*/  STL.64 [R1+0x8fc8], R60 ;  /* 0x008fc83c01007387 */ /* 0x000fe20000100a00 */
[----:B--2---:R-:W-:-:S15]  /*14b5f0*/  HMMA.16816.F32 R4, R24, R58, R4 ;  /* 0x0000003a1804723c */ /* 0x004fde0000001804 */
[----:B------:R-:W-:-:S08]  /*14b600*/  NOP ;  /* 0x0000000000007918 */ /* 0x000fd00000000000 */
[----:B------:R-:W-:Y:S04]  /*14b610*/  STL.64 [R1+0x2340], R4 ;  /* 0x0023400401007387 */ /* 0x000fe80000100a00 */
[----:B------:R3:W-:Y:S02]  /*14b620*/  STL.64 [R1+0x2348], R6 ;  /* 0x0023480601007387 */ /* 0x0007e40000100a00 */
[C---:B---3--:R-:W-:Y:S02]  /*14b630*/  HMMA.16816.F32 R4, R24.reuse, R56, R8 ;  /* 0x000000381804723c */ /* 0x048fe40000001808 */
[----:B------:R-:W-:Y:S04]  /*14b640*/  STL.64 [R1+0x8fd8], R58 ;  /* 0x008fd83a01007387 */ /* 0x000fe80000100a00 */
[----:B------:R-:W-:Y:S01]  /*14b650*/  STL.64 [R1+0x8fd0], R56 ;  /* 0x008fd03801007387 */ /* 0x000fe20000100a00 */
[----:B------:R-:W-:-:S15]  /*14b660*/  HMMA.16816.F32 R8, R24, R54, R12 ;  /* 0x000000361808723c */ /* 0x000fde000000180c */
[----:B------:R-:W-:-:S01]  /*14b670*/  NOP ;  /* 0x0000000000007918 */ /* 0x000fc20000000000 */
        /* <DEDUP_REMOVED lines=67> */
[C---:B--2---:R-:W-:Y:S11]  /*14bab0*/  HMMA.16816.F32 R4, R24.reuse, R42, R4 ;  /* 0x0000002a1804723c */ /* 0x044ff60000001804 */
        /* <DEDUP_REMOVED lines=115> */
[----:B------:R-:W-:Y:S02]  /*14c1f0*/  IMAD.MOV.U32 R18, RZ, RZ, R31 ;  /* 0x000000ffff127224 */ /* 0x000fe400078e001f */
[----:B------:R-:W-:Y:S02]  /*14c200*/  IMAD R28, R28, 0x100, R60 ;  /* 0x000001001c1c7824 */ /* 0x000fe400078e023c */
[----:B------:R-:W-:Y:S01]  /*14c210*/  IMAD R29, R29, 0x100, R61 ;  /* 0x000001001d1d7824 */ /* 0x000fe200078e023d */
[----:B----4-:R-:W-:Y:S04]  /*14c220*/  STL.64 [R1+0x9008], R34 ;  /* 0x0090082201007387 */ /* 0x010fe80000100a00 */
[----:B---3--:R3:W-:Y:S04]  /*14c230*/  STL.64 [R1+0x9000], R32 ;  /* 0x0090002001007387 */ /* 0x0087e80000100a00 */
[----:B------:R-:W4:Y:S04]  /*14c240*/  LDL.LU R6, [R1+0x9014] ;  /* 0x0090140001067983 */ /* 0x000f280000300800 */
        /* <DEDUP_REMOVED lines=14> */
[----:B---3--:R-:W4:Y:S04]  /*14c330*/  LDL.LU R32, [R1+0x1a60] ;  /* 0x001a600001207983 */ /* 0x008f280000300800 */
        /* <DEDUP_REMOVED lines=16> */
[----:B------:R-:W-:Y:S04]  /*14c440*/  STL [R1+0x8ef0], R9 ;  /* 0x008ef00901007387 */ /* 0x000fe80000100800 */
[----:B------:R-:W-:Y:S04]  /*14c450*/  STL.64 [R1+0x8fc0], R10 ;  /* 0x008fc00a01007387 */ /* 0x000fe80000100a00 */
[----:B------:R0:W-:Y:S04]  /*14c460*/  STL [R1+0x8fb8], R8 ;  /* 0x008fb80801007387 */ /* 0x0001e80000100800 */
        /* <DEDUP_REMOVED lines=11> */
[----:B------:R-:W-:Y:S01]  /*14c520*/  F2FP.F16.E5M2.UNPACK_B R29, R29 ;  /* 0x0000001dff1d723e */ /* 0x000fe200020004ff */
[C---:B----4-:R-:W-:Y:S06]  /*14c530*/  HMMA.16816.F32 R32, R24.reuse, R6, R32 ;  /* 0x000000061820723c */ /* 0x050fec0000001820 */
[C---:B--2---:R-:W-:Y:S06]  /*14c540*/  HMMA.16816.F32 R40, R24.reuse, R4, R40 ;  /* 0x000000041828723c */ /* 0x044fec0000001828 */
[----:B---3--:R-:W-:Y:S01]  /*14c550*/  HMMA.16816.F32 R24, R24, R2, R52 ;  /* 0x000000021818723c */ /* 0x008fe20000001834 */
[----:B------:R-:W-:-:S02]  /*14c560*/  IMAD R30, R30, 0x100, R50 ;  /* 0x000001001e1e7824 */ /* 0x000fc400078e0232 */
[----:B------:R-:W-:Y:S01]  /*14c570*/  IMAD R31, R31, 0x100, R51 ;  /* 0x000001001f1f7824 */ /* 0x000fe200078e0233 */
[----:B------:R-:W2:Y:S04]  /*14c580*/  LDL.LU R50, [R1+0x1668] ;  /* 0x0016680001327983 */ /* 0x000ea80000300800 */
[----:B------:R-:W2:Y:S04]  /*14c590*/  LDL.LU R51, [R1+0x166c] ;  /* 0x00166c0001337983 */ /* 0x000ea80000300800 */
        /* <DEDUP_REMOVED lines=8> */
[----:B------:R0:W-:Y:S04]  /*14c620*/  STL.64 [R1+0x8f00], R6 ;  /* 0x008f000601007387 */ /* 0x0001e80000100a00 */
[----:B0-----:R-:W2:Y:S04]  /*14c630*/  LDL R6, [R1+0x20] ;  /* 0x0000200001067983 */ /* 0x001ea80000100800 */
[----:B------:R-:W-:Y:S04]  /*14c640*/  STL.64 [R1+0x8ef8], R4 ;  /* 0x008ef80401007387 */ /* 0x000fe80000100a00 */
        /* <DEDUP_REMOVED lines=8> */
[----:B------:R-:W-:-:S02]  /*14c6d0*/  F2FP.F16.E5M2.UNPACK_B R30, R30 ;  /* 0x0000001eff1e723e */ /* 0x000fc400020004ff */
[----:B------:R-:W-:-:S07]  /*14c6e0*/  F2FP.F16.E5M2.UNPACK_B R31, R31 ;  /* 0x0000001fff1f723e */ /* 0x000fce00020004ff */
[----:B------:R-:W-:Y:S01]  /*14c6f0*/  HMMA.16816.F32 R56, R28, R60, R56 ;  /* 0x0000003c1c38723c */ /* 0x000fe20000001838 */
[----:B------:R-:W-:-:S05]  /*14c700*/  IMAD.MOV.U32 R7, RZ, RZ, R0 ;  /* 0x000000ffff077224 */ /* 0x000fca00078e0000 */
[----:B------:R-:W-:Y:S02]  /*14c710*/  IMAD.MOV.U32 R4, RZ, RZ, R60 ;  /* 0x000000ffff047224 */ /* 0x000fe400078e003c */
[----:B------:R-:W-:-:S15]  /*14c720*/  IMAD.MOV.U32 R0, RZ, RZ, R61 ;  /* 0x000000ffff007224 */ /* 0x000fde00078e003d */
[----:B------:R-:W-:Y:S04]  /*14c730*/  STL.64 [R1+0x21d0], R56 ;  /* 0x0021d03801007387 */ /* 0x000fe80000100a00 */
[----:B------:R0:W-:Y:S04]  /*14c740*/  STL.64 [R1+0x21d8], R58 ;  /* 0x0021d83a01007387 */ /* 0x0001e80000100a00 */
[----:B0-----:R-:W4:Y:S04]  /*14c750*/  LDL.LU.64 R58, [R1+0x8fd8] ;  /* 0x008fd800013a7983 */ /* 0x001f280000300a00 */
[----:B------:R-:W4:Y:S04]  /*14c760*/  LDL.LU.64 R56, [R1+0x8fd0] ;  /* 0x008fd00001387983 */ /* 0x000f280000300a00 */
[----:B------:R-:W4:Y:S01]  /*14c770*/  LDL.LU.64 R60, [R1+0x8fc8] ;  /* 0x008fc800013c7983 */ /* 0x000f220000300a00 */
[C---:B------:R-:W-:Y:S06]  /*14c780*/  HMMA.16816.F32 R8, R28.reuse, R16, R8 ;  /* 0x000000101c08723c */ /* 0x040fec0000001808 */
[----:B------:R-:W-:Y:S01]  /*14c790*/  IMAD.MOV.U32 R5, RZ, RZ, R17 ;  /* 0x000000ffff057224 */ /* 0x000fe200078e0011 */
[----:B--2---:R-:W-:-:S15]  /*14c7a0*/  HMMA.16816.F32 R24, R28, R6, R24 ;  /* 0x000000061c18723c */ /* 0x004fde0000001818 */
[----:B------:R-:W-:-:S08]  /*14c7b0*/  NOP ;  /* 0x0000000000007918 */ /* 0x000fd00000000000 */
[----:B------:R-:W-:Y:S04]  /*14c7c0*/  STL.64 [R1+0x21c0], R24 ;  /* 0x0021c01801007387 */ /* 0x000fe80000100a00 */
[----:B------:R-:W-:Y:S04]  /*14c7d0*/  STL.64 [R1+0x21c8], R26 ;  /* 0x0021c81a01007387 */ /* 0x000fe80000100a00 */
[----:B------:R-:W-:Y:S04]  /*14c7e0*/  STL.64 [R1+0x21b0], R8 ;  /* 0x0021b00801007387 */ /* 0x000fe80000100a00 */
[----:B------:R0:W-:Y:S02]  /*14c7f0*/  STL.64 [R1+0x21b8], R10 ;  /* 0x0021b80a01007387 */ /* 0x0001e40000100a00 */
[----:B0-----:R-:W-:Y:S01]  /*14c800*/  HMMA.16816.F32 R8, R28, R18, R12 ;  /* 0x000000121c08723c */ /* 0x001fe2000000180c */
[----:B------:R-:W-:-:S05]  /*14c810*/  IMAD.MOV.U32 R6, RZ, RZ, R16 ;  /* 0x000000ffff067224 */ /* 0x000fca00078e0010 */
[C---:B------:R-:W-:Y:S06]  /*14c820*/  HMMA.16816.F32 R16, R28.reuse, R36, R20 ;  /* 0x000000241c10723c */ /* 0x040fec0000001814 */
[C---:B---3--:R-:W-:Y:S11]  /*14c830*/  HMMA.16816.F32 R12, R28.reuse, R38, R32 ;  /* 0x000000261c0c723c */ /* 0x048ff60000001820 */
[----:B------:R-:W-:Y:S04]  /*14c840*/  STL.64 [R1+0x21a0], R8 ;  /* 0x0021a00801007387 */ /* 0x000fe80000100a00 */
[----:B------:R4:W-:Y:S02]  /*14c850*/  STL.64 [R1+0x21a8], R10 ;  /* 0x0021a80a01007387 */ /* 0x0009e40000100a00 */
[C---:B----4-:R-:W-:Y:S02]  /*14c860*/  HMMA.16816.F32 R8, R28.reuse, R60, R40 ;  /* 0x0000003c1c08723c */ /* 0x050fe40000001828 */
[----:B------:R-:W-:Y:S04]  /*14c870*/  STL.64 [R1+0x2190], R16 ;  /* 0x0021901001007387 */ /* 0x000fe80000100a00 */
[----:B------:R0:W-:Y:S04]  /*14c880*/  STL.64 [R1+0x2198], R18 ;  /* 0x0021981201007387 */ /* 0x0001e80000100a00 */
[----:B------:R-:W2:Y:S04]  /*14c890*/  LDL.LU R24, [R1+0x1590] ;  /* 0x0015900001187983 */ /* 0x000ea80000300800 */
[----:B------:R1:W-:Y:S04]  /*14c8a0*/  STL.64 [R1+0x2180], R12 ;  /* 0x0021800c01007387 */ /* 0x0003e80000100a00 */
[----:B------:R3:W-:Y:S01]  /*14c8b0*/  STL.64 [R1+0x2188], R14 ;  /* 0x0021880e01007387 */ /* 0x0007e20000100a00 */
[C---:B0-----:R-:W-:Y:S04]  /*14c8c0*/  HMMA.16816.F32 R16, R28.reuse, R58, R44 ;  /* 0x0000003a1c10723c */ /* 0x041fe8000000182c */
[----:B------:R-:W-:Y:S04]  /*14c8d0*/  STL.64 [R1+0x2170], R8 ;  /* 0x0021700801007387 */ /* 0x000fe80000100a00 */
[----:B------:R0:W-:Y:S04]  /*14c8e0*/  STL.64 [R1+0x2178], R10 ;  /* 0x0021780a01007387 */ /* 0x0001e80000100a00 */
[----:B------:R-:W2:Y:S04]  /*14c8f0*/  LDL.LU R25, [R1+0x1594] ;  /* 0x0015940001197983 */ /* 0x000ea80000300800 */
[----:B------:R-:W2:Y:S04]  /*14c900*/  LDL.LU R26, [R1+0x1598] ;  /* 0x00159800011a7983 */ /* 0x000ea80000300800 */
[----:B------:R-:W2:Y:S04]  /*14c910*/  LDL.LU R27, [R1+0x159c] ;  /* 0x00159c00011b7983 */ /* 0x000ea80000300800 */
[----:B-1----:R-:W4:Y:S04]  /*14c920*/  LDL.LU R12, [R1+0x1580] ;  /* 0x00158000010c7983 */ /* 0x002f280000300800 */
[----:B------:R-:W4:Y:S04]  /*14c930*/  LDL.LU R13, [R1+0x1584] ;  /* 0x00158400010d7983 */ /* 0x000f280000300800 */
[----:B---3--:R-:W4:Y:S04]  /*14c940*/  LDL.LU R14, [R1+0x1588] ;  /* 0x00158800010e7983 */ /* 0x008f280000300800 */
[----:B------:R-:W4:Y:S01]  /*14c950*/  LDL.LU R15, [R1+0x158c] ;  /* 0x00158c00010f7983 */ /* 0x000f220000300800 */
[C---:B0-----:R-:W-:Y:S03]  /*14c960*/  HMMA.16816.F32 R8, R28.reuse, R56, R48 ;  /* 0x000000381c08723c */ /* 0x041fe60000001830 */
[----:B------:R-:W-:Y:S04]  /*14c970*/  STL.64 [R1+0x8eb8], R60 ;  /* 0x008eb83c01007387 */ /* 0x000fe80000100a00 */
[----:B------:R-:W3:Y:S04]  /*14c980*/  LDL.LU R48, [R1+0x1640] ;  /* 0x0016400001307983 */ /* 0x000ee80000300800 */
[----:B------:R-:W-:Y:S04]  /*14c990*/  STL.64 [R1+0x2160], R16 ;  /* 0x0021601001007387 */ /* 0x000fe80000100a00 */
[----:B------:R-:W-:Y:S08]  /*14c9a0*/  STL.64 [R1+0x2168], R18 ;  /* 0x0021681201007387 */ /* 0x000ff00000100a00 */
[----:B------:R0:W-:Y:S04]  /*14c9b0*/  STL.64 [R1+0x2150], R8 ;  /* 0x0021500801007387 */ /* 0x0001e80000100a00 */
[----:B------:R1:W-:Y:S04]  /*14c9c0*/  STL.64 [R1+0x2158], R10 ;  /* 0x0021580a01007387 */ /* 0x0003e80000100a00 */
[----:B------:R-:W3:Y:S04]  /*14c9d0*/  LDL.LU R49, [R1+0x1644] ;  /* 0x0016440001317983 */ /* 0x000ee80000300800 */
[----:B------:R-:W3:Y:S04]  /*14c9e0*/  LDL.LU R50, [R1+0x1648] ;  /* 0x0016480001327983 */ /* 0x000ee80000300800 */
[----:B------:R-:W3:Y:S04]  /*14c9f0*/  LDL.LU R51, [R1+0x164c] ;  /* 0x00164c0001337983 */ /* 0x000ee80000300800 */
[----:B0-----:R-:W2:Y:S04]  /*14ca00*/  LDL.LU R8, [R1+0x1650] ;  /* 0x0016500001087983 */ /* 0x001ea80000300800 */
[----:B------:R-:W2:Y:S04]  /*14ca10*/  LDL.LU R9, [R1+0x1654] ;  /* 0x0016540001097983 */ /* 0x000ea80000300800 */
[----:B-1----:R-:W2:Y:S04]  /*14ca20*/  LDL.LU R10, [R1+0x1658] ;  /* 0x00165800010a7983 */ /* 0x002ea80000300800 */
        /* <DEDUP_REMOVED lines=37> */
[----:B------:R-:W3:Y:S04]  /*14cc80*/  LDL.LU R8, [R1+0x8fb8] ;  /* 0x008fb80001087983 */ /* 0x000ee80000300800 */
        /* <DEDUP_REMOVED lines=77> */
[----:B------:R-:W2:Y:S04]  /*14d160*/  LDL.LU R56, [R1+0x14d0] ;  /* 0x0014d00001387983 */ /* 0x000ea80000300800 */
        /* <DEDUP_REMOVED lines=27> */
[----:B----4-:R-:W3:Y:S04]  /*14d320*/  LDL.LU R14, [R1+0x1568] ;  /* 0x00156800010e7983 */ /* 0x010ee80000300800 */
        /* <DEDUP_REMOVED lines=47> */
[----:B------:R-:W3:Y:S04]  /*14d620*/  LDL.LU.64 R36, [R1+0x8f38] ;  /* 0x008f380001247983 */ /* 0x000ee80000300a00 */
[----:B------:R-:W-:Y:S04]  /*14d630*/  STL.64 [R1+0x2030], R12 ;  /* 0x0020300c01007387 */ /* 0x000fe80000100a00 */
[----:B------:R0:W-:Y:S04]  /*14d640*/  STL.64 [R1+0x2038], R14 ;  /* 0x0020380e01007387 */ /* 0x0001e80000100a00 */
[----:B0-----:R-:W4:Y:S04]  /*14d650*/  LDL.LU.64 R14, [R1+0x8f30] ;  /* 0x008f3000010e7983 */ /* 0x001f280000300a00 */
[----:B------:R-:W3:Y:S01]  /*14d660*/  LDL.LU.64 R12, [R1+0x8f28] ;  /* 0x008f2800010c7983 */ /* 0x000ee20000300a00 */
[C---:B--2---:R-:W-:Y:S03]  /*14d670*/  HMMA.16816.F32 R4, R28.reuse, R10, R4 ;  /* 0x0000000a1c04723c */ /* 0x044fe60000001804 */
[----:B------:R-:W-:Y:S04]  /*14d680*/  STL.64 [R1+0x8e30], R18 ;  /* 0x008e301201007387 */ /* 0x000fe80000100a00 */
[----:B------:R0:W-:Y:S04]  /*14d690*/  STL.64 [R1+0x8e28], R16 ;  /* 0x008e281001007387 */ /* 0x0001e80000100a00 */
[----:B0-----:R-:W2:Y:S04]  /*14d6a0*/  LDL.LU R16, [R1+0x1a40] ;  /* 0x001a400001107983 */ /* 0x001ea80000300800 */
[----:B------:R-:W2:Y:S04]  /*14d6b0*/  LDL.LU R17, [R1+0x1a44] ;  /* 0x001a440001117983 */ /* 0x000ea80000300800 */
[----:B------:R-:W2:Y:S04]  /*14d6c0*/  LDL.LU R18, [R1+0x1a48] ;  /* 0x001a480001127983 */ /* 0x000ea80000300800 */
[----:B------:R-:W2:Y:S01]  /*14d6d0*/  LDL.LU R19, [R1+0x1a4c] ;  /* 0x001a4c0001137983 */ /* 0x000ea20000300800 */
[----:B------:R-:W-:Y:S01]  /*14d6e0*/  IMAD R24, R24, 0x100, R9 ;  /* 0x0000010018187824 */ /* 0x000fe200078e0209 */
        /* <DEDUP_REMOVED lines=21> */
[----:B------:R-:W2:Y:S04]  /*14d840*/  LDL.LU R9, [R1+0x8ef0] ;  /* 0x008ef00001097983 */ /* 0x000ea80000300800 */
[----:B------:R-:W-:Y:S01]  /*14d850*/  STL.64 [R1+0x8e20], R10 ;  /* 0x008e200a01007387 */ /* 0x000fe20000100a00 */
[----:B------:R-:W-:-:S02]  /*14d860*/  IMAD R25, R25, 0x100, R40 ;  /* 0x0000010019197824 */ /* 0x000fc400078e0228 */
[----:B------:R-:W-:Y:S02]  /*14d870*/  IMAD R26, R26, 0x100, R41 ;  /* 0x000001001a1a7824 */ /* 0x000fe400078e0229 */
[----:B------:R-:W-:Y:S01]  /*14d880*/  IMAD R27, R0, 0x100, R27 ;  /* 0x00000100001b7824 */ /* 0x000fe200078e021b */
[----:B------:R-:W-:Y:S02]  /*14d890*/  F2FP.F16.E5M2.UNPACK_B R24, R24 ;  /* 0x00000018ff18723e */ /* 0x000fe400020004ff */
[----:B------:R-:W-:Y:S02]  /*14d8a0*/  F2FP.F16.E5M2.UNPACK_B R25, R25 ;  /* 0x00000019ff19723e */ /* 0x000fe400020004ff */
[----:B------:R-:W-:Y:S02]  /*14d8b0*/  F2FP.F16.E5M2.UNPACK_B R26, R26 ;  /* 0x0000001aff1a723e */ /* 0x000fe400020004ff */
[----:B------:R-:W-:Y:S01]  /*14d8c0*/  F2FP.F16.E5M2.UNPACK_B R27, R27 ;  /* 0x0000001bff1b723e */ /* 0x000fe200020004ff */
[----:B------:R-:W-:Y:S01]  /*14d8d0*/  IMAD.MOV.U32 R0, RZ, RZ, R53 ;  /* 0x000000ffff007224 */ /* 0x000fe200078e0035 */
[C---:B--2---:R-:W-:Y:S06]  /*14d8e0*/  HMMA.16816.F32 R12, R28.reuse, R8, R12 ;  /* 0x000000081c0c723c */ /* 0x044fec000000180c */
[----:B------:R4:W-:Y:S02]  /*14d8f0*/  STL.64 [R1+0x8e18], R8 ;  /* 0x008e180801007387 */ /* 0x0009e40000100a00 */
[----:B----4-:R-:W-:-:S15]  /*14d900*/  HMMA.16816.F32 R8, R28, R4, R20 ;  /* 0x000000041c08723c */ /* 0x010fde0000001814 */
[----:B------:R-:W-:Y:S04]  /*14d910*/  STL.64 [R1+0x1dd0], R12 ;  /* 0x001dd00c01007387 */ /* 0x000fe80000100a00 */
[----:B------:R3:W-:Y:S02]  /*14d920*/  STL.64 [R1+0x1dd8], R14 ;  /* 0x001dd80e01007387 */ /* 0x0007e40000100a00 */
[----:B---3--:R-:W-:-:S15]  /*14d930*/  HMMA.16816.F32 R12, R28, R6, R16 ;  /* 0x000000061c0c723c */ /* 0x008fde0000001810 */
[----:B------:R-:W-:-:S08]  /*14d940*/  NOP ;  /* 0x0000000000007918 */ /* 0x000fd00000000000 */
[----:B------:R-:W-:Y:S04]  /*14d950*/  STL.64 [R1+0x2830], R12 ;  /* 0x0028300c01007387 */ /* 0x000fe80000100a00 */
[----:B------:R0:W-:Y:S04]  /*14d960*/  STL.64 [R1+0x2838], R14 ;  /* 0x0028380e01007387 */ /* 0x0001e80000100a00 */
[----:B------:R-:W-:Y:S04]  /*14d970*/  STL.64 [R1+0x8e40], R6 ;  /* 0x008e400601007387 */ /* 0x000fe80000100a00 */
[----:B------:R-:W-:Y:S04]  /*14d980*/  STL.64 [R1+0x8e38], R4 ;  /* 0x008e380401007387 */ /* 0x000fe80000100a00 */
[----:B------:R-:W-:Y:S04]  /*14d990*/  STL.64 [R1+0x2820], R8 ;  /* 0x0028200801007387 */ /* 0x000fe80000100a00 */
[----:B------:R1:W-:Y:S01]  /*14d9a0*/  STL.64 [R1+0x2828], R10 ;  /* 0x0028280a01007387 */ /* 0x0003e20000100a00 */
[----:B0-----:R-:W-:Y:S06]  /*14d9b0*/  HMMA.16816.F32 R12, R28, R2, R32 ;  /* 0x000000021c0c723c */ /* 0x001fec0000001820 */
[C---:B-1----:R-:W-:Y:S06]  /*14d9c0*/  HMMA.16816.F32 R8, R24.reuse, R42, R36 ;  /* 0x0000002a1808723c */ /* 0x042fec0000001824 */
[C---:B------:R-:W-:Y:S11]  /*14d9d0*/  HMMA.16816.F32 R4, R24.reuse, R52, R44 ;  /* 0x000000341804723c */ /* 0x040ff6000000182c */
        /* <DEDUP_REMOVED lines=10> */
[----:B------:R-:W-:Y:S04]  /*14da80*/  STL.64 [R1+0x1d90], R8 ;  /* 0x001d900801007387 */ /* 0x000fe80000100a00 */
[----:B------:R-:W-:Y:S04]  /*14da90*/  STL.64 [R1+0x1d98], R10 ;  /* 0x001d980a01007387 */ /* 0x000fe80000100a00 */
        /* <DEDUP_REMOVED lines=157> */
[C---:B------:R-:W-:Y:S01]  /*14e470*/  HMMA.16816.F32 R4, R24.reuse, R36, R8 ;  /* 0x000000241804723c */ /* 0x040fe20000001808 */
[----:B------:R-:W-:Y:S05]  /*14e480*/  STL.64 [R1+0x8d80], R38 ;  /* 0x008d802601007387 */ /* 0x000fea0000100a00 */
[C---:B------:R-:W-:Y:S11]  /*14e490*/  HMMA.16816.F32 R8, R24.reuse, R34, R12 ;  /* 0x000000221808723c */ /* 0x040ff6000000180c */
        /* <DEDUP_REMOVED lines=110> */
[----:B0-----:R-:W-:-:S15]  /*14eb80*/  HMMA.16816.F32 R12, R24, R6, R48 ;  /* 0x00000006180c723c */ /* 0x001fde0000001830 */
[----:B------:R-:W-:-:S08]  /*14eb90*/  NOP ;  /* 0x0000000000007918 */ /* 0x000fd00000000000 */
[----:B------:R-:W-:Y:S04]  /*14eba0*/  STL.64 [R1+0x2810], R12 ;  /* 0x0028100c01007387 */ /* 0x000fe80000100a00 */
[----:B------:R-:W-:Y:S04]  /*14ebb0*/  STL.64 [R1+0x2818], R14 ;  /* 0x0028180e01007387 */ /* 0x000fe80000100a00 */
[----:B------:R-:W-:Y:S04]  /*14ebc0*/  STL [R1+0x8cdc], R4 ;  /* 0x008cdc0401007387 */ /* 0x000fe80000100800 */
[----:B------:R-:W-:Y:S04]  /*14ebd0*/  STL [R1+0x8cd8], R5 ;  /* 0x008cd80501007387 */ /* 0x000fe80000100800 */
        /* <DEDUP_REMOVED lines=35> */
[----:B------:R-:W-:-:S03]  /*14ee10*/  IMAD.MOV.U32 R39, RZ, RZ, R0 ;  /* 0x000000ffff277224 */ /* 0x000fc600078e0000 */
[----:B----4-:R4:W-:Y:S04]  /*14ee20*/  STL.64 [R1+0x8de0], R58 ;  /* 0x008de03a01007387 */ /* 0x0109e80000100a00 */
[----:B---3--:R-:W-:Y:S04]  /*14ee30*/  STL.64 [R1+0x8dd8], R56 ;  /* 0x008dd83801007387 */ /* 0x008fe80000100a00 */
[----:B------:R-:W3:Y:S04]  /*14ee40*/  LDL R38, [R1] ;  /* 0x0000000001267983 */ /* 0x000ee80000100800 */
[----:B------:R-:W2:Y:S04]  /*14ee50*/  LDL.LU R0, [R1+0x8e04] ;  /* 0x008e040001007983 */ /* 0x000ea80000300800 */
[----:B------:R-:W4:Y:S04]  /*14ee60*/  LDL R36, [R1+0x8] ;  /* 0x0000080001247983 */ /* 0x000f280000100800 */
[----:B------:R-:W4:Y:S04]  /*14ee70*/  LDL R37, [R1+0xc] ;  /* 0x00000c0001257983 */ /* 0x000f280000100800 */
[----:B---3--:R-:W-:Y:S04]  /*14ee80*/  STL.64 [R1+0x8df0], R38 ;  /* 0x008df02601007387 */ /* 0x008fe80000100a00 */
[----:B----4-:R3:W-:Y:S04]  /*14ee90*/  STL.64 [R1+0x8de8], R36 ;  /* 0x008de82401007387 */ /* 0x0107e80000100a00 */
[----:B0-----:R-:W4:Y:S04]  /*14eea0*/  LDL.LU R16, [R1+0x12e0] ;  /* 0x0012e00001107983 */ /* 0x001f280000300800 */
[----:B------:R-:W4:Y:S04]  /*14eeb0*/  LDL.LU R17, [R1+0x12e4] ;  /* 0x0012e40001117983 */ /* 0x000f280000300800 */
[----:B------:R-:W4:Y:S04]  /*14eec0*/  LDL.LU R18, [R1+0x12e8] ;  /* 0x0012e80001127983 */ /* 0x000f280000300800 */
[----:B------:R-:W4:Y:S04]  /*14eed0*/  LDL.LU R19, [R1+0x12ec] ;  /* 0x0012ec0001137983 */ /* 0x000f280000300800 */
[----:B-1----:R-:W4:Y:S01]  /*14eee0*/  LDL R10, [R1+0x10] ;  /* 0x00001000010a7983 */ /* 0x002f220000100800 */
[----:B--2---:R-:W-:-:S03]  /*14eef0*/  IMAD.MOV.U32 R11, RZ, RZ, R0 ;  /* 0x000000ffff0b7224 */ /* 0x004fc600078e0000 */
[----:B------:R-:W2:Y:S04]  /*14ef00*/  LDL.LU R0, [R1+0x8e00] ;  /* 0x008e000001007983 */ /* 0x000ea80000300800 */
[----:B------:R-:W4:Y:S04]  /*14ef10*/  LDL.LU R40, [R1+0x1300] ;  /* 0x0013000001287983 */ /* 0x000f280000300800 */
[----:B------:R-:W4:Y:S04]  /*14ef20*/  LDL.LU R41, [R1+0x1304] ;  /* 0x0013040001297983 */ /* 0x000f280000300800 */
[----:B------:R-:W4:Y:S04]  /*14ef30*/  LDL.LU R42, [R1+0x1308] ;  /* 0x00130800012a7983 */ /* 0x000f280000300800 */
[----:B------:R-:W4:Y:S04]  /*14ef40*/  LDL.LU R43, [R1+0x130c] ;  /* 0x00130c00012b7983 */ /* 0x000f280000300800 */
[----:B------:R-:W4:Y:S04]  /*14ef50*/  LDL R58, [R1+0x20] ;  /* 0x00002000013a7983 */ /* 0x000f280000100800 */
[----:B---3--:R-:W4:Y:S04]  /*14ef60*/  LDL.LU R36, [R1+0x1310] ;  /* 0x0013100001247983 */ /* 0x008f280000300800 */
[----:B------:R-:W4:Y:S04]  /*14ef70*/  LDL.LU R37, [R1+0x1314] ;  /* 0x0013140001257983 */ /* 0x000f280000300800 */
[----:B------:R-:W4:Y:S04]  /*14ef80*/  LDL.LU R38, [R1+0x1318] ;  /* 0x0013180001267983 */ /* 0x000f280000300800 */
[----:B------:R-:W4:Y:S04]  /*14ef90*/  LDL.LU R39, [R1+0x131c] ;  /* 0x00131c0001277983 */ /* 0x000f280000300800 */
[----:B------:R-:W3:Y:S04]  /*14efa0*/  LDL.LU R4, [R1+0x1320] ;  /* 0x0013200001047983 */ /* 0x000ee80000300800 */
[----:B------:R-:W3:Y:S04]  /*14efb0*/  LDL.LU R5, [R1+0x1324] ;  /* 0x0013240001057983 */ /* 0x000ee80000300800 */
[----:B------:R-:W3:Y:S04]  /*14efc0*/  LDL.LU R6, [R1+0x1328] ;  /* 0x0013280001067983 */ /* 0x000ee80000300800 */
[----:B------:R-:W3:Y:S04]  /*14efd0*/  LDL.LU R7, [R1+0x132c] ;  /* 0x00132c0001077983 */ /* 0x000ee80000300800 */
[----:B------:R-:W3:Y:S01]  /*14efe0*/  LDL.64 R56, [R1+0x28] ;  /* 0x0000280001387983 */ /* 0x000ee20000100a00 */
[----:B------:R-:W-:-:S02]  /*14eff0*/  IMAD R28, R28, 0x100, R44 ;  /* 0x000001001c1c7824 */ /* 0x000fc400078e022c */
[----:B------:R-:W-:Y:S02]  /*14f000*/  IMAD R29, R29, 0x100, R45 ;  /* 0x000001001d1d7824 */ /* 0x000fe400078e022d */
[----:B------:R-:W-:Y:S02]  /*14f010*/  IMAD R30, R30, 0x100, R46 ;  /* 0x000001001e1e7824 */ /* 0x000fe400078e022e */
[----:B------:R-:W-:Y:S01]  /*14f020*/  IMAD R31, R31, 0x100, R47 ;  /* 0x000001001f1f7824 */ /* 0x000fe200078e022f */
[----:B------:R-:W4:Y:S01]  /*14f030*/  LDL.64 R8, [R1+0x18] ;  /* 0x0000180001087983 */ /* 0x000f220000100a00 */
[----:B------:R-:W-:Y:S02]  /*14f040*/  F2FP.F16.E5M2.UNPACK_B R28, R28 ;  /* 0x0000001cff1c723e */ /* 0x000fe400020004ff */
[----:B------:R-:W-:Y:S02]  /*14f050*/  F2FP.F16.E5M2.UNPACK_B R29, R29 ;  /* 0x0000001dff1d723e */ /* 0x000fe400020004ff */
[----:B------:R-:W-:-:S02]  /*14f060*/  F2FP.F16.E5M2.UNPACK_B R30, R30 ;  /* 0x0000001eff1e723e */ /* 0x000fc400020004ff */
[----:B------:R-:W-:Y:S01]  /*14f070*/  F2FP.F16.E5M2.UNPACK_B R31, R31 ;  /* 0x0000001fff1f723e */ /* 0x000fe200020004ff */
        /* <DEDUP_REMOVED lines=29> */
[----:B---3--:R-:W-:Y:S01]  /*14f250*/  HMMA.16816.F32 R4, R28, R56, R4 ;  /* 0x000000381c04723c */ /* 0x008fe20000001804 */
[----:B--2---:R-:W-:-:S05]  /*14f260*/  IMAD.MOV.U32 R59, RZ, RZ, R0 ;  /* 0x000000ffff3b7224 */ /* 0x004fca00078e0000 */
[----:B------:R-:W-:-:S15]  /*14f270*/  IMAD.MOV.U32 R0, RZ, RZ, R57 ;  /* 0x000000ffff007224 */ /* 0x000fde00078e0039 */
[----:B------:R-:W-:-:S02]  /*14f280*/  NOP ;  /* 0x0000000000007918 */ /* 0x000fc40000000000 */
[----:B------:R0:W-:Y:S02]  /*14f290*/  STL.64 [R1+0x1bd0], R4 ;  /* 0x001bd00401007387 */ /* 0x0001e40000100a00 */
[----:B0-----:R-:W-:Y:S02]  /*14f2a0*/  IMAD.MOV.U32 R5, RZ, RZ, R56 ;  /* 0x000000ffff057224 */ /* 0x001fe400078e0038 */
[C---:B----4-:R-:W-:Y:S01]  /*14f2b0*/  HMMA.16816.F32 R56, R28.reuse, R58, R36 ;  /* 0x0000003a1c38723c */ /* 0x050fe20000001824 */
[----:B------:R0:W-:Y:S04]  /*14f2c0*/  STL.64 [R1+0x1bd8], R6 ;  /* 0x001bd80601007387 */ /* 0x0001e80000100a00 */
[----:B0-----:R-:W2:Y:S04]  /*14f2d0*/  LDL.LU.64 R6, [R1+0x8df8] ;  /* 0x008df80001067983 */ /* 0x001ea80000300a00 */
[----:B------:R-:W3:Y:S04]  /*14f2e0*/  LDL.LU.64 R38, [R1+0x8df0] ;  /* 0x008df00001267983 */ /* 0x000ee80000300a00 */
[----:B------:R-:W4:Y:S10]  /*14f2f0*/  LDL.LU.64 R36, [R1+0x8de8] ;  /* 0x008de80001247983 */ /* 0x000f340000300a00 */
[----:B------:R-:W-:Y:S04]  /*14f300*/  STL.64 [R1+0x1bc0], R56 ;  /* 0x001bc03801007387 */ /* 0x000fe80000100a00 */
[----:B------:R0:W-:Y:S04]  /*14f310*/  STL.64 [R1+0x1bc8], R58 ;  /* 0x001bc83a01007387 */ /* 0x0001e80000100a00 */
[----:B0-----:R-:W2:Y:S04]  /*14f320*/  LDL.LU.64 R58, [R1+0x8de0] ;  /* 0x008de000013a7983 */ /* 0x001ea80000300a00 */
[----:B------:R-:W2:Y:S01]  /*14f330*/  LDL.LU.64 R56, [R1+0x8dd8] ;  /* 0x008dd80001387983 */ /* 0x000ea20000300a00 */
[----:B------:R-:W-:Y:S06]  /*14f340*/  HMMA.16816.F32 R40, R28, R8, R40 ;  /* 0x000000081c28723c */ /* 0x000fec0000001828 */
[----:B------:R-:W-:-:S02]  /*14f350*/  IMAD.MOV.U32 R3, RZ, RZ, R8 ;  /* 0x000000ffff037224 */ /* 0x000fc400078e0008 */
[----:B------:R-:W-:Y:S02]  /*14f360*/  IMAD.MOV.U32 R4, RZ, RZ, R9 ;  /* 0x000000ffff047224 */ /* 0x000fe400078e0009 */
[----:B------:R-:W-:-:S13]  /*14f370*/  HMMA.16816.F32 R8, R28, R10, R52 ;  /* 0x0000000a1c08723c */ /* 0x000fda0000001834 */
        /* <DEDUP_REMOVED lines=10> */
[C---:B----4-:R-:W-:Y:S06]  /*14f420*/  HMMA.16816.F32 R16, R28.reuse, R36, R16 ;  /* 0x000000241c10723c */ /* 0x050fec0000001810 */
[C---:B---3--:R-:W-:Y:S06]  /*14f430*/  HMMA.16816.F32 R36, R28.reuse, R38, R32 ;  /* 0x000000261c24723c */ /* 0x048fec0000001820 */
[C---:B--2---:R-:W-:Y:S11]  /*14f440*/  HMMA.16816.F32 R56, R28.reuse, R60, R56 ;  /* 0x0000003c1c38723c */ /* 0x044ff60000001838 */
        /* <DEDUP_REMOVED lines=42> */
[----:B------:R-:W-:Y:S04]  /*14f6f0*/  STL.64 [R1+0x8c78], R54 ;  /* 0x008c783601007387 */ /* 0x000fe80000100a00 */
[----:B------:R0:W-:Y:S04]  /*14f700*/  STL.64 [R1+0x8c70], R52 ;  /* 0x008c703401007387 */ /* 0x0001e80000100a00 */
[----:B0-----:R-:W3:Y:S04]  /*14f710*/  LDL.LU R52, [R1+0x1270] ;  /* 0x0012700001347983 */ /* 0x001ee80000300800 */
[----:B------:R-:W3:Y:S04]  /*14f720*/  LDL.LU R53, [R1+0x1274] ;  /* 0x0012740001357983 */ /* 0x000ee80000300800 */
[----:B------:R-:W3:Y:S04]  /*14f730*/  LDL.LU R54, [R1+0x1278] ;  /* 0x0012780001367983 */ /* 0x000ee80000300800 */
[----:B------:R-:W3:Y:S01]  /*14f740*/  LDL.LU R55, [R1+0x127c] ;  /* 0x00127c0001377983 */ /* 0x000ee20000300800 */
[C---:B------:R-:W-:Y:S06]  /*14f750*/  HMMA.16816.F32 R12, R28.reuse, R42, R12 ;  /* 0x0000002a1c0c723c */ /* 0x040fec000000180c */
[C---:B--2---:R-:W-:Y:S06]  /*14f760*/  HMMA.16816.F32 R24, R28.reuse, R46, R24 ;  /* 0x0000002e1c18723c */ /* 0x044fec0000001818 */
[C---:B----4-:R-:W-:Y:S06]  /*14f770*/  HMMA.16816.F32 R8, R28.reuse, R44, R8 ;  /* 0x0000002c1c08723c */ /* 0x050fec0000001808 */
[----:B---3--:R-:W-:-:S15]  /*14f780*/  HMMA.16816.F32 R52, R28, R50, R52 ;  /* 0x000000321c34723c */ /* 0x008fde0000001834 */
        /* <DEDUP_REMOVED lines=66> */
[C---:B----4-:R-:W-:Y:S11]  /*14fbb0*/  HMMA.16816.F32 R8, R28.reuse, R34, R8 ;  /* 0x000000221c08723c */ /* 0x050ff60000001808 */
[----:B------:R0:W-:Y:S04]  /*14fbc0*/  STL.64 [R1+0x1ab0], R56 ;  /* 0x001ab03801007387 */ /* 0x0001e80000100a00 */
[----:B------:R1:W-:Y:S04]  /*14fbd0*/  STL.64 [R1+0x1ab8], R58 ;  /* 0x001ab83a01007387 */ /* 0x0003e80000100a00 */
[----:B------:R-:W2:Y:S04]  /*14fbe0*/  LDL.LU R55, [R1+0x8264] ;  /* 0x0082640001377983 */ /* 0x000ea80000300800 */
[----:B------:R-:W2:Y:S04]  /*14fbf0*/  LDL.LU R27, [R1+0x8260] ;  /* 0x00826000011b7983 */ /* 0x000ea80000300800 */
[----:B0-----:R-:W3:Y:S04]  /*14fc00*/  LDL.LU R56, [R1+0x1a00] ;  /* 0x001a000001387983 */ /* 0x001ee80000300800 */
[----:B------:R-:W3:Y:S04]  /*14fc10*/  LDL.LU R57, [R1+0x1a04] ;  /* 0x001a040001397983 */ /* 0x000ee80000300800 */
[----:B-1----:R-:W3:Y:S04]  /*14fc20*/  LDL.LU R58, [R1+0x1a08] ;  /* 0x001a0800013a7983 */ /* 0x002ee80000300800 */
[----:B------:R-:W3:Y:S04]  /*14fc30*/  LDL.LU R59, [R1+0x1a0c] ;  /* 0x001a0c00013b7983 */ /* 0x000ee80000300800 */
        /* <DEDUP_REMOVED lines=86> */
[----:B------:R-:W-:-:S02]  /*1501a0*/  IMAD R26, R26, 0x100, R54 ;  /* 0x000001001a1a7824 */ /* 0x000fc400078e0236 */
[----:B------:R-:W-:Y:S02]  /*1501b0*/  IMAD R27, R27, 0x100, R55 ;  /* 0x000001001b1b7824 */ /* 0x000fe400078e0237 */
[----:B------:R-:W-:Y:S02]  /*1501c0*/  IMAD.MOV.U32 R54, RZ, RZ, R3 ;  /* 0x000000ffff367224 */ /* 0x000fe400078e0003 */
[----:B------:R-:W-:Y:S01]  /*1501d0*/  IMAD.MOV.U32 R55, RZ, RZ, R4 ;  /* 0x000000ffff377224 */ /* 0x000fe200078e0004 */
[----:B----4-:R-:W-:Y:S04]  /*1501e0*/  STL.64 [R1+0x8cc0], R58 ;  /* 0x008cc03a01007387 */ /* 0x010fe80000100a00 */
[----:B--2---:R-:W-:Y:S04]  /*1501f0*/  STL.64 [R1+0x8cb8], R56 ;  /* 0x008cb83801007387 */ /* 0x004fe80000100a00 */
[----:B------:R-:W2:Y:S04]  /*150200*/  LDL.LU R3, [R1+0x8ce0] ;  /* 0x008ce00001037983 */ /* 0x000ea80000300800 */
[----:B------:R-:W4:Y:S04]  /*150210*/  LDL.LU R4, [R1+0x8cdc] ;  /* 0x008cdc0001047983 */ /* 0x000f280000300800 */
[----:B0-----:R-:W2:Y:S04]  /*150220*/  LDL.LU R8, [R1+0x1130] ;  /* 0x0011300001087983 */ /* 0x001ea80000300800 */
[----:B------:R-:W2:Y:S04]  /*150230*/  LDL.LU R9, [R1+0x1134] ;  /* 0x0011340001097983 */ /* 0x000ea80000300800 */
[----:B-1----:R-:W4:Y:S04]  /*150240*/  LDL.LU R10, [R1+0x1138] ;  /* 0x00113800010a7983 */ /* 0x002f280000300800 */
[----:B------:R-:W4:Y:S01]  /*150250*/  LDL.LU R11, [R1+0x113c] ;  /* 0x00113c00010b7983 */ /* 0x000f220000300800 */
[----:B---3--:R-:W-:-:S03]  /*150260*/  IMAD.MOV.U32 R34, RZ, RZ, R5 ;  /* 0x000000ffff227224 */ /* 0x008fc600078e0005 */
[----:B----4-:R-:W-:Y:S04]  /*150270*/  STL.64 [R1+0x8cd0], R10 ;  /* 0x008cd00a01007387 */ /* 0x010fe80000100a00 */
[----:B--2---:R0:W-:Y:S04]  /*150280*/  STL.64 [R1+0x8cc8], R8 ;  /* 0x008cc80801007387 */ /* 0x0041e80000100a00 */
[----:B------:R-:W2:Y:S04]  /*150290*/  LDL.LU R5, [R1+0x8cd8] ;  /* 0x008cd80001057983 */ /* 0x000ea80000300800 */
        /* <DEDUP_REMOVED lines=10> */
[----:B------:R-:W4:Y:S01]  /*150340*/  LDL.LU R14, [R1+0x1148] ;  /* 0x00114800010e7983 */ /* 0x000f220000300800 */
[----:B------:R-:W-:-:S02]  /*150350*/  IMAD R24, R24, 0x100, R52 ;  /* 0x0000010018187824 */ /* 0x000fc400078e0234 */
[----:B------:R-:W-:Y:S01]  /*150360*/  IMAD R25, R25, 0x100, R53 ;  /* 0x0000010019197824 */ /* 0x000fe200078e0235 */
[----:B------:R-:W4:Y:S04]  /*150370*/  LDL.LU R15, [R1+0x114c] ;  /* 0x00114c00010f7983 */ /* 0x000f280000300800 */
        /* <DEDUP_REMOVED lines=24> */
[----:B--2---:R-:W-:-:S15]  /*150500*/  HMMA.16816.F32 R8, R28, R4, R8 ;  /* 0x000000041c08723c */ /* 0x004fde0000001808 */
[----:B------:R-:W-:-:S08]  /*150510*/  NOP ;  /* 0x0000000000007918 */ /* 0x000fd00000000000 */
[----:B------:R-:W-:Y:S04]  /*150520*/  STL.64 [R1+0x27e0], R8 ;  /* 0x0027e00801007387 */ /* 0x000fe80000100a00 */
[----:B------:R0:W-:Y:S04]  /*150530*/  STL.64 [R1+0x27e8], R10 ;  /* 0x0027e80a01007387 */ /* 0x0001e80000100a00 */
[----:B0-----:R-:W2:Y:S04]  /*150540*/  LDL.LU.64 R10, [R1+0x8cd0] ;  /* 0x008cd000010a7983 */ /* 0x001ea80000300a00 */
[----:B------:R-:W2:Y:S01]  /*150550*/  LDL.LU.64 R8, [R1+0x8cc8] ;  /* 0x008cc80001087983 */ /* 0x000ea20000300a00 */
[----:B---3--:R-:W-:Y:S01]  /*150560*/  HMMA.16816.F32 R28, R28, R2, R56 ;  /* 0x000000021c1c723c */ /* 0x008fe20000001838 */
[----:B------:R-:W-:-:S02]  /*150570*/  F2FP.F16.E5M2.UNPACK_B R24, R24 ;  /* 0x00000018ff18723e */ /* 0x000fc400020004ff */
[----:B------:R-:W-:Y:S02]  /*150580*/  F2FP.F16.E5M2.UNPACK_B R25, R25 ;  /* 0x00000019ff19723e */ /* 0x000fe400020004ff */
[----:B------:R-:W-:Y:S01]  /*150590*/  F2FP.F16.E5M2.UNPACK_B R26, R26 ;  /* 0x0000001aff1a723e */ /* 0x000fe200020004ff */
[----:B------:R-:W-:Y:S01]  /*1505a0*/  IMAD.MOV.U32 R35, RZ, RZ, R0 ;  /* 0x000000ffff237224 */ /* 0x000fe200078e0000 */
[----:B------:R-:W-:Y:S01]  /*1505b0*/  F2FP.F16.E5M2.UNPACK_B R27, R27 ;  /* 0x0000001bff1b723e */ /* 0x000fe200020004ff */
[----:B------:R-:W3:Y:S04]  /*1505c0*/  LDL.LU.64 R58, [R1+0x8cc0] ;  /* 0x008cc000013a7983 */ /* 0x000ee80000300a00 */
[----:B------:R-:W3:Y:S02]  /*1505d0*/  LDL.LU.64 R56, [R1+0x8cb8] ;  /* 0x008cb80001387983 */ /* 0x000ee40000300a00 */
[----:B----4-:R-:W-:Y:S01]  /*1505e0*/  HMMA.16816.F32 R32, R24, R34, R12 ;  /* 0x000000221820723c */ /* 0x010fe2000000180c */
[----:B------:R-:W-:-:S08]  /*1505f0*/  IMAD.MOV.U32 R7, RZ, RZ, R52 ;  /* 0x000000ffff077224 */ /* 0x000fd000078e0034 */
[----:B------:R0:W-:Y:S04]  /*150600*/  STL.64 [R1+0x1a00], R28 ;  /* 0x001a001c01007387 */ /* 0x0001e80000100a00 */
[----:B------:R1:W-:Y:S04]  /*150610*/  STL.64 [R1+0x1a08], R30 ;  /* 0x001a081e01007387 */ /* 0x0003e80000100a00 */
[----:B0-----:R-:W4:Y:S04]  /*150620*/  LDL.LU R28, [R1+0x1100] ;  /* 0x00110000011c7983 */ /* 0x001f280000300800 */
[----:B------:R-:W4:Y:S04]  /*150630*/  LDL.LU R29, [R1+0x1104] ;  /* 0x00110400011d7983 */ /* 0x000f280000300800 */
[----:B-1----:R-:W4:Y:S04]  /*150640*/  LDL.LU R30, [R1+0x1108] ;  /* 0x00110800011e7983 */ /* 0x002f280000300800 */
[----:B------:R-:W4:Y:S04]  /*150650*/  LDL.LU R31, [R1+0x110c] ;  /* 0x00110c00011f7983 */ /* 0x000f280000300800 */
        /* <DEDUP_REMOVED lines=11> */
[----:B------:R0:W-:Y:S04]  /*150710*/  STL.64 [R1+0x8c58], R6 ;  /* 0x008c580601007387 */ /* 0x0001e80000100a00 */
[----:B0-----:R-:W3:Y:S01]  /*150720*/  LDL.64 R6, [R1+0x10] ;  /* 0x0000100001067983 */ /* 0x001ee20000100a00 */
[----:B------:R-:W-:-:S02]  /*150730*/  IMAD.MOV.U32 R0, RZ, RZ, R53 ;  /* 0x000000ffff007224 */ /* 0x000fc400078e0035 */
[----:B------:R-:W-:Y:S01]  /*150740*/  HMMA.16816.F32 R52, R24, R54, R48 ;  /* 0x000000361834723c */ /* 0x000fe20000001830 */
[----:B------:R-:W-:Y:S04]  /*150750*/  STL.64 [R1+0x8c50], R4 ;  /* 0x008c500401007387 */ /* 0x000fe80000100a00 */
[----:B------:R-:W2:Y:S04]  /*150760*/  LDL.LU.64 R50, [R1+0x8c88] ;  /* 0x008c880001327983 */ /* 0x000ea80000300a00 */
[----:B------:R-:W2:-:S14]  /*150770*/  LDL.LU.64 R48, [R1+0x8c80] ;  /* 0x008c800001307983 */ /* 0x000e9c0000300a00 */
        /* <DEDUP_REMOVED lines=9> */
[----:B------:R-:W2:Y:S01]  /*150810*/  LDL.LU.64 R56, [R1+0x8c60] ;  /* 0x008c600001387983 */ /* 0x000ea20000300a00 */
[----:B------:R-:W-:-:S02]  /*150820*/  IMAD.MOV.U32 R9, RZ, RZ, R6 ;  /* 0x000000ffff097224 */ /* 0x000fc400078e0006 */
[----:B------:R-:W-:Y:S02]  /*150830*/  IMAD.MOV.U32 R8, RZ, RZ, R7 ;  /* 0x000000ffff087224 */ /* 0x000fe400078e0007 */
[----:B----4-:R-:W-:-:S15]  /*150840*/  HMMA.16816.F32 R4, R24, R16, R28 ;  /* 0x000000101804723c */ /* 0x010fde000000181c */
[----:B------:R-:W-:-:S08]  /*150850*/  NOP ;  /* 0x0000000000007918 */ /* 0x000fd00000000000 */
[----:B------:R-:W-:Y:S04]  /*150860*/  STL.64 [R1+0x1630], R4 ;  /* 0x0016300401007387 */ /* 0x000fe80000100a00 */
[----:B------:R0:W-:Y:S02]  /*150870*/  STL.64 [R1+0x1638], R6 ;  /* 0x0016380601007387 */ /* 0x0001e40000100a00 */
[----:B0-----:R-:W-:Y:S01]  /*150880*/  HMMA.16816.F32 R4, R24, R18, R12 ;  /* 0x000000121804723c */ /* 0x001fe2000000180c */
[----:B------:R-:W-:Y:S02]  /*150890*/  IMAD.MOV.U32 R29, RZ, RZ, R16 ;  /* 0x000000ffff1d7224 */ /* 0x000fe400078e0010 */
[----:B------:R-:W-:-:S03]  /*1508a0*/  IMAD.MOV.U32 R28, RZ, RZ, R17 ;  /* 0x000000ffff1c7224 */ /* 0x000fc600078e0011 */
[----:B------:R-:W-:Y:S02]  /*1508b0*/  IMAD.MOV.U32 R31, RZ, RZ, R18 ;  /* 0x000000ffff1f7224 */ /* 0x000fe400078e0012 */
[----:B------:R-:W-:Y:S02]  /*1508c0*/  IMAD.MOV.U32 R30, RZ, RZ, R19 ;  /* 0x000000ffff1e7224 */ /* 0x000fe400078e0013 */
[----:B------:R-:W-:-:S13]  /*1508d0*/  HMMA.16816.F32 R16, R24, R60, R20 ;  /* 0x0000003c1810723c */ /* 0x000fda0000001814 */
[----:B------:R-:W-:Y:S04]  /*1508e0*/  STL.64 [R1+0x1450], R4 ;  /* 0x0014500401007387 */ /* 0x000fe80000100a00 */
[----:B------:R2:W-:Y:S06]  /*1508f0*/  STL.64 [R1+0x1458], R6 ;  /* 0x0014580601007387 */ /* 0x0005ec0000100a00 */
[----:B------:R-:W-:Y:S04]  /*150900*/  STL.64 [R1+0x1430], R16 ;  /* 0x0014301001007387 */ /* 0x000fe80000100a00 */
[----:B------:R-:W-:Y:S01]  /*150910*/  STL.64 [R1+0x1438], R18 ;  /* 0x0014381201007387 */ /* 0x000fe20000100a00 */
[C---:B---3--:R-:W-:Y:S06]  /*150920*/  HMMA.16816.F32 R12, R24.reuse, R58, R32 ;  /* 0x0000003a180c723c */ /* 0x048fec0000001820 */
        /* <DEDUP_REMOVED lines=145> */
[----:B------:R-:W-:Y:S04]  /*151240*/  STL.64 [R1+0x11d0], R32 ;  /* 0x0011d02001007387 */ /* 0x000fe80000100a00 */
[----:B------:R0:W-:Y:S04]  /*151250*/  STL.64 [R1+0x11d8], R34 ;  /* 0x0011d82201007387 */ /* 0x0001e80000100a00 */
[----:B------:R1:W-:Y:S04]  /*151260*/  STL.64 [R1+0x11e0], R20 ;  /* 0x0011e01401007387 */ /* 0x0003e80000100a00 */
[----:B------:R2:W-:Y:S04]  /*151270*/  STL.64 [R1+0x11e8], R22 ;  /* 0x0011e81601007387 */ /* 0x0005e80000100a00 */
        /* <DEDUP_REMOVED lines=22> */
[----:B0-----:R-:W-:-:S02]  /*1513e0*/  IMAD.MOV.U32 R34, RZ, RZ, R7 ;  /* 0x000000ffff227224 */ /* 0x001fc400078e0007 */
[----:B------:R-:W-:Y:S01]  /*1513f0*/  IMAD.MOV.U32 R35, RZ, RZ, R0 ;  /* 0x000000ffff237224 */ /* 0x000fe200078e0000 */
[----:B----4-:R-:W-:Y:S04]  /*151400*/  STL.64 [R1+0x8bc8], R38 ;  /* 0x008bc82601007387 */ /* 0x010fe80000100a00 */
[----:B---3--:R0:W-:Y:S04]  /*151410*/  STL.64 [R1+0x8bc0], R36 ;  /* 0x008bc02401007387 */ /* 0x0081e80000100a00 */
[----:B------:R-:W3:Y:S04]  /*151420*/  LDL.64 R32, [R1+0x28] ;  /* 0x0000280001207983 */ /* 0x000ee80000100a00 */
[----:B------:R-:W-:Y:S01]  /*151430*/  STL.64 [R1+0x8bd8], R34 ;  /* 0x008bd82201007387 */ /* 0x000fe20000100a00 */
[----:B------:R-:W-:-:S02]  /*151440*/  IMAD.MOV.U32 R47, RZ, RZ, R8 ;  /* 0x000000ffff2f7224 */ /* 0x000fc400078e0008 */
[----:B------:R-:W-:Y:S01]  /*151450*/  IMAD.MOV.U32 R46, RZ, RZ, R9 ;  /* 0x000000ffff2e7224 */ /* 0x000fe200078e0009 */
[----:B---3--:R3:W-:Y:S04]  /*151460*/  STL.64 [R1+0x8bd0], R32 ;  /* 0x008bd02001007387 */ /* 0x0087e80000100a00 */
        /* <DEDUP_REMOVED lines=8> */
[----:B---3--:R-:W3:Y:S04]  /*1514f0*/  LDL.LU R32, [R1+0xfb0] ;  /* 0x000fb00001207983 */ /* 0x008ee80000300800 */
        /* <DEDUP_REMOVED lines=35> */
[C---:B---3--:R-:W-:Y:S06]  /*151730*/  HMMA.16816.F32 R32, R24.reuse, R14, R32 ;  /* 0x0000000e1820723c */ /* 0x048fec0000001820 */
[----:B----4-:R-:W-:Y:S01]  /*151740*/  HMMA.16816.F32 R48, R24, R10, R48 ;  /* 0x0000000a1830723c */ /* 0x010fe20000001830 */
[----:B------:R-:W-:-:S15]  /*151750*/  IMAD R28, R28, 0x100, R8 ;  /* 0x000001001c1c7824 */ /* 0x000fde00078e0208 */
[----:B------:R-:W-:-:S01]  /*151760*/  NOP ;  /* 0x0000000000007918 */ /* 0x000fc20000000000 */
        /* <DEDUP_REMOVED lines=9> */
[----:B------:R0:W-:Y:S01]  /*151800*/  STL.64 [R1+0x8ad0], R12 ;  /* 0x008ad00c01007387 */ /* 0x0001e20000100a00 */
[----:B------:R-:W-:-:S03]  /*151810*/  IMAD R29, R29, 0x100, R9 ;  /* 0x000001001d1d7824 */ /* 0x000fc600078e0209 */
        /* <DEDUP_REMOVED lines=19> */
[----:B0-----:R-:W4:Y:S04]  /*151950*/  LDL.LU R8, [R1+0x19d0] ;  /* 0x0019d00001087983 */ /* 0x001f280000300800 */
[----:B------:R-:W4:Y:S04]  /*151960*/  LDL.LU R9, [R1+0x19d4] ;  /* 0x0019d40001097983 */ /* 0x000f280000300800 */
[----:B------:R-:W4:Y:S04]  /*151970*/  LDL.LU R10, [R1+0x19d8] ;  /* 0x0019d800010a7983 */ /* 0x000f280000300800 */
[----:B------:R-:W4:Y:S04]  /*151980*/  LDL.LU R11, [R1+0x19dc] ;  /* 0x0019dc00010b7983 */ /* 0x000f280000300800 */
[----:B------:R-:W3:Y:S01]  /*151990*/  LDL.LU R7, [R1+0x8b90] ;  /* 0x008b900001077983 */ /* 0x000ee20000300800 */
[----:B------:R-:W-:Y:S01]  /*1519a0*/  IMAD R31, R0, 0x100, R31 ;  /* 0x00000100001f7824 */ /* 0x000fe200078e021f */
[----:B------:R-:W-:-:S02]  /*1519b0*/  F2FP.F16.E5M2.UNPACK_B R28, R28 ;  /* 0x0000001cff1c723e */ /* 0x000fc400020004ff */
[----:B------:R-:W-:Y:S02]  /*1519c0*/  F2FP.F16.E5M2.UNPACK_B R29, R29 ;  /* 0x0000001dff1d723e */ /* 0x000fe400020004ff */
[----:B------:R-:W-:Y:S02]  /*1519d0*/  F2FP.F16.E5M2.UNPACK_B R30, R30 ;  /* 0x0000001eff1e723e */ /* 0x000fe400020004ff */
[----:B------:R-:W-:Y:S01]  /*1519e0*/  F2FP.F16.E5M2.UNPACK_B R31, R31 ;  /* 0x0000001fff1f723e */ /* 0x000fe200020004ff */
[C---:B--2---:R-:W-:Y:S06]  /*1519f0*/  HMMA.16816.F32 R12, R24.reuse, R2, R12 ;  /* 0x00000002180c723c */ /* 0x044fec000000180c */
[----:B---3--:R-:W-:-:S15]  /*151a00*/  HMMA.16816.F32 R52, R24, R6, R52 ;  /* 0x000000061834723c */ /* 0x008fde0000001834 */
[----:B------:R-:W-:-:S08]  /*151a10*/  NOP ;  /* 0x0000000000007918 */ /* 0x000fd00000000000 */
[----:B------:R-:W-:Y:S04]  /*151a20*/  STL.64 [R1+0x19e0], R52 ;  /* 0x0019e03401007387 */ /* 0x000fe80000100a00 */
[----:B------:R0:W-:Y:S04]  /*151a30*/  STL.64 [R1+0x19e8], R54 ;  /* 0x0019e83601007387 */ /* 0x0001e80000100a00 */
[----:B0-----:R-:W2:Y:S04]  /*151a40*/  LDL.LU.64 R54, [R1+0x8b88] ;  /* 0x008b880001367983 */ /* 0x001ea80000300a00 */
[----:B------:R-:W2:Y:S01]  /*151a50*/  LDL.LU.64 R52, [R1+0x8b80] ;  /* 0x008b800001347983 */ /* 0x000ea20000300a00 */
[----:B----4-:R-:W-:Y:S03]  /*151a60*/  HMMA.16816.F32 R8, R24, R4, R8 ;  /* 0x000000041808723c */ /* 0x010fe60000001808 */
[----:B------:R-:W-:Y:S04]  /*151a70*/  STL.64 [R1+0x8aa8], R6 ;  /* 0x008aa80601007387 */ /* 0x000fe80000100a00 */
[----:B------:R-:W-:-:S15]  /*151a80*/  STL.64 [R1+0x8aa0], R4 ;  /* 0x008aa00401007387 */ /* 0x000fde0000100a00 */
[----:B------:R-:W-:-:S01]  /*151a90*/  NOP ;  /* 0x0000000000007918 */ /* 0x000fc20000000000 */
        /* <DEDUP_REMOVED lines=15> */
[----:B0-----:R-:W-:-:S15]  /*151b90*/  HMMA.16816.F32 R8, R28, R46, R40 ;  /* 0x0000002e1c08723c */ /* 0x001fde0000001828 */
[----:B------:R-:W-:-:S08]  /*151ba0*/  NOP ;  /* 0x0000000000007918 */ /* 0x000fd00000000000 */
[----:B------:R0:W-:Y:S04]  /*151bb0*/  STL.64 [R1+0x1290], R8 ;  /* 0x0012900801007387 */ /* 0x0001e80000100a00 */
[----:B------:R1:W-:Y:S04]  /*151bc0*/  STL.64 [R1+0x1298], R10 ;  /* 0x0012980a01007387 */ /* 0x0003e80000100a00 */
[----:B0-----:R-:W3:Y:S04]  /*151bd0*/  LDL.LU R8, [R1+0xe10] ;  /* 0x000e100001087983 */ /* 0x001ee80000300800 */
[----:B------:R-:W-:Y:S04]  /*151be0*/  STL.64 [R1+0x12a0], R16 ;  /* 0x0012a01001007387 */ /* 0x000fe80000100a00 */
[----:B------:R-:W-:Y:S01]  /*151bf0*/  STL.64 [R1+0x12a8], R18 ;  /* 0x0012a81201007387 */ /* 0x000fe20000100a00 */
[----:B--2---:R-:W-:-:S15]  /*151c00*/  HMMA.16816.F32 R12, R28, R58, R52 ;  /* 0x0000003a1c0c723c */ /* 0x004fde0000001834 */
[----:B------:R-:W-:-:S08]  /*151c10*/  NOP ;  /* 0x0000000000007918 */ /* 0x000fd00000000000 */
[----:B------:R0:W-:Y:S04]  /*151c20*/  STL.64 [R1+0x12b0], R12 ;  /* 0x0012b00c01007387 */ /* 0x0001e80000100a00 */
[----:B------:R2:W-:Y:S04]  /*151c30*/  STL.64 [R1+0x12b8], R14 ;  /* 0x0012b80e01007387 */ /* 0x0005e80000100a00 */
        /* <DEDUP_REMOVED lines=19> */
[----:B0-----:R-:W3:Y:S04]  /*151d70*/  LDL.LU R12, [R1+0xe00] ;  /* 0x000e0000010c7983 */ /* 0x001ee80000300800 */
[----:B------:R-:W3:Y:S04]  /*151d80*/  LDL.LU R13, [R1+0xe04] ;  /* 0x000e0400010d7983 */ /* 0x000ee80000300800 */
        /* <DEDUP_REMOVED lines=40> */
[----:B0-----:R-:W2:Y:S04]  /*152010*/  LDL.LU.64 R54, [R1+0x8b68] ;  /* 0x008b680001367983 */ /* 0x001ea80000300a00 */
[----:B------:R-:W3:Y:S01]  /*152020*/  LDL.LU.64 R52, [R1+0x8b60] ;  /* 0x008b600001347983 */ /* 0x000ee20000300a00 */
        /* <DEDUP_REMOVED lines=194> */
[----:B----4-:R-:W-:-:S15]  /*152c50*/  HMMA.16816.F32 R4, R28, R10, R4 ;  /* 0x0000000a1c04723c */ /* 0x010fde0000001804 */
[----:B------:R-:W-:-:S08]  /*152c60*/  NOP ;  /* 0x0000000000007918 */ /* 0x000fd00000000000 */
[----:B------:R-:W-:Y:S04]  /*152c70*/  STL.64 [R1+0x1410], R4 ;  /* 0x0014100401007387 */ /* 0x000fe80000100a00 */
[----:B------:R0:W-:Y:S04]  /*152c80*/  STL.64 [R1+0x1418], R6 ;  /* 0x0014180601007387 */ /* 0x0001e80000100a00 */
[----:B0-----:R-:W4:Y:S04]  /*152c90*/  LDL.LU.64 R6, [R1+0x8aa8] ;  /* 0x008aa80001067983 */ /* 0x001f280000300a00 */
[----:B------:R-:W4:Y:S01]  /*152ca0*/  LDL.LU.64 R4, [R1+0x8aa0] ;  /* 0x008aa00001047983 */ /* 0x000f220000300a00 */
[----:B---3--:R-:W-:-:S02]  /*152cb0*/  IMAD R24, R24, 0x100, R15 ;  /* 0x0000010018187824 */ /* 0x008fc400078e020f */
[----:B--2---:R-:W-:Y:S01]  /*152cc0*/  HMMA.16816.F32 R12, R28, R8, R16 ;  /* 0x000000081c0c723c */ /* 0x004fe20000001810 */
[----:B------:R-:W-:Y:S05]  /*152cd0*/  STL.64 [R1+0x89b8], R10 ;  /* 0x0089b80a01007387 */ /* 0x000fea0000100a00 */
[----:B------:R-:W-:Y:S01]  /*152ce0*/  STL.64 [R1+0x89b0], R8 ;  /* 0x0089b00801007387 */ /* 0x000fe20000100a00 */
[----:B------:R-:W-:Y:S02]  /*152cf0*/  IMAD R25, R25, 0x100, R44 ;  /* 0x0000010019197824 */ /* 0x000fe400078e022c */
[----:B------:R-:W-:Y:S02]  /*152d00*/  IMAD R26, R26, 0x100, R45 ;  /* 0x000001001a1a7824 */ /* 0x000fe400078e022d */
[----:B------:R-:W-:-:S12]  /*152d10*/  IMAD R27, R0, 0x100, R27 ;  /* 0x00000100001b7824 */ /* 0x000fd800078e021b */
[----:B------:R-:W-:Y:S04]  /*152d20*/  STL.64 [R1+0x1420], R12 ;  /* 0x0014200c01007387 */ /* 0x000fe80000100a00 */
[----:B------:R4:W-:Y:S01]  /*152d30*/  STL.64 [R1+0x1428], R14 ;  /* 0x0014280e01007387 */ /* 0x0009e20000100a00 */
[----:B------:R-:W-:Y:S02]  /*152d40*/  F2FP.F16.E5M2.UNPACK_B R24, R24 ;  /* 0x00000018ff18723e */ /* 0x000fe400020004ff */
[----:B------:R-:W-:Y:S02]  /*152d50*/  F2FP.F16.E5M2.UNPACK_B R25, R25 ;  /* 0x00000019ff19723e */ /* 0x000fe400020004ff */
[----:B------:R-:W-:Y:S02]  /*152d60*/  F2FP.F16.E5M2.UNPACK_B R26, R26 ;  /* 0x0000001aff1a723e */ /* 0x000fe400020004ff */
[----:B------:R-:W-:Y:S01]  /*152d70*/  F2FP.F16.E5M2.UNPACK_B R27, R27 ;  /* 0x0000001bff1b723e */ /* 0x000fe200020004ff */
[C---:B----4-:R-:W-:Y:S06]  /*152d80*/  HMMA.16816.F32 R12, R28.reuse, R6, R20 ;  /* 0x000000061c0c723c */ /* 0x050fec0000001814 */
[----:B------:R-:W-:-:S15]  /*152d90*/  HMMA.16816.F32 R8, R28, R4, R32 ;  /* 0x000000041c08723c */ /* 0x000fde0000001820 */
[----:B------:R-:W-:-:S02]  /*152da0*/  NOP ;  /* 0x0000000000007918 */ /* 0x000fc40000000000 */
[----:B------:R-:W-:Y:S04]  /*152db0*/  STL.64 [R1+0x19c0], R12 ;  /* 0x0019c00c01007387 */ /* 0x000fe80000100a00 */
[----:B------:R0:W-:Y:S04]  /*152dc0*/  STL.64 [R1+0x19c8], R14 ;  /* 0x0019c80e01007387 */ /* 0x0001e80000100a00 */
[----:B------:R-:W-:Y:S04]  /*152dd0*/  STL.64 [R1+0x89d8], R6 ;  /* 0x0089d80601007387 */ /* 0x000fe80000100a00 */
[----:B------:R1:W-:Y:S01]  /*152de0*/  STL.64 [R1+0x89d0], R4 ;  /* 0x0089d00401007387 */ /* 0x0003e20000100a00 */
[----:B0-----:R-:W-:Y:S06]  /*152df0*/  HMMA.16816.F32 R12, R28, R2, R36 ;  /* 0x000000021c0c723c */ /* 0x001fec0000001824 */
[C---:B-1----:R-:W-:Y:S01]  /*152e00*/  HMMA.16816.F32 R4, R24.reuse, R46, R40 ;  /* 0x0000002e1804723c */ /* 0x042fe20000001828 */
[----:B------:R-:W-:Y:S04]  /*152e10*/  STL.64 [R1+0x19b0], R8 ;  /* 0x0019b00801007387 */ /* 0x000fe80000100a00 */
[----:B------:R0:W-:Y:S02]  /*152e20*/  STL.64 [R1+0x19b8], R10 ;  /* 0x0019b80a01007387 */ /* 0x0001e40000100a00 */
[C---:B0-----:R-:W-:Y:S10]  /*152e30*/  HMMA.16816.F32 R8, R24.reuse, R56, R48 ;  /* 0x000000381808723c */ /* 0x041ff40000001830 */
[----:B------:R-:W-:Y:S04]  /*152e40*/  STL.64 [R1+0x1440], R12 ;  /* 0x0014400c01007387 */ /* 0x000fe80000100a00 */
        /* <DEDUP_REMOVED lines=37> */
[----:B------:R-:W4:Y:S04]  /*1530a0*/  LDL R22, [R1] ;  /* 0x0000000001167983 */ /* 0x000f280000100800 */
[----:B------:R-:W4:Y:S04]  /*1530b0*/  LDL R23, [R1+0x4] ;  /* 0x0000040001177983 */ /* 0x000f280000100800 */
[----:B------:R-:W3:Y:S04]  /*1530c0*/  LDL R20, [R1+0x8] ;  /* 0x0000080001147983 */ /* 0x000ee80000100800 */
[----:B------:R-:W3:Y:S04]  /*1530d0*/  LDL R21, [R1+0xc] ;  /* 0x00000c0001157983 */ /* 0x000ee80000100800 */
[----:B0-----:R-:W3:Y:S04]  /*1530e0*/  LDL.LU R4, [R1+0xd40] ;  /* 0x000d400001047983 */ /* 0x001ee80000300800 */
[----:B------:R-:W3:Y:S04]  /*1530f0*/  LDL.LU R5, [R1+0xd44] ;  /* 0x000d440001057983 */ /* 0x000ee80000300800 */
[----:B------:R-:W3:Y:S04]  /*153100*/  LDL.LU R6, [R1+0xd48] ;  /* 0x000d480001067983 */ /* 0x000ee80000300800 */
[----:B------:R-:W3:Y:S04]  /*153110*/  LDL.LU R7, [R1+0xd4c] ;  /* 0x000d4c0001077983 */ /* 0x000ee80000300800 */
[----:B-1----:R-:W4:Y:S04]  /*153120*/  LDL R30, [R1+0x10] ;  /* 0x00001000011e7983 */ /* 0x002f280000100800 */
[----:B------:R-:W4:Y:S04]  /*153130*/  LDL R31, [R1+0x14] ;  /* 0x00001400011f7983 */ /* 0x000f280000100800 */
        /* <DEDUP_REMOVED lines=38> */
[C---:B--2---:R-:W-:Y:S06]  /*1533a0*/  HMMA.16816.F32 R20, R24.reuse, R22, R12 ;  /* 0x000000161814723c */ /* 0x044fec000000180c */
[C---:B------:R-:W-:Y:S01]  /*1533b0*/  HMMA.16816.F32 R56, R24.reuse, R60, R56 ;  /* 0x0000003c1838723c */ /* 0x040fe20000001838 */
[----:B------:R-:W2:Y:S04]  /*1533c0*/  LDL.LU.64 R34, [R1+0x8a98] ;  /* 0x008a980001227983 */ /* 0x000ea80000300a00 */
[----:B------:R-:W2:Y:S06]  /*1533d0*/  LDL.LU.64 R32, [R1+0x8a90] ;  /* 0x008a900001207983 */ /* 0x000eac0000300a00 */
        /* <DEDUP_REMOVED lines=184> */
[----:B------:R-:W-:Y:S04]  /*153f60*/  STL [R1+0x88dc], R14 ;  /* 0x0088dc0e01007387 */ /* 0x000fe80000100800 */
[----:B------:R-:W-:Y:S01]  /*153f70*/  STL [R1+0x88d8], R15 ;  /* 0x0088d80f01007387 */ /* 0x000fe20000100800 */
[----:B--2---:R-:W-:-:S12]  /*153f80*/  HMMA.16816.F32 R20, R24, R12, R32 ;  /* 0x0000000c1814723c */ /* 0x004fd80000001820 */
[----:B------:R-:W-:Y:S04]  /*153f90*/  STL.64 [R1+0x15f0], R16 ;  /* 0x0015f01001007387 */ /* 0x000fe80000100a00 */
[----:B------:R0:W-:Y:S02]  /*153fa0*/  STL.64 [R1+0x15f8], R18 ;  /* 0x0015f81201007387 */ /* 0x0001e40000100a00 */
[----:B0-----:R-:W-:Y:S05]  /*153fb0*/  HMMA.16816.F32 R16, R24, R10, R36 ;  /* 0x0000000a1810723c */ /* 0x001fea0000001824 */
[----:B------:R-:W-:Y:S04]  /*153fc0*/  STL.64 [R1+0x1600], R20 ;  /* 0x0016001401007387 */ /* 0x000fe80000100a00 */
[----:B------:R-:W-:-:S14]  /*153fd0*/  STL.64 [R1+0x1608], R22 ;  /* 0x0016081601007387 */ /* 0x000fdc0000100a00 */
        /* <DEDUP_REMOVED lines=8> */
[C---:B0-----:R-:W-:Y:S06]  /*154060*/  HMMA.16816.F32 R8, R24.reuse, R6, R48 ;  /* 0x000000061808723c */ /* 0x041fec0000001830 */
[----:B------:R-:W-:Y:S01]  /*154070*/  STL [R1+0x8888], R7 ;  /* 0x0088880701007387 */ /* 0x000fe20000100800 */
[----:B------:R-:W-:-:S15]  /*154080*/  HMMA.16816.F32 R16, R24, R4, R52 ;  /* 0x000000041810723c */ /* 0x000fde0000001834 */
[----:B------:R-:W-:-:S01]  /*154090*/  NOP ;  /* 0x0000000000007918 */ /* 0x000fc20000000000 */
        /* <DEDUP_REMOVED lines=20> */
[----:B------:R-:W4:Y:S01]  /*1541e0*/  LDL.64 R52, [R1+0x28] ;  /* 0x0000280001347983 */ /* 0x000f220000100a00 */
[----:B------:R-:W-:-:S02]  /*1541f0*/  IMAD R28, R28, 0x100, R42 ;  /* 0x000001001c1c7824 */ /* 0x000fc400078e022a */
[----:B------:R-:W-:Y:S02]  /*154200*/  IMAD R29, R29, 0x100, R43 ;  /* 0x000001001d1d7824 */ /* 0x000fe400078e022b */
[----:B------:R-:W-:Y:S02]  /*154210*/  IMAD R30, R30, 0x100, R60 ;  /* 0x000001001e1e7824 */ /* 0x000fe400078e023c */
[----:B------:R-:W-:Y:S01]  /*154220*/  IMAD R31, R31, 0x100, R61 ;  /* 0x000001001f1f7824 */ /* 0x000fe200078e023d */
[----:B------:R-:W2:Y:S04]  /*154230*/  LDL R54, [R1+0x20] ;  /* 0x0000200001367983 */ /* 0x000ea80000100800 */
        /* <DEDUP_REMOVED lines=8> */
[----:B------:R-:W3:Y:S04]  /*1542c0*/  LDL.64 R60, [R1+0x18] ;  /* 0x00001800013c7983 */ /* 0x000ee80000100a00 */
        /* <DEDUP_REMOVED lines=27> */
[----:B0-----:R-:W4:Y:S01]  /*154480*/  LDL.LU.64 R10, [R1+0x8998] ;  /* 0x00899800010a7983 */ /* 0x001f220000300a00 */
[----:B------:R-:W-:Y:S02]  /*154490*/  IMAD.MOV.U32 R55, RZ, RZ, R0 ;  /* 0x000000ffff377224 */ /* 0x000fe400078e0000 */
[----:B------:R-:W-:-:S02]  /*1544a0*/  IMAD.MOV.U32 R7, RZ, RZ, R52 ;  /* 0x000000ffff077224 */ /* 0x000fc400078e0034 */
[----:B------:R-:W-:Y:S01]  /*1544b0*/  IMAD.MOV.U32 R0, RZ, RZ, R53 ;  /* 0x000000ffff007224 */ /* 0x000fe200078e0035 */
[C---:B---3--:R-:W-:Y:S06]  /*1544c0*/  HMMA.16816.F32 R56, R28.reuse, R60, R56 ;  /* 0x0000003c1c38723c */ /* 0x048fec0000001838 */
[----:B--2---:R-:W-:Y:S01]  /*1544d0*/  HMMA.16816.F32 R52, R28, R54, R48 ;  /* 0x000000361c34723c */ /* 0x004fe20000001830 */
[----:B------:R-:W-:Y:S04]  /*1544e0*/  STL.64 [R1+0x8938], R6 ;  /* 0x0089380601007387 */ /* 0x000fe80000100a00 */
[----:B------:R0:W-:Y:S01]  /*1544f0*/  STL.64 [R1+0x8930], R4 ;  /* 0x0089300401007387 */ /* 0x0001e20000100a00 */
[----:B------:R-:W-:-:S03]  /*154500*/  IMAD.MOV.U32 R9, RZ, RZ, R60 ;  /* 0x000000ffff097224 */ /* 0x000fc600078e003c */
[----:B0-----:R-:W2:Y:S04]  /*154510*/  LDL.LU R4, [R1+0xb40] ;  /* 0x000b400001047983 */ /* 0x001ea80000300800 */
[----:B------:R-:W2:Y:S04]  /*154520*/  LDL.LU R5, [R1+0xb44] ;  /* 0x000b440001057983 */ /* 0x000ea80000300800 */
[----:B------:R-:W2:Y:S04]  /*154530*/  LDL.LU R6, [R1+0xb48] ;  /* 0x000b480001067983 */ /* 0x000ea80000300800 */
[----:B------:R-:W2:Y:S04]  /*154540*/  LDL.LU R7, [R1+0xb4c] ;  /* 0x000b4c0001077983 */ /* 0x000ea80000300800 */
[----:B------:R-:W3:Y:S04]  /*154550*/  LDL.LU.64 R50, [R1+0x8990] ;  /* 0x0089900001327983 */ /* 0x000ee80000300a00 */
[----:B------:R-:W3:Y:S04]  /*154560*/  LDL.LU.64 R48, [R1+0x8988] ;  /* 0x0089880001307983 */ /* 0x000ee80000300a00 */
[----:B------:R-:W-:Y:S04]  /*154570*/  STL.64 [R1+0x1670], R52 ;  /* 0x0016703401007387 */ /* 0x000fe80000100a00 */
[----:B------:R0:W-:Y:S01]  /*154580*/  STL.64 [R1+0x1678], R54 ;  /* 0x0016783601007387 */ /* 0x0001e20000100a00 */
[----:B------:R-:W-:-:S03]  /*154590*/  IMAD.MOV.U32 R8, RZ, RZ, R61 ;  /* 0x000000ffff087224 */ /* 0x000fc600078e003d */
[----:B0-----:R-:W3:Y:S04]  /*1545a0*/  LDL.LU.64 R54, [R1+0x8980] ;  /* 0x0089800001367983 */ /* 0x001ee80000300a00 */
[----:B------:R-:W3:Y:S04]  /*1545b0*/  LDL.LU.64 R52, [R1+0x8978] ;  /* 0x0089780001347983 */ /* 0x000ee80000300a00 */
[----:B------:R-:W-:Y:S04]  /*1545c0*/  STL.64 [R1+0x1690], R56 ;  /* 0x0016903801007387 */ /* 0x000fe80000100a00 */
[----:B------:R0:W-:Y:S04]  /*1545d0*/  STL.64 [R1+0x1698], R58 ;  /* 0x0016983a01007387 */ /* 0x0001e80000100a00 */
[----:B0-----:R-:W3:Y:S04]  /*1545e0*/  LDL.LU.64 R58, [R1+0x8970] ;  /* 0x00897000013a7983 */ /* 0x001ee80000300a00 */
[----:B------:R-:W3:Y:S04]  /*1545f0*/  LDL.LU.64 R56, [R1+0x8968] ;  /* 0x0089680001387983 */ /* 0x000ee80000300a00 */
[----:B------:R-:W3:Y:S04]  /*154600*/  LDL.LU.64 R60, [R1+0x8960] ;  /* 0x00896000013c7983 */ /* 0x000ee80000300a00 */
[----:B----4-:R-:W-:Y:S04]  /*154610*/  STL.64 [R1+0x8958], R10 ;  /* 0x0089580a01007387 */ /* 0x010fe80000100a00 */
[----:B------:R0:W-:Y:S04]  /*154620*/  STL.64 [R1+0x8950], R8 ;  /* 0x0089500801007387 */ /* 0x0001e80000100a00 */
[----:B0-----:R-:W4:Y:S04]  /*154630*/  LDL.LU R8, [R1+0xb50] ;  /* 0x000b500001087983 */ /* 0x001f280000300800 */
[----:B------:R-:W4:Y:S04]  /*154640*/  LDL.LU R9, [R1+0xb54] ;  /* 0x000b540001097983 */ /* 0x000f280000300800 */
[----:B------:R-:W4:Y:S04]  /*154650*/  LDL.LU R10, [R1+0xb58] ;  /* 0x000b5800010a7983 */ /* 0x000f280000300800 */
[----:B------:R-:W4:Y:S01]  /*154660*/  LDL.LU R11, [R1+0xb5c] ;  /* 0x000b5c00010b7983 */ /* 0x000f220000300800 */
[C---:B------:R-:W-:Y:S06]  /*154670*/  HMMA.16816.F32 R24, R28.reuse, R14, R24 ;  /* 0x0000000e1c18723c */ /* 0x040fec0000001818 */
[----:B--2---:R-:W-:-:S15]  /*154680*/  HMMA.16816.F32 R4, R28, R18, R4 ;  /* 0x000000121c04723c */ /* 0x004fde0000001804 */
[----:B------:R-:W-:-:S02]  /*154690*/  NOP ;  /* 0x0000000000007918 */ /* 0x000fc40000000000 */
[----:B------:R0:W-:Y:S04]  /*1546a0*/  STL.64 [R1+0x16a0], R24 ;  /* 0x0016a01801007387 */ /* 0x0001e80000100a00 */
[----:B------:R1:W-:Y:S01]  /*1546b0*/  STL.64 [R1+0x16a8], R26 ;  /* 0x0016a81a01007387 */ /* 0x0003e20000100a00 */
[----:B0-----:R-:W-:Y:S02]  /*1546c0*/  IMAD.MOV.U32 R25, RZ, RZ, R14 ;  /* 0x000000ffff197224 */ /* 0x001fe400078e000e */
[----:B------:R-:W-:Y:S02]  /*1546d0*/  IMAD.MOV.U32 R24, RZ, RZ, R15 ;  /* 0x000000ffff187224 */ /* 0x000fe400078e000f */
[----:B-1----:R-:W-:Y:S02]  /*1546e0*/  IMAD.MOV.U32 R27, RZ, RZ, R16 ;  /* 0x000000ffff1b7224 */ /* 0x002fe400078e0010 */
[----:B------:R-:W-:-:S02]  /*1546f0*/  IMAD.MOV.U32 R26, RZ, RZ, R17 ;  /* 0x000000ffff1a7224 */ /* 0x000fc400078e0011 */
[----:B------:R-:W-:Y:S02]  /*154700*/  IMAD.MOV.U32 R14, RZ, RZ, R18 ;  /* 0x000000ffff0e7224 */ /* 0x000fe400078e0012 */
[----:B------:R-:W-:Y:S01]  /*154710*/  IMAD.MOV.U32 R15, RZ, RZ, R19 ;  /* 0x000000ffff0f7224 */ /* 0x000fe200078e0013 */
[C---:B----4-:R-:W-:Y:S06]  /*154720*/  HMMA.16816.F32 R8, R28.reuse, R16, R8 ;  /* 0x000000101c08723c */ /* 0x050fec0000001808 */
[----:B---3--:R-:W-:-:S15]  /*154730*/  HMMA.16816.F32 R16, R28, R60, R20 ;  /* 0x0000003c1c10723c */ /* 0x008fde0000001814 */
[----:B------:R-:W-:-:S02]  /*154740*/  NOP ;  /* 0x0000000000007918 */ /* 0x000fc40000000000 */
[----:B------:R-:W-:Y:S04]  /*154750*/  STL.64 [R1+0x16b0], R8 ;  /* 0x0016b00801007387 */ /* 0x000fe80000100a00 */
[----:B------:R0:W-:Y:S04]  /*154760*/  STL.64 [R1+0x16b8], R10 ;  /* 0x0016b80a01007387 */ /* 0x0001e80000100a00 */
[----:B------:R-:W-:Y:S04]  /*154770*/  STL.64 [R1+0x16c0], R4 ;  /* 0x0016c00401007387 */ /* 0x000fe80000100a00 */
[----:B------:R1:W-:Y:S01]  /*154780*/  STL.64 [R1+0x16c8], R6 ;  /* 0x0016c80601007387 */ /* 0x0003e20000100a00 */
[C---:B0-----:R-:W-:Y:S06]  /*154790*/  HMMA.16816.F32 R8, R28.reuse, R58, R32 ;  /* 0x0000003a1c08723c */ /* 0x041fec0000001820 */
[C---:B-1----:R-:W-:Y:S01]  /*1547a0*/  HMMA.16816.F32 R4, R28.reuse, R56, R36 ;  /* 0x000000381c04723c */ /* 0x042fe20000001824 */
[----:B------:R-:W-:Y:S04]  /*1547b0*/  STL.64 [R1+0x16e0], R16 ;  /* 0x0016e01001007387 */ /* 0x000fe80000100a00 */
[----:B------:R-:W-:Y:S04]  /*1547c0*/  STL.64 [R1+0x16e8], R18 ;  /* 0x0016e81201007387 */ /* 0x000fe80000100a00 */
[----:B------:R-:W-:Y:S08]  /*1547d0*/  STL.64 [R1+0x8870], R58 ;  /* 0x0088703a01007387 */ /* 0x000ff00000100a00 */
        /* <DEDUP_REMOVED lines=12> */
[----:B------:R0:W-:Y:S04]  /*1548a0*/  STL.64 [R1+0x1740], R8 ;  /* 0x0017400801007387 */ /* 0x0001e80000100a00 */
[----:B------:R1:W-:Y:S04]  /*1548b0*/  STL.64 [R1+0x1748], R10 ;  /* 0x0017480a01007387 */ /* 0x0003e80000100a00 */
        /* <DEDUP_REMOVED lines=126> */
[----:B------:R-:W-:Y:S07]  /*1550a0*/  HMMA.16816.F32 R20, R28, R16, R56 ;  /* 0x000000101c14723c */ /* 0x000fee0000001838 */
[----:B------:R-:W-:-:S02]  /*1550b0*/  IMAD.MOV.U32 R58, RZ, RZ, R14 ;  /* 0x000000ffff3a7224 */ /* 0x000fc400078e000e */
[----:B------:R-:W-:-:S08]  /*1550c0*/  IMAD.MOV.U32 R59, RZ, RZ, R15 ;  /* 0x000000ffff3b7224 */ /* 0x000fd000078e000f */
        /* <DEDUP_REMOVED lines=14> */
[----:B------:R-:W-:Y:S04]  /*1551b0*/  STL.64 [R1+0x8898], R58 ;  /* 0x0088983a01007387 */ /* 0x000fe80000100a00 */
[----:B------:R3:W-:Y:S04]  /*1551c0*/  STL.64 [R1+0x8890], R56 ;  /* 0x0088903801007387 */ /* 0x0007e80000100a00 */
[----:B------:R-:W4:Y:S04]  /*1551d0*/  LDL.LU R40, [R1+0x980] ;  /* 0x0009800001287983 */ /* 0x000f280000300800 */
[----:B------:R-:W4:Y:S04]  /*1551e0*/  LDL.LU R41, [R1+0x984] ;  /* 0x0009840001297983 */ /* 0x000f280000300800 */
[----:B------:R-:W2:Y:S04]  /*1551f0*/  LDL.LU R42, [R1+0x988] ;  /* 0x00098800012a7983 */ /* 0x000ea80000300800 */
[----:B------:R-:W2:Y:S01]  /*155200*/  LDL.LU R43, [R1+0x98c] ;  /* 0x00098c00012b7983 */ /* 0x000ea20000300800 */
[----:B------:R-:W-:-:S02]  /*155210*/  IMAD.MOV.U32 R46, RZ, RZ, R25 ;  /* 0x000000ffff2e7224 */ /* 0x000fc400078e0019 */
[----:B------:R-:W-:Y:S02]  /*155220*/  IMAD.MOV.U32 R47, RZ, RZ, R24 ;  /* 0x000000ffff2f7224 */ /* 0x000fe400078e0018 */
[----:B------:R-:W-:Y:S02]  /*155230*/  IMAD.MOV.U32 R44, RZ, RZ, R9 ;  /* 0x000000ffff2c7224 */ /* 0x000fe400078e0009 */
[----:B------:R-:W-:Y:S01]  /*155240*/  IMAD.MOV.U32 R45, RZ, RZ, R8 ;  /* 0x000000ffff2d7224 */ /* 0x000fe200078e0008 */
[----:B--2---:R-:W-:Y:S04]  /*155250*/  STL.64 [R1+0x88b0], R42 ;  /* 0x0088b02a01007387 */ /* 0x004fe80000100a00 */
[----:B----4-:R-:W-:Y:S04]  /*155260*/  STL.64 [R1+0x88a8], R40 ;  /* 0x0088a82801007387 */ /* 0x010fe80000100a00 */
[----:B------:R-:W-:Y:S04]  /*155270*/  STL.64 [R1+0x88c0], R46 ;  /* 0x0088c02e01007387 */ /* 0x000fe80000100a00 */
[----:B------:R2:W-:Y:S04]  /*155280*/  STL.64 [R1+0x88b8], R44 ;  /* 0x0088b82c01007387 */ /* 0x0005e80000100a00 */
[----:B0-----:R-:W4:Y:S04]  /*155290*/  LDL.LU R20, [R1+0x9a0] ;  /* 0x0009a00001147983 */ /* 0x001f280000300800 */
[----:B------:R-:W4:Y:S04]  /*1552a0*/  LDL.LU R21, [R1+0x9a4] ;  /* 0x0009a40001157983 */ /* 0x000f280000300800 */
[----:B-1----:R-:W3:Y:S04]  /*1552b0*/  LDL.LU R22, [R1+0x9a8] ;  /* 0x0009a80001167983 */ /* 0x002ee80000300800 */
[----:B------:R-:W3:Y:S04]  /*1552c0*/  LDL.LU R23, [R1+0x9ac] ;  /* 0x0009ac0001177983 */ /* 0x000ee80000300800 */
[----:B---3--:R-:W-:Y:S04]  /*1552d0*/  STL.64 [R1+0x88d0], R22 ;  /* 0x0088d01601007387 */ /* 0x008fe80000100a00 */
[----:B----4-:R0:W-:Y:S04]  /*1552e0*/  STL.64 [R1+0x88c8], R20 ;  /* 0x0088c81401007387 */ /* 0x0101e80000100a00 */
        /* <DEDUP_REMOVED lines=23> */
[----:B------:R-:W3:Y:S01]  /*155460*/  LDL.LU R38, [R1+0x998] ;  /* 0x0009980001267983 */ /* 0x000ee20000300800 */
[----:B------:R-:W-:-:S03]  /*155470*/  IMAD.MOV.U32 R32, RZ, RZ, R7 ;  /* 0x000000ffff207224 */ /* 0x000fc600078e0007 */
        /* <DEDUP_REMOVED lines=21> */
[C---:B----4-:R-:W-:Y:S06]  /*1555d0*/  HMMA.16816.F32 R20, R28.reuse, R14, R20 ;  /* 0x0000000e1c14723c */ /* 0x050fec0000001814 */
[----:B---3--:R-:W-:Y:S01]  /*1555e0*/  HMMA.16816.F32 R40, R28, R10, R40 ;  /* 0x0000000a1c28723c */ /* 0x008fe20000001828 */
[----:B------:R-:W-:-:S15]  /*1555f0*/  IMAD R24, R24, 0x100, R8 ;  /* 0x0000010018187824 */ /* 0x000fde00078e0208 */
[----:B------:R-:W-:-:S01]  /*155600*/  NOP ;  /* 0x0000000000007918 */ /* 0x000fc20000000000 */
        /* <DEDUP_REMOVED lines=17> */
[----:B0-----:R-:W3:Y:S04]  /*155720*/  LDL.LU.64 R42, [R1+0x88b0] ;  /* 0x0088b000012a7983 */ /* 0x001ee80000300a00 */
[----:B------:R-:W3:Y:S04]  /*155730*/  LDL.LU.64 R40, [R1+0x88a8] ;  /* 0x0088a80001287983 */ /* 0x000ee80000300a00 */
        /* <DEDUP_REMOVED lines=15> */
[----:B------:R-:W3:Y:S01]  /*155830*/  LDL.LU R7, [R1+0x8888] ;  /* 0x0088880001077983 */ /* 0x000ee20000300800 */
[----:B------:R-:W-:Y:S01]  /*155840*/  IMAD R27, R0, 0x100, R27 ;  /* 0x00000100001b7824 */ /* 0x000fe200078e021b */
[----:B------:R-:W-:-:S02]  /*155850*/  F2FP.F16.E5M2.UNPACK_B R24, R24 ;  /* 0x00000018ff18723e */ /* 0x000fc400020004ff */
[----:B------:R-:W-:Y:S02]  /*155860*/  F2FP.F16.E5M2.UNPACK_B R25, R25 ;  /* 0x00000019ff19723e */ /* 0x000fe400020004ff */
[----:B------:R-:W-:Y:S02]  /*155870*/  F2FP.F16.E5M2.UNPACK_B R26, R26 ;  /* 0x0000001aff1a723e */ /* 0x000fe400020004ff */
[----:B------:R-:W-:Y:S01]  /*155880*/  F2FP.F16.E5M2.UNPACK_B R27, R27 ;  /* 0x0000001bff1b723e */ /* 0x000fe200020004ff */
[----:B---3--:R-:W-:-:S15]  /*155890*/  HMMA.16816.F32 R52, R28, R6, R52 ;  /* 0x000000061c34723c */ /* 0x008fde0000001834 */
[----:B------:R-:W-:-:S08]  /*1558a0*/  NOP ;  /* 0x0000000000007918 */ /* 0x000fd00000000000 */
[----:B------:R-:W-:Y:S04]  /*1558b0*/  STL.64 [R1+0x1980], R52 ;  /* 0x0019803401007387 */ /* 0x000fe80000100a00 */
[----:B------:R0:W-:Y:S04]  /*1558c0*/  STL.64 [R1+0x1988], R54 ;  /* 0x0019883601007387 */ /* 0x0001e80000100a00 */
[----:B0-----:R-:W3:Y:S04]  /*1558d0*/  LDL.LU.64 R54, [R1+0x8880] ;  /* 0x0088800001367983 */ /* 0x001ee80000300a00 */
[----:B------:R-:W3:Y:S01]  /*1558e0*/  LDL.LU.64 R52, [R1+0x8878] ;  /* 0x0088780001347983 */ /* 0x000ee20000300a00 */
[C---:B--2---:R-:W-:Y:S03]  /*1558f0*/  HMMA.16816.F32 R8, R28.reuse, R4, R8 ;  /* 0x000000041c08723c */ /* 0x044fe60000001808 */
[----:B------:R-:W-:Y:S04]  /*155900*/  STL.64 [R1+0x87b8], R6 ;  /* 0x0087b80601007387 */ /* 0x000fe80000100a00 */
[----:B------:R0:W-:Y:S02]  /*155910*/  STL.64 [R1+0x87b0], R4 ;  /* 0x0087b00401007387 */ /* 0x0001e40000100a00 */
[----:B0-----:R-:W-:Y:S06]  /*155920*/  HMMA.16816.F32 R4, R28, R2, R12 ;  /* 0x000000021c04723c */ /* 0x001fec000000180c */
[C---:B------:R-:W-:Y:S08]  /*155930*/  HMMA.16816.F32 R12, R24.reuse, R32, R16 ;  /* 0x00000020180c723c */ /* 0x040ff00000001810 */
[----:B------:R-:W-:Y:S04]  /*155940*/  STL.64 [R1+0x1970], R8 ;  /* 0x0019700801007387 */ /* 0x000fe80000100a00 */
[----:B------:R0:W-:Y:S02]  /*155950*/  STL.64 [R1+0x1978], R10 ;  /* 0x0019780a01007387 */ /* 0x0001e40000100a00 */
[----:B0-----:R-:W-:Y:S03]  /*155960*/  HMMA.16816.F32 R8, R24, R34, R20 ;  /* 0x000000221808723c */ /* 0x001fe60000001814 */
[----:B------:R0:W-:Y:S04]  /*155970*/  STL.64 [R1+0x1840], R4 ;  /* 0x0018400401007387 */ /* 0x0001e80000100a00 */
[----:B------:R-:W-:Y:S04]  /*155980*/  STL.64 [R1+0x1848], R6 ;  /* 0x0018480601007387 */ /* 0x000fe80000100a00 */
[----:B------:R-:W-:Y:S04]  /*155990*/  STL.64 [R1+0x1800], R12 ;  /* 0x0018000c01007387 */ /* 0x000fe80000100a00 */
[----:B------:R-:W-:Y:S01]  /*1559a0*/  STL.64 [R1+0x1808], R14 ;  /* 0x0018080e01007387 */ /* 0x000fe20000100a00 */
[----:B0-----:R-:W-:-:S07]  /*1559b0*/  IMAD.MOV.U32 R4, RZ, RZ, R34 ;  /* 0x000000ffff047224 */ /* 0x001fce00078e0022 */
[----:B------:R-:W-:Y:S04]  /*1559c0*/  STL.64 [R1+0x17d0], R8 ;  /* 0x0017d00801007387 */ /* 0x000fe80000100a00 */
[----:B------:R-:W-:Y:S04]  /*1559d0*/  STL.64 [R1+0x17d8], R10 ;  /* 0x0017d80a01007387 */ /* 0x000fe80000100a00 */
[----:B------:R0:W-:Y:S02]  /*1559e0*/  STL [R1+0x8860], R4 ;  /* 0x0088600401007387 */ /* 0x0001e40000100800 */
[C---:B0-----:R-:W-:Y:S06]  /*1559f0*/  HMMA.16816.F32 R4, R24.reuse, R44, R36 ;  /* 0x0000002c1804723c */ /* 0x041fec0000001824 */
[C---:B------:R-:W-:Y:S06]  /*155a00*/  HMMA.16816.F32 R12, R24.reuse, R46, R40 ;  /* 0x0000002e180c723c */ /* 0x040fec0000001828 */
[C---:B----4-:R-:W-:Y:S11]  /*155a10*/  HMMA.16816.F32 R8, R24.reuse, R56, R48 ;  /* 0x000000381808723c */ /* 0x050ff60000001830 */
[----:B------:R-:W-:Y:S04]  /*155a20*/  STL.64 [R1+0x17a0], R4 ;  /* 0x0017a00401007387 */ /* 0x000fe80000100a00 */
[----:B------:R-:W-:Y:S04]  /*155a30*/  STL.64 [R1+0x17a8], R6 ;  /* 0x0017a80601007387 */ /* 0x000fe80000100a00 */
[----:B------:R0:W-:Y:S04]  /*155a40*/  STL.64 [R1+0x1760], R12 ;  /* 0x0017600c01007387 */ /* 0x0001e80000100a00 */
[----:B------:R1:W-:Y:S04]  /*155a50*/  STL.64 [R1+0x1768], R14 ;  /* 0x0017680e01007387 */ /* 0x0003e80000100a00 */
[----:B0-----:R-:W2:Y:S04]  /*155a60*/  LDL.LU R12, [R1+0x870] ;  /* 0x00087000010c7983 */ /* 0x001ea80000300800 */
[----:B------:R0:W-:Y:S04]  /*155a70*/  STL.64 [R1+0x1730], R8 ;  /* 0x0017300801007387 */ /* 0x0001e80000100a00 */
[----:B------:R4:W-:Y:S01]  /*155a80*/  STL.64 [R1+0x1738], R10 ;  /* 0x0017380a01007387 */ /* 0x0009e20000100a00 */
[----:B---3--:R-:W-:-:S15]  /*155a90*/  HMMA.16816.F32 R4, R24, R58, R52 ;  /* 0x0000003a1804723c */ /* 0x008fde0000001834 */
[----:B------:R-:W-:-:S08]  /*155aa0*/  NOP ;  /* 0x0000000000007918 */ /* 0x000fd00000000000 */
        /* <DEDUP_REMOVED lines=9> */
[----:B0-----:R-:W2:Y:S04]  /*155b40*/  LDL.LU R8, [R1+0x880] ;  /* 0x0008800001087983 */ /* 0x001ea80000300800 */
[----:B------:R-:W2:Y:S04]  /*155b50*/  LDL.LU R9, [R1+0x884] ;  /* 0x0008840001097983 */ /* 0x000ea80000300800 */
[----:B----4-:R-:W4:Y:S04]  /*155b60*/  LDL.LU R10, [R1+0x888] ;  /* 0x00088800010a7983 */ /* 0x010f280000300800 */
        /* <DEDUP_REMOVED lines=164> */
[----:B------:R-:W-:-:S03]  /*1565b0*/  IMAD.MOV.U32 R60, RZ, RZ, R4 ;  /* 0x000000ffff3c7224 */ /* 0x000fc600078e0004 */
        /* <DEDUP_REMOVED lines=82> */
[C---:B---3--:R-:W-:Y:S06]  /*156ae0*/  HMMA.16816.F32 R12, R24.reuse, R8, R20 ;  /* 0x00000008180c723c */ /* 0x048fec0000001814 */
[----:B------:R-:W-:Y:S01]  /*156af0*/  HMMA.16816.F32 R16, R24, R6, R32 ;  /* 0x000000061810723c */ /* 0x000fe20000001820 */
[----:B------:R-:W-:-:S15]  /*156b00*/  STL [R1+0x86d0], R9 ;  /* 0x0086d00901007387 */ /* 0x000fde0000100800 */
[----:B------:R-:W-:-:S01]  /*156b10*/  NOP ;  /* 0x0000000000007918 */ /* 0x000fc20000000000 */
[----:B------:R-:W-:Y:S04]  /*156b20*/  STL.64 [R1+0xc10], R12 ;  /* 0x000c100c01007387 */ /* 0x000fe80000100a00 */
[----:B------:R0:W-:Y:S02]  /*156b30*/  STL.64 [R1+0xc18], R14 ;  /* 0x000c180e01007387 */ /* 0x0001e40000100a00 */
[----:B0-----:R-:W-:Y:S02]  /*156b40*/  HMMA.16816.F32 R12, R24, R4, R36 ;  /* 0x00000004180c723c */ /* 0x001fe40000001824 */
[----:B------:R-:W-:Y:S04]  /*156b50*/  STL.64 [R1+0x27d0], R16 ;  /* 0x0027d01001007387 */ /* 0x000fe80000100a00 */
[----:B------:R-:W-:Y:S04]  /*156b60*/  STL.64 [R1+0x27d8], R18 ;  /* 0x0027d81201007387 */ /* 0x000fe80000100a00 */
[----:B------:R-:W-:Y:S04]  /*156b70*/  STL.64 [R1+0x86c8], R6 ;  /* 0x0086c80601007387 */ /* 0x000fe80000100a00 */
[----:B------:R0:W-:Y:S02]  /*156b80*/  STL.64 [R1+0x86c0], R4 ;  /* 0x0086c00401007387 */ /* 0x0001e40000100a00 */
[----:B0-----:R-:W-:Y:S07]  /*156b90*/  HMMA.16816.F32 R4, R28, R54, R48 ;  /* 0x000000361c04723c */ /* 0x001fee0000001830 */
[----:B------:R-:W-:Y:S04]  /*156ba0*/  STL.64 [R1+0x27c0], R12 ;  /* 0x0027c00c01007387 */ /* 0x000fe80000100a00 */
[----:B------:R0:W-:Y:S02]  /*156bb0*/  STL.64 [R1+0x27c8], R14 ;  /* 0x0027c80e01007387 */ /* 0x0001e40000100a00 */
[----:B0-----:R-:W-:-:S15]  /*156bc0*/  HMMA.16816.F32 R12, R24, R2, R40 ;  /* 0x00000002180c723c */ /* 0x001fde0000001828 */
[----:B------:R-:W-:-:S08]  /*156bd0*/  NOP ;  /* 0x0000000000007918 */ /* 0x000fd00000000000 */
[----:B------:R-:W-:Y:S04]  /*156be0*/  STL.64 [R1+0xbc0], R12 ;  /* 0x000bc00c01007387 */ /* 0x000fe80000100a00 */
[----:B------:R-:W-:Y:S04]  /*156bf0*/  STL.64 [R1+0xbc8], R14 ;  /* 0x000bc80e01007387 */ /* 0x000fe80000100a00 */
[----:B------:R-:W-:Y:S04]  /*156c00*/  STL.64 [R1+0xb60], R4 ;  /* 0x000b600401007387 */ /* 0x000fe80000100a00 */
[----:B------:R0:W-:Y:S04]  /*156c10*/  STL.64 [R1+0xb68], R6 ;  /* 0x000b680601007387 */ /* 0x0001e80000100a00 */
[----:B------:R-:W2:Y:S01]  /*156c20*/  LDL.LU R36, [R1+0x7b0] ;  /* 0x0007b00001247983 */ /* 0x000ea20000300800 */
[----:B0-----:R-:W-:Y:S01]  /*156c30*/  HMMA.16816.F32 R4, R28, R60, R56 ;  /* 0x0000003c1c04723c */ /* 0x001fe20000001838 */
[----:B------:R-:W-:-:S15]  /*156c40*/  IMAD.MOV.U32 R26, RZ, RZ, R54 ;  /* 0x000000ffff1a7224 */ /* 0x000fde00078e0036 */
[----:B------:R-:W-:-:S07]  /*156c50*/  NOP ;  /* 0x0000000000007918 */ /* 0x000fce0000000000 */
[----:B------:R0:W-:Y:S04]  /*156c60*/  STL.64 [R1+0xb30], R4 ;  /* 0x000b300401007387 */ /* 0x0001e80000100a00 */
[----:B------:R1:W-:Y:S04]  /*156c70*/  STL.64 [R1+0xb38], R6 ;  /* 0x000b380601007387 */ /* 0x0003e80000100a00 */
[----:B------:R-:W2:Y:S04]  /*156c80*/  LDL.LU R37, [R1+0x7b4] ;  /* 0x0007b40001257983 */ /* 0x000ea80000300800 */
[----:B------:R-:W2:Y:S04]  /*156c90*/  LDL.LU R38, [R1+0x7b8] ;  /* 0x0007b80001267983 */ /* 0x000ea80000300800 */
[----:B------:R-:W2:Y:S04]  /*156ca0*/  LDL.LU R39, [R1+0x7bc] ;  /* 0x0007bc0001277983 */ /* 0x000ea80000300800 */
        /* <DEDUP_REMOVED lines=9> */
[----:B------:R-:W4:Y:S04]  /*156d40*/  LDL.64 R24, [R1+0x10] ;  /* 0x0000100001187983 */ /* 0x000f280000100a00 */
        /* <DEDUP_REMOVED lines=22> */
[----:B----4-:R-:W-:Y:S01]  /*156eb0*/  HMMA.16816.F32 R48, R28, R24, R48 ;  /* 0x000000181c30723c */ /* 0x010fe20000001830 */
[----:B0-----:R-:W-:-:S02]  /*156ec0*/  IMAD.MOV.U32 R5, RZ, RZ, R42 ;  /* 0x000000ffff057224 */ /* 0x001fc400078e002a */
[----:B------:R-:W-:-:S03]  /*156ed0*/  IMAD.MOV.U32 R4, RZ, RZ, R43 ;  /* 0x000000ffff047224 */ /* 0x000fc600078e002b */
[----:B---3--:R-:W-:Y:S11]  /*156ee0*/  HMMA.16816.F32 R52, R28, R60, R52 ;  /* 0x0000003c1c34723c */ /* 0x008ff60000001834 */
[----:B------:R0:W-:Y:S04]  /*156ef0*/  STL.64 [R1+0xaf0], R36 ;  /* 0x000af02401007387 */ /* 0x0001e80000100a00 */
[----:B------:R2:W-:Y:S04]  /*156f00*/  STL.64 [R1+0xaf8], R38 ;  /* 0x000af82601007387 */ /* 0x0005e80000100a00 */
[----:B------:R-:W3:Y:S04]  /*156f10*/  LDL.LU R40, [R1+0x710] ;  /* 0x0007100001287983 */ /* 0x000ee80000300800 */
[----:B------:R-:W3:Y:S04]  /*156f20*/  LDL.LU R41, [R1+0x714] ;  /* 0x0007140001297983 */ /* 0x000ee80000300800 */
[----:B------:R-:W3:Y:S04]  /*156f30*/  LDL.LU R42, [R1+0x718] ;  /* 0x00071800012a7983 */ /* 0x000ee80000300800 */
[----:B------:R-:W3:Y:S01]  /*156f40*/  LDL.LU R43, [R1+0x71c] ;  /* 0x00071c00012b7983 */ /* 0x000ee20000300800 */
[----:B-1----:R-:W-:-:S02]  /*156f50*/  IMAD.MOV.U32 R7, RZ, RZ, R24 ;  /* 0x000000ffff077224 */ /* 0x002fc400078e0018 */
[----:B------:R-:W-:Y:S01]  /*156f60*/  IMAD.MOV.U32 R6, RZ, RZ, R25 ;  /* 0x000000ffff067224 */ /* 0x000fe200078e0019 */
[----:B0-----:R-:W4:Y:S04]  /*156f70*/  LDL.LU R36, [R1+0x720] ;  /* 0x0007200001247983 */ /* 0x001f280000300800 */
[----:B------:R-:W4:Y:S04]  /*156f80*/  LDL.LU R37, [R1+0x724] ;  /* 0x0007240001257983 */ /* 0x000f280000300800 */
[----:B--2---:R-:W4:Y:S04]  /*156f90*/  LDL.LU R38, [R1+0x728] ;  /* 0x0007280001267983 */ /* 0x004f280000300800 */
[----:B------:R-:W4:Y:S04]  /*156fa0*/  LDL.LU R39, [R1+0x72c] ;  /* 0x00072c0001277983 */ /* 0x000f280000300800 */
[----:B------:R-:W-:Y:S04]  /*156fb0*/  STL.64 [R1+0xa90], R48 ;  /* 0x000a903001007387 */ /* 0x000fe80000100a00 */
[----:B------:R0:W-:Y:S01]  /*156fc0*/  STL.64 [R1+0xa98], R50 ;  /* 0x000a983201007387 */ /* 0x0001e20000100a00 */
[----:B------:R-:W-:-:S03]  /*156fd0*/  IMAD.MOV.U32 R24, RZ, RZ, R60 ;  /* 0x000000ffff187224 */ /* 0x000fc600078e003c */
[----:B0-----:R-:W4:Y:S04]  /*156fe0*/  LDL.LU.64 R50, [R1+0x8798] ;  /* 0x0087980001327983 */ /* 0x001f280000300a00 */
[----:B------:R-:W3:Y:S04]  /*156ff0*/  LDL.LU.64 R48, [R1+0x8790] ;  /* 0x0087900001307983 */ /* 0x000ee80000300a00 */
[----:B------:R-:W-:Y:S04]  /*157000*/  STL.64 [R1+0x8740], R6 ;  /* 0x0087400601007387 */ /* 0x000fe80000100a00 */
[----:B------:R0:W-:Y:S01]  /*157010*/  STL.64 [R1+0x8738], R4 ;  /* 0x0087380401007387 */ /* 0x0001e20000100a00 */
[----:B------:R-:W-:-:S03]  /*157020*/  IMAD.MOV.U32 R9, RZ, RZ, R61 ;  /* 0x000000ffff097224 */ /* 0x000fc600078e003d */
[----:B0-----:R-:W2:Y:S04]  /*157030*/  LDL.LU R4, [R1+0x770] ;  /* 0x0007700001047983 */ /* 0x001ea80000300800 */
[----:B------:R-:W2:Y:S04]  /*157040*/  LDL.LU R5, [R1+0x774] ;  /* 0x0007740001057983 */ /* 0x000ea80000300800 */
[----:B------:R-:W2:Y:S04]  /*157050*/  LDL.LU R6, [R1+0x778] ;  /* 0x0007780001067983 */ /* 0x000ea80000300800 */
[----:B------:R-:W2:Y:S04]  /*157060*/  LDL.LU R7, [R1+0x77c] ;  /* 0x00077c0001077983 */ /* 0x000ea80000300800 */
[----:B------:R-:W-:Y:S04]  /*157070*/  STL.64 [R1+0xa60], R52 ;  /* 0x000a603401007387 */ /* 0x000fe80000100a00 */
[----:B------:R0:W-:Y:S04]  /*157080*/  STL.64 [R1+0xa68], R54 ;  /* 0x000a683601007387 */ /* 0x0001e80000100a00 */
[----:B0-----:R-:W4:Y:S04]  /*157090*/  LDL.LU.64 R54, [R1+0x8788] ;  /* 0x0087880001367983 */ /* 0x001f280000300a00 */
[----:B------:R-:W3:Y:S04]  /*1570a0*/  LDL.LU.64 R52, [R1+0x8780] ;  /* 0x0087800001347983 */ /* 0x000ee80000300a00 */
[----:B------:R-:W2:Y:S04]  /*1570b0*/  LDL.LU.64 R60, [R1+0x8778] ;  /* 0x00877800013c7983 */ /* 0x000ea80000300a00 */
[----:B------:R0:W-:Y:S04]  /*1570c0*/  STL.64 [R1+0x8760], R10 ;  /* 0x0087600a01007387 */ /* 0x0001e80000100a00 */
[----:B0-----:R-:W4:Y:S04]  /*1570d0*/  LDL.64 R10, [R1] ;  /* 0x00000000010a7983 */ /* 0x001f280000100a00 */
[----:B------:R-:W-:Y:S01]  /*1570e0*/  STL.64 [R1+0x8758], R8 ;  /* 0x0087580801007387 */ /* 0x000fe20000100a00 */
[----:B----4-:R-:W-:-:S15]  /*1570f0*/  HMMA.16816.F32 R56, R28, R10, R56 ;  /* 0x0000000a1c38723c */ /* 0x010fde0000001838 */
[----:B------:R-:W-:-:S08]  /*157100*/  NOP ;  /* 0x0000000000007918 */ /* 0x000fd00000000000 */
[----:B------:R-:W-:Y:S04]  /*157110*/  STL.64 [R1+0xa20], R56 ;  /* 0x000a203801007387 */ /* 0x000fe80000100a00 */
[----:B------:R0:W-:Y:S04]  /*157120*/  STL.64 [R1+0xa28], R58 ;  /* 0x000a283a01007387 */ /* 0x0001e80000100a00 */
[----:B0-----:R-:W4:Y:S04]  /*157130*/  LDL.LU.64 R58, [R1+0x8770] ;  /* 0x00877000013a7983 */ /* 0x001f280000300a00 */
[----:B------:R-:W3:Y:S01]  /*157140*/  LDL.LU.64 R56, [R1+0x8768] ;  /* 0x0087680001387983 */ /* 0x000ee20000300a00 */
[----:B--2---:R-:W-:Y:S01]  /*157150*/  HMMA.16816.F32 R4, R28, R60, R4 ;  /* 0x0000003c1c04723c */ /* 0x004fe20000001804 */
[----:B------:R-:W-:-:S02]  /*157160*/  IMAD.MOV.U32 R27, RZ, RZ, R10 ;  /* 0x000000ffff1b7224 */ /* 0x000fc400078e000a */
[----:B------:R-:W-:-:S15]  /*157170*/  IMAD.MOV.U32 R25, RZ, RZ, R11 ;  /* 0x000000ffff197224 */ /* 0x000fde00078e000b */
[----:B------:R-:W-:-:S05]  /*157180*/  NOP ;  /* 0x0000000000007918 */ /* 0x000fca0000000000 */
[----:B------:R-:W-:Y:S04]  /*157190*/  STL.64 [R1+0x9e0], R4 ;  /* 0x0009e00401007387 */ /* 0x000fe80000100a00 */
[----:B------:R3:W-:Y:S01]  /*1571a0*/  STL.64 [R1+0x9e8], R6 ;  /* 0x0009e80601007387 */ /* 0x0007e20000100a00 */
[C---:B----4-:R-:W-:Y:S06]  /*1571b0*/  HMMA.16816.F32 R8, R28.reuse, R58, R12 ;  /* 0x0000003a1c08723c */ /* 0x050fec000000180c */
        /* <DEDUP_REMOVED lines=28> */
[----:B------:R0:W-:Y:S04]  /*157380*/  STL.64 [R1+0x860], R8 ;  /* 0x0008600801007387 */ /* 0x0001e80000100a00 */
[----:B------:R1:W-:Y:S04]  /*157390*/  STL.64 [R1+0x868], R10 ;  /* 0x0008680a01007387 */ /* 0x0003e80000100a00 */
        /* <DEDUP_REMOVED lines=146> */
[----:B0-----:R-:W2:Y:S04]  /*157cc0*/  LDL.LU R20, [R1+0x5b0] ;  /* 0x0005b00001147983 */ /* 0x001ea80000300800 */
[----:B------:R-:W2:Y:S04]  /*157cd0*/  LDL.LU R21, [R1+0x5b4] ;  /* 0x0005b40001157983 */ /* 0x000ea80000300800 */
[----:B-1----:R-:W3:Y:S04]  /*157ce0*/  LDL.LU R22, [R1+0x5b8] ;  /* 0x0005b80001167983 */ /* 0x002ee80000300800 */
[----:B------:R-:W3:Y:S01]  /*157cf0*/  LDL.LU R23, [R1+0x5bc] ;  /* 0x0005bc0001177983 */ /* 0x000ee20000300800 */
[----:B------:R-:W-:-:S02]  /*157d00*/  IMAD.MOV.U32 R17, RZ, RZ, R4 ;  /* 0x000000ffff117224 */ /* 0x000fc400078e0004 */
[----:B------:R-:W-:Y:S02]  /*157d10*/  IMAD.MOV.U32 R16, RZ, RZ, R5 ;  /* 0x000000ffff107224 */ /* 0x000fe400078e0005 */
[----:B----4-:R-:W-:Y:S02]  /*157d20*/  IMAD.MOV.U32 R19, RZ, RZ, R6 ;  /* 0x000000ffff137224 */ /* 0x010fe400078e0006 */
        /* <DEDUP_REMOVED lines=51> */
[----:B--2---:R-:W-:Y:S01]  /*158060*/  HMMA.16816.F32 R20, R28, R10, R20 ;  /* 0x0000000a1c14723c */ /* 0x004fe20000001814 */
[----:B---3--:R-:W-:-:S15]  /*158070*/  IMAD R24, R24, 0x100, R9 ;  /* 0x0000010018187824 */ /* 0x008fde00078e0209 */
[----:B------:R-:W-:-:S07]  /*158080*/  NOP ;  /* 0x0000000000007918 */ /* 0x000fce0000000000 */
[----:B------:R-:W-:Y:S04]  /*158090*/  STL.64 [R1+0x28a0], R20 ;  /* 0x0028a01401007387 */ /* 0x000fe80000100a00 */
[----:B------:R0:W-:Y:S04]  /*1580a0*/  STL.64 [R1+0x28a8], R22 ;  /* 0x0028a81601007387 */ /* 0x0001e80000100a00 */
[----:B0-----:R-:W2:Y:S04]  /*1580b0*/  LDL.LU.64 R22, [R1+0x86e0] ;  /* 0x0086e00001167983 */ /* 0x001ea80000300a00 */
[----:B------:R-:W2:Y:S04]  /*1580c0*/  LDL.LU.64 R20, [R1+0x86d8] ;  /* 0x0086d80001147983 */ /* 0x000ea80000300a00 */
[----:B------:R-:W4:Y:S02]  /*1580d0*/  LDL.LU R9, [R1+0x86d0] ;  /* 0x0086d00001097983 */ /* 0x000f240000300800 */
        /* <DEDUP_REMOVED lines=14> */
[----:B------:R-:W-:Y:S01]  /*1581c0*/  IMAD R27, R0, 0x100, R27 ;  /* 0x00000100001b7824 */ /* 0x000fe200078e021b */
[----:B------:R-:W-:Y:S02]  /*1581d0*/  F2FP.F16.E5M2.UNPACK_B R24, R24 ;  /* 0x00000018ff18723e */ /* 0x000fe400020004ff */
[----:B------:R-:W-:Y:S02]  /*1581e0*/  F2FP.F16.E5M2.UNPACK_B R25, R25 ;  /* 0x00000019ff19723e */ /* 0x000fe400020004ff */
[----:B------:R-:W-:Y:S02]  /*1581f0*/  F2FP.F16.E5M2.UNPACK_B R26, R26 ;  /* 0x0000001aff1a723e */ /* 0x000fe400020004ff */
[----:B------:R-:W-:-:S07]  /*158200*/  F2FP.F16.E5M2.UNPACK_B R27, R27 ;  /* 0x0000001bff1b723e */ /* 0x000fce00020004ff */
[----:B------:R-:W-:Y:S06]  /*158210*/  HMMA.16816.F32 R56, R24, R58, R52 ;  /* 0x0000003a1838723c */ /* 0x000fec0000001834 */
[C---:B---3--:R-:W-:Y:S06]  /*158220*/  HMMA.16816.F32 R36, R28.reuse, R6, R36 ;  /* 0x000000061c24723c */ /* 0x048fec0000001824 */
[C---:B----4-:R-:W-:Y:S06]  /*158230*/  HMMA.16816.F32 R40, R28.reuse, R4, R40 ;  /* 0x000000041c28723c */ /* 0x050fec0000001828 */
[----:B------:R-:W-:Y:S11]  /*158240*/  HMMA.16816.F32 R28, R28, R2, R44 ;  /* 0x000000021c1c723c */ /* 0x000ff6000000182c */
[----:B------:R-:W-:Y:S04]  /*158250*/  STL.64 [R1+0x2ba0], R36 ;  /* 0x002ba02401007387 */ /* 0x000fe80000100a00 */
[----:B------:R0:W-:Y:S04]  /*158260*/  STL.64 [R1+0x2ba8], R38 ;  /* 0x002ba82601007387 */ /* 0x0001e80000100a00 */
[----:B0-----:R-:W3:Y:S04]  /*158270*/  LDL.LU.64 R38, [R1+0x86b8] ;  /* 0x0086b80001267983 */ /* 0x001ee80000300a00 */
[----:B------:R-:W4:Y:S04]  /*158280*/  LDL.LU.64 R36, [R1+0x86b0] ;  /* 0x0086b00001247983 */ /* 0x000f280000300a00 */
[----:B------:R-:W-:Y:S04]  /*158290*/  STL.64 [R1+0x2b90], R40 ;  /* 0x002b902801007387 */ /* 0x000fe80000100a00 */
[----:B------:R0:W-:Y:S04]  /*1582a0*/  STL.64 [R1+0x2b98], R42 ;  /* 0x002b982a01007387 */ /* 0x0001e80000100a00 */
[----:B0-----:R-:W3:Y:S04]  /*1582b0*/  LDL.LU.64 R42, [R1+0x86a8] ;  /* 0x0086a800012a7983 */ /* 0x001ee80000300a00 */
[----:B------:R-:W3:Y:S04]  /*1582c0*/  LDL.LU.64 R40, [R1+0x86a0] ;  /* 0x0086a00001287983 */ /* 0x000ee80000300a00 */
[----:B------:R0:W-:Y:S04]  /*1582d0*/  STL.64 [R1+0x85e8], R6 ;  /* 0x0085e80601007387 */ /* 0x0001e80000100a00 */
[----:B0-----:R-:W2:Y:S04]  /*1582e0*/  LDL.64 R6, [R1+0x20] ;  /* 0x0000200001067983 */ /* 0x001ea80000100a00 */
[----:B------:R-:W-:Y:S04]  /*1582f0*/  STL.64 [R1+0x85e0], R4 ;  /* 0x0085e00401007387 */ /* 0x000fe80000100a00 */
[----:B------:R-:W3:Y:S04]  /*158300*/  LDL.LU.64 R46, [R1+0x8698] ;  /* 0x00869800012e7983 */ /* 0x000ee80000300a00 */
[----:B------:R-:W3:Y:S04]  /*158310*/  LDL.LU.64 R44, [R1+0x8690] ;  /* 0x00869000012c7983 */ /* 0x000ee80000300a00 */
[----:B------:R0:W-:Y:S04]  /*158320*/  STL.64 [R1+0x2b60], R28 ;  /* 0x002b601c01007387 */ /* 0x0001e80000100a00 */
[----:B------:R1:W-:Y:S04]  /*158330*/  STL.64 [R1+0x2b68], R30 ;  /* 0x002b681e01007387 */ /* 0x0003e80000100a00 */
        /* <DEDUP_REMOVED lines=13> */
[----:B------:R0:W-:Y:S02]  /*158410*/  STL.64 [R1+0x2b48], R30 ;  /* 0x002b481e01007387 */ /* 0x0001e40000100a00 */
[C---:B0-----:R-:W-:Y:S06]  /*158420*/  HMMA.16816.F32 R28, R24.reuse, R16, R8 ;  /* 0x00000010181c723c */ /* 0x041fec0000001808 */
[C---:B------:R-:W-:Y:S06]  /*158430*/  HMMA.16816.F32 R8, R24.reuse, R18, R12 ;  /* 0x000000121808723c */ /* 0x040fec000000180c */
[C---:B----4-:R-:W-:Y:S06]  /*158440*/  HMMA.16816.F32 R16, R24.reuse, R36, R20 ;  /* 0x000000241810723c */ /* 0x050fec0000001814 */
[C---:B---3--:R-:W-:Y:S05]  /*158450*/  HMMA.16816.F32 R12, R24.reuse, R38, R32 ;  /* 0x00000026180c723c */ /* 0x048fea0000001820 */
[----:B------:R-:W-:Y:S04]  /*158460*/  STL.64 [R1+0x2b30], R28 ;  /* 0x002b301c01007387 */ /* 0x000fe80000100a00 */
[----:B------:R-:W-:Y:S04]  /*158470*/  STL.64 [R1+0x2b38], R30 ;  /* 0x002b381e01007387 */ /* 0x000fe80000100a00 */
        /* <DEDUP_REMOVED lines=8> */
[C---:B-1----:R-:W-:Y:S06]  /*158500*/  HMMA.16816.F32 R16, R24.reuse, R58, R44 ;  /* 0x0000003a1810723c */ /* 0x042fec000000182c */
[C---:B--2---:R-:W-:Y:S11]  /*158510*/  HMMA.16816.F32 R12, R24.reuse, R56, R48 ;  /* 0x00000038180c723c */ /* 0x044ff60000001830 */
        /* <DEDUP_REMOVED lines=136> */
[----:B------:R-:W-:Y:S02]  /*158da0*/  IMAD.MOV.U32 R4, RZ, RZ, R6 ;  /* 0x000000ffff047224 */ /* 0x000fe400078e0006 */
[----:B------:R-:W-:-:S03]  /*158db0*/  IMAD.MOV.U32 R0, RZ, RZ, R7 ;  /* 0x000000ffff007224 */ /* 0x000fc600078e0007 */
        /* <DEDUP_REMOVED lines=61> */
[----:B------:R-:W3:Y:S04]  /*159190*/  LDL.LU.64 R52, [R1+0x28] ;  /* 0x0000280001347983 */ /* 0x000ee80000300a00 */
[----:B------:R-:W3:Y:S04]  /*1591a0*/  LDL.LU R48, [R1+0x400] ;  /* 0x0004000001307983 */ /* 0x000ee80000300800 */
[----:B------:R-:W3:Y:S04]  /*1591b0*/  LDL.LU R49, [R1+0x404] ;  /* 0x0004040001317983 */ /* 0x000ee80000300800 */
[----:B------:R-:W3:Y:S04]  /*1591c0*/  LDL.LU R50, [R1+0x408] ;  /* 0x0004080001327983 */ /* 0x000ee80000300800 */
[----:B------:R-:W3:Y:S04]  /*1591d0*/  LDL.LU R51, [R1+0x40c] ;  /* 0x00040c0001337983 */ /* 0x000ee80000300800 */
[----:B------:R-:W3:Y:S04]  /*1591e0*/  LDL.LU.64 R60, [R1+0x18] ;  /* 0x00001800013c7983 */ /* 0x000ee80000300a00 */
        /* <DEDUP_REMOVED lines=43> */
[----:B------:R-:W-:Y:S04]  /*1594a0*/  STL.64 [R1+0x2f20], R8 ;  /* 0x002f200801007387 */ /* 0x000fe80000100a00 */
[----:B------:R0:W-:Y:S02]  /*1594b0*/  STL.64 [R1+0x2f28], R10 ;  /* 0x002f280a01007387 */ /* 0x0001e40000100a00 */
[C---:B0-----:R-:W-:Y:S06]  /*1594c0*/  HMMA.16816.F32 R8, R24.reuse, R4, R36 ;  /* 0x000000041808723c */ /* 0x041fec0000001824 */
[----:B------:R-:W-:Y:S04]  /*1594d0*/  STL [R1+0x84d4], R4 ;  /* 0x0084d40401007387 */ /* 0x000fe80000100800 */
[----:B------:R0:W-:Y:S02]  /*1594e0*/  STL [R1+0x84d0], R5 ;  /* 0x0084d00501007387 */ /* 0x0001e40000100800 */
[----:B0-----:R-:W-:Y:S11]  /*1594f0*/  HMMA.16816.F32 R4, R24, R2, R40 ;  /* 0x000000021804723c */ /* 0x001ff60000001828 */
[----:B------:R-:W-:Y:S04]  /*159500*/  STL.64 [R1+0x2f10], R8 ;  /* 0x002f100801007387 */ /* 0x000fe80000100a00 */
[----:B------:R0:W-:Y:S02]  /*159510*/  STL.64 [R1+0x2f18], R10 ;  /* 0x002f180a01007387 */ /* 0x0001e40000100a00 */
[----:B0-----:R-:W-:Y:S02]  /*159520*/  HMMA.16816.F32 R8, R28, R52, R44 ;  /* 0x000000341c08723c */ /* 0x001fe4000000182c */
[----:B------:R-:W-:Y:S04]  /*159530*/  STL [R1+0x84dc], R2 ;  /* 0x0084dc0201007387 */ /* 0x000fe80000100800 */
[----:B------:R-:W-:Y:S04]  /*159540*/  STL [R1+0x84d8], R3 ;  /* 0x0084d80301007387 */ /* 0x000fe80000100800 */
[----:B------:R0:W-:Y:S04]  /*159550*/  STL.64 [R1+0x2ee0], R4 ;  /* 0x002ee00401007387 */ /* 0x0001e80000100a00 */
[----:B------:R-:W-:Y:S01]  /*159560*/  STL.64 [R1+0x2ee8], R6 ;  /* 0x002ee80601007387 */ /* 0x000fe20000100a00 */
[----:B0-----:R-:W-:-:S02]  /*159570*/  IMAD.MOV.U32 R5, RZ, RZ, R53 ;  /* 0x000000ffff057224 */ /* 0x001fc400078e0035 */
[----:B------:R-:W-:-:S06]  /*159580*/  IMAD.MOV.U32 R4, RZ, RZ, R52 ;  /* 0x000000ffff047224 */ /* 0x000fcc00078e0034 */
[----:B------:R-:W-:Y:S04]  /*159590*/  STL.64 [R1+0x2ed0], R8 ;  /* 0x002ed00801007387 */ /* 0x000fe80000100a00 */
[----:B------:R0:W-:Y:S04]  /*1595a0*/  STL.64 [R1+0x2ed8], R10 ;  /* 0x002ed80a01007387 */ /* 0x0001e80000100a00 */
[----:B------:R-:W-:Y:S04]  /*1595b0*/  STL [R1+0x84e4], R5 ;  /* 0x0084e40501007387 */ /* 0x000fe80000100800 */
[----:B------:R1:W-:Y:S01]  /*1595c0*/  STL [R1+0x84e0], R4 ;  /* 0x0084e00401007387 */ /* 0x0003e20000100800 */
[C---:B0-----:R-:W-:Y:S06]  /*1595d0*/  HMMA.16816.F32 R8, R28.reuse, R54, R48 ;  /* 0x000000361c08723c */ /* 0x041fec0000001830 */
[----:B-1----:R-:W-:-:S15]  /*1595e0*/  HMMA.16816.F32 R4, R28, R60, R56 ;  /* 0x0000003c1c04723c */ /* 0x002fde0000001838 */
        /* <DEDUP_REMOVED lines=44> */
[----:B------:R-:W2:Y:S04]  /*1598b0*/  LDL.64 R60, [R1] ;  /* 0x00000000013c7983 */ /* 0x000ea80000100a00 */
        /* <DEDUP_REMOVED lines=26> */
[----:B0-----:R-:W3:Y:S01]  /*159a60*/  LDL.LU.64 R2, [R1+0x10] ;  /* 0x0000100001027983 */ /* 0x001ee20000300a00 */
[C---:B----4-:R-:W-:Y:S06]  /*159a70*/  HMMA.16816.F32 R20, R28.reuse, R6, R20 ;  /* 0x000000061c14723c */ /* 0x050fec0000001814 */
[C---:B--2---:R-:W-:Y:S06]  /*159a80*/  HMMA.16816.F32 R36, R28.reuse, R60, R36 ;  /* 0x0000003c1c24723c */ /* 0x044fec0000001824 */
[----:B------:R-:W-:Y:S01]  /*159a90*/  IMAD.MOV.U32 R0, RZ, RZ, R61 ;  /* 0x000000ffff007224 */ /* 0x000fe200078e003d */
        /* <DEDUP_REMOVED lines=224> */
[----:B------:R-:W-:Y:S02]  /*15a8a0*/  IMAD R24, R24, 0x100, R52 ;  /* 0x0000010018187824 */ /* 0x000fe400078e0234 */
[----:B------:R-:W-:Y:S02]  /*15a8b0*/  IMAD R25, R25, 0x100, R53 ;  /* 0x0000010019197824 */ /* 0x000fe400078e0235 */
[----:B------:R-:W-:Y:S02]  /*15a8c0*/  IMAD R26, R26, 0x100, R54 ;  /* 0x000001001a1a7824 */ /* 0x000fe400078e0236 */
[----:B------:R-:W-:Y:S01]  /*15a8d0*/  IMAD R27, R27, 0x100, R55 ;  /* 0x000001001b1b7824 */ /* 0x000fe200078e0237 */
[----:B---3--:R-:W-:Y:S04]  /*15a8e0*/  STL.64 [R1+0x84a0], R14 ;  /* 0x0084a00e01007387 */ /* 0x008fe80000100a00 */
[----:B--2---:R-:W-:Y:S04]  /*15a8f0*/  STL.64 [R1+0x8498], R12 ;  /* 0x0084980c01007387 */ /* 0x004fe80000100a00 */
[----:B------:R-:W2:Y:S04]  /*15a900*/  LDL.LU R3, [R1+0x84ec] ;  /* 0x0084ec0001037983 */ /* 0x000ea80000300800 */
[----:B------:R-:W3:Y:S04]  /*15a910*/  LDL.LU R2, [R1+0x84e8] ;  /* 0x0084e80001027983 */ /* 0x000ee80000300800 */
[----:B------:R-:W4:Y:S04]  /*15a920*/  LDL.LU R52, [R1+0x1f0] ;  /* 0x0001f00001347983 */ /* 0x000f280000300800 */
[----:B------:R-:W4:Y:S04]  /*15a930*/  LDL.LU R53, [R1+0x1f4] ;  /* 0x0001f40001357983 */ /* 0x000f280000300800 */
[----:B------:R-:W2:Y:S04]  /*15a940*/  LDL.LU R54, [R1+0x1f8] ;  /* 0x0001f80001367983 */ /* 0x000ea80000300800 */
[----:B------:R-:W2:Y:S01]  /*15a950*/  LDL.LU R55, [R1+0x1fc] ;  /* 0x0001fc0001377983 */ /* 0x000ea20000300800 */
[----:B------:R-:W-:-:S02]  /*15a960*/  IMAD.MOV.U32 R56, RZ, RZ, R5 ;  /* 0x000000ffff387224 */ /* 0x000fc400078e0005 */
[----:B------:R-:W-:Y:S01]  /*15a970*/  IMAD.MOV.U32 R57, RZ, RZ, R4 ;  /* 0x000000ffff397224 */ /* 0x000fe200078e0004 */
[----:B--2---:R-:W-:Y:S04]  /*15a980*/  STL.64 [R1+0x84b0], R54 ;  /* 0x0084b03601007387 */ /* 0x004fe80000100a00 */
[----:B----4-:R-:W-:Y:S04]  /*15a990*/  STL.64 [R1+0x84a8], R52 ;  /* 0x0084a83401007387 */ /* 0x010fe80000100a00 */
[----:B------:R-:W2:Y:S04]  /*15a9a0*/  LDL.LU R5, [R1+0x84e4] ;  /* 0x0084e40001057983 */ /* 0x000ea80000300800 */
        /* <DEDUP_REMOVED lines=8> */
[----:B------:R-:W4:Y:S01]  /*15aa30*/  LDL.LU R45, [R1+0x24] ;  /* 0x00002400012d7983 */ /* 0x000f220000300800 */
[----:B---3--:R-:W-:-:S02]  /*15aa40*/  IMAD.MOV.U32 R46, RZ, RZ, R2 ;  /* 0x000000ffff2e7224 */ /* 0x008fc400078e0002 */
[----:B------:R-:W-:Y:S01]  /*15aa50*/  IMAD.MOV.U32 R47, RZ, RZ, R3 ;  /* 0x000000ffff2f7224 */ /* 0x000fe200078e0003 */
[----:B------:R-:W3:Y:S04]  /*15aa60*/  LDL.LU R2, [R1+0x84dc] ;  /* 0x0084dc0001027983 */ /* 0x000ee80000300800 */
[----:B------:R-:W3:Y:S04]  /*15aa70*/  LDL.LU R3, [R1+0x84d8] ;  /* 0x0084d80001037983 */ /* 0x000ee80000300800 */
[----:B0-----:R-:W3:Y:S04]  /*15aa80*/  LDL.LU R56, [R1+0x18f0] ;  /* 0x0018f00001387983 */ /* 0x001ee80000300800 */
[----:B------:R-:W3:Y:S04]  /*15aa90*/  LDL.LU R57, [R1+0x18f4] ;  /* 0x0018f40001397983 */ /* 0x000ee80000300800 */
[----:B------:R-:W3:Y:S04]  /*15aaa0*/  LDL.LU R58, [R1+0x18f8] ;  /* 0x0018f800013a7983 */ /* 0x000ee80000300800 */
[----:B------:R-:W3:Y:S01]  /*15aab0*/  LDL.LU R59, [R1+0x18fc] ;  /* 0x0018fc00013b7983 */ /* 0x000ee20000300800 */
[----:B--2---:R-:W-:-:S02]  /*15aac0*/  IMAD.MOV.U32 R11, RZ, RZ, R5 ;  /* 0x000000ffff0b7224 */ /* 0x004fc400078e0005 */
[----:B----4-:R-:W-:Y:S02]  /*15aad0*/  IMAD.MOV.U32 R10, RZ, RZ, R4 ;  /* 0x000000ffff0a7224 */ /* 0x010fe400078e0004 */
        /* <DEDUP_REMOVED lines=37> */
[----:B------:R0:W-:Y:S04]  /*15ad30*/  STL.64 [R1+0x83c0], R6 ;  /* 0x0083c00601007387 */ /* 0x0001e80000100a00 */
[----:B0-----:R-:W2:Y:S01]  /*15ad40*/  LDL.LU R6, [R1] ;  /* 0x0000000001067983 */ /* 0x001ea20000300800 */
[----:B------:R-:W-:-:S03]  /*15ad50*/  IMAD.MOV.U32 R7, RZ, RZ, R0 ;  /* 0x000000ffff077224 */ /* 0x000fc600078e0000 */
[----:B------:R-:W2:Y:S04]  /*15ad60*/  LDL.LU R0, [R1+0x84b8] ;  /* 0x0084b80001007983 */ /* 0x000ea80000300800 */
[----:B------:R-:W-:Y:S04]  /*15ad70*/  STL.64 [R1+0x83b8], R4 ;  /* 0x0083b80401007387 */ /* 0x000fe80000100a00 */
[----:B------:R-:W2:Y:S04]  /*15ad80*/  LDL.LU.64 R54, [R1+0x84b0] ;  /* 0x0084b00001367983 */ /* 0x000ea80000300a00 */
[----:B------:R-:W2:Y:S04]  /*15ad90*/  LDL.LU.64 R52, [R1+0x84a8] ;  /* 0x0084a80001347983 */ /* 0x000ea80000300a00 */
        /* <DEDUP_REMOVED lines=10> */
[----:B----4-:R-:W-:Y:S01]  /*15ae40*/  HMMA.16816.F32 R8, R24, R10, R12 ;  /* 0x0000000a1808723c */ /* 0x010fe2000000180c */
[----:B------:R-:W4:Y:S04]  /*15ae50*/  LDL.LU.64 R14, [R1+0x84a0] ;  /* 0x0084a000010e7983 */ /* 0x000f280000300a00 */
[----:B------:R-:W4:-:S15]  /*15ae60*/  LDL.LU.64 R12, [R1+0x8498] ;  /* 0x00849800010c7983 */ /* 0x000f1e0000300a00 */
[----:B------:R-:W-:-:S03]  /*15ae70*/  NOP ;  /* 0x0000000000007918 */ /* 0x000fc60000000000 */
        /* <DEDUP_REMOVED lines=8> */
[----:B0-----:R-:W3:Y:S01]  /*15af00*/  LDL.LU R31, [R1+0x3920] ;  /* 0x00392000011f7983 */ /* 0x001ee20000300800 */
[C---:B------:R-:W-:Y:S06]  /*15af10*/  HMMA.16816.F32 R44, R24.reuse, R46, R16 ;  /* 0x0000002e182c723c */ /* 0x040fec0000001810 */
[C---:B------:R-:W-:Y:S06]  /*15af20*/  HMMA.16816.F32 R48, R24.reuse, R56, R48 ;  /* 0x000000381830723c */ /* 0x040fec0000001830 */
[C---:B--2---:R-:W-:Y:S01]  /*15af30*/  HMMA.16816.F32 R56, R24.reuse, R58, R52 ;  /* 0x0000003a1838723c */ /* 0x044fe20000001834 */
[----:B---3--:R0:W-:Y:S04]  /*15af40*/  STL [R1+0x83e0], R31 ;  /* 0x0083e01f01007387 */ /* 0x0081e80000100800 */
[----:B------:R-:W2:Y:S04]  /*15af50*/  LDL.LU R28, [R1+0x1e0] ;  /* 0x0001e000011c7983 */ /* 0x000ea80000300800 */
[----:B------:R-:W2:Y:S04]  /*15af60*/  LDL.LU R29, [R1+0x1e4] ;  /* 0x0001e400011d7983 */ /* 0x000ea80000300800 */
[----:B------:R-:W2:Y:S04]  /*15af70*/  LDL.LU R30, [R1+0x1e8] ;  /* 0x0001e800011e7983 */ /* 0x000ea80000300800 */
[----:B0-----:R-:W2:Y:S04]  /*15af80*/  LDL.LU R31, [R1+0x1ec] ;  /* 0x0001ec00011f7983 */ /* 0x001ea80000300800 */
        /* <DEDUP_REMOVED lines=21> */
[----:B------:R-:W-:Y:S04]  /*15b0e0*/  STL.64 [R1+0x2fb0], R28 ;  /* 0x002fb01c01007387 */ /* 0x000fe80000100a00 */
[----:B------:R-:W-:Y:S01]  /*15b0f0*/  STL.64 [R1+0x2fb8], R30 ;  /* 0x002fb81e01007387 */ /* 0x000fe20000100a00 */
[C---:B---3--:R-:W-:Y:S06]  /*15b100*/  HMMA.16816.F32 R8, R24.reuse, R58, R12 ;  /* 0x0000003a1808723c */ /* 0x048fec000000180c */
[----:B0-----:R-:W-:Y:S01]  /*15b110*/  HMMA.16816.F32 R4, R24, R56, R16 ;  /* 0x000000381804723c */ /* 0x001fe20000001810 */
[----:B------:R-:W2:-:S15]  /*15b120*/  LDL.LU R56, [R1+0x40] ;  /* 0x0000400001387983 */ /* 0x000e9e0000300800 */
[----:B------:R-:W-:-:S01]  /*15b130*/  NOP ;  /* 0x0000000000007918 */ /* 0x000fc20000000000 */
[----:B------:R-:W-:Y:S04]  /*15b140*/  STL.64 [R1+0x2f30], R8 ;  /* 0x002f300801007387 */ /* 0x000fe80000100a00 */
[----:B------:R0:W-:Y:S04]  /*15b150*/  STL.64 [R1+0x2f38], R10 ;  /* 0x002f380a01007387 */ /* 0x0001e80000100a00 */
[----:B------:R-:W-:Y:S04]  /*15b160*/  STL.64 [R1+0x2ef0], R4 ;  /* 0x002ef00401007387 */ /* 0x000fe80000100a00 */
[----:B------:R1:W-:Y:S04]  /*15b170*/  STL.64 [R1+0x2ef8], R6 ;  /* 0x002ef80601007387 */ /* 0x0003e80000100a00 */
[----:B------:R-:W2:Y:S04]  /*15b180*/  LDL.LU R57, [R1+0x44] ;  /* 0x0000440001397983 */ /* 0x000ea80000300800 */
[----:B------:R-:W3:Y:S04]  /*15b190*/  LDL.LU R58, [R1+0x48] ;  /* 0x00004800013a7983 */ /* 0x000ee80000300800 */
[----:B------:R-:W3:Y:S01]  /*15b1a0*/  LDL.LU R59, [R1+0x4c] ;  /* 0x00004c00013b7983 */ /* 0x000ee20000300800 */
[C---:B0-----:R-:W-:Y:S06]  /*15b1b0*/  HMMA.16816.F32 R8, R24.reuse, R54, R20 ;  /* 0x000000361808723c */ /* 0x041fec0000001814 */
[C---:B-1----:R-:W-:Y:S01]  /*15b1c0*/  HMMA.16816.F32 R4, R24.reuse, R52, R32 ;  /* 0x000000341804723c */ /* 0x042fe20000001820 */
[----:B---3--:R-:W-:Y:S04]  /*15b1d0*/  STL.64 [R1+0x8400], R58 ;  /* 0x0084003a01007387 */ /* 0x008fe80000100a00 */
[----:B--2---:R-:W-:Y:S04]  /*15b1e0*/  STL.64 [R1+0x83f8], R56 ;  /* 0x0083f83801007387 */ /* 0x004fe80000100a00 */
[----:B------:R-:W2:Y:S08]  /*15b1f0*/  LDL.LU R52, [R1+0x50] ;  /* 0x0000500001347983 */ /* 0x000eb00000300800 */
[----:B------:R-:W-:Y:S04]  /*15b200*/  STL.64 [R1+0x2e90], R8 ;  /* 0x002e900801007387 */ /* 0x000fe80000100a00 */
[----:B------:R0:W-:Y:S04]  /*15b210*/  STL.64 [R1+0x2e98], R10 ;  /* 0x002e980a01007387 */ /* 0x0001e80000100a00 */
[----:B------:R-:W-:Y:S04]  /*15b220*/  STL.64 [R1+0x2e70], R4 ;  /* 0x002e700401007387 */ /* 0x000fe80000100a00 */
[----:B------:R1:W-:Y:S04]  /*15b230*/  STL.64 [R1+0x2e78], R6 ;  /* 0x002e780601007387 */ /* 0x0003e80000100a00 */
[----:B------:R-:W2:Y:S04]  /*15b240*/  LDL.LU R53, [R1+0x54] ;  /* 0x0000540001357983 */ /* 0x000ea80000300800 */
[----:B------:R-:W3:Y:S01]  /*15b250*/  LDL.LU R54, [R1+0x58] ;  /* 0x0000580001367983 */ /* 0x000ee20000300800 */
[C---:B0-----:R-:W-:Y:S06]  /*15b260*/  HMMA.16816.F32 R8, R24.reuse, R50, R36 ;  /* 0x000000321808723c */ /* 0x041fec0000001824 */
[----:B-1----:R-:W-:Y:S01]  /*15b270*/  HMMA.16816.F32 R4, R24, R48, R40 ;  /* 0x000000301804723c */ /* 0x002fe20000001828 */
[----:B------:R-:W-:-:S02]  /*15b280*/  IMAD.MOV.U32 R55, RZ, RZ, R0 ;  /* 0x000000ffff377224 */ /* 0x000fc400078e0000 */
[----:B------:R-:W4:Y:S04]  /*15b290*/  LDL.LU R0, [R1+0x8434] ;  /* 0x0084340001007983 */ /* 0x000f280000300800 */
[----:B---3--:R-:W-:Y:S04]  /*15b2a0*/  STL.64 [R1+0x8428], R54 ;  /* 0x0084283601007387 */ /* 0x008fe80000100a00 */
[----:B--2---:R0:W-:Y:S04]  /*15b2b0*/  STL.64 [R1+0x8420], R52 ;  /* 0x0084203401007387 */ /* 0x0041e80000100a00 */
        /* <DEDUP_REMOVED lines=36> */
[----:B-1----:R-:W2:Y:S04]  /*15b500*/  LDL.LU R4, [R1+0x100] ;  /* 0x0001000001047983 */ /* 0x002ea80000300800 */
        /* <DEDUP_REMOVED lines=10> */
[----:B----4-:R-:W-:-:S03]  /*15b5b0*/  IMAD.MOV.U32 R51, RZ, RZ, R0 ;  /* 0x000000ffff337224 */ /* 0x010fc600078e0000 */
[----:B------:R-:W4:Y:S04]  /*15b5c0*/  LDL.LU R0, [R1+0x8430] ;  /* 0x0084300001007983 */ /* 0x000f280000300800 */
[----:B------:R-:W3:Y:S04]  /*15b5d0*/  LDL.LU R12, [R1+0xc0] ;  /* 0x0000c000010c7983 */ /* 0x000ee80000300800 */
[----:B------:R-:W3:Y:S04]  /*15b5e0*/  LDL.LU R13, [R1+0xc4] ;  /* 0x0000c400010d7983 */ /* 0x000ee80000300800 */
[----:B------:R-:W3:Y:S04]  /*15b5f0*/  LDL.LU R14, [R1+0xc8] ;  /* 0x0000c800010e7983 */ /* 0x000ee80000300800 */
[----:B------:R-:W3:Y:S01]  /*15b600*/  LDL.LU R15, [R1+0xcc] ;  /* 0x0000cc00010f7983 */ /* 0x000ee20000300800 */
[C---:B--2---:R-:W-:Y:S06]  /*15b610*/  HMMA.16816.F32 R52, R24.reuse, R46, R52 ;  /* 0x0000002e1834723c */ /* 0x044fec0000001834 */
[----:B------:R-:W-:-:S15]  /*15b620*/  HMMA.16816.F32 R44, R24, R44, R40 ;  /* 0x0000002c182c723c */ /* 0x000fde0000001828 */
[----:B------:R-:W-:-:S02]  /*15b630*/  NOP ;  /* 0x0000000000007918 */ /* 0x000fc40000000000 */
        /* <DEDUP_REMOVED lines=8> */
[----:B0-----:R-:W2:Y:S04]  /*15b6c0*/  LDL.LU R44, [R1+0x70] ;  /* 0x00007000012c7983 */ /* 0x001ea80000300800 */
[----:B------:R-:W2:Y:S04]  /*15b6d0*/  LDL.LU R45, [R1+0x74] ;  /* 0x00007400012d7983 */ /* 0x000ea80000300800 */
[----:B-1----:R-:W2:Y:S01]  /*15b6e0*/  LDL.LU R46, [R1+0x78] ;  /* 0x00007800012e7983 */ /* 0x002ea20000300800 */
[----:B----4-:R-:W-:-:S03]  /*15b6f0*/  IMAD.MOV.U32 R47, RZ, RZ, R0 ;  /* 0x000000ffff2f7224 */ /* 0x010fc600078e0000 */
        /* <DEDUP_REMOVED lines=21> */
[----:B0-----:R-:W3:Y:S04]  /*15b850*/  LDL.LU R31, [R1+0x83e0] ;  /* 0x0083e000011f7983 */ /* 0x001ee80000300800 */
        /* <DEDUP_REMOVED lines=38> */
[----:B------:R-:W-:-:S03]  /*15bac0*/  IMAD.MOV.U32 R23, RZ, RZ, R0 ;  /* 0x000000ffff177224 */ /* 0x000fc600078e0000 */
[----:B------:R0:W5:Y:S01]  /*15bad0*/  LDL.LU R0, [R1+0x8380] ;  /* 0x0083800001007983 */ /* 0x0001620000300800 */
[----:B----4-:R-:W-:-:S15]  /*15bae0*/  HMMA.16816.F32 R12, R24, R18, R12 ;  /* 0x00000012180c723c */ /* 0x010fde000000180c */
[----:B------:R-:W-:-:S08]  /*15baf0*/  NOP ;  /* 0x0000000000007918 */ /* 0x000fd00000000000 */
[----:B------:R-:W-:Y:S04]  /*15bb00*/  STL.64 [R1+0x2d10], R12 ;  /* 0x002d100c01007387 */ /* 0x000fe80000100a00 */
[----:B------:R1:W-:Y:S04]  /*15bb10*/  STL.64 [R1+0x2d18], R14 ;  /* 0x002d180e01007387 */ /* 0x0003e80000100a00 */
[----:B-1----:R-:W4:Y:S04]  /*15bb20*/  LDL.LU.64 R14, [R1+0x8378] ;  /* 0x00837800010e7983 */ /* 0x002f280000300a00 */
[----:B------:R-:W3:Y:S01]  /*15bb30*/  LDL.LU.64 R12, [R1+0x8370] ;  /* 0x00837000010c7983 */ /* 0x000ee20000300a00 */
[----:B--2---:R-:W-:-:S15]  /*15bb40*/  HMMA.16816.F32 R20, R24, R16, R20 ;  /* 0x000000101814723c */ /* 0x004fde0000001814 */
[----:B------:R-:W-:-:S08]  /*15bb50*/  NOP ;  /* 0x0000000000007918 */ /* 0x000fd00000000000 */
[----:B------:R-:W-:Y:S04]  /*15bb60*/  STL.64 [R1+0x2d00], R20 ;  /* 0x002d001401007387 */ /* 0x000fe80000100a00 */
[----:B------:R1:W-:Y:S02]  /*15bb70*/  STL.64 [R1+0x2d08], R22 ;  /* 0x002d081601007387 */ /* 0x0003e40000100a00 */
[----:B-1----:R-:W-:Y:S01]  /*15bb80*/  HMMA.16816.F32 R20, R24, R10, R40 ;  /* 0x0000000a1814723c */ /* 0x002fe20000001828 */
[----:B------:R-:W-:-:S05]  /*15bb90*/  IADD3 R31, P6, R31, UR13, RZ ;  /* 0x0000000d1f1f7c10 */ /* 0x000fca000ffde0ff */
[C---:B----4-:R-:W-:Y:S06]  /*15bba0*/  HMMA.16816.F32 R16, R24.reuse, R14, R32 ;  /* 0x0000000e1810723c */ /* 0x050fec0000001820 */
[----:B---3--:R-:W-:-:S15]  /*15bbb0*/  HMMA.16816.F32 R12, R24, R12, R36 ;  /* 0x0000000c180c723c */ /* 0x008fde0000001824 */
[----:B------:R-:W-:-:S02]  /*15bbc0*/  NOP ;  /* 0x0000000000007918 */ /* 0x000fc40000000000 */
[----:B------:R-:W-:Y:S04]  /*15bbd0*/  STL.64 [R1+0x2cf0], R16 ;  /* 0x002cf01001007387 */ /* 0x000fe80000100a00 */
[----:B------:R1:W-:Y:S04]  /*15bbe0*/  STL.64 [R1+0x2cf8], R18 ;  /* 0x002cf81201007387 */ /* 0x0003e80000100a00 */
[----:B------:R-:W-:Y:S04]  /*15bbf0*/  STL.64 [R1+0x2cd0], R12 ;  /* 0x002cd00c01007387 */ /* 0x000fe80000100a00 */
[----:B------:R2:W-:Y:S01]  /*15bc00*/  STL.64 [R1+0x2cd8], R14 ;  /* 0x002cd80e01007387 */ /* 0x0005e20000100a00 */
[C---:B-1----:R-:W-:Y:S06]  /*15bc10*/  HMMA.16816.F32 R16, R24.reuse, R8, R44 ;  /* 0x000000081810723c */ /* 0x042fec000000182c */
[C---:B--2---:R-:W-:Y:S06]  /*15bc20*/  HMMA.16816.F32 R12, R24.reuse, R6, R48 ;  /* 0x00000006180c723c */ /* 0x044fec0000001830 */
[C---:B------:R-:W-:Y:S06]  /*15bc30*/  HMMA.16816.F32 R8, R24.reuse, R4, R52 ;  /* 0x000000041808723c */ /* 0x040fec0000001834 */
[----:B------:R-:W-:Y:S01]  /*15bc40*/  HMMA.16816.F32 R4, R24, R2, R56 ;  /* 0x000000021804723c */ /* 0x000fe20000001838 */
        /* <DEDUP_REMOVED lines=8> */
[----:B------:R-:W2:Y:S04]  /*15bcd0*/  LDL.LU R35, [R1+0x3924] ;  /* 0x0039240001237983 */ /* 0x000ea80000300800 */
[----:B------:R-:W-:Y:S04]  /*15bce0*/  STL.64 [R1+0x2c80], R4 ;  /* 0x002c800401007387 */ /* 0x000fe80000100a00 */
[----:B------:R-:W-:Y:S04]  /*15bcf0*/  STL.64 [R1+0x2c88], R6 ;  /* 0x002c880601007387 */ /* 0x000fe80000100a00 */
[----:B------:R-:W3:Y:S04]  /*15bd00*/  LDL.LU R36, [R1+0x3928] ;  /* 0x0039280001247983 */ /* 0x000ee80000300800 */
[----:B------:R-:W4:Y:S04]  /*15bd10*/  LDL.LU R37, [R1+0x392c] ;  /* 0x00392c0001257983 */ /* 0x000f280000300800 */
[----:B------:R1:W-:Y:S04]  /*15bd20*/  STL [R1+0x3920], R31 ;  /* 0x0039201f01007387 */ /* 0x0003e80000100800 */
        /* <DEDUP_REMOVED lines=27> */
[----:B-1----:R-:W4:Y:S01]  /*15bee0*/  LDL.LU R31, [R1+0x4898] ;  /* 0x00489800011f7983 */ /* 0x002f220000300800 */
[----:B--2---:R-:W-:-:S02]  /*15bef0*/  IADD3 R35, P5, R35, UR13, RZ ;  /* 0x0000000d23237c10 */ /* 0x004fc4000ffbe0ff */
[----:B---3--:R-:W-:Y:S02]  /*15bf00*/  IADD3 R36, P2, R36, UR13, RZ ;  /* 0x0000000d24247c10 */ /* 0x008fe4000ff5e0ff */
[----:B----4-:R-:W-:Y:S02]  /*15bf10*/  IADD3 R37, P1, R37, UR13, RZ ;  /* 0x0000000d25257c10 */ /* 0x010fe4000ff3e0ff */
[----:B------:R-:W-:Y:S02]  /*15bf20*/  IADD3 R38, P0, R38, UR13, RZ ;  /* 0x0000000d26267c10 */ /* 0x000fe4000ff1e0ff */
[----:B------:R-:W-:Y:S01]  /*15bf30*/  IADD3 R39, P4, R39, UR13, RZ ;  /* 0x0000000d27277c10 */ /* 0x000fe2000ff9e0ff */
[----:B------:R1:W-:Y:S01]  /*15bf40*/  STL [R1+0x3924], R35 ;  /* 0x0039242301007387 */ /* 0x0003e20000100800 */
[----:B------:R-:W-:-:S03]  /*15bf50*/  IADD3 R40, P3, R40, UR13, RZ ;  /* 0x0000000d28287c10 */ /* 0x000fc6000ff7e0ff */
[----:B------:R2:W-:Y:S01]  /*15bf60*/  STL [R1+0x3928], R36 ;  /* 0x0039282401007387 */ /* 0x0005e20000100800 */
[----:B------:R-:W-:-:S03]  /*15bf70*/  IADD3.X R41, R41, UR25, RZ, P6, !PT ;  /* 0x0000001929297c10 */ /* 0x000fc6000b7fe4ff */
        /* <DEDUP_REMOVED lines=42> */
[----:B------:R0:W-:Y:S04]  /*15c220*/  STL [R1+0x4884], R58 ;  /* 0x0048843a01007387 */ /* 0x0001e80000100800 */
[----:B------:R0:W-:Y:S01]  /*15c230*/  STL [R1+0x48b0], R59 ;  /* 0x0048b03b01007387 */ /* 0x0001e20000100800 */
[----:B------:R-:W-:-:S03]  /*15c240*/  IADD3.X R29, R29, UR25, RZ, P0, !PT ;  /* 0x000000191d1d7c10 */ /* 0x000fc600087fe4ff */
[----:B------:R0:W-:Y:S01]  /*15c250*/  STL [R1+0x487c], R60 ;  /* 0x00487c3c01007387 */ /* 0x0001e20000100800 */
[----:B------:R-:W-:-:S03]  /*15c260*/  IADD3 R30, P0, R30, UR13, RZ ;  /* 0x0000000d1e1e7c10 */ /* 0x000fc6000ff1e0ff */
[----:B------:R0:W-:Y:S04]  /*15c270*/  STL [R1+0x48a8], R61 ;  /* 0x0048a83d01007387 */ /* 0x0001e80000100800 */
[----:B------:R0:W-:Y:S01]  /*15c280*/  STL [R1+0x4874], R28 ;  /* 0x0048741c01007387 */ /* 0x0001e20000100800 */
[----:B------:R-:W-:-:S03]  /*15c290*/  IADD3.X R31, R31, UR25, RZ, P4, !PT ;  /* 0x000000191f1f7c10 */ /* 0x000fc6000a7fe4ff */
[----:B-1----:R-:W4:Y:S04]  /*15c2a0*/  LDL.LU R35, [R1+0x4864] ;  /* 0x0048640001237983 */ /* 0x002f280000300800 */
[----:B------:R1:W-:Y:S04]  /*15c2b0*/  STL [R1+0x48a0], R29 ;  /* 0x0048a01d01007387 */ /* 0x0003e80000100800 */
[----:B--2---:R-:W2:Y:S04]  /*15c2c0*/  LDL.LU R36, [R1+0x4890] ;  /* 0x0048900001247983 */ /* 0x004ea80000300800 */
[----:B------:R1:W-:Y:S04]  /*15c2d0*/  STL [R1+0x486c], R30 ;  /* 0x00486c1e01007387 */ /* 0x0003e80000100800 */
[----:B---3--:R-:W3:Y:S04]  /*15c2e0*/  LDL.LU R37, [R1+0x485c] ;  /* 0x00485c0001257983 */ /* 0x008ee80000300800 */
[----:B------:R1:W-:Y:S04]  /*15c2f0*/  STL [R1+0x4898], R31 ;  /* 0x0048981f01007387 */ /* 0x0003e80000100800 */
[----:B----4-:R-:W4:Y:S04]  /*15c300*/  LDL.LU R38, [R1+0x4888] ;  /* 0x0048880001267983 */ /* 0x010f280000300800 */
[----:B0-----:R-:W4:Y:S04]  /*15c310*/  LDL.LU R39, [R1+0x4854] ;  /* 0x0048540001277983 */ /* 0x001f280000300800 */
        /* <DEDUP_REMOVED lines=26> */
[----:B------:R-:W-:-:S02]  /*15c4c0*/  IADD3 R35, P4, R35, UR13, RZ ;  /* 0x0000000d23237c10 */ /* 0x000fc4000ff9e0ff */
[----:B--2---:R-:W-:Y:S02]  /*15c4d0*/  IADD3.X R36, R36, UR25, RZ, P3, !PT ;  /* 0x0000001924247c10 */ /* 0x004fe40009ffe4ff */
[----:B---3--:R-:W-:Y:S02]  /*15c4e0*/  IADD3 R37, P3, R37, UR13, RZ ;  /* 0x0000000d25257c10 */ /* 0x008fe4000ff7e0ff */
[----:B----4-:R-:W-:Y:S02]  /*15c4f0*/  IADD3.X R38, R38, UR25, RZ, P6, !PT ;  /* 0x0000001926267c10 */ /* 0x010fe4000b7fe4ff */
[----:B------:R-:W-:Y:S01]  /*15c500*/  IADD3 R39, P6, R39, UR13, RZ ;  /* 0x0000000d27277c10 */ /* 0x000fe2000ffde0ff */
        /* <DEDUP_REMOVED lines=46> */
[----:B------:R4:W-:Y:S04]  /*15c7f0*/  STL [R1+0x4838], R58 ;  /* 0x0048383a01007387 */ /* 0x0009e80000100800 */
[----:B------:R4:W-:Y:S01]  /*15c800*/  STL [R1+0x4804], R59 ;  /* 0x0048043b01007387 */ /* 0x0009e20000100800 */
[----:B------:R-:W-:-:S03]  /*15c810*/  IADD3 R29, P4, R29, UR13, RZ ;  /* 0x0000000d1d1d7c10 */ /* 0x000fc6000ff9e0ff */
[----:B------:R4:W-:Y:S01]  /*15c820*/  STL [R1+0x4830], R60 ;  /* 0x0048303c01007387 */ /* 0x0009e20000100800 */
[----:B------:R-:W-:-:S03]  /*15c830*/  IADD3.X R30, R30, UR25, RZ, P3, !PT ;  /* 0x000000191e1e7c10 */ /* 0x000fc60009ffe4ff */
[----:B------:R4:W-:Y:S04]  /*15c840*/  STL [R1+0x47fc], R61 ;  /* 0x0047fc3d01007387 */ /* 0x0009e80000100800 */
[----:B------:R4:W-:Y:S01]  /*15c850*/  STL [R1+0x4828], R28 ;  /* 0x0048281c01007387 */ /* 0x0009e20000100800 */
[----:B------:R-:W-:-:S03]  /*15c860*/  IADD3 R31, P3, R31, UR13, RZ ;  /* 0x0000000d1f1f7c10 */ /* 0x000fc6000ff7e0ff */
[----:B0-----:R-:W4:Y:S04]  /*15c870*/  LDL.LU R35, [R1+0x4818] ;  /* 0x0048180001237983 */ /* 0x001f280000300800 */
[----:B------:R0:W-:Y:S04]  /*15c880*/  STL [R1+0x47f4], R29 ;  /* 0x0047f41d01007387 */ /* 0x0001e80000100800 */
[----:B-1----:R-:W4:Y:S04]  /*15c890*/  LDL.LU R36, [R1+0x47e4] ;  /* 0x0047e40001247983 */ /* 0x002f280000300800 */
[----:B------:R1:W-:Y:S04]  /*15c8a0*/  STL [R1+0x4820], R30 ;  /* 0x0048201e01007387 */ /* 0x0003e80000100800 */
[----:B--2---:R-:W2:Y:S04]  /*15c8b0*/  LDL.LU R37, [R1+0x4810] ;  /* 0x0048100001257983 */ /* 0x004ea80000300800 */
[----:B------:R1:W-:Y:S04]  /*15c8c0*/  STL [R1+0x47ec], R31 ;  /* 0x0047ec1f01007387 */ /* 0x0003e80000100800 */
[----:B---3--:R-:W3:Y:S04]  /*15c8d0*/  LDL.LU R38, [R1+0x47dc] ;  /* 0x0047dc0001267983 */ /* 0x008ee80000300800 */
        /* <DEDUP_REMOVED lines=25> */
[----:B-1----:R-:W4:Y:S04]  /*15ca70*/  LDL.LU R30, [R1+0x4774] ;  /* 0x00477400011e7983 */ /* 0x002f280000300800 */
[----:B------:R-:W4:Y:S01]  /*15ca80*/  LDL.LU R31, [R1+0x47a0] ;  /* 0x0047a000011f7983 */ /* 0x000f220000300800 */
[----:B------:R-:W-:-:S02]  /*15ca90*/  IADD3.X R35, R35, UR25, RZ, P6, !PT ;  /* 0x0000001923237c10 */ /* 0x000fc4000b7fe4ff */
[----:B------:R-:W-:Y:S02]  /*15caa0*/  IADD3 R36, P6, R36, UR13, RZ ;  /* 0x0000000d24247c10 */ /* 0x000fe4000ffde0ff */
[----:B--2---:R-:W-:Y:S02]  /*15cab0*/  IADD3.X R37, R37, UR25, RZ, P5, !PT ;  /* 0x0000001925257c10 */ /* 0x004fe4000affe4ff */
[----:B---3--:R-:W-:Y:S02]  /*15cac0*/  IADD3 R38, P5, R38, UR13, RZ ;  /* 0x0000000d26267c10 */ /* 0x008fe4000ffbe0ff */
[----:B----4-:R-:W-:Y:S01]  /*15cad0*/  IADD3.X R39, R39, UR25, RZ, P2, !PT ;  /* 0x0000001927277c10 */ /* 0x010fe200097fe4ff */
        /* <DEDUP_REMOVED lines=88> */
[----:B------:R-:W-:-:S02]  /*15d060*/  IADD3 R35, P5, R35, UR13, RZ ;  /* 0x0000000d23237c10 */ /* 0x000fc4000ffbe0ff */
[----:B------:R-:W-:Y:S02]  /*15d070*/  IADD3.X R36, R36, UR25, RZ, P2, !PT ;  /* 0x0000001924247c10 */ /* 0x000fe400097fe4ff */
[----:B--2---:R-:W-:Y:S02]  /*15d080*/  IADD3 R37, P2, R37, UR13, RZ ;  /* 0x0000000d25257c10 */ /* 0x004fe4000ff5e0ff */
[----:B---3--:R-:W-:Y:S02]  /*15d090*/  IADD3.X R38, R38, UR25, RZ, P1, !PT ;  /* 0x0000001926267c10 */ /* 0x008fe40008ffe4ff */
[----:B----4-:R-:W-:Y:S01]  /*15d0a0*/  IADD3 R39, P1, R39, UR13, RZ ;  /* 0x0000000d27277c10 */ /* 0x010fe2000ff3e0ff */
        /* <DEDUP_REMOVED lines=930> */
[----:B------:R-:W-:Y:S01]  /*160ad0*/  STL [R1+0x4294], R35 ;  /* 0x0042942301007387 */ /* 0x000fe20000100800 */
[----:B------:R-:W-:-:S03]  /*160ae0*/  IADD3.X R40, R40, UR25, RZ, P4, !PT ;  /* 0x0000001928287c10 */ /* 0x000fc6000a7fe4ff */
[----:B------:R-:W-:Y:S01]  /*160af0*/  STL [R1+0x42c0], R36 ;  /* 0x0042c02401007387 */ /* 0x000fe20000100800 */
[----:B------:R-:W-:-:S03]  /*160b00*/  IADD3 R41, P4, R41, UR13, RZ ;  /* 0x0000000d29297c10 */ /* 0x000fc6000ff9e0ff */
        /* <DEDUP_REMOVED lines=46> */
[----:B------:R0:W-:Y:S01]  /*160df0*/  STL [R1+0x4260], R60 ;  /* 0x0042603c01007387 */ /* 0x0001e20000100800 */
[----:B------:R-:W-:-:S03]  /*160e00*/  IADD3.X R30, R30, UR25, RZ, P4, !PT ;  /* 0x000000191e1e7c10 */ /* 0x000fc6000a7fe4ff */
[----:B------:R1:W-:Y:S04]  /*160e10*/  STL [R1+0x4258], R61 ;  /* 0x0042583d01007387 */ /* 0x0003e80000100800 */
[----:B------:R2:W-:Y:S04]  /*160e20*/  STL [R1+0x4250], R28 ;  /* 0x0042501c01007387 */ /* 0x0005e80000100800 */
[----:B------:R-:W-:Y:S04]  /*160e30*/  STL [R1+0x4238], R31 ;  /* 0x0042381f01007387 */ /* 0x000fe80000100800 */
[----:B------:R3:W-:Y:S04]  /*160e40*/  STL [R1+0x4248], R29 ;  /* 0x0042481d01007387 */ /* 0x0007e80000100800 */
[----:B------:R4:W-:Y:S04]  /*160e50*/  STL [R1+0x4240], R30 ;  /* 0x0042401e01007387 */ /* 0x0009e80000100800 */
[----:B0-----:R-:W4:Y:S04]  /*160e60*/  LDL.LU R60, [R1+0x4230] ;  /* 0x00423000013c7983 */ /* 0x001f280000300800 */
[----:B-1----:R-:W4:Y:S04]  /*160e70*/  LDL.LU R61, [R1+0x422c] ;  /* 0x00422c00013d7983 */ /* 0x002f280000300800 */
[----:B--2---:R-:W2:Y:S04]  /*160e80*/  LDL.LU R28, [R1+0x4224] ;  /* 0x00422400011c7983 */ /* 0x004ea80000300800 */
[----:B---3--:R-:W3:Y:S04]  /*160e90*/  LDL.LU R29, [R1+0x421c] ;  /* 0x00421c00011d7983 */ /* 0x008ee80000300800 */
[----:B----4-:R-:W4:Y:S04]  /*160ea0*/  LDL.LU R30, [R1+0x4214] ;  /* 0x00421400011e7983 */ /* 0x010f280000300800 */
[----:B------:R-:W4:Y:S04]  /*160eb0*/  LDL.LU R31, [R1+0x420c] ;  /* 0x00420c00011f7983 */ /* 0x000f280000300800 */
[----:B------:R-:W4:Y:S01]  /*160ec0*/  LDL.LU R59, [R1+0x3b04] ;  /* 0x003b0400013b7983 */ /* 0x000f220000300800 */
[----:B------:R-:W-:-:S02]  /*160ed0*/  IADD3.X R60, R60, UR25, RZ, P6, !PT ;  /* 0x000000193c3c7c10 */ /* 0x000fc4000b7fe4ff */
[----:B------:R-:W-:-:S03]  /*160ee0*/  IADD3 R61, P1, R61, UR13, RZ ;  /* 0x0000000d3d3d7c10 */ /* 0x000fc6000ff3e0ff */
[----:B------:R-:W-:Y:S01]  /*160ef0*/  STL [R1+0x4230], R60 ;  /* 0x0042303c01007387 */ /* 0x000fe20000100800 */
[----:B--2---:R-:W-:-:S03]  /*160f00*/  IADD3 R28, P0, R28, UR13, RZ ;  /* 0x0000000d1c1c7c10 */ /* 0x004fc6000ff1e0ff */
[----:B------:R-:W2:Y:S01]  /*160f10*/  LDL.LU R36, [R1+0x4204] ;  /* 0x0042040001247983 */ /* 0x000ea20000300800 */
[----:B---3--:R-:W-:-:S03]  /*160f20*/  IADD3 R29, P6, R29, UR13, RZ ;  /* 0x0000000d1d1d7c10 */ /* 0x008fc6000ffde0ff */
[----:B------:R-:W-:Y:S04]  /*160f30*/  STL [R1+0x422c], R61 ;  /* 0x00422c3d01007387 */ /* 0x000fe80000100800 */
[----:B------:R-:W3:Y:S04]  /*160f40*/  LDL.LU R37, [R1+0x41fc] ;  /* 0x0041fc0001257983 */ /* 0x000ee80000300800 */
[----:B------:R-:W-:Y:S01]  /*160f50*/  STL [R1+0x4224], R28 ;  /* 0x0042241c01007387 */ /* 0x000fe20000100800 */
[----:B----4-:R-:W-:Y:S01]  /*160f60*/  IADD3 R30, P5, R30, UR13, RZ ;  /* 0x0000000d1e1e7c10 */ /* 0x010fe2000ffbe0ff */
[----:B------:R-:W-:-:S02]  /*160f70*/  VIADD R59, R59, 0x1 ;  /* 0x000000013b3b7836 */ /* 0x000fc40000000000 */
        /* <DEDUP_REMOVED lines=14> */
[----:B------:R-:W-:Y:S04]  /*161060*/  STL [R1+0x3b04], R59 ;  /* 0x003b043b01007387 */ /* 0x000fe80000100800 */
[----:B------:R-:W4:Y:S04]  /*161070*/  LDL.LU R50, [R1+0x41c4] ;  /* 0x0041c40001327983 */ /* 0x000f280000300800 */
[----:B------:R0:W-:Y:S04]  /*161080*/  STL [R1+0x4214], R30 ;  /* 0x0042141e01007387 */ /* 0x0001e80000100800 */
[----:B0-----:R-:W4:Y:S01]  /*161090*/  LDL.LU R30, [R1+0x41f0] ;  /* 0x0041f000011e7983 */ /* 0x001f220000300800 */
[----:B------:R-:W-:-:S03]  /*1610a0*/  IADD3 R31, P4, R31, UR13, RZ ;  /* 0x0000000d1f1f7c10 */ /* 0x000fc6000ff9e0ff */
[----:B------:R-:W4:Y:S04]  /*1610b0*/  LDL.LU R51, [R1+0x41bc] ;  /* 0x0041bc0001337983 */ /* 0x000f280000300800 */
[----:B------:R-:W4:Y:S04]  /*1610c0*/  LDL.LU R52, [R1+0x41e8] ;  /* 0x0041e80001347983 */ /* 0x000f280000300800 */
        /* <DEDUP_REMOVED lines=10> */
[----:B0-----:R-:W4:Y:S01]  /*161170*/  LDL.LU R31, [R1+0x41c0] ;  /* 0x0041c000011f7983 */ /* 0x001f220000300800 */
[----:B--2---:R-:W-:-:S02]  /*161180*/  IADD3 R36, P3, R36, UR13, RZ ;  /* 0x0000000d24247c10 */ /* 0x004fc4000ff7e0ff */
[----:B---3--:R-:W-:-:S03]  /*161190*/  IADD3 R37, P2, R37, UR13, RZ ;  /* 0x0000000d25257c10 */ /* 0x008fc6000ff5e0ff */
[----:B------:R-:W-:Y:S01]  /*1611a0*/  STL [R1+0x4204], R36 ;  /* 0x0042042401007387 */ /* 0x000fe20000100800 */
[----:B----4-:R-:W-:-:S03]  /*1611b0*/  IADD3.X R38, R38, UR25, RZ, P1, !PT ;  /* 0x0000001926267c10 */ /* 0x010fc60008ffe4ff */
        /* <DEDUP_REMOVED lines=21> */
[----:B------:R-:W-:Y:S02]  /*161310*/  IADD3.X R29, R29, UR25, RZ, P2, !PT ;  /* 0x000000191d1d7c10 */ /* 0x000fe400097fe4ff */
[----:B------:R-:W-:-:S03]  /*161320*/  IADD3 R49, P3, R49, UR13, RZ ;  /* 0x0000000d31317c10 */ /* 0x000fc6000ff7e0ff */
[----:B------:R0:W-:Y:S04]  /*161330*/  STL [R1+0x41f8], R29 ;  /* 0x0041f81d01007387 */ /* 0x0001e80000100800 */
[----:B------:R-:W-:Y:S04]  /*161340*/  STL [R1+0x4200], R48 ;  /* 0x0042003001007387 */ /* 0x000fe80000100800 */
[----:B0-----:R-:W2:Y:S01]  /*161350*/  LDL.LU R29, [R1+0x418c] ;  /* 0x00418c00011d7983 */ /* 0x001ea20000300800 */
[----:B------:R-:W-:-:S03]  /*161360*/  IADD3.X R30, R30, UR25, RZ, P1, !PT ;  /* 0x000000191e1e7c10 */ /* 0x000fc60008ffe4ff */
[----:B------:R-:W-:Y:S04]  /*161370*/  STL [R1+0x41cc], R49 ;  /* 0x0041cc3101007387 */ /* 0x000fe80000100800 */
[----:B------:R0:W-:Y:S04]  /*161380*/  STL [R1+0x41f0], R30 ;  /* 0x0041f01e01007387 */ /* 0x0001e80000100800 */
[----:B0-----:R-:W3:Y:S01]  /*161390*/  LDL.LU R30, [R1+0x41b8] ;  /* 0x0041b800011e7983 */ /* 0x001ee20000300800 */
[----:B------:R-:W-:Y:S02]  /*1613a0*/  IADD3 R50, P2, R50, UR13, RZ ;  /* 0x0000000d32327c10 */ /* 0x000fe4000ff5e0ff */
[----:B------:R-:W-:-:S02]  /*1613b0*/  IADD3 R51, P1, R51, UR13, RZ ;  /* 0x0000000d33337c10 */ /* 0x000fc4000ff3e0ff */
[----:B------:R-:W-:Y:S02]  /*1613c0*/  IADD3.X R52, R52, UR25, RZ, P0, !PT ;  /* 0x0000001934347c10 */ /* 0x000fe400087fe4ff */
[----:B------:R-:W-:Y:S01]  /*1613d0*/  IADD3 R53, P0, R53, UR13, RZ ;  /* 0x0000000d35357c10 */ /* 0x000fe2000ff1e0ff */
[----:B------:R-:W-:Y:S01]  /*1613e0*/  STL [R1+0x41c4], R50 ;  /* 0x0041c43201007387 */ /* 0x000fe20000100800 */
[----:B------:R-:W-:Y:S02]  /*1613f0*/  IADD3.X R54, R54, UR25, RZ, P6, !PT ;  /* 0x0000001936367c10 */ /* 0x000fe4000b7fe4ff */
[----:B------:R-:W-:Y:S01]  /*161400*/  IADD3 R55, P6, R55, UR13, RZ ;  /* 0x0000000d37377c10 */ /* 0x000fe2000ffde0ff */
        /* <DEDUP_REMOVED lines=14> */
[----:B------:R-:W-:Y:S04]  /*1614f0*/  STL [R1+0x41d0], R58 ;  /* 0x0041d03a01007387 */ /* 0x000fe80000100800 */
[----:B------:R-:W-:Y:S04]  /*161500*/  STL [R1+0x419c], R60 ;  /* 0x00419c3c01007387 */ /* 0x000fe80000100800 */
[----:B------:R-:W4:Y:S04]  /*161510*/  LDL.LU R36, [R1+0x4184] ;  /* 0x0041840001247983 */ /* 0x000f280000300800 */
[----:B------:R-:W-:Y:S04]  /*161520*/  STL [R1+0x41c8], R61 ;  /* 0x0041c83d01007387 */ /* 0x000fe80000100800 */
[----:B------:R-:W4:Y:S04]  /*161530*/  LDL.LU R37, [R1+0x41b0] ;  /* 0x0041b00001257983 */ /* 0x000f280000300800 */
[----:B------:R-:W-:Y:S04]  /*161540*/  STL [R1+0x4194], R28 ;  /* 0x0041941c01007387 */ /* 0x000fe80000100800 */
        /* <DEDUP_REMOVED lines=14> */
[----:B------:R-:W4:Y:S01]  /*161630*/  LDL.LU R50, [R1+0x4178] ;  /* 0x0041780001327983 */ /* 0x000f220000300800 */
[----:B--2---:R-:W-:-:S05]  /*161640*/  IADD3 R29, P2, R29, UR13, RZ ;  /* 0x0000000d1d1d7c10 */ /* 0x004fca000ff5e0ff */
[----:B------:R0:W-:Y:S04]  /*161650*/  STL [R1+0x418c], R29 ;  /* 0x00418c1d01007387 */ /* 0x0001e80000100800 */
[----:B0-----:R-:W2:Y:S04]  /*161660*/  LDL.LU R29, [R1+0x4144] ;  /* 0x00414400011d7983 */ /* 0x001ea80000300800 */
[----:B------:R-:W2:Y:S01]  /*161670*/  LDL.LU R51, [R1+0x4170] ;  /* 0x0041700001337983 */ /* 0x000ea20000300800 */
[----:B---3--:R-:W-:-:S03]  /*161680*/  IADD3.X R30, R30, UR25, RZ, P1, !PT ;  /* 0x000000191e1e7c10 */ /* 0x008fc60008ffe4ff */
[----:B------:R-:W3:Y:S04]  /*161690*/  LDL.LU R52, [R1+0x413c] ;  /* 0x00413c0001347983 */ /* 0x000ee80000300800 */
[----:B------:R-:W3:Y:S04]  /*1616a0*/  LDL.LU R53, [R1+0x4168] ;  /* 0x0041680001357983 */ /* 0x000ee80000300800 */
[----:B------:R0:W-:Y:S04]  /*1616b0*/  STL [R1+0x41b8], R30 ;  /* 0x0041b81e01007387 */ /* 0x0001e80000100800 */
        /* <DEDUP_REMOVED lines=8> */
[----:B0-----:R-:W3:Y:S01]  /*161740*/  LDL.LU R30, [R1+0x4114] ;  /* 0x00411400011e7983 */ /* 0x001ee20000300800 */
[----:B----4-:R-:W-:-:S02]  /*161750*/  IADD3 R36, P1, R36, UR13, RZ ;  /* 0x0000000d24247c10 */ /* 0x010fc4000ff3e0ff */
        /* <DEDUP_REMOVED lines=22> */
[----:B------:R-:W-:Y:S02]  /*1618c0*/  IADD3 R48, P2, R48, UR13, RZ ;  /* 0x0000000d30307c10 */ /* 0x000fe4000ff5e0ff */
[----:B------:R-:W-:Y:S02]  /*1618d0*/  IADD3.X R49, R49, UR25, RZ, P1, !PT ;  /* 0x0000001931317c10 */ /* 0x000fe40008ffe4ff */
[----:B------:R-:W-:Y:S01]  /*1618e0*/  IADD3 R31, P1, R31, UR13, RZ ;  /* 0x0000000d1f1f7c10 */ /* 0x000fe2000ff3e0ff */
[----:B------:R-:W-:Y:S04]  /*1618f0*/  STL [R1+0x4188], R47 ;  /* 0x0041882f01007387 */ /* 0x000fe80000100800 */
[----:B------:R0:W-:Y:S04]  /*161900*/  STL [R1+0x414c], R31 ;  /* 0x00414c1f01007387 */ /* 0x0001e80000100800 */
[----:B------:R-:W-:Y:S04]  /*161910*/  STL [R1+0x4154], R48 ;  /* 0x0041543001007387 */ /* 0x000fe80000100800 */
[----:B0-----:R-:W4:Y:S01]  /*161920*/  LDL.LU R31, [R1+0x4140] ;  /* 0x00414000011f7983 */ /* 0x001f220000300800 */
[----:B------:R-:W-:-:S03]  /*161930*/  IADD3.X R50, R50, UR25, RZ, P0, !PT ;  /* 0x0000001932327c10 */ /* 0x000fc600087fe4ff */
[----:B------:R-:W-:Y:S01]  /*161940*/  STL [R1+0x4180], R49 ;  /* 0x0041803101007387 */ /* 0x000fe20000100800 */
[----:B--2---:R-:W-:Y:S02]  /*161950*/  IADD3 R29, P0, R29, UR13, RZ ;  /* 0x0000000d1d1d7c10 */ /* 0x004fe4000ff1e0ff */
[----:B------:R-:W-:-:S03]  /*161960*/  IADD3.X R51, R51, UR25, RZ, P6, !PT ;  /* 0x0000001933337c10 */ /* 0x000fc6000b7fe4ff */
[----:B------:R0:W-:Y:S01]  /*161970*/  STL [R1+0x4144], R29 ;  /* 0x0041441d01007387 */ /* 0x0001e20000100800 */
[----:B---3--:R-:W-:Y:S02]  /*161980*/  IADD3 R52, P6, R52, UR13, RZ ;  /* 0x0000000d34347c10 */ /* 0x008fe4000ffde0ff */
[----:B------:R-:W-:Y:S01]  /*161990*/  IADD3.X R53, R53, UR25, RZ, P5, !PT ;  /* 0x0000001935357c10 */ /* 0x000fe2000affe4ff */
[----:B0-----:R-:W2:Y:S04]  /*1619a0*/  LDL.LU R29, [R1+0x410c] ;  /* 0x00410c00011d7983 */ /* 0x001ea80000300800 */
        /* <DEDUP_REMOVED lines=18> */
[----:B------:R-:W-:Y:S04]  /*161ad0*/  STL [R1+0x4150], R60 ;  /* 0x0041503c01007387 */ /* 0x000fe80000100800 */
[----:B------:R-:W3:Y:S04]  /*161ae0*/  LDL.LU R36, [R1+0x4138] ;  /* 0x0041380001247983 */ /* 0x000ee80000300800 */
[----:B------:R-:W-:Y:S04]  /*161af0*/  STL [R1+0x411c], R61 ;  /* 0x00411c3d01007387 */ /* 0x000fe80000100800 */
[----:B------:R-:W3:Y:S04]  /*161b00*/  LDL.LU R37, [R1+0x4104] ;  /* 0x0041040001257983 */ /* 0x000ee80000300800 */
[----:B------:R-:W-:Y:S04]  /*161b10*/  STL [R1+0x4148], R28 ;  /* 0x0041481c01007387 */ /* 0x000fe80000100800 */
        /* <DEDUP_REMOVED lines=14> */
[----:B------:R-:W3:Y:S01]  /*161c00*/  LDL.LU R50, [R1+0x40cc] ;  /* 0x0040cc0001327983 */ /* 0x000ee20000300800 */
[----:B----4-:R-:W-:-:S05]  /*161c10*/  IADD3.X R31, R31, UR25, RZ, P0, !PT ;  /* 0x000000191f1f7c10 */ /* 0x010fca00087fe4ff */
[----:B------:R0:W-:Y:S04]  /*161c20*/  STL [R1+0x4140], R31 ;  /* 0x0041401f01007387 */ /* 0x0001e80000100800 */
[----:B0-----:R-:W4:Y:S04]  /*161c30*/  LDL.LU R31, [R1+0x40f8] ;  /* 0x0040f800011f7983 */ /* 0x001f280000300800 */
[----:B------:R-:W4:Y:S04]  /*161c40*/  LDL.LU R51, [R1+0x40c4] ;  /* 0x0040c40001337983 */ /* 0x000f280000300800 */
[----:B------:R-:W4:Y:S04]  /*161c50*/  LDL.LU R52, [R1+0x40f0] ;  /* 0x0040f00001347983 */ /* 0x000f280000300800 */
[----:B------:R-:W4:Y:S01]  /*161c60*/  LDL.LU R53, [R1+0x40bc] ;  /* 0x0040bc0001357983 */ /* 0x000f220000300800 */
[----:B--2---:R-:W-:-:S05]  /*161c70*/  IADD3 R29, P0, R29, UR13, RZ ;  /* 0x0000000d1d1d7c10 */ /* 0x004fca000ff1e0ff */
[----:B------:R0:W-:Y:S04]  /*161c80*/  STL [R1+0x410c], R29 ;  /* 0x00410c1d01007387 */ /* 0x0001e80000100800 */
        /* <DEDUP_REMOVED lines=8> */
[----:B0-----:R-:W2:Y:S01]  /*161d10*/  LDL.LU R29, [R1+0x40c8] ;  /* 0x0040c800011d7983 */ /* 0x001ea20000300800 */
[----:B---3--:R-:W-:-:S02]  /*161d20*/  IADD3.X R36, R36, UR25, RZ, P6, !PT ;  /* 0x0000001924247c10 */ /* 0x008fc4000b7fe4ff */
        /* <DEDUP_REMOVED lines=24> */
[----:B------:R-:W-:-:S05]  /*161eb0*/  IADD3.X R30, R30, UR25, RZ, P6, !PT ;  /* 0x000000191e1e7c10 */ /* 0x000fca000b7fe4ff */
[----:B------:R0:W-:Y:S04]  /*161ec0*/  STL [R1+0x4100], R30 ;  /* 0x0041001e01007387 */ /* 0x0001e80000100800 */
[----:B------:R-:W-:Y:S04]  /*161ed0*/  STL [R1+0x4108], R48 ;  /* 0x0041083001007387 */ /* 0x000fe80000100800 */
[----:B0-----:R-:W3:Y:S01]  /*161ee0*/  LDL.LU R30, [R1+0x4094] ;  /* 0x00409400011e7983 */ /* 0x001ee20000300800 */
[----:B------:R-:W-:-:S05]  /*161ef0*/  IADD3 R49, P0, R49, UR13, RZ ;  /* 0x0000000d31317c10 */ /* 0x000fca000ff1e0ff */
[----:B------:R-:W-:Y:S01]  /*161f00*/  STL [R1+0x40d4], R49 ;  /* 0x0040d43101007387 */ /* 0x000fe20000100800 */
[----:B----4-:R-:W-:-:S05]  /*161f10*/  IADD3.X R31, R31, UR25, RZ, P5, !PT ;  /* 0x000000191f1f7c10 */ /* 0x010fca000affe4ff */
[----:B------:R0:W-:Y:S04]  /*161f20*/  STL [R1+0x40f8], R31 ;  /* 0x0040f81f01007387 */ /* 0x0001e80000100800 */
[----:B0-----:R-:W4:Y:S01]  /*161f30*/  LDL.LU R31, [R1+0x40c0] ;  /* 0x0040c000011f7983 */ /* 0x001f220000300800 */
[----:B------:R-:W-:Y:S02]  /*161f40*/  IADD3 R50, P6, R50, UR13, RZ ;  /* 0x0000000d32327c10 */ /* 0x000fe4000ffde0ff */
[----:B------:R-:W-:Y:S02]  /*161f50*/  IADD3 R51, P5, R51, UR13, RZ ;  /* 0x0000000d33337c10 */ /* 0x000fe4000ffbe0ff */
[----:B------:R-:W-:Y:S02]  /*161f60*/  IADD3.X R52, R52, UR25, RZ, P4, !PT ;  /* 0x0000001934347c10 */ /* 0x000fe4000a7fe4ff */
[----:B------:R-:W-:Y:S01]  /*161f70*/  IADD3 R53, P4, R53, UR13, RZ ;  /* 0x0000000d35357c10 */ /* 0x000fe2000ff9e0ff */
[----:B------:R-:W-:Y:S04]  /*161f80*/  STL [R1+0x40cc], R50 ;  /* 0x0040cc3201007387 */ /* 0x000fe80000100800 */
[----:B------:R-:W-:Y:S04]  /*161f90*/  STL [R1+0x40c4], R51 ;  /* 0x0040c43301007387 */ /* 0x000fe80000100800 */
[----:B------:R-:W-:Y:S04]  /*161fa0*/  STL [R1+0x40f0], R52 ;  /* 0x0040f03401007387 */ /* 0x000fe80000100800 */
[----:B------:R-:W-:Y:S01]  /*161fb0*/  STL [R1+0x40bc], R53 ;  /* 0x0040bc3501007387 */ /* 0x000fe20000100800 */
[----:B--2---:R-:W-:-:S02]  /*161fc0*/  IADD3.X R54, R54, UR25, RZ, P3, !PT ;  /* 0x0000001936367c10 */ /* 0x004fc40009ffe4ff */
        /* <DEDUP_REMOVED lines=13> */
[----:B------:R-:W2:Y:S01]  /*1620a0*/  LDL.LU R36, [R1+0x408c] ;  /* 0x00408c0001247983 */ /* 0x000ea20000300800 */
[----:B------:R-:W-:-:S03]  /*1620b0*/  IADD3.X R29, R29, UR25, RZ, P6, !PT ;  /* 0x000000191d1d7c10 */ /* 0x000fc6000b7fe4ff */
[----:B------:R-:W-:Y:S04]  /*1620c0*/  STL [R1+0x40d0], R61 ;  /* 0x0040d03d01007387 */ /* 0x000fe80000100800 */
[----:B------:R-:W2:Y:S04]  /*1620d0*/  LDL.LU R37, [R1+0x40b8] ;  /* 0x0040b80001257983 */ /* 0x000ea80000300800 */
[----:B------:R-:W-:Y:S04]  /*1620e0*/  STL [R1+0x409c], R28 ;  /* 0x00409c1c01007387 */ /* 0x000fe80000100800 */
[----:B------:R-:W2:Y:S04]  /*1620f0*/  LDL.LU R38, [R1+0x4084] ;  /* 0x0040840001267983 */ /* 0x000ea80000300800 */
        /* <DEDUP_REMOVED lines=13> */
[----:B------:R-:W2:Y:S01]  /*1621d0*/  LDL.LU R50, [R1+0x4080] ;  /* 0x0040800001327983 */ /* 0x000ea20000300800 */
[----:B---3--:R-:W-:-:S05]  /*1621e0*/  IADD3 R30, P6, R30, UR13, RZ ;  /* 0x0000000d1e1e7c10 */ /* 0x008fca000ffde0ff */
[----:B------:R0:W-:Y:S04]  /*1621f0*/  STL [R1+0x4094], R30 ;  /* 0x0040941e01007387 */ /* 0x0001e80000100800 */
[----:B0-----:R-:W3:Y:S04]  /*162200*/  LDL.LU R30, [R1+0x404c] ;  /* 0x00404c00011e7983 */ /* 0x001ee80000300800 */
[----:B------:R-:W3:Y:S04]  /*162210*/  LDL.LU R51, [R1+0x4078] ;  /* 0x0040780001337983 */ /* 0x000ee80000300800 */
[----:B------:R-:W3:Y:S01]  /*162220*/  LDL.LU R52, [R1+0x4044] ;  /* 0x0040440001347983 */ /* 0x000ee20000300800 */
[----:B----4-:R-:W-:-:S03]  /*162230*/  IADD3.X R31, R31, UR25, RZ, P5, !PT ;  /* 0x000000191f1f7c10 */ /* 0x010fc6000affe4ff */
        /* <DEDUP_REMOVED lines=38> */
[----:B------:R0:W-:Y:S01]  /*1624a0*/  STL [R1+0x4054], R29 ;  /* 0x0040541d01007387 */ /* 0x0001e20000100800 */
[----:B------:R-:W-:-:S03]  /*1624b0*/  IADD3.X R50, R50, UR25, RZ, P4, !PT ;  /* 0x0000001932327c10 */ /* 0x000fc6000a7fe4ff */
[----:B------:R-:W-:Y:S04]  /*1624c0*/  STL [R1+0x405c], R48 ;  /* 0x00405c3001007387 */ /* 0x000fe80000100800 */
[----:B0-----:R-:W2:Y:S04]  /*1624d0*/  LDL.LU R29, [R1+0x4048] ;  /* 0x00404800011d7983 */ /* 0x001ea80000300800 */
[----:B------:R-:W-:Y:S01]  /*1624e0*/  STL [R1+0x4088], R49 ;  /* 0x0040883101007387 */ /* 0x000fe20000100800 */
[----:B---3--:R-:W-:-:S05]  /*1624f0*/  IADD3 R30, P4, R30, UR13, RZ ;  /* 0x0000000d1e1e7c10 */ /* 0x008fca000ff9e0ff */
[----:B------:R0:W-:Y:S04]  /*162500*/  STL [R1+0x404c], R30 ;  /* 0x00404c1e01007387 */ /* 0x0001e80000100800 */
[----:B0-----:R-:W3:Y:S01]  /*162510*/  LDL.LU R30, [R1+0x4014] ;  /* 0x00401400011e7983 */ /* 0x001ee20000300800 */
[----:B------:R-:W-:Y:S02]  /*162520*/  IADD3.X R51, R51, UR25, RZ, P3, !PT ;  /* 0x0000001933337c10 */ /* 0x000fe40009ffe4ff */
[----:B------:R-:W-:Y:S02]  /*162530*/  IADD3 R52, P3, R52, UR13, RZ ;  /* 0x0000000d34347c10 */ /* 0x000fe4000ff7e0ff */
[----:B----4-:R-:W-:Y:S01]  /*162540*/  IADD3.X R53, R53, UR25, RZ, P2, !PT ;  /* 0x0000001935357c10 */ /* 0x010fe200097fe4ff */
[----:B------:R-:W-:Y:S01]  /*162550*/  STL [R1+0x4080], R50 ;  /* 0x0040803201007387 */ /* 0x000fe20000100800 */
[----:B------:R-:W-:-:S02]  /*162560*/  IADD3 R54, P2, R54, UR13, RZ ;  /* 0x0000000d36367c10 */ /* 0x000fc4000ff5e0ff */
[----:B------:R-:W-:Y:S01]  /*162570*/  IADD3.X R55, R55, UR25, RZ, P1, !PT ;  /* 0x0000001937377c10 */ /* 0x000fe20008ffe4ff */
        /* <DEDUP_REMOVED lines=13> */
[----:B------:R-:W-:Y:S01]  /*162650*/  STL [R1+0x402c], R58 ;  /* 0x00402c3a01007387 */ /* 0x000fe20000100800 */
[----:B------:R-:W-:-:S03]  /*162660*/  IADD3 R31, P5, R31, UR13, RZ ;  /* 0x0000000d1f1f7c10 */ /* 0x000fc6000ffbe0ff */
        /* <DEDUP_REMOVED lines=20> */
[----:B--2---:R-:W-:-:S05]  /*1627b0*/  IADD3.X R29, R29, UR25, RZ, P4, !PT ;  /* 0x000000191d1d7c10 */ /* 0x004fca000a7fe4ff */
[----:B------:R0:W-:Y:S04]  /*1627c0*/  STL [R1+0x4048], R29 ;  /* 0x0040481d01007387 */ /* 0x0001e80000100800 */
[----:B0-----:R-:W2:Y:S04]  /*1627d0*/  LDL.LU R29, [R1+0x4000] ;  /* 0x00400000011d7983 */ /* 0x001ea80000300800 */
[----:B------:R-:W2:Y:S04]  /*1627e0*/  LDL.LU R51, [R1+0x3fcc] ;  /* 0x003fcc0001337983 */ /* 0x000ea80000300800 */
[----:B------:R-:W2:Y:S04]  /*1627f0*/  LDL.LU R52, [R1+0x3ff8] ;  /* 0x003ff80001347983 */ /* 0x000ea80000300800 */
[----:B------:R-:W2:Y:S01]  /*162800*/  LDL.LU R53, [R1+0x3fc4] ;  /* 0x003fc40001357983 */ /* 0x000ea20000300800 */
[----:B---3--:R-:W-:-:S05]  /*162810*/  IADD3 R30, P4, R30, UR13, RZ ;  /* 0x0000000d1e1e7c10 */ /* 0x008fca000ff9e0ff */
        /* <DEDUP_REMOVED lines=10> */
[----:B----4-:R-:W-:-:S02]  /*1628c0*/  IADD3.X R36, R36, UR25, RZ, P3, !PT ;  /* 0x0000001924247c10 */ /* 0x010fc40009ffe4ff */
        /* <DEDUP_REMOVED lines=27> */
[----:B0-----:R-:W4:Y:S01]  /*162a80*/  LDL.LU R31, [R1+0x3f9c] ;  /* 0x003f9c00011f7983 */ /* 0x001f220000300800 */
[----:B------:R-:W-:Y:S02]  /*162a90*/  IADD3 R49, P4, R49, UR13, RZ ;  /* 0x0000000d31317c10 */ /* 0x000fe4000ff9e0ff */
[----:B------:R-:W-:-:S03]  /*162aa0*/  IADD3 R50, P3, R50, UR13, RZ ;  /* 0x0000000d32327c10 */ /* 0x000fc6000ff7e0ff */
[----:B------:R-:W-:Y:S01]  /*162ab0*/  STL [R1+0x3fdc], R49 ;  /* 0x003fdc3101007387 */ /* 0x000fe20000100800 */
[----:B--2---:R-:W-:Y:S02]  /*162ac0*/  IADD3.X R29, R29, UR25, RZ, P2, !PT ;  /* 0x000000191d1d7c10 */ /* 0x004fe400097fe4ff */
[----:B------:R-:W-:-:S03]  /*162ad0*/  IADD3 R51, P2, R51, UR13, RZ ;  /* 0x0000000d33337c10 */ /* 0x000fc6000ff5e0ff */
[----:B------:R0:W-:Y:S01]  /*162ae0*/  STL [R1+0x4000], R29 ;  /* 0x0040001d01007387 */ /* 0x0001e20000100800 */
[----:B------:R-:W-:Y:S02]  /*162af0*/  IADD3.X R52, R52, UR25, RZ, P1, !PT ;  /* 0x0000001934347c10 */ /* 0x000fe40008ffe4ff */
[----:B------:R-:W-:Y:S01]  /*162b00*/  IADD3 R53, P1, R53, UR13, RZ ;  /* 0x0000000d35357c10 */ /* 0x000fe2000ff3e0ff */
[----:B0-----:R-:W2:Y:S04]  /*162b10*/  LDL.LU R29, [R1+0x3fc8] ;  /* 0x003fc800011d7983 */ /* 0x001ea80000300800 */
[----:B------:R-:W-:Y:S04]  /*162b20*/  STL [R1+0x3fd4], R50 ;  /* 0x003fd43201007387 */ /* 0x000fe80000100800 */
[----:B------:R-:W-:Y:S04]  /*162b30*/  STL [R1+0x3fcc], R51 ;  /* 0x003fcc3301007387 */ /* 0x000fe80000100800 */
[----:B------:R-:W-:Y:S01]  /*162b40*/  STL [R1+0x3ff8], R52 ;  /* 0x003ff83401007387 */ /* 0x000fe20000100800 */
[----:B---3--:R-:W-:-:S03]  /*162b50*/  IADD3.X R54, R54, UR25, RZ, P0, !PT ;  /* 0x0000001936367c10 */ /* 0x008fc600087fe4ff */
        /* <DEDUP_REMOVED lines=14> */
[----:B------:R-:W3:Y:S01]  /*162c40*/  LDL.LU R36, [R1+0x3f94] ;  /* 0x003f940001247983 */ /* 0x000ee20000300800 */
[----:B------:R-:W-:-:S03]  /*162c50*/  IADD3.X R30, R30, UR25, RZ, P3, !PT ;  /* 0x000000191e1e7c10 */ /* 0x000fc60009ffe4ff */
        /* <DEDUP_REMOVED lines=18> */
[----:B----4-:R-:W-:-:S05]  /*162d80*/  IADD3 R31, P3, R31, UR13, RZ ;  /* 0x0000000d1f1f7c10 */ /* 0x010fca000ff7e0ff */
[----:B------:R0:W-:Y:S04]  /*162d90*/  STL [R1+0x3f9c], R31 ;  /* 0x003f9c1f01007387 */ /* 0x0001e80000100800 */
[----:B0-----:R-:W4:Y:S04]  /*162da0*/  LDL.LU R31, [R1+0x3f54] ;  /* 0x003f5400011f7983 */ /* 0x001f280000300800 */
[----:B------:R-:W4:Y:S04]  /*162db0*/  LDL.LU R51, [R1+0x3f80] ;  /* 0x003f800001337983 */ /* 0x000f280000300800 */
[----:B------:R-:W4:Y:S04]  /*162dc0*/  LDL.LU R52, [R1+0x3f4c] ;  /* 0x003f4c0001347983 */ /* 0x000f280000300800 */
[----:B------:R-:W4:Y:S01]  /*162dd0*/  LDL.LU R53, [R1+0x3f78] ;  /* 0x003f780001357983 */ /* 0x000f220000300800 */
[----:B--2---:R-:W-:-:S05]  /*162de0*/  IADD3.X R29, R29, UR25, RZ, P2, !PT ;  /* 0x000000191d1d7c10 */ /* 0x004fca00097fe4ff */
        /* <DEDUP_REMOVED lines=10> */
[----:B---3--:R-:W-:-:S02]  /*162e90*/  IADD3 R36, P2, R36, UR13, RZ ;  /* 0x0000000d24247c10 */ /* 0x008fc4000ff5e0ff */
        /* <DEDUP_REMOVED lines=28> */
[----:B0-----:R-:W3:Y:S01]  /*163060*/  LDL.LU R30, [R1+0x3f50] ;  /* 0x003f5000011e7983 */ /* 0x001ee20000300800 */
[----:B------:R-:W-:-:S03]  /*163070*/  IADD3.X R50, R50, UR25, RZ, P1, !PT ;  /* 0x0000001932327c10 */ /* 0x000fc60008ffe4ff */
[----:B------:R-:W-:Y:S01]  /*163080*/  STL [R1+0x3f90], R49 ;  /* 0x003f903101007387 */ /* 0x000fe20000100800 */
[----:B----4-:R-:W-:-:S05]  /*163090*/  IADD3 R31, P1, R31, UR13, RZ ;  /* 0x0000000d1f1f7c10 */ /* 0x010fca000ff3e0ff */
[----:B------:R0:W-:Y:S04]  /*1630a0*/  STL [R1+0x3f54], R31 ;  /* 0x003f541f01007387 */ /* 0x0001e80000100800 */
[----:B0-----:R-:W4:Y:S01]  /*1630b0*/  LDL.LU R31, [R1+0x3f1c] ;  /* 0x003f1c00011f7983 */ /* 0x001f220000300800 */
[----:B------:R-:W-:Y:S02]  /*1630c0*/  IADD3.X R51, R51, UR25, RZ, P0, !PT ;  /* 0x0000001933337c10 */ /* 0x000fe400087fe4ff */
[----:B------:R-:W-:Y:S02]  /*1630d0*/  IADD3 R52, P0, R52, UR13, RZ ;  /* 0x0000000d34347c10 */ /* 0x000fe4000ff1e0ff */
[----:B------:R-:W-:Y:S01]  /*1630e0*/  IADD3.X R53, R53, UR25, RZ, P6, !PT ;  /* 0x0000001935357c10 */ /* 0x000fe2000b7fe4ff */
[----:B------:R-:W-:Y:S04]  /*1630f0*/  STL [R1+0x3f88], R50 ;  /* 0x003f883201007387 */ /* 0x000fe80000100800 */
[----:B------:R-:W-:Y:S04]  /*163100*/  STL [R1+0x3f80], R51 ;  /* 0x003f803301007387 */ /* 0x000fe80000100800 */
[----:B------:R-:W-:Y:S04]  /*163110*/  STL [R1+0x3f4c], R52 ;  /* 0x003f4c3401007387 */ /* 0x000fe80000100800 */
[----:B------:R-:W-:Y:S01]  /*163120*/  STL [R1+0x3f78], R53 ;  /* 0x003f783501007387 */ /* 0x000fe20000100800 */
        /* <DEDUP_REMOVED lines=14> */
[----:B------:R-:W2:Y:S01]  /*163210*/  LDL.LU R36, [R1+0x3f48] ;  /* 0x003f480001247983 */ /* 0x000ea20000300800 */
[----:B------:R-:W-:-:S03]  /*163220*/  IADD3 R29, P2, R29, UR13, RZ ;  /* 0x0000000d1d1d7c10 */ /* 0x000fc6000ff5e0ff */
        /* <DEDUP_REMOVED lines=18> */
[----:B---3--:R-:W-:-:S05]  /*163350*/  IADD3.X R30, R30, UR25, RZ, P1, !PT ;  /* 0x000000191e1e7c10 */ /* 0x008fca0008ffe4ff */
[----:B------:R0:W-:Y:S04]  /*163360*/  STL [R1+0x3f50], R30 ;  /* 0x003f501e01007387 */ /* 0x0001e80000100800 */
[----:B0-----:R-:W3:Y:S04]  /*163370*/  LDL.LU R30, [R1+0x3f08] ;  /* 0x003f0800011e7983 */ /* 0x001ee80000300800 */
[----:B------:R-:W3:Y:S04]  /*163380*/  LDL.LU R51, [R1+0x3ed4] ;  /* 0x003ed40001337983 */ /* 0x000ee80000300800 */
[----:B------:R-:W3:Y:S04]  /*163390*/  LDL.LU R52, [R1+0x3f00] ;  /* 0x003f000001347983 */ /* 0x000ee80000300800 */
[----:B------:R-:W3:Y:S01]  /*1633a0*/  LDL.LU R53, [R1+0x3ecc] ;  /* 0x003ecc0001357983 */ /* 0x000ee20000300800 */
[----:B----4-:R-:W-:-:S05]  /*1633b0*/  IADD3 R31, P1, R31, UR13, RZ ;  /* 0x0000000d1f1f7c10 */ /* 0x010fca000ff3e0ff */
        /* <DEDUP_REMOVED lines=39> */
[----:B0-----:R-:W2:Y:S04]  /*163630*/  LDL.LU R29, [R1+0x3ea4] ;  /* 0x003ea400011d7983 */ /* 0x001ea80000300800 */
[----:B------:R-:W-:Y:S01]  /*163640*/  STL [R1+0x3ee4], R49 ;  /* 0x003ee43101007387 */ /* 0x000fe20000100800 */
[----:B---3--:R-:W-:-:S05]  /*163650*/  IADD3.X R30, R30, UR25, RZ, P6, !PT ;  /* 0x000000191e1e7c10 */ /* 0x008fca000b7fe4ff */
[----:B------:R0:W-:Y:S04]  /*163660*/  STL [R1+0x3f08], R30 ;  /* 0x003f081e01007387 */ /* 0x0001e80000100800 */
[----:B0-----:R-:W3:Y:S01]  /*163670*/  LDL.LU R30, [R1+0x3ed0] ;  /* 0x003ed000011e7983 */ /* 0x001ee20000300800 */
[----:B------:R-:W-:Y:S02]  /*163680*/  IADD3 R50, P0, R50, UR13, RZ ;  /* 0x0000000d32327c10 */ /* 0x000fe4000ff1e0ff */
[----:B------:R-:W-:Y:S02]  /*163690*/  IADD3 R51, P6, R51, UR13, RZ ;  /* 0x0000000d33337c10 */ /* 0x000fe4000ffde0ff */
[----:B------:R-:W-:Y:S02]  /*1636a0*/  IADD3.X R52, R52, UR25, RZ, P5, !PT ;  /* 0x0000001934347c10 */ /* 0x000fe4000affe4ff */
[----:B------:R-:W-:Y:S01]  /*1636b0*/  IADD3 R53, P5, R53, UR13, RZ ;  /* 0x0000000d35357c10 */ /* 0x000fe2000ffbe0ff */
[----:B------:R-:W-:Y:S04]  /*1636c0*/  STL [R1+0x3edc], R50 ;  /* 0x003edc3201007387 */ /* 0x000fe80000100800 */
        /* <DEDUP_REMOVED lines=40> */
[----:B------:R-:W2:Y:S04]  /*163950*/  LDL.LU R51, [R1+0x3e88] ;  /* 0x003e880001337983 */ /* 0x000ea80000300800 */
[----:B------:R-:W2:Y:S04]  /*163960*/  LDL.LU R52, [R1+0x3e54] ;  /* 0x003e540001347983 */ /* 0x000ea80000300800 */
[----:B------:R-:W2:Y:S01]  /*163970*/  LDL.LU R53, [R1+0x3e80] ;  /* 0x003e800001357983 */ /* 0x000ea20000300800 */
[----:B---3--:R-:W-:-:S05]  /*163980*/  IADD3.X R30, R30, UR25, RZ, P6, !PT ;  /* 0x000000191e1e7c10 */ /* 0x008fca000b7fe4ff */
        /* <DEDUP_REMOVED lines=45> */
[----:B------:R-:W-:Y:S02]  /*163c60*/  IADD3 R52, P4, R52, UR13, RZ ;  /* 0x0000000d34347c10 */ /* 0x000fe4000ff9e0ff */
[----:B------:R-:W-:Y:S01]  /*163c70*/  IADD3.X R53, R53, UR25, RZ, P3, !PT ;  /* 0x0000001935357c10 */ /* 0x000fe20009ffe4ff */
[----:B0-----:R-:W2:Y:S04]  /*163c80*/  LDL.LU R29, [R1+0x3e24] ;  /* 0x003e2400011d7983 */ /* 0x001ea80000300800 */
[----:B------:R-:W-:Y:S04]  /*163c90*/  STL [R1+0x3e90], R50 ;  /* 0x003e903201007387 */ /* 0x000fe80000100800 */
[----:B------:R-:W-:Y:S04]  /*163ca0*/  STL [R1+0x3e88], R51 ;  /* 0x003e883301007387 */ /* 0x000fe80000100800 */
[----:B------:R-:W-:Y:S01]  /*163cb0*/  STL [R1+0x3e54], R52 ;  /* 0x003e543401007387 */ /* 0x000fe20000100800 */
[----:B---3--:R-:W-:-:S03]  /*163cc0*/  IADD3 R54, P3, R54, UR13, RZ ;  /* 0x0000000d36367c10 */ /* 0x008fc6000ff7e0ff */
        /* <DEDUP_REMOVED lines=14> */
[----:B------:R-:W3:Y:S01]  /*163db0*/  LDL.LU R36, [R1+0x3e50] ;  /* 0x003e500001247983 */ /* 0x000ee20000300800 */
[----:B------:R-:W-:-:S03]  /*163dc0*/  IADD3 R30, P6, R30, UR13, RZ ;  /* 0x0000000d1e1e7c10 */ /* 0x000fc6000ffde0ff */
        /* <DEDUP_REMOVED lines=115> */
[----:B------:R-:W3:Y:S04]  /*164500*/  LDL.LU R52, [R1+0x3d5c] ;  /* 0x003d5c0001347983 */ /* 0x000ee80000300800 */
[----:B------:R-:W3:Y:S01]  /*164510*/  LDL.LU R53, [R1+0x3d88] ;  /* 0x003d880001357983 */ /* 0x000ee20000300800 */
[----:B----4-:R-:W-:-:S05]  /*164520*/  IADD3.X R31, R31, UR25, RZ, P3, !PT ;  /* 0x000000191f1f7c10 */ /* 0x010fca0009ffe4ff */
        /* <DEDUP_REMOVED lines=47> */
[----:B------:R-:W-:Y:S01]  /*164820*/  IADD3.X R53, R53, UR25, RZ, P0, !PT ;  /* 0x0000001935357c10 */ /* 0x000fe200087fe4ff */
[----:B------:R-:W-:Y:S04]  /*164830*/  STL [R1+0x3d98], R50 ;  /* 0x003d983201007387 */ /* 0x000fe80000100800 */
[----:B------:R-:W-:Y:S04]  /*164840*/  STL [R1+0x3d90], R51 ;  /* 0x003d903301007387 */ /* 0x000fe80000100800 */
[----:B------:R-:W-:Y:S01]  /*164850*/  STL [R1+0x3d5c], R52 ;  /* 0x003d5c3401007387 */ /* 0x000fe20000100800 */
[----:B----4-:R-:W-:-:S03]  /*164860*/  IADD3 R54, P0, R54, UR13, RZ ;  /* 0x0000000d36367c10 */ /* 0x010fc6000ff1e0ff */
        /* <DEDUP_REMOVED lines=14> */
[----:B------:R-:W4:Y:S01]  /*164950*/  LDL.LU R36, [R1+0x3d58] ;  /* 0x003d580001247983 */ /* 0x000f220000300800 */
[----:B------:R-:W-:-:S03]  /*164960*/  IADD3 R31, P3, R31, UR13, RZ ;  /* 0x0000000d1f1f7c10 */ /* 0x000fc6000ff7e0ff */
        /* <DEDUP_REMOVED lines=277> */
[----:B------:R-:W4:Y:S01]  /*165ac0*/  LDL.LU R36, [R1+0x7b94] ;  /* 0x007b940001247983 */ /* 0x000f220000300800 */
[----:B------:R-:W-:-:S03]  /*165ad0*/  IADD3.X R31, R31, UR25, RZ, P5, !PT ;  /* 0x000000191f1f7c10 */ /* 0x000fc6000affe4ff */
        /* <DEDUP_REMOVED lines=3515> */
[----:B------:R0:W-:Y:S04]  /*173690*/  STL [R1+0x6964], R51 ;  /* 0x0069643301007387 */ /* 0x0001e80000100800 */
        /* <DEDUP_REMOVED lines=22> */
[----:B------:R-:W-:Y:S04]  /*173800*/  STL [R1+0x6968], R29 ;  /* 0x0069681d01007387 */ /* 0x000fe80000100800 */
        /* <DEDUP_REMOVED lines=54> */
[----:B------:R-:W-:Y:S01]  /*173b70*/  IADD3 R51, P3, R51, UR13, RZ ;  /* 0x0000000d33337c10 */ /* 0x000fe2000ff7e0ff */
[----:B------:R-:W-:Y:S01]  /*173b80*/  STL [R1+0x6930], R47 ;  /* 0x0069302f01007387 */ /* 0x000fe20000100800 */
[----:B------:R-:W-:-:S03]  /*173b90*/  IADD3 R48, P4, R48, UR13, RZ ;  /* 0x0000000d30307c10 */ /* 0x000fc6000ff9e0ff */
[----:B------:R0:W-:Y:S01]  /*173ba0*/  STL [R1+0x68f4], R51 ;  /* 0x0068f43301007387 */ /* 0x0001e20000100800 */
[----:B------:R-:W-:-:S03]  /*173bb0*/  IADD3.X R50, R50, UR25, RZ, P2, !PT ;  /* 0x0000001932327c10 */ /* 0x000fc600097fe4ff */
[----:B------:R-:W-:Y:S01]  /*173bc0*/  STL [R1+0x68fc], R48 ;  /* 0x0068fc3001007387 */ /* 0x000fe20000100800 */
[----:B0-----:R-:W0:Y:S03]  /*173bd0*/  LDC R51, c[0x0][0x23c] ;  /* 0x00008f00ff337b82 */ /* 0x001e260000000800 */
[----:B------:R-:W-:Y:S01]  /*173be0*/  STL [R1+0x6928], R49 ;  /* 0x0069283101007387 */ /* 0x000fe20000100800 */
[----:B---3--:R-:W-:-:S05]  /*173bf0*/  IADD3 R30, P2, R30, UR13, RZ ;  /* 0x0000000d1e1e7c10 */ /* 0x008fca000ff5e0ff */
[----:B------:R1:W-:Y:S04]  /*173c00*/  STL [R1+0x68ec], R30 ;  /* 0x0068ec1e01007387 */ /* 0x0003e80000100800 */
[----:B-1----:R-:W2:Y:S01]  /*173c10*/  LDL.LU R30, [R1+0x68e8] ;  /* 0x0068e800011e7983 */ /* 0x002ea20000300800 */
[----:B0-----:R-:W-:Y:S01]  /*173c20*/  IMAD.SHL.U32 R4, R51, 0x80, RZ ;  /* 0x0000008033047824 */ /* 0x001fe200078e00ff */
[----:B------:R-:W-:Y:S02]  /*173c30*/  IADD3.X R52, R52, UR25, RZ, P1, !PT ;  /* 0x0000001934347c10 */ /* 0x000fe40008ffe4ff */
[----:B------:R-:W-:Y:S02]  /*173c40*/  IADD3 R53, P1, R53, UR13, RZ ;  /* 0x0000000d35357c10 */ /* 0x000fe4000ff3e0ff */
[----:B------:R-:W-:Y:S01]  /*173c50*/  IADD3.X R54, R54, UR25, RZ, P0, !PT ;  /* 0x0000001936367c10 */ /* 0x000fe200087fe4ff */
[----:B------:R0:W-:Y:S04]  /*173c60*/  STL [R1+0x6920], R50 ;  /* 0x0069203201007387 */ /* 0x0001e80000100800 */
[----:B------:R-:W-:Y:S04]  /*173c70*/  STL [R1+0x6918], R52 ;  /* 0x0069183401007387 */ /* 0x000fe80000100800 */
[----:B------:R-:W-:Y:S01]  /*173c80*/  STL [R1+0x68e4], R53 ;  /* 0x0068e43501007387 */ /* 0x000fe20000100800 */
[----:B----4-:R-:W-:-:S03]  /*173c90*/  IADD3 R55, P0, R4, R55, RZ ;  /* 0x0000003704377210 */ /* 0x010fc60007f1e0ff */
[----:B------:R-:W-:Y:S01]  /*173ca0*/  STL [R1+0x6910], R54 ;  /* 0x0069103601007387 */ /* 0x000fe20000100800 */
[----:B------:R-:W-:-:S03]  /*173cb0*/  IADD3.X R56, R56, UR25, RZ, P6, !PT ;  /* 0x0000001938387c10 */ /* 0x000fc6000b7fe4ff */
[----:B------:R-:W-:Y:S01]  /*173cc0*/  STL [R1+0x626c], R55 ;  /* 0x00626c3701007387 */ /* 0x000fe20000100800 */
[----:B------:R-:W-:-:S03]  /*173cd0*/  IADD3 R57, P6, R4, R57, RZ ;  /* 0x0000003904397210 */ /* 0x000fc60007fde0ff */
        /* <DEDUP_REMOVED lines=10> */
[----:B------:R-:W3:Y:S01]  /*173d80*/  LDL.LU R36, [R1+0x625c] ;  /* 0x00625c0001247983 */ /* 0x000ee20000300800 */
[----:B------:R-:W-:-:S03]  /*173d90*/  IADD3 R31, P3, R4, R31, RZ ;  /* 0x0000001f041f7210 */ /* 0x000fc60007f7e0ff */
        /* <DEDUP_REMOVED lines=21> */
[----:B------:R-:W4:Y:S01]  /*173ef0*/  LDL.LU R54, [R1+0x6240] ;  /* 0x0062400001367983 */ /* 0x000f220000300800 */
[----:B------:R-:W-:-:S02]  /*173f00*/  SHF.R.S32.HI R2, RZ, 0x1f, R4 ;  /* 0x0000001fff027819 */ /* 0x000fc40000011404 */
        /* <DEDUP_REMOVED lines=11> */
[----:B---3--:R-:W-:-:S02]  /*173fc0*/  IADD3 R36, P2, R4, R36, RZ ;  /* 0x0000002404247210 */ /* 0x008fc40007f5e0ff */
[----:B----4-:R-:W-:-:S03]  /*173fd0*/  IADD3.X R37, R37, UR25, RZ, P1, !PT ;  /* 0x0000001925257c10 */ /* 0x010fc60008ffe4ff */
[----:B------:R-:W-:Y:S01]  /*173fe0*/  STL [R1+0x625c], R36 ;  /* 0x00625c2401007387 */ /* 0x000fe20000100800 */
[----:B------:R-:W-:-:S03]  /*173ff0*/  IADD3 R38, P1, R4, R38, RZ ;  /* 0x0000002604267210 */ /* 0x000fc60007f3e0ff */
[----:B------:R-:W-:Y:S01]  /*174000*/  STL [R1+0x68e0], R37 ;  /* 0x0068e02501007387 */ /* 0x000fe20000100800 */
[----:B------:R-:W-:-:S03]  /*174010*/  IMAD.X R39, R2, 0x1, R39, P0 ;  /* 0x0000000102277824 */ /* 0x000fc600000e0627 */
        /* <DEDUP_REMOVED lines=21> */
[----:B------:R-:W-:Y:S01]  /*174170*/  IADD3 R50, P2, R4, R50, RZ ;  /* 0x0000003204327210 */ /* 0x000fe20007f5e0ff */
[----:B------:R-:W-:Y:S01]  /*174180*/  IMAD.X R51, R2, 0x1, R51, P1 ;  /* 0x0000000102337824 */ /* 0x000fe200008e0633 */
[----:B------:R-:W-:Y:S01]  /*174190*/  IADD3 R31, P1, R4, R31, RZ ;  /* 0x0000001f041f7210 */ /* 0x000fe20007f3e0ff */
[----:B------:R-:W-:Y:S04]  /*1741a0*/  STL [R1+0x6258], R49 ;  /* 0x0062583101007387 */ /* 0x000fe80000100800 */
[----:B------:R0:W-:Y:S04]  /*1741b0*/  STL [R1+0x621c], R31 ;  /* 0x00621c1f01007387 */ /* 0x0001e80000100800 */
[----:B------:R1:W-:Y:S04]  /*1741c0*/  STL [R1+0x6224], R50 ;  /* 0x0062243201007387 */ /* 0x0003e80000100800 */
[----:B0-----:R-:W3:Y:S01]  /*1741d0*/  LDL.LU R31, [R1+0x6218] ;  /* 0x00621800011f7983 */ /* 0x001ee20000300800 */
[----:B------:R-:W-:Y:S01]  /*1741e0*/  IMAD.X R52, R2, 0x1, R52, P0 ;  /* 0x0000000102347824 */ /* 0x000fe200000e0634 */
[----:B------:R-:W-:Y:S01]  /*1741f0*/  IADD3 R53, P0, R4, R53, RZ ;  /* 0x0000003504357210 */ /* 0x000fe20007f1e0ff */
[----:B------:R-:W-:Y:S01]  /*174200*/  IMAD.X R54, R2, 0x1, R54, P6 ;  /* 0x0000000102367824 */ /* 0x000fe200030e0636 */
[----:B------:R0:W-:Y:S04]  /*174210*/  STL [R1+0x6250], R51 ;  /* 0x0062503301007387 */ /* 0x0001e80000100800 */
[----:B------:R-:W-:Y:S04]  /*174220*/  STL [R1+0x6248], R52 ;  /* 0x0062483401007387 */ /* 0x000fe80000100800 */
[----:B------:R-:W-:Y:S04]  /*174230*/  STL [R1+0x6214], R53 ;  /* 0x0062143501007387 */ /* 0x000fe80000100800 */
[----:B------:R-:W-:Y:S01]  /*174240*/  STL [R1+0x6240], R54 ;  /* 0x0062403601007387 */ /* 0x000fe20000100800 */
[----:B--2---:R-:W-:Y:S01]  /*174250*/  IADD3 R55, P6, R4, R55, RZ ;  /* 0x0000003704377210 */ /* 0x004fe20007fde0ff */
[----:B------:R-:W-:-:S04]  /*174260*/  IMAD.X R56, R2, 0x1, R56, P5 ;  /* 0x0000000102387824 */ /* 0x000fc800028e0638 */
        /* <DEDUP_REMOVED lines=12> */
[----:B------:R-:W2:Y:S01]  /*174330*/  LDL.LU R35, [R1+0x61e4] ;  /* 0x0061e40001237983 */ /* 0x000ea20000300800 */
        /* <DEDUP_REMOVED lines=19> */
[----:B0-----:R-:W4:Y:S04]  /*174470*/  LDL.LU R51, [R1+0x61c4] ;  /* 0x0061c40001337983 */ /* 0x001f280000300800 */
[----:B------:R-:W4:Y:S04]  /*174480*/  LDL.LU R30, [R1+0x61d0] ;  /* 0x0061d000011e7983 */ /* 0x000f280000300800 */
[----:B------:R-:W4:Y:S04]  /*174490*/  LDL.LU R52, [R1+0x61bc] ;  /* 0x0061bc0001347983 */ /* 0x000f280000300800 */
[----:B------:R-:W4:Y:S04]  /*1744a0*/  LDL.LU R53, [R1+0x61c8] ;  /* 0x0061c80001357983 */ /* 0x000f280000300800 */
[----:B------:R-:W4:Y:S01]  /*1744b0*/  LDL.LU R54, [R1+0x61b4] ;  /* 0x0061b40001367983 */ /* 0x000f220000300800 */
[----:B---3--:R-:W-:-:S05]  /*1744c0*/  IMAD.X R31, R2, 0x1, R31, P1 ;  /* 0x00000001021f7824 */ /* 0x008fca00008e061f */
        /* <DEDUP_REMOVED lines=10> */
[----:B--2---:R-:W-:Y:S01]  /*174570*/  IADD3 R35, P1, R4, R35, RZ ;  /* 0x0000002304237210 */ /* 0x004fe20007f3e0ff */
[----:B----4-:R-:W-:-:S04]  /*174580*/  IMAD.X R36, R2, 0x1, R36, P0 ;  /* 0x0000000102247824 */ /* 0x010fc800000e0624 */
        /* <DEDUP_REMOVED lines=29> */
[----:B------:R-:W-:-:S05]  /*174760*/  IMAD.X R30, R2, 0x1, R30, P6 ;  /* 0x00000001021e7824 */ /* 0x000fca00030e061e */
[----:B------:R0:W-:Y:S04]  /*174770*/  STL [R1+0x61d0], R30 ;  /* 0x0061d01e01007387 */ /* 0x0001e80000100800 */
[----:B------:R1:W-:Y:S04]  /*174780*/  STL [R1+0x61d8], R50 ;  /* 0x0061d83201007387 */ /* 0x0003e80000100800 */
[----:B0-----:R-:W2:Y:S01]  /*174790*/  LDL.LU R30, [R1+0x618c] ;  /* 0x00618c00011e7983 */ /* 0x001ea20000300800 */
[----:B------:R-:W-:Y:S01]  /*1747a0*/  IADD3 R51, P0, R4, R51, RZ ;  /* 0x0000003304337210 */ /* 0x000fe20007f1e0ff */
[----:B------:R-:W-:Y:S01]  /*1747b0*/  IMAD.X R53, R2, 0x1, R53, P5 ;  /* 0x0000000102357824 */ /* 0x000fe200028e0635 */
[----:B------:R-:W-:-:S02]  /*1747c0*/  IADD3 R52, P6, R4, R52, RZ ;  /* 0x0000003404347210 */ /* 0x000fc40007fde0ff */
[----:B------:R-:W-:Y:S01]  /*1747d0*/  IADD3 R54, P5, R4, R54, RZ ;  /* 0x0000003604367210 */ /* 0x000fe20007fbe0ff */
[----:B------:R0:W-:Y:S04]  /*1747e0*/  STL [R1+0x61c4], R51 ;  /* 0x0061c43301007387 */ /* 0x0001e80000100800 */
[----:B------:R-:W-:Y:S04]  /*1747f0*/  STL [R1+0x61bc], R52 ;  /* 0x0061bc3401007387 */ /* 0x000fe80000100800 */
[----:B------:R-:W-:Y:S01]  /*174800*/  STL [R1+0x61c8], R53 ;  /* 0x0061c83501007387 */ /* 0x000fe20000100800 */
[----:B---3--:R-:W-:-:S03]  /*174810*/  IMAD.X R55, R2, 0x1, R55, P4 ;  /* 0x0000000102377824 */ /* 0x008fc600020e0637 */
        /* <DEDUP_REMOVED lines=14> */
[----:B------:R-:W3:Y:S01]  /*174900*/  LDL.LU R35, [R1+0x61b8] ;  /* 0x0061b80001237983 */ /* 0x000ee20000300800 */
[----:B------:R-:W-:-:S03]  /*174910*/  IMAD.X R31, R2, 0x1, R31, P0 ;  /* 0x00000001021f7824 */ /* 0x000fc600000e061f */
        /* <DEDUP_REMOVED lines=23> */
[----:B--2---:R-:W-:-:S05]  /*174a90*/  IADD3 R30, P0, R4, R30, RZ ;  /* 0x0000001e041e7210 */ /* 0x004fca0007f1e0ff */
        /* <DEDUP_REMOVED lines=10> */
[----:B---3--:R-:W-:Y:S01]  /*174b40*/  IMAD.X R35, R2, 0x1, R35, P6 ;  /* 0x0000000102237824 */ /* 0x008fe200030e0623 */
[----:B----4-:R-:W-:-:S04]  /*174b50*/  IADD3 R36, P6, R4, R36, RZ ;  /* 0x0000002404247210 */ /* 0x010fc80007fde0ff */
        /* <DEDUP_REMOVED lines=5809> */
[----:B------:R2:W-:Y:S01]  /*18b670*/  STL [R1+0x6878], R55 ;  /* 0x0068783701007387 */ /* 0x0005e20000100800 */
[----:B------:R-:W-:-:S03]  /*18b680*/  IADD3 R57, P0, R4, R57, RZ ;  /* 0x0000003904397210 */ /* 0x000fc60007f1e0ff */
[----:B------:R4:W-:Y:S01]  /*18b690*/  STL [R1+0x6810], R56 ;  /* 0x0068103801007387 */ /* 0x0009e20000100800 */
[----:B------:R-:W-:-:S03]  /*18b6a0*/  IMAD.X R58, R2, 0x1, R58, P6 ;  /* 0x00000001023a7824 */ /* 0x000fc600030e063a */
        /* <DEDUP_REMOVED lines=8> */
[----:B------:R-:W4:Y:S01]  /*18b730*/  LDL.LU R35, [R1+0x6894] ;  /* 0x0068940001237983 */ /* 0x000f220000300800 */
[----:B------:R-:W-:-:S03]  /*18b740*/  IADD3 R30, P4, R4, R30, RZ ;  /* 0x0000001e041e7210 */ /* 0x000fc60007f9e0ff */
[----:B------:R4:W-:Y:S04]  /*18b750*/  STL [R1+0x6888], R28 ;  /* 0x0068881c01007387 */ /* 0x0009e80000100800 */
[----:B------:R-:W4:Y:S04]  /*18b760*/  LDL.LU R36, [R1+0x6844] ;  /* 0x0068440001247983 */ /* 0x000f280000300800 */
[----:B------:R4:W-:Y:S04]  /*18b770*/  STL [R1+0x681c], R29 ;  /* 0x00681c1d01007387 */ /* 0x0009e80000100800 */
        /* <DEDUP_REMOVED lines=16> */
[----:B--2---:R-:W2:Y:S04]  /*18b880*/  LDL.LU R55, [R1+0x6884] ;  /* 0x0068840001377983 */ /* 0x004ea80000300800 */
[----:B------:R-:W2:Y:S04]  /*18b890*/  LDL.LU R52, [R1+0x68dc] ;  /* 0x0068dc0001347983 */ /* 0x000ea80000300800 */
[----:B------:R-:W2:Y:S04]  /*18b8a0*/  LDL.LU R53, [R1+0x6880] ;  /* 0x0068800001357983 */ /* 0x000ea80000300800 */
[----:B------:R-:W2:Y:S01]  /*18b8b0*/  LDL.LU R54, [R1+0x68d8] ;  /* 0x0068d80001367983 */ /* 0x000ea20000300800 */
[----:B---3--:R-:W-:-:S05]  /*18b8c0*/  IMAD.X R31, R2, 0x1, R31, P3 ;  /* 0x00000001021f7824 */ /* 0x008fca00018e061f */
[----:B------:R0:W-:Y:S04]  /*18b8d0*/  STL [R1+0x6830], R31 ;  /* 0x0068301f01007387 */ /* 0x0001e80000100800 */
[----:B----4-:R-:W3:Y:S04]  /*18b8e0*/  LDL.LU R56, [R1+0x687c] ;  /* 0x00687c0001387983 */ /* 0x010ee80000300800 */
        /* <DEDUP_REMOVED lines=8> */
[----:B------:R-:W-:Y:S01]  /*18b970*/  IADD3 R35, P3, R4, R35, RZ ;  /* 0x0000002304237210 */ /* 0x000fe20007f7e0ff */
        /* <DEDUP_REMOVED lines=27> */
[----:B------:R-:W-:Y:S04]  /*18bb30*/  STL [R1+0x685c], R48 ;  /* 0x00685c3001007387 */ /* 0x000fe80000100800 */
[----:B------:R-:W-:Y:S01]  /*18bb40*/  STL [R1+0x68c8], R49 ;  /* 0x0068c83101007387 */ /* 0x000fe20000100800 */
[----:B--2---:R-:W-:-:S05]  /*18bb50*/  IMAD.X R55, R2, 0x1, R55, P1 ;  /* 0x0000000102377824 */ /* 0x004fca00008e0637 */
[----:B------:R0:W-:Y:S02]  /*18bb60*/  STL [R1+0x6884], R55 ;  /* 0x0068843701007387 */ /* 0x0001e40000100800 */
[----:B0-----:R-:W0:Y:S01]  /*18bb70*/  LDC R55, c[0x0][0x230] ;  /* 0x00008c00ff377b82 */ /* 0x001e220000000800 */
[----:B------:R-:W-:Y:S01]  /*18bb80*/  IMAD.X R50, R2, 0x1, R50, P2 ;  /* 0x0000000102327824 */ /* 0x000fe200010e0632 */
[----:B------:R-:W-:Y:S01]  /*18bb90*/  IADD3 R51, P2, R4, R51, RZ ;  /* 0x0000003304337210 */ /* 0x000fe20007f5e0ff */
[----:B------:R-:W-:Y:S01]  /*18bba0*/  IMAD.X R53, R2, 0x1, R53, P0 ;  /* 0x0000000102357824 */ /* 0x000fe200000e0635 */
[C---:B------:R-:W-:Y:S02]  /*18bbb0*/  IADD3 R52, P1, R4.reuse, R52, RZ ;  /* 0x0000003404347210 */ /* 0x040fe40007f3e0ff */
[----:B------:R-:W-:Y:S01]  /*18bbc0*/  IADD3 R54, P0, R4, R54, RZ ;  /* 0x0000003604367210 */ /* 0x000fe20007f1e0ff */
[----:B------:R2:W-:Y:S04]  /*18bbd0*/  STL [R1+0x6870], R50 ;  /* 0x0068703201007387 */ /* 0x0005e80000100800 */
[----:B------:R2:W-:Y:S04]  /*18bbe0*/  STL [R1+0x68c4], R51 ;  /* 0x0068c43301007387 */ /* 0x0005e80000100800 */
[----:B------:R2:W-:Y:S01]  /*18bbf0*/  STL [R1+0x68dc], R52 ;  /* 0x0068dc3401007387 */ /* 0x0005e20000100800 */
[----:B---3--:R-:W-:-:S03]  /*18bc00*/  IMAD.X R56, R2, 0x1, R56, P6 ;  /* 0x0000000102387824 */ /* 0x008fc600030e0638 */
[----:B------:R2:W-:Y:S01]  /*18bc10*/  STL [R1+0x6880], R53 ;  /* 0x0068803501007387 */ /* 0x0005e20000100800 */
[----:B----4-:R-:W-:Y:S01]  /*18bc20*/  IADD3 R57, P6, R4, R57, RZ ;  /* 0x0000003904397210 */ /* 0x010fe20007fde0ff */
[----:B0-----:R-:W-:Y:S02]  /*18bc30*/  VIADD R55, R55, 0x7f ;  /* 0x0000007f37377836 */ /* 0x001fe40000000000 */
[C---:B------:R-:W-:Y:S01]  /*18bc40*/  IMAD.X R58, R2.reuse, 0x1, R58, P5 ;  /* 0x00000001023a7824 */ /* 0x040fe200028e063a */
[----:B------:R2:W-:Y:S01]  /*18bc50*/  STL [R1+0x68d8], R54 ;  /* 0x0068d83601007387 */ /* 0x0005e20000100800 */
[C---:B------:R-:W-:Y:S01]  /*18bc60*/  IMAD.X R60, R2.reuse, 0x1, R60, P4 ;  /* 0x00000001023c7824 */ /* 0x040fe200020e063c */
[----:B------:R-:W-:Y:S02]  /*18bc70*/  SHF.R.S32.HI R3, RZ, 0x1f, R55 ;  /* 0x0000001fff037819 */ /* 0x000fe40000011437 */
[----:B------:R2:W-:Y:S01]  /*18bc80*/  STL [R1+0x687c], R56 ;  /* 0x00687c3801007387 */ /* 0x0005e20000100800 */
[----:B------:R-:W-:-:S03]  /*18bc90*/  IMAD.X R61, R2, 0x1, R61, P3 ;  /* 0x00000001023d7824 */ /* 0x000fc600018e063d */
[----:B------:R2:W-:Y:S01]  /*18bca0*/  STL [R1+0x68d4], R57 ;  /* 0x0068d43901007387 */ /* 0x0005e20000100800 */
[----:B------:R-:W-:-:S03]  /*18bcb0*/  IMAD.X R28, R2, 0x1, R28, P2 ;  /* 0x00000001021c7824 */ /* 0x000fc600010e061c */
[----:B------:R2:W-:Y:S01]  /*18bcc0*/  STL [R1+0x6890], R58 ;  /* 0x0068903a01007387 */ /* 0x0005e20000100800 */
[----:B------:R-:W-:-:S03]  /*18bcd0*/  IMAD.X R29, R2, 0x1, R29, P1 ;  /* 0x00000001021d7824 */ /* 0x000fc600008e061d */
[----:B------:R2:W-:Y:S01]  /*18bce0*/  STL [R1+0x68a4], R60 ;  /* 0x0068a43c01007387 */ /* 0x0005e20000100800 */
[C---:B------:R-:W-:Y:S02]  /*18bcf0*/  IMAD.X R30, R2.reuse, 0x1, R30, P0 ;  /* 0x00000001021e7824 */ /* 0x040fe400000e061e */
[----:B------:R-:W-:Y:S01]  /*18bd00*/  IMAD.X R31, R2, 0x1, R31, P6 ;  /* 0x00000001021f7824 */ /* 0x000fe200030e061f */
[----:B------:R2:W-:Y:S01]  /*18bd10*/  STL [R1+0x68a0], R61 ;  /* 0x0068a03d01007387 */ /* 0x0005e20000100800 */
[----:B------:R-:W-:-:S03]  /*18bd20*/  LEA.HI R3, R3, R55, RZ, 0x7 ;  /* 0x0000003703037211 */ /* 0x000fc600078f38ff */
[----:B------:R2:W-:Y:S01]  /*18bd30*/  STL [R1+0x689c], R28 ;  /* 0x00689c1c01007387 */ /* 0x0005e20000100800 */
[----:B------:R-:W-:-:S03]  /*18bd40*/  SHF.R.S32.HI R3, RZ, 0x7, R3 ;  /* 0x00000007ff037819 */ /* 0x000fc60000011403 */
[----:B------:R2:W-:Y:S04]  /*18bd50*/  STL [R1+0x68bc], R31 ;  /* 0x0068bc1f01007387 */ /* 0x0005e80000100800 */
[----:B------:R2:W-:Y:S04]  /*18bd60*/  STL [R1+0x68b0], R29 ;  /* 0x0068b01d01007387 */ /* 0x0005e80000100800 */
[----:B------:R2:W-:Y:S01]  /*18bd70*/  STL [R1+0x68c0], R30 ;  /* 0x0068c01e01007387 */ /* 0x0005e20000100800 */
[----:B------:R-:W-:-:S13]  /*18bd80*/  ISETP.NE.U32.AND P5, PT, R59, R3, PT ;  /* 0x000000033b00720c */ /* 0x000fda0003fa5070 */
[----:B--2---:R-:W-:Y:S05]  /*18bd90*/  @P5 BRA `(.L_x_1) ;  /* 0xffffebfc00ac5947 */ /* 0x004fea000383ffff */
.L_x_0:
[----:B------:R-:W1:Y:S01]  /*18bda0*/  LDL R15, [R1+0x36c0] ;  /* 0x0036c000010f7983 */ /* 0x000e620000100800 */
[----:B------:R-:W-:Y:S01]  /*18bdb0*/  ULDC UR4, c[0x0][0x248] ;  /* 0x0000920000047ab9 */ /* 0x000fe20000000800 */
[----:B------:R-:W0:Y:S01]  /*18bdc0*/  LDC R51, c[0x0][0x244] ;  /* 0x00009100ff337b82 */ /* 0x000e220000000800 */
[----:B------:R-:W-:Y:S01]  /*18bdd0*/  ULDC UR5, c[0x0][0x248] ;  /* 0x0000920000057ab9 */ /* 0x000fe20000000800 */
[----:B------:R-:W-:Y:S01]  /*18bde0*/  ULDC UR6, c[0x0][0x248] ;  /* 0x0000920000067ab9 */ /* 0x000fe20000000800 */
[----:B------:R-:W-:Y:S01]  /*18bdf0*/  ULDC.64 UR32, c[0x0][0x228] ;  /* 0x00008a0000207ab9 */ /* 0x000fe20000000a00 */
[----:B------:R-:W-:Y:S01]  /*18be00*/  ULDC UR7, c[0x0][0x248] ;  /* 0x0000920000077ab9 */ /* 0x000fe20000000800 */
[----:B------:R-:W-:Y:S01]  /*18be10*/  ULDC UR10, c[0x0][0x248] ;  /* 0x00009200000a7ab9 */ /* 0x000fe20000000800 */
[----:B------:R-:W-:Y:S01]  /*18be20*/  ULDC UR11, c[0x0][0x248] ;  /* 0x00009200000b7ab9 */ /* 0x000fe20000000800 */
[----:B------:R-:W-:Y:S01]  /*18be30*/  ULDC UR18, c[0x0][0x248] ;  /* 0x0000920000127ab9 */ /* 0x000fe20000000800 */
[----:B------:R-:W2:Y:S01]  /*18be40*/  LDC R57, c[0x0][0x244] ;  /* 0x00009100ff397b82 */ /* 0x000ea20000000800 */
[----:B------:R-:W-:Y:S01]  /*18be50*/  ULDC UR28, c[0x0][0x248] ;  /* 0x00009200001c7ab9 */ /* 0x000fe20000000800 */
[----:B------:R-:W-:Y:S01]  /*18be60*/  ULDC UR41, c[0x0][0x248] ;  /* 0x0000920000297ab9 */ /* 0x000fe20000000800 */
[----:B------:R-:W-:Y:S01]  /*18be70*/  ULDC UR53, c[0x0][0x248] ;  /* 0x0000920000357ab9 */ /* 0x000fe20000000800 */
[----:B------:R-:W-:Y:S01]  /*18be80*/  UMOV UR49, 0x400 ;  /* 0x0000040000317882 */ /* 0x000fe20000000000 */
[----:B------:R-:W-:Y:S01]  /*18be90*/  ULDC UR50, c[0x0][0x228] ;  /* 0x00008a0000327ab9 */ /* 0x000fe20000000800 */
[----:B------:R-:W-:Y:S01]  /*18bea0*/  ULDC UR51, c[0x0][0x228] ;  /* 0x00008a0000337ab9 */ /* 0x000fe20000000800 */
[----:B------:R-:W-:Y:S01]  /*18beb0*/  ULDC UR52, c[0x0][0x228] ;  /* 0x00008a0000347ab9 */ /* 0x000fe20000000800 */
[----:B------:R-:W3:Y:S01]  /*18bec0*/  S2UR UR31, SR_CgaCtaId ;  /* 0x00000000001f79c3 */ /* 0x000ee20000008800 */
        /* <DEDUP_REMOVED lines=39> */
[----:B-1---5:R-:W-:Y:S01]  /*18c140*/  IMAD R0, R15, UR4, RZ ;  /* 0x000000040f007c24 */ /* 0x022fe2000f8e02ff */
[----:B------:R-:W-:-:S04]  /*18c150*/  ULDC UR4, c[0x0][0x248] ;  /* 0x0000920000047ab9 */ /* 0x000fc80000000800 */
[----:B------:R1:W-:Y:S02]  /*18c160*/  STL [R1+0x474], R0 ;  /* 0x0004740001007387 */ /* 0x0003e40000100800 */
[----:B-1----:R-:W-:Y:S01]  /*18c170*/  VIADD R0, R0, UR4 ;  /* 0x0000000400007c36 */ /* 0x002fe20008000000 */
        /* <DEDUP_REMOVED lines=99> */
[----:B------:R-:W-:-:S03]  /*18c7b0*/  ULDC UR4, c[0x0][0x248] ;  /* 0x0000920000047ab9 */ /* 0x000fc60000000800 */
[----:B------:R-:W-:Y:S01]  /*18c7c0*/  VIADD R56, R0, UR4 ;  /* 0x0000000400387c36 */ /* 0x000fe20008000000 */
[----:B------:R-:W-:Y:S01]  /*18c7d0*/  ULDC UR4, c[0x0][0x248] ;  /* 0x0000920000047ab9 */ /* 0x000fe20000000800 */
[----:B------:R1:W-:Y:S04]  /*18c7e0*/  STL [R1+0x19c], R0 ;  /* 0x00019c0001007387 */ /* 0x0003e80000100800 */
[----:B------:R-:W-:Y:S04]  /*18c7f0*/  STL [R1+0x198], R56 ;  /* 0x0001983801007387 */ /* 0x000fe80000100800 */
[----:B------:R-:W-:Y:S01]  /*18c800*/  STL [R1+0x8370], R56 ;  /* 0x0083703801007387 */ /* 0x000fe20000100800 */
        /* <DEDUP_REMOVED lines=149> */
[----:B------:R1:W-:Y:S04]  /*18d160*/  STL [R1+0xd0], R0 ;  /* 0x0000d00001007387 */ /* 0x0003e80000100800 */
[----:B------:R-:W4:Y:S01]  /*18d170*/  LDL R58, [R1+0x38d8] ;  /* 0x0038d800013a7983 */ /* 0x000f220000100800 */
        /* <DEDUP_REMOVED lines=23> */
[----:B------:R-:W-:Y:S01]  /*18d2f0*/  STL [R1+0xb0], R0 ;  /* 0x0000b00001007387 */ /* 0x000fe20000100800 */
[----:B----4-:R-:W-:Y:S01]  /*18d300*/  IMAD R16, R58, UR4, RZ ;  /* 0x000000043a107c24 */ /* 0x010fe2000f8e02ff */
[----:B------:R-:W-:Y:S02]  /*18d310*/  ULDC UR4, c[0x0][0x248] ;  /* 0x0000920000047ab9 */ /* 0x000fe40000000800 */
[----:B------:R-:W-:Y:S02]  /*18d320*/  VIADD R13, R0, UR4 ;  /* 0x00000004000d7c36 */ /* 0x000fe40008000000 */
[----:B0-----:R-:W-:Y:S01]  /*18d330*/  IMAD R51, R51, 0x80, R16 ;  /* 0x0000008033337824 */ /* 0x001fe200078e0210 */
[----:B------:R-:W-:Y:S03]  /*18d340*/  STL [R1+0x837c], R16 ;  /* 0x00837c1001007387 */ /* 0x000fe60000100800 */
[----:B--2---:R-:W-:Y:S01]  /*18d350*/  IMAD R57, R57, 0x20, R51 ;  /* 0x0000002039397824 */ /* 0x004fe200078e0233 */
[----:B------:R0:W-:Y:S04]  /*18d360*/  STL [R1+0xac], R13 ;  /* 0x0000ac0d01007387 */ /* 0x0001e80000100800 */
[----:B------:R-:W-:Y:S01]  /*18d370*/  STL [R1+0x8380], R51 ;  /* 0x0083803301007387 */ /* 0x000fe20000100800 */
[----:B0-----:R-:W-:Y:S01]  /*18d380*/  VIADD R13, R13, UR5 ;  /* 0x000000050d0d7c36 */ /* 0x001fe20008000000 */
[----:B------:R-:W-:-:S02]  /*18d390*/  ULDC.64 UR4, c[0x0][0x220] ;  /* 0x0000880000047ab9 */ /* 0x000fc40000000a00 */
[----:B------:R-:W-:Y:S01]  /*18d3a0*/  IADD3 R52, P1, R57, UR4, RZ ;  /* 0x0000000439347c10 */ /* 0x000fe2000ff3e0ff */
[----:B------:R-:W-:Y:S01]  /*18d3b0*/  VIADD R0, R15, 0xd5 ;  /* 0x000000d50f007836 */ /* 0x000fe20000000000 */
[----:B------:R0:W-:Y:S01]  /*18d3c0*/  STL [R1+0xa8], R13 ;  /* 0x0000a80d01007387 */ /* 0x0001e20000100800 */
[----:B------:R-:W-:-:S03]  /*18d3d0*/  ULDC UR4, c[0x0][0x248] ;  /* 0x0000920000047ab9 */ /* 0x000fc60000000800 */
[----:B------:R-:W-:Y:S01]  /*18d3e0*/  STL [R1+0x8384], R52 ;  /* 0x0083843401007387 */ /* 0x000fe20000100800 */
[----:B0-----:R-:W-:Y:S01]  /*18d3f0*/  VIADD R13, R13, UR6 ;  /* 0x000000060d0d7c36 */ /* 0x001fe20008000000 */
[----:B------:R-:W-:Y:S01]  /*18d400*/  ISETP.GE.AND P0, PT, R0, UR33, PT ;  /* 0x0000002100007c0c */ /* 0x000fe2000bf06270 */
[----:B------:R-:W-:Y:S01]  /*18d410*/  ULDC UR6, c[0x0][0x248] ;  /* 0x0000920000067ab9 */ /* 0x000fe20000000800 */
[----:B------:R-:W-:Y:S02]  /*18d420*/  ULDC UR33, c[0x0][0x248] ;  /* 0x0000920000217ab9 */ /* 0x000fe40000000800 */
[----:B------:R0:W-:Y:S02]  /*18d430*/  STL [R1+0xa4], R13 ;  /* 0x0000a40d01007387 */ /* 0x0001e40000100800 */
[----:B0-----:R-:W-:Y:S01]  /*18d440*/  VIADD R13, R13, UR4 ;  /* 0x000000040d0d7c36 */ /* 0x001fe20008000000 */
[----:B------:R-:W-:-:S03]  /*18d450*/  ULDC UR4, c[0x0][0x248] ;  /* 0x0000920000047ab9 */ /* 0x000fc60000000800 */
[----:B------:R-:W-:Y:S01]  /*18d460*/  VIADD R0, R13, UR4 ;  /* 0x000000040d007c36 */ /* 0x000fe20008000000 */
[----:B------:R-:W-:Y:S01]  /*18d470*/  STL [R1+0x8388], R57 ;  /* 0x0083883901007387 */ /* 0x000fe20000100800 */
[----:B------:R-:W-:-:S03]  /*18d480*/  ULDC UR4, c[0x0][0x248] ;  /* 0x0000920000047ab9 */ /* 0x000fc60000000800 */
[----:B------:R-:W-:Y:S04]  /*18d490*/  STL [R1+0xa0], R13 ;  /* 0x0000a00d01007387 */ /* 0x000fe80000100800 */
[----:B------:R0:W-:Y:S02]  /*18d4a0*/  STL [R1+0x9c], R0 ;  /* 0x00009c0001007387 */ /* 0x0001e40000100800 */
[----:B0-----:R-:W-:Y:S01]  /*18d4b0*/  VIADD R0, R0, UR4 ;  /* 0x0000000400007c36 */ /* 0x001fe20008000000 */
[----:B------:R-:W-:-:S04]  /*18d4c0*/  ULDC UR4, c[0x0][0x248] ;  /* 0x0000920000047ab9 */ /* 0x000fc80000000800 */
[----:B------:R0:W-:Y:S02]  /*18d4d0*/  STL [R1+0x98], R0 ;  /* 0x0000980001007387 */ /* 0x0001e40000100800 */
[----:B0-----:R-:W-:Y:S01]  /*18d4e0*/  VIADD R0, R0, UR4 ;  /* 0x0000000400007c36 */ /* 0x001fe20008000000 */
[----:B------:R-:W-:-:S04]  /*18d4f0*/  ULDC UR4, c[0x0][0x248] ;  /* 0x0000920000047ab9 */ /* 0x000fc80000000800 */
[----:B------:R0:W-:Y:S02]  /*18d500*/  STL [R1+0x94], R0 ;  /* 0x0000940001007387 */ /* 0x0001e40000100800 */
[----:B0-----:R-:W-:Y:S01]  /*18d510*/  VIADD R0, R0, UR4 ;  /* 0x0000000400007c36 */ /* 0x001fe20008000000 */
[----:B------:R-:W-:Y:S01]  /*18d520*/  LEA.HI.X.SX32 R53, R57, UR5, 0x1, P1 ;  /* 0x0000000539357c11 */ /* 0x000fe200088f0eff */
[----:B------:R-:W-:Y:S01]  /*18d530*/  ULDC UR4, c[0x0][0x228] ;  /* 0x00008a0000047ab9 */ /* 0x000fe20000000800 */
[----:B------:R-:W-:Y:S01]  /*18d540*/  LOP3.LUT R5, R5, 0xfffff7ff, RZ, 0xc0, !PT ;  /* 0xfffff7ff05057812 */ /* 0x000fe200078ec0ff */
[----:B------:R-:W-:Y:S01]  /*18d550*/  ULDC UR5, c[0x0][0x228] ;  /* 0x00008a0000057ab9 */ /* 0x000fe20000000800 */
        /* <DEDUP_REMOVED lines=11> */
[----:B------:R-:W-:Y:S01]  /*18d610*/  LOP3.LUT R3, R3, 0x7fffffff, RZ, 0xc0, !PT ;  /* 0x7fffffff03037812 */ /* 0x000fe200078ec0ff */
[----:B------:R-:W-:-:S03]  /*18d620*/  ULDC UR6, c[0x0][0x228] ;  /* 0x00008a0000067ab9 */ /* 0x000fc60000000800 */
[----:B------:R0:W-:Y:S02]  /*18d630*/  STL [R1+0x80], R0 ;  /* 0x0000800001007387 */ /* 0x0001e40000100800 */
[----:B0-----:R-:W-:Y:S01]  /*18d640*/  VIADD R0, R0, UR7 ;  /* 0x0000000700007c36 */ /* 0x001fe20008000000 */
[----:B------:R-:W-:-:S04]  /*18d650*/  ULDC UR7, c[0x0][0x228] ;  /* 0x00008a0000077ab9 */ /* 0x000fc80000000800 */
[----:B------:R0:W-:Y:S02]  /*18d660*/  STL [R1+0x7c], R0 ;  /* 0x00007c0001007387 */ /* 0x0001e40000100800 */
[----:B0-----:R-:W-:Y:S01]  /*18d670*/  VIADD R0, R0, UR10 ;  /* 0x0000000a00007c36 */ /* 0x001fe20008000000 */
[----:B------:R-:W-:-:S03]  /*18d680*/  ULDC UR10, c[0x0][0x248] ;  /* 0x00009200000a7ab9 */ /* 0x000fc60000000800 */
[----:B------:R-:W-:Y:S01]  /*18d690*/  VIADD R54, R0, UR10 ;  /* 0x0000000a00367c36 */ /* 0x000fe20008000000 */
[----:B------:R-:W-:-:S03]  /*18d6a0*/  ULDC UR10, c[0x0][0x248] ;  /* 0x00009200000a7ab9 */ /* 0x000fc60000000800 */
[----:B------:R-:W-:Y:S01]  /*18d6b0*/  VIADD R50, R54, UR10 ;  /* 0x0000000a36327c36 */ /* 0x000fe20008000000 */
        /* <DEDUP_REMOVED lines=34> */
[----:B------:R0:W-:Y:S04]  /*18d8e0*/  STL [R1+0x44], R0 ;  /* 0x0000440001007387 */ /* 0x0001e80000100800 */
[----:B------:R-:W2:Y:S01]  /*18d8f0*/  LDL R55, [R1+0x38e8] ;  /* 0x0038e80001377983 */ /* 0x000ea20000100800 */
[----:B0-----:R-:W-:Y:S01]  /*18d900*/  VIADD R0, R0, UR41 ;  /* 0x0000002900007c36 */ /* 0x001fe20008000000 */
[----:B------:R-:W-:-:S04]  /*18d910*/  ULDC UR41, c[0x0][0x248] ;  /* 0x0000920000297ab9 */ /* 0x000fc80000000800 */
[----:B------:R0:W-:Y:S02]  /*18d920*/  STL [R1+0x40], R0 ;  /* 0x0000400001007387 */ /* 0x0001e40000100800 */
[----:B0-----:R-:W-:Y:S01]  /*18d930*/  VIADD R0, R0, UR41 ;  /* 0x0000002900007c36 */ /* 0x001fe20008000000 */
[----:B------:R-:W-:-:S04]  /*18d940*/  ULDC UR41, c[0x0][0x248] ;  /* 0x0000920000297ab9 */ /* 0x000fc80000000800 */
[----:B------:R0:W-:Y:S04]  /*18d950*/  STL [R1+0x3c], R0 ;  /* 0x00003c0001007387 */ /* 0x0001e80000100800 */
[----:B------:R-:W4:Y:S01]  /*18d960*/  LDL R56, [R1+0x38ec] ;  /* 0x0038ec0001387983 */ /* 0x000f220000100800 */
[----:B0-----:R-:W-:Y:S01]  /*18d970*/  VIADD R0, R0, UR41 ;  /* 0x0000002900007c36 */ /* 0x001fe20008000000 */
[----:B------:R-:W-:Y:S01]  /*18d980*/  LOP3.LUT R4, R4, 0x7fffffff, RZ, 0xc0, !PT ;  /* 0x7fffffff04047812 */ /* 0x000fe200078ec0ff */
[----:B------:R-:W-:-:S03]  /*18d990*/  ULDC UR41, c[0x0][0x228] ;  /* 0x00008a0000297ab9 */ /* 0x000fc60000000800 */
[----:B------:R0:W-:Y:S02]  /*18d9a0*/  STL [R1+0x38], R0 ;  /* 0x0000380001007387 */ /* 0x0001e40000100800 */
[----:B0-----:R-:W-:Y:S01]  /*18d9b0*/  VIADD R0, R0, UR53 ;  /* 0x0000003500007c36 */ /* 0x001fe20008000000 */
[----:B---3--:R-:W-:-:S03]  /*18d9c0*/  ULEA UR53, UR31, UR49, 0x18 ;  /* 0x000000311f357291 */ /* 0x008fc6000f8ec03f */
[----:B------:R-:W-:Y:S01]  /*18d9d0*/  ULDC UR31, c[0x0][0x248] ;  /* 0x00009200001f7ab9 */ /* 0x000fe20000000800 */
[----:B------:R0:W-:Y:S01]  /*18d9e0*/  STL [R1+0x34], R0 ;  /* 0x0000340001007387 */ /* 0x0001e20000100800 */
[----:B------:R-:W-:-:S03]  /*18d9f0*/  ULDC UR49, c[0x0][0x228] ;  /* 0x00008a0000317ab9 */ /* 0x000fc60000000800 */
[----:B------:R-:W3:Y:S01]  /*18da00*/  LDL R52, [R1+0x38f0] ;  /* 0x0038f00001347983 */ /* 0x000ee20000100800 */
[----:B------:R-:W-:Y:S01]  /*18da10*/  IMAD.U32 R13, RZ, RZ, UR53 ;  /* 0x00000035ff0d7e24 */ /* 0x000fe2000f8e00ff */
[----:B------:R-:W-:Y:S01]  /*18da20*/  ULDC UR53, c[0x0][0x228] ;  /* 0x00008a0000357ab9 */ /* 0x000fe20000000800 */
[----:B0-----:R-:W-:-:S03]  /*18da30*/  VIADD R0, R0, UR31 ;  /* 0x0000001f00007c36 */ /* 0x001fc60008000000 */
[----:B------:R-:W-:Y:S01]  /*18da40*/  STL [R1+0x571c], R13 ;  /* 0x00571c0d01007387 */ /* 0x000fe20000100800 */
[----:B------:R-:W-:-:S03]  /*18da50*/  ULDC UR31, c[0x0][0x248] ;  /* 0x00009200001f7ab9 */ /* 0x000fc60000000800 */
[----:B------:R0:W-:Y:S04]  /*18da60*/  STL [R1+0x30], R0 ;  /* 0x0000300001007387 */ /* 0x0001e80000100800 */
[----:B------:R-:W3:Y:S04]  /*18da70*/  LDL R57, [R1+0x38f4] ;  /* 0x0038f40001397983 */ /* 0x000ee80000100800 */
[----:B------:R-:W3:Y:S01]  /*18da80*/  LDL R49, [R1+0x38dc] ;  /* 0x0038dc0001317983 */ /* 0x000ee20000100800 */
[----:B0-----:R-:W-:Y:S01]  /*18da90*/  VIADD R0, R0, UR31 ;  /* 0x0000001f00007c36 */ /* 0x001fe20008000000 */
[----:B------:R-:W-:-:S04]  /*18daa0*/  ULDC UR31, c[0x0][0x248] ;  /* 0x00009200001f7ab9 */ /* 0x000fc80000000800 */
[----:B------:R0:W-:Y:S04]  /*18dab0*/  STL [R1+0x2c], R0 ;  /* 0x00002c0001007387 */ /* 0x0001e80000100800 */
[----:B------:R-:W3:Y:S01]  /*18dac0*/  LDL R51, [R1+0x38e0] ;  /* 0x0038e00001337983 */ /* 0x000ee20000100800 */
[----:B0-----:R-:W-:Y:S01]  /*18dad0*/  VIADD R0, R0, UR31 ;  /* 0x0000001f00007c36 */ /* 0x001fe20008000000 */
[----:B------:R-:W-:-:S04]  /*18dae0*/  ULDC UR31, c[0x0][0x248] ;  /* 0x00009200001f7ab9 */ /* 0x000fc80000000800 */
[----:B------:R0:W-:Y:S04]  /*18daf0*/  STL [R1+0x28], R0 ;  /* 0x0000280001007387 */ /* 0x0001e80000100800 */
[----:B------:R-:W3:Y:S01]  /*18db00*/  LDL R16, [R1+0x38e4] ;  /* 0x0038e40001107983 */ /* 0x000ee20000100800 */
        /* <DEDUP_REMOVED lines=11> */
[----:B------:R0:W-:Y:S01]  /*18dbc0*/  STL [R1+0x18], R0 ;  /* 0x0000180001007387 */ /* 0x0001e20000100800 */
[----:B--2---:R-:W-:Y:S01]  /*18dbd0*/  ISETP.LT.AND P1, PT, R55, UR50, !P0 ;  /* 0x0000003237007c0c */ /* 0x004fe2000c721270 */
[----:B------:R-:W-:-:S12]  /*18dbe0*/  ULDC UR50, c[0x0][0x228] ;  /* 0x00008a0000327ab9 */ /* 0x000fd80000000800 */
[----:B------:R-:W-:-:S04]  /*18dbf0*/  @P1 LOP3.LUT R5, R5, 0x800, RZ, 0xfc, !PT ;  /* 0x0000080005051812 */ /* 0x000fc800078efcff */
[----:B------:R-:W-:Y:S02]  /*18dc00*/  LOP3.LUT R5, R5, 0xfffffbff, RZ, 0xc0, !PT ;  /* 0xfffffbff05057812 */ /* 0x000fe400078ec0ff */
[----:B----4-:R-:W-:Y:S01]  /*18dc10*/  ISETP.LT.AND P1, PT, R56, UR51, !P0 ;  /* 0x0000003338007c0c */ /* 0x010fe2000c721270 */
[----:B------:R-:W-:-:S12]  /*18dc20*/  ULDC UR51, c[0x0][0x228] ;  /* 0x00008a0000337ab9 */ /* 0x000fd80000000800 */
[----:B------:R-:W-:-:S04]  /*18dc30*/  @P1 LOP3.LUT R5, R5, 0x400, RZ, 0xfc, !PT ;  /* 0x0000040005051812 */ /* 0x000fc800078efcff */
[----:B------:R-:W-:Y:S02]  /*18dc40*/  LOP3.LUT R5, R5, 0xfffffdff, RZ, 0xc0, !PT ;  /* 0xfffffdff05057812 */ /* 0x000fe400078ec0ff */
[----:B---3--:R-:W-:Y:S01]  /*18dc50*/  ISETP.LT.AND P1, PT, R52, UR52, !P0 ;  /* 0x0000003434007c0c */ /* 0x008fe2000c721270 */
[----:B------:R-:W-:-:S12]  /*18dc60*/  ULDC UR52, c[0x0][0x228] ;  /* 0x00008a0000347ab9 */ /* 0x000fd80000000800 */
[----:B------:R-:W-:Y:S02]  /*18dc70*/  @P1 LOP3.LUT R5, R5, 0x200, RZ, 0xfc, !PT ;  /* 0x0000020005051812 */ /* 0x000fe400078efcff */
[----:B------:R-:W-:Y:S01]  /*18dc80*/  ISETP.LT.AND P1, PT, R57, UR40, !P0 ;  /* 0x0000002839007c0c */ /* 0x000fe2000c721270 */
[----:B------:R-:W-:Y:S01]  /*18dc90*/  ULDC UR40, c[0x0][0x228] ;  /* 0x00008a0000287ab9 */ /* 0x000fe20000000800 */
[----:B------:R-:W-:-:S11]  /*18dca0*/  LOP3.LUT R5, R5, 0xfffffeff, RZ, 0xc0, !PT ;  /* 0xfffffeff05057812 */ /* 0x000fd600078ec0ff */
[----:B------:R-:W-:Y:S02]  /*18dcb0*/  @P1 LOP3.LUT R5, R5, 0x100, RZ, 0xfc, !PT ;  /* 0x0000010005051812 */ /* 0x000fe400078efcff */
[----:B------:R-:W-:Y:S02]  /*18dcc0*/  ISETP.LT.AND P1, PT, R49, UR37, !P0 ;  /* 0x0000002531007c0c */ /* 0x000fe4000c721270 */
[----:B------:R-:W-:-:S11]  /*18dcd0*/  LOP3.LUT R5, R5, 0xffffff7f, RZ, 0xc0, !PT ;  /* 0xffffff7f05057812 */ /* 0x000fd600078ec0ff */
[----:B------:R-:W-:Y:S02]  /*18dce0*/  @P1 LOP3.LUT R5, R5, 0x80, RZ, 0xfc, !PT ;  /* 0x0000008005051812 */ /* 0x000fe400078efcff */
[----:B------:R-:W-:Y:S01]  /*18dcf0*/  ISETP.LT.AND P1, PT, R51, UR36, !P0 ;  /* 0x0000002433007c0c */ /* 0x000fe2000c721270 */
[----:B------:R-:W-:Y:S01]  /*18dd00*/  ULDC.64 UR36, c[0x0][0x228] ;  /* 0x00008a0000247ab9 */ /* 0x000fe20000000a00 */
[----:B------:R-:W-:-:S11]  /*18dd10*/  LOP3.LUT R5, R5, 0xffffffbf, RZ, 0xc0, !PT ;  /* 0xffffffbf05057812 */ /* 0x000fd600078ec0ff */
[----:B------:R-:W-:Y:S02]  /*18dd20*/  @P1 LOP3.LUT R5, R5, 0x40, RZ, 0xfc, !PT ;  /* 0x0000004005051812 */ /* 0x000fe400078efcff */
[----:B------:R-:W-:Y:S01]  /*18dd30*/  ISETP.LT.AND P1, PT, R16, UR4, !P0 ;  /* 0x0000000410007c0c */ /* 0x000fe2000c721270 */
[----:B------:R-:W-:Y:S01]  /*18dd40*/  ULDC UR4, c[0x0][0x248] ;  /* 0x0000920000047ab9 */ /* 0x000fe20000000800 */
[----:B------:R-:W-:Y:S02]  /*18dd50*/  ISETP.LT.AND P0, PT, R58, UR5, !P0 ;  /* 0x000000053a007c0c */ /* 0x000fe4000c701270 */
[----:B------:R-:W-:Y:S01]  /*18dd60*/  LOP3.LUT R5, R5, 0xffffffdf, RZ, 0xc0, !PT ;  /* 0xffffffdf05057812 */ /* 0x000fe200078ec0ff */
[----:B------:R-:W-:Y:S01]  /*18dd70*/  VIADD R13, R0, UR4 ;  /* 0x00000004000d7c36 */ /* 0x000fe20008000000 */
[----:B------:R-:W-:Y:S01]  /*18dd80*/  ULDC.64 UR4, c[0x0][0x228] ;  /* 0x00008a0000047ab9 */ /* 0x000fe20000000a00 */
[----:B0-----:R-:W-:-:S06]  /*18dd90*/  VIADD R0, R15, 0xd4 ;  /* 0x000000d40f007836 */ /* 0x001fcc0000000000 */
[----:B------:R-:W-:-:S04]  /*18dda0*/  @P1 LOP3.LUT R5, R5, 0x20, RZ, 0xfc, !PT ;  /* 0x0000002005051812 */ /* 0x000fc800078efcff */
[----:B------:R-:W-:-:S04]  /*18ddb0*/  LOP3.LUT R5, R5, 0xffffffef, RZ, 0xc0, !PT ;  /* 0xffffffef05057812 */ /* 0x000fc800078ec0ff */
[----:B------:R-:W-:Y:S02]  /*18ddc0*/  @P0 LOP3.LUT R5, R5, 0x10, RZ, 0xfc, !PT ;  /* 0x0000001005050812 */ /* 0x000fe400078efcff */
[----:B------:R-:W-:Y:S02]  /*18ddd0*/  ISETP.GE.AND P0, PT, R0, UR37, PT ;  /* 0x0000002500007c0c */ /* 0x000fe4000bf06270 */
[----:B------:R-:W-:Y:S01]  /*18dde0*/  LOP3.LUT R5, R5, 0xfffffffe, RZ, 0xc0, !PT ;  /* 0xfffffffe05057812 */ /* 0x000fe200078ec0ff */
[----:B------:R-:W-:Y:S01]  /*18ddf0*/  VIADD R0, R15, 0xd3 ;  /* 0x000000d30f007836 */ /* 0x000fe20000000000 */
[----:B------:R-:W-:Y:S01]  /*18de00*/  ISETP.LT.AND P1, PT, R57, UR4, !P0 ;  /* 0x0000000439007c0c */ /* 0x000fe2000c721270 */
[----:B------:R-:W-:Y:S01]  /*18de10*/  ULDC UR4, c[0x0][0x248] ;  /* 0x0000920000047ab9 */ /* 0x000fe20000000800 */
[----:B------:R-:W-:Y:S01]  /*18de20*/  ISETP.LT.AND P3, PT, R55, UR8, !P0 ;  /* 0x0000000837007c0c */ /* 0x000fe2000c761270 */
[----:B------:R0:W-:Y:S01]  /*18de30*/  STL [R1+0x14], R13 ;  /* 0x0000140d01007387 */ /* 0x0001e20000100800 */
[----:B------:R-:W-:Y:S01]  /*18de40*/  ISETP.LT.AND P2, PT, R56, UR9, !P0 ;  /* 0x0000000938007c0c */ /* 0x000fe2000c741270 */
[----:B------:R-:W-:Y:S01]  /*18de50*/  ULDC.64 UR8, c[0x0][0x228] ;  /* 0x00008a0000087ab9 */ /* 0x000fe20000000a00 */
[----:B------:R-:W-:Y:S01]  /*18de60*/  LOP3.LUT R6, R6, 0x7fffffff, RZ, 0xc0, !PT ;  /* 0x7fffffff06067812 */ /* 0x000fe200078ec0ff */
[----:B------:R-:W-:-:S06]  /*18de70*/  ULDC UR37, c[0x0][0x228] ;  /* 0x00008a0000257ab9 */ /* 0x000fcc0000000800 */
[----:B------:R-:W-:-:S04]  /*18de80*/  @P1 LOP3.LUT R5, R5, 0x1, RZ, 0xfc, !PT ;  /* 0x0000000105051812 */ /* 0x000fc800078efcff */
[----:B------:R-:W-:-:S04]  /*18de90*/  LOP3.LUT R5, R5, 0xfffffff7, RZ, 0xc0, !PT ;  /* 0xfffffff705057812 */ /* 0x000fc800078ec0ff */
[----:B------:R-:W-:Y:S02]  /*18dea0*/  @P3 LOP3.LUT R5, R5, 0x8, RZ, 0xfc, !PT ;  /* 0x0000000805053812 */ /* 0x000fe400078efcff */
[----:B------:R-:W-:Y:S01]  /*18deb0*/  ISETP.LT.AND P3, PT, R49, UR25, !P0 ;  /* 0x0000001931007c0c */ /* 0x000fe2000c761270 */
[----:B0-----:R-:W-:Y:S01]  /*18dec0*/  VIADD R13, R13, UR4 ;  /* 0x000000040d0d7c36 */ /* 0x001fe20008000000 */
[----:B------:R-:W-:Y:S01]  /*18ded0*/  ISETP.LT.AND P1, PT, R52, UR26, !P0 ;  /* 0x0000001a34007c0c */ /* 0x000fe2000c721270 */
[----:B------:R-:W-:Y:S01]  /*18dee0*/  ULDC UR4, c[0x0][0x248] ;  /* 0x0000920000047ab9 */ /* 0x000fe20000000800 */
[----:B------:R-:W-:Y:S01]  /*18def0*/  LOP3.LUT R5, R5, 0xfffffffb, RZ, 0xc0, !PT ;  /* 0xfffffffb05057812 */ /* 0x000fe200078ec0ff */
[----:B------:R-:W-:-:S08]  /*18df00*/  ULDC UR25, c[0x0][0x228] ;  /* 0x00008a0000197ab9 */ /* 0x000fd00000000800 */
[----:B------:R-:W-:Y:S01]  /*18df10*/  @P3 LOP3.LUT R3, R3, 0x80000000, RZ, 0xfc, !PT ;  /* 0x8000000003033812 */ /* 0x000fe200078efcff */
[----:B------:R0:W-:Y:S01]  /*18df20*/  STL [R1+0x10], R13 ;  /* 0x0000100d01007387 */ /* 0x0001e20000100800 */
[----:B------:R-:W-:Y:S01]  /*18df30*/  @P2 LOP3.LUT R5, R5, 0x4, RZ, 0xfc, !PT ;  /* 0x0000000405052812 */ /* 0x000fe200078efcff */
[----:B------:R-:W-:Y:S01]  /*18df40*/  ULDC UR26, c[0x0][0x228] ;  /* 0x00008a00001a7ab9 */ /* 0x000fe20000000800 */
[----:B------:R-:W-:Y:S01]  /*18df50*/  ISETP.LT.AND P2, PT, R51, UR27, !P0 ;  /* 0x0000001b33007c0c */ /* 0x000fe2000c741270 */
[----:B------:R-:W-:Y:S01]  /*18df60*/  ULDC UR27, c[0x0][0x228] ;  /* 0x00008a00001b7ab9 */ /* 0x000fe20000000800 */
[----:B------:R-:W-:Y:S02]  /*18df70*/  LOP3.LUT R5, R5, 0xfffffffd, RZ, 0xc0, !PT ;  /* 0xfffffffd05057812 */ /* 0x000fe400078ec0ff */
[----:B------:R-:W-:Y:S02]  /*18df80*/  LOP3.LUT R3, R3, 0xbfffffff, RZ, 0xc0, !PT ;  /* 0xbfffffff03037812 */ /* 0x000fe400078ec0ff */
[----:B------:R-:W-:-:S02]  /*18df90*/  @P1 LOP3.LUT R5, R5, 0x2, RZ, 0xfc, !PT ;  /* 0x0000000205051812 */ /* 0x000fc400078efcff */
[----:B------:R-:W-:Y:S02]  /*18dfa0*/  ISETP.LT.AND P1, PT, R16, UR35, !P0 ;  /* 0x0000002310007c0c */ /* 0x000fe4000c721270 */
[----:B------:R-:W-:Y:S01]  /*18dfb0*/  ISETP.LT.AND P0, PT, R58, UR34, !P0 ;  /* 0x000000223a007c0c */ /* 0x000fe2000c701270 */
[----:B------:R-:W-:Y:S02]  /*18dfc0*/  ULDC.64 UR34, c[0x0][0x228] ;  /* 0x00008a0000227ab9 */ /* 0x000fe40000000a00 */
[----:B------:R-:W-:-:S04]  /*18dfd0*/  @P2 LOP3.LUT R3, R3, 0x40000000, RZ, 0xfc, !PT ;  /* 0x4000000003032812 */ /* 0x000fc800078efcff */
[----:B------:R-:W-:-:S04]  /*18dfe0*/  LOP3.LUT R3, R3, 0xdfffffff, RZ, 0xc0, !PT ;  /* 0xdfffffff03037812 */ /* 0x000fc800078ec0ff */
[----:B------:R-:W-:-:S04]  /*18dff0*/  @P1 LOP3.LUT R3, R3, 0x20000000, RZ, 0xfc, !PT ;  /* 0x2000000003031812 */ /* 0x000fc800078efcff */
[----:B------:R-:W-:-:S04]  /*18e000*/  LOP3.LUT R3, R3, 0xefffffff, RZ, 0xc0, !PT ;  /* 0xefffffff03037812 */ /* 0x000fc800078ec0ff */
[----:B------:R-:W-:Y:S02]  /*18e010*/  @P0 LOP3.LUT R3, R3, 0x10000000, RZ, 0xfc, !PT ;  /* 0x1000000003030812 */ /* 0x000fe400078efcff */
[----:B------:R-:W-:Y:S02]  /*18e020*/  ISETP.GE.AND P0, PT, R0, UR35, PT ;  /* 0x0000002300007c0c */ /* 0x000fe4000bf06270 */
[----:B------:R-:W-:Y:S01]  /*18e030*/  LOP3.LUT R3, R3, 0xfeffffff, RZ, 0xc0, !PT ;  /* 0xfeffffff03037812 */ /* 0x000fe200078ec0ff */
[----:B------:R-:W-:Y:S01]  /*18e040*/  VIADD R0, R15, 0xd2 ;  /* 0x000000d20f007836 */ /* 0x000fe20000000000 */
[----:B------:R-:W-:Y:S01]  /*18e050*/  ISETP.LT.AND P1, PT, R57, UR8, !P0 ;  /* 0x0000000839007c0c */ /* 0x000fe2000c721270 */
[----:B0-----:R-:W-:Y:S01]  /*18e060*/  VIADD R13, R13, UR4 ;  /* 0x000000040d0d7c36 */ /* 0x001fe20008000000 */
[----:B------:R-:W-:Y:S01]  /*18e070*/  ISETP.LT.AND P3, PT, R55, UR6, !P0 ;  /* 0x0000000637007c0c */ /* 0x000fe2000c761270 */
[----:B------:R-:W-:Y:S01]  /*18e080*/  ULDC UR4, c[0x0][0x248] ;  /* 0x0000920000047ab9 */ /* 0x000fe20000000800 */
[----:B------:R-:W-:Y:S01]  /*18e090*/  ISETP.LT.AND P2, PT, R56, UR17, !P0 ;  /* 0x0000001138007c0c */ /* 0x000fe2000c741270 */
[----:B------:R-:W-:Y:S01]  /*18e0a0*/  ULDC UR17, c[0x0][0x228] ;  /* 0x00008a0000117ab9 */ /* 0x000fe20000000800 */
[----:B------:R-:W-:Y:S01]  /*18e0b0*/  ULDC UR8, c[0x0][0x228] ;  /* 0x00008a0000087ab9 */ /* 0x000fe20000000800 */
[----:B------:R-:W-:Y:S01]  /*18e0c0*/  LOP3.LUT R8, R8, 0x7fffffff, RZ, 0xc0, !PT ;  /* 0x7fffffff08087812 */ /* 0x000fe200078ec0ff */
[----:B------:R-:W-:-:S05]  /*18e0d0*/  ULDC UR35, c[0x0][0x228] ;  /* 0x00008a0000237ab9 */ /* 0x000fca0000000800 */
[----:B------:R-:W-:-:S04]  /*18e0e0*/  @P1 LOP3.LUT R3, R3, 0x1000000, RZ, 0xfc, !PT ;  /* 0x0100000003031812 */ /* 0x000fc800078efcff */
[----:B------:R-:W-:-:S04]  /*18e0f0*/  LOP3.LUT R3, R3, 0xf7ffffff, RZ, 0xc0, !PT ;  /* 0xf7ffffff03037812 */ /* 0x000fc800078ec0ff */
[----:B------:R-:W-:Y:S02]  /*18e100*/  @P3 LOP3.LUT R3, R3, 0x8000000, RZ, 0xfc, !PT ;  /* 0x0800000003033812 */ /* 0x000fe400078efcff */
[----:B------:R-:W-:Y:S01]  /*18e110*/  ISETP.LT.AND P1, PT, R52, UR7, !P0 ;  /* 0x0000000734007c0c */ /* 0x000fe2000c721270 */
[----:B------:R-:W-:Y:S01]  /*18e120*/  ULDC.64 UR6, c[0x0][0x228] ;  /* 0x00008a0000067ab9 */ /* 0x000fe20000000a00 */
[----:B------:R-:W-:-:S04]  /*18e130*/  LOP3.LUT R3, R3, 0xfbffffff, RZ, 0xc0, !PT ;  /* 0xfbffffff03037812 */ /* 0x000fc800078ec0ff */
[----:B------:R-:W-:Y:S02]  /*18e140*/  @P2 LOP3.LUT R3, R3, 0x4000000, RZ, 0xfc, !PT ;  /* 0x0400000003032812 */ /* 0x000fe400078efcff */
[----:B------:R-:W-:Y:S01]  /*18e150*/  ISETP.LT.AND P3, PT, R49, UR19, !P0 ;  /* 0x0000001331007c0c */ /* 0x000fe2000c761270 */
[----:B------:R0:W-:Y:S01]  /*18e160*/  STL [R1+0xc], R13 ;  /* 0x00000c0d01007387 */ /* 0x0001e20000100800 */
[----:B------:R-:W-:Y:S01]  /*18e170*/  LOP3.LUT R3, R3, 0xfdffffff, RZ, 0xc0, !PT ;  /* 0xfdffffff03037812 */ /* 0x000fe200078ec0ff */
[----:B------:R-:W-:-:S03]  /*18e180*/  ULDC UR19, c[0x0][0x228] ;  /* 0x00008a0000137ab9 */ /* 0x000fc60000000800 */
[----:B------:R-:W-:Y:S02]  /*18e190*/  @P1 LOP3.LUT R3, R3, 0x2000000, RZ, 0xfc, !PT ;  /* 0x0200000003031812 */ /* 0x000fe400078efcff */
[----:B------:R-:W-:Y:S01]  /*18e1a0*/  ISETP.LT.AND P2, PT, R51, UR20, !P0 ;  /* 0x0000001433007c0c */ /* 0x000fe2000c741270 */
[----:B------:R-:W-:Y:S01]  /*18e1b0*/  ULDC UR20, c[0x0][0x228] ;  /* 0x00008a0000147ab9 */ /* 0x000fe20000000800 */
[----:B------:R-:W-:-:S04]  /*18e1c0*/  LOP3.LUT R3, R3, 0xff7fffff, RZ, 0xc0, !PT ;  /* 0xff7fffff03037812 */ /* 0x000fc800078ec0ff */
[----:B------:R-:W-:Y:S02]  /*18e1d0*/  @P3 LOP3.LUT R3, R3, 0x800000, RZ, 0xfc, !PT ;  /* 0x0080000003033812 */ /* 0x000fe400078efcff */
[----:B------:R-:W-:Y:S01]  /*18e1e0*/  ISETP.LT.AND P1, PT, R16, UR30, !P0 ;  /* 0x0000001e10007c0c */ /* 0x000fe2000c721270 */
[----:B0-----:R-:W-:Y:S01]  /*18e1f0*/  VIADD R13, R13, UR4 ;  /* 0x000000040d0d7c36 */ /* 0x001fe20008000000 */
[----:B------:R-:W-:Y:S01]  /*18e200*/  LOP3.LUT R3, R3, 0xffbfffff, RZ, 0xc0, !PT ;  /* 0xffbfffff03037812 */ /* 0x000fe200078ec0ff */
[----:B------:R-:W-:-:S03]  /*18e210*/  ULDC UR30, c[0x0][0x228] ;  /* 0x00008a00001e7ab9 */ /* 0x000fc60000000800 */
[----:B------:R-:W-:Y:S02]  /*18e220*/  @P2 LOP3.LUT R3, R3, 0x400000, RZ, 0xfc, !PT ;  /* 0x0040000003032812 */ /* 0x000fe400078efcff */
[----:B------:R-:W-:Y:S01]  /*18e230*/  ISETP.LT.AND P0, PT, R58, UR21, !P0 ;  /* 0x000000153a007c0c */ /* 0x000fe2000c701270 */
[----:B------:R0:W-:Y:S01]  /*18e240*/  STL [R1+0x8], R13 ;  /* 0x0000080d01007387 */ /* 0x0001e20000100800 */
[----:B------:R-:W-:Y:S01]  /*18e250*/  LOP3.LUT R3, R3, 0xffdfffff, RZ, 0xc0, !PT ;  /* 0xffdfffff03037812 */ /* 0x000fe200078ec0ff */
[----:B------:R-:W-:-:S03]  /*18e260*/  ULDC UR21, c[0x0][0x228] ;  /* 0x00008a0000157ab9 */ /* 0x000fc60000000800 */
[----:B------:R-:W-:-:S04]  /*18e270*/  @P1 LOP3.LUT R3, R3, 0x200000, RZ, 0xfc, !PT ;  /* 0x0020000003031812 */ /* 0x000fc800078efcff */
[----:B------:R-:W-:-:S04]  /*18e280*/  LOP3.LUT R3, R3, 0xffefffff, RZ, 0xc0, !PT ;  /* 0xffefffff03037812 */ /* 0x000fc800078ec0ff */
[----:B------:R-:W-:Y:S02]  /*18e290*/  @P0 LOP3.LUT R3, R3, 0x100000, RZ, 0xfc, !PT ;  /* 0x0010000003030812 */ /* 0x000fe400078efcff */
[----:B------:R-:W-:Y:S02]  /*18e2a0*/  ISETP.GE.AND P0, PT, R0, UR5, PT ;  /* 0x0000000500007c0c */ /* 0x000fe4000bf06270 */
[----:B------:R-:W-:Y:S01]  /*18e2b0*/  LOP3.LUT R3, R3, 0xfffeffff, RZ, 0xc0, !PT ;  /* 0xfffeffff03037812 */ /* 0x000fe200078ec0ff */
[----:B------:R-:W-:Y:S01]  /*18e2c0*/  VIADD R0, R15, 0xd1 ;  /* 0x000000d10f007836 */ /* 0x000fe20000000000 */
[----:B------:R-:W-:Y:S01]  /*18e2d0*/  ISETP.LT.AND P1, PT, R57, UR6, !P0 ;  /* 0x0000000639007c0c */ /* 0x000fe2000c721270 */
[----:B------:R-:W-:Y:S01]  /*18e2e0*/  ULDC.64 UR4, c[0x0][0x228] ;  /* 0x00008a0000047ab9 */ /* 0x000fe20000000a00 */
[----:B------:R-:W-:Y:S01]  /*18e2f0*/  ISETP.LT.AND P3, PT, R55, UR12, !P0 ;  /* 0x0000000c37007c0c */ /* 0x000fe2000c761270 */
[----:B------:R-:W-:Y:S01]  /*18e300*/  ULDC UR12, c[0x0][0x228] ;  /* 0x00008a00000c7ab9 */ /* 0x000fe20000000800 */
[----:B------:R-:W-:Y:S01]  /*18e310*/  ISETP.LT.AND P2, PT, R56, UR13, !P0 ;  /* 0x0000000d38007c0c */ /* 0x000fe2000c741270 */
[----:B------:R-:W-:-:S08]  /*18e320*/  ULDC UR13, c[0x0][0x228] ;  /* 0x00008a00000d7ab9 */ /* 0x000fd00000000800 */
[----:B------:R-:W-:-:S04]  /*18e330*/  @P1 LOP3.LUT R3, R3, 0x10000, RZ, 0xfc, !PT ;  /* 0x0001000003031812 */ /* 0x000fc800078efcff */
[----:B------:R-:W-:-:S04]  /*18e340*/  LOP3.LUT R3, R3, 0xfff7ffff, RZ, 0xc0, !PT ;  /* 0xfff7ffff03037812 */ /* 0x000fc800078ec0ff */
[----:B------:R-:W-:Y:S02]  /*18e350*/  @P3 LOP3.LUT R3, R3, 0x80000, RZ, 0xfc, !PT ;  /* 0x0008000003033812 */ /* 0x000fe400078efcff */
[----:B------:R-:W-:Y:S01]  /*18e360*/  ISETP.LT.AND P1, PT, R52, UR14, !P0 ;  /* 0x0000000e34007c0c */ /* 0x000fe2000c721270 */
[----:B------:R-:W-:Y:S01]  /*18e370*/  ULDC UR14, c[0x0][0x228] ;  /* 0x00008a00000e7ab9 */ /* 0x000fe20000000800 */
        /* <DEDUP_REMOVED lines=26> */
[----:B------:R-:W-:Y:S01]  /*18e520*/  ULDC UR9, c[0x0][0x228] ;  /* 0x00008a0000097ab9 */ /* 0x000fe20000000800 */
[----:B------:R-:W-:Y:S01]  /*18e530*/  ISETP.LT.AND P2, PT, R56, UR11, !P0 ;  /* 0x0000000b38007c0c */ /* 0x000fe2000c741270 */
[----:B------:R-:W-:-:S08]  /*18e540*/  ULDC.64 UR10, c[0x0][0x228] ;  /* 0x00008a00000a7ab9 */ /* 0x000fd00000000a00 */
[----:B------:R-:W-:-:S04]  /*18e550*/  @P1 LOP3.LUT R3, R3, 0x100, RZ, 0xfc, !PT ;  /* 0x0000010003031812 */ /* 0x000fc800078efcff */
[----:B------:R-:W-:-:S04]  /*18e560*/  LOP3.LUT R3, R3, 0xfffff7ff, RZ, 0xc0, !PT ;  /* 0xfffff7ff03037812 */ /* 0x000fc800078ec0ff */
[----:B------:R-:W-:Y:S02]  /*18e570*/  @P3 LOP3.LUT R3, R3, 0x800, RZ, 0xfc, !PT ;  /* 0x0000080003033812 */ /* 0x000fe400078efcff */
[----:B------:R-:W-:Y:S01]  /*18e580*/  ISETP.LT.AND P1, PT, R52, UR16, !P0 ;  /* 0x0000001034007c0c */ /* 0x000fe2000c721270 */
[----:B0-----:R-:W-:Y:S01]  /*18e590*/  VIADD R13, R13, UR4 ;  /* 0x000000040d0d7c36 */ /* 0x001fe20008000000 */
[----:B------:R-:W-:Y:S01]  /*18e5a0*/  LOP3.LUT R3, R3, 0xfffffbff, RZ, 0xc0, !PT ;  /* 0xfffffbff03037812 */ /* 0x000fe200078ec0ff */
[----:B------:R-:W-:Y:S01]  /*18e5b0*/  ULDC UR4, c[0x0][0x248] ;  /* 0x0000920000047ab9 */ /* 0x000fe20000000800 */
[----:B------:R-:W-:Y:S01]  /*18e5c0*/  ISETP.LT.AND P3, PT, R49, UR18, !P0 ;  /* 0x0000001231007c0c */ /* 0x000fe2000c761270 */
[----:B------:R-:W-:Y:S01]  /*18e5d0*/  ULDC UR16, c[0x0][0x228] ;  /* 0x00008a0000107ab9 */ /* 0x000fe20000000800 */
[----:B------:R-:W-:Y:S01]  /*18e5e0*/  @P2 LOP3.LUT R3, R3, 0x400, RZ, 0xfc, !PT ;  /* 0x0000040003032812 */ /* 0x000fe200078efcff */
[----:B------:R0:W-:Y:S01]  /*18e5f0*/  STL [R1+0x4], R13 ;  /* 0x0000040d01007387 */ /* 0x0001e20000100800 */
[----:B------:R-:W-:-:S02]  /*18e600*/  ULDC UR18, c[0x0][0x228] ;  /* 0x00008a0000127ab9 */ /* 0x000fc40000000800 */
        /* <DEDUP_REMOVED lines=9> */
[----:B------:R-:W-:Y:S01]  /*18e6a0*/  VIADD R61, R13, UR4 ;  /* 0x000000040d3d7c36 */ /* 0x000fe20008000000 */
[----:B------:R-:W-:-:S02]  /*18e6b0*/  ULDC UR58, c[0x0][0x228] ;  /* 0x00008a00003a7ab9 */ /* 0x000fc40000000800 */
        /* <DEDUP_REMOVED lines=22> */
[----:B------:R-:W-:Y:S01]  /*18e820*/  ISETP.LT.AND P1, PT, R52, UR33, !P0 ;  /* 0x0000002134007c0c */ /* 0x000fe2000c721270 */
[----:B------:R-:W-:Y:S01]  /*18e830*/  ULDC UR33, c[0x0][0x228] ;  /* 0x00008a0000217ab9 */ /* 0x000fe20000000800 */
[----:B------:R-:W-:-:S04]  /*18e840*/  LOP3.LUT R3, R3, 0xfffffffb, RZ, 0xc0, !PT ;  /* 0xfffffffb03037812 */ /* 0x000fc800078ec0ff */
[----:B------:R-:W-:Y:S02]  /*18e850*/  @P2 LOP3.LUT R3, R3, 0x4, RZ, 0xfc, !PT ;  /* 0x0000000403032812 */ /* 0x000fe400078efcff */
[----:B------:R-:W-:Y:S01]  /*18e860*/  ISETP.LT.AND P2, PT, R51, UR57, !P0 ;  /* 0x0000003933007c0c */ /* 0x000fe2000c741270 */
[----:B------:R-:W-:Y:S01]  /*18e870*/  ULDC UR57, c[0x0][0x228] ;  /* 0x00008a0000397ab9 */ /* 0x000fe20000000800 */
[----:B------:R-:W-:Y:S02]  /*18e880*/  LOP3.LUT R3, R3, 0xfffffffd, RZ, 0xc0, !PT ;  /* 0xfffffffd03037812 */ /* 0x000fe400078ec0ff */
[----:B------:R-:W-:Y:S02]  /*18e890*/  @P3 LOP3.LUT R4, R4, 0x80000000, RZ, 0xfc, !PT ;  /* 0x8000000004043812 */ /* 0x000fe400078efcff */
        /* <DEDUP_REMOVED lines=19> */
[----:B------:R-:W-:Y:S01]  /*18e9d0*/  ULDC UR46, c[0x0][0x228] ;  /* 0x00008a00002e7ab9 */ /* 0x000fe20000000800 */
[----:B------:R-:W-:-:S07]  /*18e9e0*/  ULDC UR42, c[0x0][0x228] ;  /* 0x00008a00002a7ab9 */ /* 0x000fce0000000800 */
        /* <DEDUP_REMOVED lines=39> */
[----:B------:R-:W-:Y:S01]  /*18ec60*/  VIADD R60, R61, UR4 ;  /* 0x000000043d3c7c36 */ /* 0x000fe20008000000 */
[----:B------:R-:W-:Y:S01]  /*18ec70*/  LOP3.LUT R4, R4, 0xfffbffff, RZ, 0xc0, !PT ;  /* 0xfffbffff04047812 */ /* 0x000fe200078ec0ff */
[----:B------:R-:W-:Y:S01]  /*18ec80*/  ULDC UR4, c[0x0][0x248] ;  /* 0x0000920000047ab9 */ /* 0x000fe20000000800 */
[----:B------:R-:W-:Y:S01]  /*18ec90*/  ISETP.LT.AND P3, PT, R49, UR50, !P0 ;  /* 0x0000003231007c0c */ /* 0x000fe2000c761270 */
[----:B------:R-:W-:Y:S01]  /*18eca0*/  ULDC UR49, c[0x0][0x228] ;  /* 0x00008a0000317ab9 */ /* 0x000fe20000000800 */
[----:B------:R-:W-:Y:S01]  /*18ecb0*/  @P2 LOP3.LUT R4, R4, 0x40000, RZ, 0xfc, !PT ;  /* 0x0004000004042812 */ /* 0x000fe200078efcff */
[----:B------:R-:W-:Y:S01]  /*18ecc0*/  VIADD R59, R60, UR4 ;  /* 0x000000043c3b7c36 */ /* 0x000fe20008000000 */
[----:B------:R-:W-:Y:S01]  /*18ecd0*/  ISETP.LT.AND P2, PT, R51, UR51, !P0 ;  /* 0x0000003333007c0c */ /* 0x000fe2000c741270 */
[----:B------:R-:W-:Y:S01]  /*18ece0*/  ULDC UR4, c[0x0][0x248] ;  /* 0x0000920000047ab9 */ /* 0x000fe20000000800 */
[----:B------:R-:W-:Y:S01]  /*18ecf0*/  LOP3.LUT R4, R4, 0xfffdffff, RZ, 0xc0, !PT ;  /* 0xfffdffff04047812 */ /* 0x000fe200078ec0ff */
[----:B------:R-:W-:Y:S01]  /*18ed00*/  ULDC UR51, c[0x0][0x228] ;  /* 0x00008a0000337ab9 */ /* 0x000fe20000000800 */
[----:B------:R-:W-:-:S02]  /*18ed10*/  ULDC UR50, c[0x0][0x228] ;  /* 0x00008a0000327ab9 */ /* 0x000fc40000000800 */
[----:B------:R-:W-:-:S04]  /*18ed20*/  @P1 LOP3.LUT R4, R4, 0x20000, RZ, 0xfc, !PT ;  /* 0x0002000004041812 */ /* 0x000fc800078efcff */
[----:B------:R-:W-:-:S04]  /*18ed30*/  LOP3.LUT R4, R4, 0xffff7fff, RZ, 0xc0, !PT ;  /* 0xffff7fff04047812 */ /* 0x000fc800078ec0ff */
[----:B------:R-:W-:Y:S02]  /*18ed40*/  @P3 LOP3.LUT R4, R4, 0x8000, RZ, 0xfc, !PT ;  /* 0x0000800004043812 */ /* 0x000fe400078efcff */
[----:B------:R-:W-:Y:S01]  /*18ed50*/  ISETP.LT.AND P1, PT, R16, UR52, !P0 ;  /* 0x0000003410007c0c */ /* 0x000fe2000c721270 */
[----:B------:R-:W-:Y:S01]  /*18ed60*/  VIADD R46, R59, UR4 ;  /* 0x000000043b2e7c36 */ /* 0x000fe20008000000 */
[----:B------:R-:W-:Y:S01]  /*18ed70*/  LOP3.LUT R4, R4, 0xffffbfff, RZ, 0xc0, !PT ;  /* 0xffffbfff04047812 */ /* 0x000fe200078ec0ff */
[----:B------:R-:W-:-:S03]  /*18ed80*/  ULDC UR52, c[0x0][0x228] ;  /* 0x00008a0000347ab9 */ /* 0x000fc60000000800 */
[----:B------:R-:W-:Y:S02]  /*18ed90*/  @P2 LOP3.LUT R4, R4, 0x4000, RZ, 0xfc, !PT ;  /* 0x0000400004042812 */ /* 0x000fe400078efcff */
[----:B------:R-:W-:Y:S01]  /*18eda0*/  ISETP.LT.AND P0, PT, R58, UR53, !P0 ;  /* 0x000000353a007c0c */ /* 0x000fe2000c701270 */
[----:B------:R-:W-:Y:S01]  /*18edb0*/  ULDC UR53, c[0x0][0x228] ;  /* 0x00008a0000357ab9 */ /* 0x000fe20000000800 */
[----:B------:R-:W-:-:S04]  /*18edc0*/  LOP3.LUT R4, R4, 0xffffdfff, RZ, 0xc0, !PT ;  /* 0xffffdfff04047812 */ /* 0x000fc800078ec0ff */
[----:B------:R-:W-:-:S04]  /*18edd0*/  @P1 LOP3.LUT R4, R4, 0x2000, RZ, 0xfc, !PT ;  /* 0x0000200004041812 */ /* 0x000fc800078efcff */
[----:B------:R-:W-:-:S04]  /*18ede0*/  LOP3.LUT R4, R4, 0xffffefff, RZ, 0xc0, !PT ;  /* 0xffffefff04047812 */ /* 0x000fc800078ec0ff */
[----:B------:R-:W-:Y:S02]  /*18edf0*/  @P0 LOP3.LUT R4, R4, 0x1000, RZ, 0xfc, !PT ;  /* 0x0000100004040812 */ /* 0x000fe400078efcff */
[----:B------:R-:W-:-:S04]  /*18ee00*/  ISETP.GE.AND P0, PT, R0, UR7, PT ;  /* 0x0000000700007c0c */ /* 0x000fc8000bf06270 */
[----:B------:R-:W-:Y:S02]  /*18ee10*/  ISETP.LT.AND P2, PT, R57, UR10, !P0 ;  /* 0x0000000a39007c0c */ /* 0x000fe4000c741270 */
[----:B------:R-:W-:Y:S01]  /*18ee20*/  ISETP.LT.AND P1, PT, R55, UR57, !P0 ;  /* 0x0000003937007c0c */ /* 0x000fe2000c721270 */
[----:B------:R-:W-:Y:S01]  /*18ee30*/  ULDC UR57, c[0x0][0x228] ;  /* 0x00008a0000397ab9 */ /* 0x000fe20000000800 */
[----:B------:R-:W-:-:S09]  /*18ee40*/  LOP3.LUT R4, R4, 0xfffffeff, RZ, 0xc0, !PT ;  /* 0xfffffeff04047812 */ /* 0x000fd200078ec0ff */
[----:B------:R-:W-:Y:S02]  /*18ee50*/  @P2 LOP3.LUT R4, R4, 0x100, RZ, 0xfc, !PT ;  /* 0x0000010004042812 */ /* 0x000fe400078efcff */
[----:B------:R-:W-:Y:S01]  /*18ee60*/  ISETP.LT.AND P2, PT, R56, UR41, !P0 ;  /* 0x0000002938007c0c */ /* 0x000fe2000c741270 */
[----:B------:R-:W-:Y:S01]  /*18ee70*/  VIADD R0, R15, 0xcc ;  /* 0x000000cc0f007836 */ /* 0x000fe20000000000 */
        /* <DEDUP_REMOVED lines=8> */
[----:B------:R-:W-:Y:S01]  /*18ef00*/  ULDC.64 UR6, c[0x0][0x228] ;  /* 0x00008a0000067ab9 */ /* 0x000fe20000000a00 */
        /* <DEDUP_REMOVED lines=10> */
[----:B------:R-:W-:Y:S02]  /*18efb0*/  ISETP.LT.AND P0, PT, R58, UR31, !P0 ;  /* 0x0000001f3a007c0c */ /* 0x000fe4000c701270 */
        /* <DEDUP_REMOVED lines=13> */
[----:B------:R-:W-:Y:S01]  /*18f090*/  LOP3.LUT R7, R7, 0x7fffffff, RZ, 0xc0, !PT ;  /* 0x7fffffff07077812 */ /* 0x000fe200078ec0ff */
[----:B------:R-:W-:-:S06]  /*18f0a0*/  ULDC UR6, c[0x0][0x228] ;  /* 0x00008a0000067ab9 */ /* 0x000fcc0000000800 */
        /* <DEDUP_REMOVED lines=60> */
[----:B------:R-:W-:-:S03]  /*18f470*/  ULDC UR4, c[0x0][0x228] ;  /* 0x00008a0000047ab9 */ /* 0x000fc60000000800 */
        /* <DEDUP_REMOVED lines=11> */
[----:B------:R-:W-:-:S09]  /*18f530*/  ISETP.LT.AND P2, PT, R56, UR41, !P0 ;  /* 0x0000002938007c0c */ /* 0x000fd2000c741270 */
[----:B------:R-:W-:Y:S01]  /*18f540*/  @P1 LOP3.LUT R6, R6, 0x10000, RZ, 0xfc, !PT ;  /* 0x0001000006061812 */ /* 0x000fe200078efcff */
[----:B------:R-:W-:Y:S01]  /*18f550*/  VIADD R42, R43, UR10 ;  /* 0x0000000a2b2a7c36 */ /* 0x000fe20008000000 */
[----:B------:R-:W-:Y:S01]  /*18f560*/  ISETP.LT.AND P1, PT, R52, UR12, !P0 ;  /* 0x0000000c34007c0c */ /* 0x000fe2000c721270 */
[----:B------:R-:W-:Y:S01]  /*18f570*/  ULDC UR12, c[0x0][0x228] ;  /* 0x00008a00000c7ab9 */ /* 0x000fe20000000800 */
[----:B------:R-:W-:Y:S01]  /*18f580*/  LOP3.LUT R6, R6, 0xfff7ffff, RZ, 0xc0, !PT ;  /* 0xfff7ffff06067812 */ /* 0x000fe200078ec0ff */
[----:B------:R-:W-:Y:S01]  /*18f590*/  ULDC UR10, c[0x0][0x228] ;  /* 0x00008a00000a7ab9 */ /* 0x000fe20000000800 */
[----:B------:R-:W-:Y:S01]  /*18f5a0*/  ULDC UR40, c[0x0][0x228] ;  /* 0x00008a0000287ab9 */ /* 0x000fe20000000800 */
[----:B------:R-:W-:Y:S01]  /*18f5b0*/  LOP3.LUT R9, R9, 0x7fffffff, RZ, 0xc0, !PT ;  /* 0x7fffffff09097812 */ /* 0x000fe200078ec0ff */
[----:B------:R-:W-:Y:S01]  /*18f5c0*/  ULDC UR41, c[0x0][0x228] ;  /* 0x00008a0000297ab9 */ /* 0x000fe20000000800 */
        /* <DEDUP_REMOVED lines=66> */
[----:B------:R-:W-:Y:S02]  /*18f9f0*/  ISETP.LT.AND P3, PT, R49, UR29, !P0 ;  /* 0x0000001d31007c0c */ /* 0x000fe4000c761270 */
[----:B------:R-:W-:Y:S01]  /*18fa00*/  ISETP.LT.AND P1, PT, R52, UR33, !P0 ;  /* 0x0000002134007c0c */ /* 0x000fe2000c721270 */
[----:B------:R-:W-:Y:S01]  /*18fa10*/  ULDC UR33, c[0x0][0x228] ;  /* 0x00008a0000217ab9 */ /* 0x000fe20000000800 */
[----:B------:R-:W-:-:S04]  /*18fa20*/  LOP3.LUT R6, R6, 0xfffffffb, RZ, 0xc0, !PT ;  /* 0xfffffffb06067812 */ /* 0x000fc800078ec0ff */
[----:B------:R-:W-:Y:S02]  /*18fa30*/  @P2 LOP3.LUT R6, R6, 0x4, RZ, 0xfc, !PT ;  /* 0x0000000406062812 */ /* 0x000fe400078efcff */
[----:B------:R-:W-:Y:S01]  /*18fa40*/  ISETP.LT.AND P2, PT, R51, UR28, !P0 ;  /* 0x0000001c33007c0c */ /* 0x000fe2000c741270 */
[----:B------:R-:W-:Y:S01]  /*18fa50*/  ULDC.64 UR28, c[0x0][0x228] ;  /* 0x00008a00001c7ab9 */ /* 0x000fe20000000a00 */
        /* <DEDUP_REMOVED lines=28> */
[----:B------:R-:W-:Y:S01]  /*18fc20*/  ULDC UR46, c[0x0][0x228] ;  /* 0x00008a00002e7ab9 */ /* 0x000fe20000000800 */
        /* <DEDUP_REMOVED lines=70> */
[----:B------:R-:W-:-:S04]  /*190090*/  @P2 LOP3.LUT R8, R8, 0x800, RZ, 0xfc, !PT ;  /* 0x0000080008082812 */ /* 0x000fc800078efcff */
[----:B------:R-:W-:-:S04]  /*1900a0*/  LOP3.LUT R8, R8, 0xfffffbff, RZ, 0xc0, !PT ;  /* 0xfffffbff08087812 */ /* 0x000fc800078ec0ff */
[----:B------:R-:W-:Y:S02]  /*1900b0*/  @P1 LOP3.LUT R8, R8, 0x400, RZ, 0xfc, !PT ;  /* 0x0000040008081812 */ /* 0x000fe400078efcff */
[----:B------:R-:W-:Y:S01]  /*1900c0*/  ISETP.LT.AND P1, PT, R52, UR58, !P0 ;  /* 0x0000003a34007c0c */ /* 0x000fe2000c721270 */
[----:B------:R-:W-:Y:S01]  /*1900d0*/  ULDC UR58, c[0x0][0x228] ;  /* 0x00008a00003a7ab9 */ /* 0x000fe20000000800 */
[----:B------:R-:W-:Y:S01]  /*1900e0*/  ISETP.LT.AND P3, PT, R49, UR59, !P0 ;  /* 0x0000003b31007c0c */ /* 0x000fe2000c761270 */
[----:B------:R-:W-:Y:S01]  /*1900f0*/  ULDC UR59, c[0x0][0x228] ;  /* 0x00008a00003b7ab9 */ /* 0x000fe20000000800 */
[----:B------:R-:W-:Y:S02]  /*190100*/  LOP3.LUT R8, R8, 0xfffffdff, RZ, 0xc0, !PT ;  /* 0xfffffdff08087812 */ /* 0x000fe400078ec0ff */
[----:B------:R-:W-:Y:S01]  /*190110*/  ISETP.LT.AND P2, PT, R51, UR60, !P0 ;  /* 0x0000003c33007c0c */ /* 0x000fe2000c741270 */
[----:B------:R-:W-:-:S06]  /*190120*/  ULDC UR60, c[0x0][0x228] ;  /* 0x00008a00003c7ab9 */ /* 0x000fcc0000000800 */
        /* <DEDUP_REMOVED lines=26> */
[----:B------:R-:W-:Y:S02]  /*1902d0*/  LOP3.LUT R8, R8, 0xfffffffb, RZ, 0xc0, !PT ;  /* 0xfffffffb08087812 */ /* 0x000fe400078ec0ff */
[----:B------:R-:W-:Y:S01]  /*1902e0*/  ISETP.LT.AND P3, PT, R49, UR59, !P0 ;  /* 0x0000003b31007c0c */ /* 0x000fe2000c761270 */
[----:B------:R-:W-:Y:S01]  /*1902f0*/  VIADD R38, R39, UR28 ;  /* 0x0000001c27267c36 */ /* 0x000fe20008000000 */
[----:B------:R-:W-:Y:S01]  /*190300*/  @P1 LOP3.LUT R8, R8, 0x4, RZ, 0xfc, !PT ;  /* 0x0000000408081812 */ /* 0x000fe200078efcff */
[----:B------:R-:W-:Y:S01]  /*190310*/  ULDC UR59, c[0x0][0x228] ;  /* 0x00008a00003b7ab9 */ /* 0x000fe20000000800 */
[----:B------:R-:W-:Y:S01]  /*190320*/  ISETP.LT.AND P1, PT, R52, UR58, !P0 ;  /* 0x0000003a34007c0c */ /* 0x000fe2000c721270 */
[----:B------:R-:W-:Y:S01]  /*190330*/  ULDC UR58, c[0x0][0x228] ;  /* 0x00008a00003a7ab9 */ /* 0x000fe20000000800 */
[----:B------:R-:W-:Y:S01]  /*190340*/  ISETP.LT.AND P2, PT, R51, UR60, !P0 ;  /* 0x0000003c33007c0c */ /* 0x000fe2000c741270 */
[----:B------:R-:W-:Y:S01]  /*190350*/  ULDC UR60, c[0x0][0x228] ;  /* 0x00008a00003c7ab9 */ /* 0x000fe20000000800 */
[----:B------:R-:W-:Y:S01]  /*190360*/  LOP3.LUT R8, R8, 0xfffffffd, RZ, 0xc0, !PT ;  /* 0xfffffffd08087812 */ /* 0x000fe200078ec0ff */
[----:B------:R-:W-:-:S04]  /*190370*/  ULDC UR28, c[0x0][0x228] ;  /* 0x00008a00001c7ab9 */ /* 0x000fc80000000800 */
[----:B------:R-:W-:-:S04]  /*190380*/  @P3 LOP3.LUT R7, R7, 0x80000000, RZ, 0xfc, !PT ;  /* 0x8000000007073812 */ /* 0x000fc800078efcff */
        /* <DEDUP_REMOVED lines=59> */
[----:B------:R-:W-:Y:S01]  /*190740*/  VIADD R36, R37, UR12 ;  /* 0x0000000c25247c36 */ /* 0x000fe20008000000 */
[----:B------:R-:W-:Y:S01]  /*190750*/  LOP3.LUT R7, R7, 0xfffbffff, RZ, 0xc0, !PT ;  /* 0xfffbffff07077812 */ /* 0x000fe200078ec0ff */
[----:B------:R-:W-:Y:S01]  /*190760*/  ULDC.64 UR12, c[0x0][0x228] ;  /* 0x00008a00000c7ab9 */ /* 0x000fe20000000a00 */
        /* <DEDUP_REMOVED lines=32> */
[----:B------:R-:W-:Y:S01]  /*190970*/  LOP3.LUT R10, R10, 0x7fffffff, RZ, 0xc0, !PT ;  /* 0x7fffffff0a0a7812 */ /* 0x000fe200078ec0ff */
        /* <DEDUP_REMOVED lines=32> */
[----:B------:R-:W-:Y:S01]  /*190b80*/  @P1 LOP3.LUT R7, R7, 0x1, RZ, 0xfc, !PT ;  /* 0x0000000107071812 */ /* 0x000fe200078efcff */
[----:B------:R-:W-:Y:S01]  /*190b90*/  VIADD R34, R35, UR10 ;  /* 0x0000000a23227c36 */ /* 0x000fe20008000000 */
[----:B------:R-:W-:Y:S01]  /*190ba0*/  ISETP.LT.AND P1, PT, R52, UR33, !P0 ;  /* 0x0000002134007c0c */ /* 0x000fe2000c721270 */
[----:B------:R-:W-:Y:S01]  /*190bb0*/  ULDC UR10, c[0x0][0x228] ;  /* 0x00008a00000a7ab9 */ /* 0x000fe20000000800 */
[----:B------:R-:W-:Y:S01]  /*190bc0*/  LOP3.LUT R7, R7, 0xfffffff7, RZ, 0xc0, !PT ;  /* 0xfffffff707077812 */ /* 0x000fe200078ec0ff */
[----:B------:R-:W-:Y:S01]  /*190bd0*/  ULDC UR11, c[0x0][0x228] ;  /* 0x00008a00000b7ab9 */ /* 0x000fe20000000800 */
[----:B------:R-:W-:Y:S01]  /*190be0*/  LOP3.LUT R11, R11, 0x7fffffff, RZ, 0xc0, !PT ;  /* 0x7fffffff0b0b7812 */ /* 0x000fe200078ec0ff */
[----:B------:R-:W-:Y:S01]  /*190bf0*/  ULDC UR33, c[0x0][0x228] ;  /* 0x00008a0000217ab9 */ /* 0x000fe20000000800 */
[----:B------:R-:W-:Y:S02]  /*190c00*/  @P3 LOP3.LUT R7, R7, 0x8, RZ, 0xfc, !PT ;  /* 0x0000000807073812 */ /* 0x000fe400078efcff */
[----:B------:R-:W-:Y:S01]  /*190c10*/  ISETP.LT.AND P3, PT, R49, UR37, !P0 ;  /* 0x0000002531007c0c */ /* 0x000fe2000c761270 */
[----:B------:R-:W-:Y:S01]  /*190c20*/  ULDC UR37, c[0x0][0x228] ;  /* 0x00008a0000257ab9 */ /* 0x000fe20000000800 */
[----:B------:R-:W-:-:S04]  /*190c30*/  LOP3.LUT R7, R7, 0xfffffffb, RZ, 0xc0, !PT ;  /* 0xfffffffb07077812 */ /* 0x000fc800078ec0ff */
[----:B------:R-:W-:Y:S02]  /*190c40*/  @P2 LOP3.LUT R7, R7, 0x4, RZ, 0xfc, !PT ;  /* 0x0000000407072812 */ /* 0x000fe400078efcff */
[----:B------:R-:W-:Y:S01]  /*190c50*/  ISETP.LT.AND P2, PT, R51, UR40, !P0 ;  /* 0x0000002833007c0c */ /* 0x000fe2000c741270 */
[----:B------:R-:W-:Y:S01]  /*190c60*/  ULDC UR40, c[0x0][0x228] ;  /* 0x00008a0000287ab9 */ /* 0x000fe20000000800 */
[----:B------:R-:W-:-:S03]  /*190c70*/  LOP3.LUT R7, R7, 0xfffffffd, RZ, 0xc0, !PT ;  /* 0xfffffffd07077812 */ /* 0x000fc600078ec0ff */
        /* <DEDUP_REMOVED lines=92> */
[----:B------:R-:W-:-:S09]  /*191240*/  ULDC UR17, c[0x0][0x248] ;  /* 0x0000920000117ab9 */ /* 0x000fd20000000800 */
[----:B------:R-:W-:Y:S02]  /*191250*/  @P2 LOP3.LUT R9, R9, 0x800, RZ, 0xfc, !PT ;  /* 0x0000080009092812 */ /* 0x000fe400078efcff */
[----:B------:R-:W-:Y:S02]  /*191260*/  ISETP.LT.AND P2, PT, R52, UR45, !P0 ;  /* 0x0000002d34007c0c */ /* 0x000fe4000c741270 */
[----:B------:R-:W-:Y:S01]  /*191270*/  ISETP.LT.AND P3, PT, R49, UR40, !P0 ;  /* 0x0000002831007c0c */ /* 0x000fe2000c761270 */
[----:B------:R-:W-:Y:S01]  /*191280*/  ULDC UR40, c[0x0][0x228] ;  /* 0x00008a0000287ab9 */ /* 0x000fe20000000800 */
[----:B------:R-:W-:Y:S01]  /*191290*/  LOP3.LUT R9, R9, 0xfffffbff, RZ, 0xc0, !PT ;  /* 0xfffffbff09097812 */ /* 0x000fe200078ec0ff */
[----:B------:R-:W-:Y:S01]  /*1912a0*/  VIADD R31, R32, UR17 ;  /* 0x00000011201f7c36 */ /* 0x000fe20008000000 */
[----:B------:R-:W-:Y:S01]  /*1912b0*/  ULDC UR17, c[0x0][0x228] ;  /* 0x00008a0000117ab9 */ /* 0x000fe20000000800 */
[----:B------:R-:W-:Y:S01]  /*1912c0*/  ULDC UR45, c[0x0][0x228] ;  /* 0x00008a00002d7ab9 */ /* 0x000fe20000000800 */
[----:B------:R-:W-:-:S02]  /*1912d0*/  @P1 LOP3.LUT R9, R9, 0x400, RZ, 0xfc, !PT ;  /* 0x0000040009091812 */ /* 0x000fc400078efcff */
[----:B------:R-:W-:Y:S01]  /*1912e0*/  ISETP.LT.AND P1, PT, R57, UR41, !P0 ;  /* 0x0000002939007c0c */ /* 0x000fe2000c721270 */
[----:B------:R-:W-:Y:S01]  /*1912f0*/  ULDC UR41, c[0x0][0x228] ;  /* 0x00008a0000297ab9 */ /* 0x000fe20000000800 */
[----:B------:R-:W-:-:S04]  /*191300*/  LOP3.LUT R9, R9, 0xfffffdff, RZ, 0xc0, !PT ;  /* 0xfffffdff09097812 */ /* 0x000fc800078ec0ff */
        /* <DEDUP_REMOVED lines=52> */
[----:B------:R-:W-:-:S04]  /*191650*/  ISETP.GE.AND P0, PT, R0, UR39, PT ;  /* 0x0000002700007c0c */ /* 0x000fc8000bf06270 */
[----:B------:R-:W-:Y:S02]  /*191660*/  ISETP.LT.AND P2, PT, R57, UR40, !P0 ;  /* 0x0000002839007c0c */ /* 0x000fe4000c741270 */
[----:B------:R-:W-:Y:S01]  /*191670*/  LOP3.LUT R10, R10, 0xfeffffff, RZ, 0xc0, !PT ;  /* 0xfeffffff0a0a7812 */ /* 0x000fe200078ec0ff */
[----:B------:R-:W-:Y:S01]  /*191680*/  VIADD R0, R15, 0xba ;  /* 0x000000ba0f007836 */ /* 0x000fe20000000000 */
[----:B------:R-:W-:Y:S01]  /*191690*/  ISETP.LT.AND P1, PT, R55, UR56, !P0 ;  /* 0x0000003837007c0c */ /* 0x000fe2000c721270 */
[----:B------:R-:W-:Y:S01]  /*1916a0*/  ULDC UR56, c[0x0][0x228] ;  /* 0x00008a0000387ab9 */ /* 0x000fe20000000800 */
[----:B------:R-:W-:Y:S01]  /*1916b0*/  ISETP.LT.AND P3, PT, R49, UR55, !P0 ;  /* 0x0000003731007c0c */ /* 0x000fe2000c761270 */
[----:B------:R-:W-:Y:S01]  /*1916c0*/  ULDC UR40, c[0x0][0x228] ;  /* 0x00008a0000287ab9 */ /* 0x000fe20000000800 */
[----:B------:R-:W-:-:S05]  /*1916d0*/  ULDC UR55, c[0x0][0x228] ;  /* 0x00008a0000377ab9 */ /* 0x000fca0000000800 */
[----:B------:R-:W-:Y:S02]  /*1916e0*/  @P2 LOP3.LUT R10, R10, 0x1000000, RZ, 0xfc, !PT ;  /* 0x010000000a0a2812 */ /* 0x000fe400078efcff */
[----:B------:R-:W-:Y:S01]  /*1916f0*/  ISETP.LT.AND P2, PT, R56, UR38, !P0 ;  /* 0x0000002638007c0c */ /* 0x000fe2000c741270 */
[----:B------:R-:W-:Y:S01]  /*191700*/  ULDC UR38, c[0x0][0x248] ;  /* 0x0000920000267ab9 */ /* 0x000fe20000000800 */
[----:B------:R-:W-:-:S04]  /*191710*/  LOP3.LUT R10, R10, 0xf7ffffff, RZ, 0xc0, !PT ;  /* 0xf7ffffff0a0a7812 */ /* 0x000fc800078ec0ff */
[----:B------:R-:W-:Y:S02]  /*191720*/  @P1 LOP3.LUT R10, R10, 0x8000000, RZ, 0xfc, !PT ;  /* 0x080000000a0a1812 */ /* 0x000fe400078efcff */
[----:B------:R-:W-:Y:S01]  /*191730*/  ISETP.LT.AND P1, PT, R52, UR61, !P0 ;  /* 0x0000003d34007c0c */ /* 0x000fe2000c721270 */
[----:B------:R-:W-:Y:S01]  /*191740*/  VIADD R29, R30, UR38 ;  /* 0x000000261e1d7c36 */ /* 0x000fe20008000000 */
[----:B------:R-:W-:Y:S01]  /*191750*/  LOP3.LUT R10, R10, 0xfbffffff, RZ, 0xc0, !PT ;  /* 0xfbffffff0a0a7812 */ /* 0x000fe200078ec0ff */
[----:B------:R-:W-:Y:S01]  /*191760*/  ULDC.64 UR38, c[0x0][0x228] ;  /* 0x00008a0000267ab9 */ /* 0x000fe20000000a00 */
[----:B------:R-:W-:Y:S02]  /*191770*/  ULDC UR61, c[0x0][0x228] ;  /* 0x00008a00003d7ab9 */ /* 0x000fe40000000800 */
        /* <DEDUP_REMOVED lines=25> */
[----:B------:R-:W-:Y:S01]  /*191910*/  LOP3.LUT R12, R12, 0x7fffffff, RZ, 0xc0, !PT ;  /* 0x7fffffff0c0c7812 */ /* 0x000fe200078ec0ff */
[----:B------:R0:W-:Y:S01]  /*191920*/  STL [R1], R13 ;  /* 0x0000000d01007387 */ /* 0x0001e20000100800 */
[----:B------:R-:W-:-:S03]  /*191930*/  ULDC UR55, c[0x0][0x228] ;  /* 0x00008a0000377ab9 */ /* 0x000fc60000000800 */
[----:B------:R-:W-:Y:S02]  /*191940*/  @P2 LOP3.LUT R10, R10, 0x10000, RZ, 0xfc, !PT ;  /* 0x000100000a0a2812 */ /* 0x000fe400078efcff */
[----:B------:R-:W-:Y:S01]  /*191950*/  ISETP.LT.AND P2, PT, R56, UR40, !P0 ;  /* 0x0000002838007c0c */ /* 0x000fe2000c741270 */
[----:B------:R-:W-:Y:S01]  /*191960*/  ULDC.64 UR40, c[0x0][0x228] ;  /* 0x00008a0000287ab9 */ /* 0x000fe20000000a00 */
[----:B------:R-:W-:-:S04]  /*191970*/  LOP3.LUT R10, R10, 0xfff7ffff, RZ, 0xc0, !PT ;  /* 0xfff7ffff0a0a7812 */ /* 0x000fc800078ec0ff */
[----:B------:R-:W-:Y:S02]  /*191980*/  @P1 LOP3.LUT R10, R10, 0x80000, RZ, 0xfc, !PT ;  /* 0x000800000a0a1812 */ /* 0x000fe400078efcff */
[----:B------:R-:W-:Y:S01]  /*191990*/  ISETP.LT.AND P1, PT, R52, UR61, !P0 ;  /* 0x0000003d34007c0c */ /* 0x000fe2000c721270 */
[----:B0-----:R-:W-:Y:S01]  /*1919a0*/  VIADD R13, R15, 0xb1 ;  /* 0x000000b10f0d7836 */ /* 0x001fe20000000000 */
[----:B------:R-:W-:Y:S01]  /*1919b0*/  LOP3.LUT R10, R10, 0xfffbffff, RZ, 0xc0, !PT ;  /* 0xfffbffff0a0a7812 */ /* 0x000fe200078ec0ff */
[----:B------:R-:W-:-:S03]  /*1919c0*/  ULDC UR61, c[0x0][0x228] ;  /* 0x00008a00003d7ab9 */ /* 0x000fc60000000800 */
[----:B------:R-:W-:-:S04]  /*1919d0*/  @P2 LOP3.LUT R10, R10, 0x40000, RZ, 0xfc, !PT ;  /* 0x000400000a0a2812 */ /* 0x000fc800078efcff */
[----:B------:R-:W-:-:S04]  /*1919e0*/  LOP3.LUT R10, R10, 0xfffdffff, RZ, 0xc0, !PT ;  /* 0xfffdffff0a0a7812 */ /* 0x000fc800078ec0ff */
[----:B------:R-:W-:Y:S02]  /*1919f0*/  @P1 LOP3.LUT R10, R10, 0x20000, RZ, 0xfc, !PT ;  /* 0x000200000a0a1812 */ /* 0x000fe400078efcff */
[----:B------:R-:W-:Y:S01]  /*191a00*/  ISETP.LT.AND P2, PT, R51, UR56, !P0 ;  /* 0x0000003833007c0c */ /* 0x000fe2000c741270 */
[C---:B------:R-:W-:Y:S01]  /*191a10*/  VIADD R14, R15.reuse, 0xb0 ;  /* 0x000000b00f0e7836 */ /* 0x040fe20000000000 */
[----:B------:R-:W-:Y:S02]  /*191a20*/  LOP3.LUT R10, R10, 0xffff7fff, RZ, 0xc0, !PT ;  /* 0xffff7fff0a0a7812 */ /* 0x000fe400078ec0ff */
[----:B------:R-:W-:Y:S01]  /*191a30*/  LOP3.LUT R2, R2, 0x7fffffff, RZ, 0xc0, !PT ;  /* 0x7fffffff02027812 */ /* 0x000fe200078ec0ff */
[C---:B------:R-:W-:Y:S01]  /*191a40*/  VIADD R17, R15.reuse, 0xaf ;  /* 0x000000af0f117836 */ /* 0x040fe20000000000 */
[----:B------:R-:W-:Y:S01]  /*191a50*/  @P3 LOP3.LUT R10, R10, 0x8000, RZ, 0xfc, !PT ;  /* 0x000080000a0a3812 */ /* 0x000fe200078efcff */
[C---:B------:R-:W-:Y:S01]  /*191a60*/  VIADD R18, R15.reuse, 0xae ;  /* 0x000000ae0f127836 */ /* 0x040fe20000000000 */
[----:B------:R-:W-:Y:S01]  /*191a70*/  ISETP.LT.AND P1, PT, R16, UR14, !P0 ;  /* 0x0000000e10007c0c */ /* 0x000fe2000c721270 */
[----:B------:R-:W-:Y:S01]  /*191a80*/  ULDC UR14, c[0x0][0x248] ;  /* 0x00009200000e7ab9 */ /* 0x000fe20000000800 */
[----:B------:R-:W-:Y:S01]  /*191a90*/  LOP3.LUT R10, R10, 0xffffbfff, RZ, 0xc0, !PT ;  /* 0xffffbfff0a0a7812 */ /* 0x000fe200078ec0ff */
[----:B------:R-:W-:Y:S01]  /*191aa0*/  VIADD R19, R15, 0xad ;  /* 0x000000ad0f137836 */ /* 0x000fe20000000000 */
[----:B------:R-:W-:-:S02]  /*191ab0*/  ULDC UR56, c[0x0][0x228] ;  /* 0x00008a0000387ab9 */ /* 0x000fc40000000800 */
[----:B------:R-:W-:Y:S02]  /*191ac0*/  @P2 LOP3.LUT R10, R10, 0x4000, RZ, 0xfc, !PT ;  /* 0x000040000a0a2812 */ /* 0x000fe400078efcff */
[----:B------:R-:W-:Y:S02]  /*191ad0*/  ISETP.LT.AND P0, PT, R58, UR15, !P0 ;  /* 0x0000000f3a007c0c */ /* 0x000fe4000c701270 */
[----:B------:R-:W-:-:S04]  /*191ae0*/  LOP3.LUT R10, R10, 0xffffdfff, RZ, 0xc0, !PT ;  /* 0xffffdfff0a0a7812 */ /* 0x000fc800078ec0ff */
[----:B------:R-:W-:-:S04]  /*191af0*/  @P1 LOP3.LUT R10, R10, 0x2000, RZ, 0xfc, !PT ;  /* 0x000020000a0a1812 */ /* 0x000fc800078efcff */
[----:B------:R-:W-:Y:S01]  /*191b00*/  LOP3.LUT R10, R10, 0xffffefff, RZ, 0xc0, !PT ;  /* 0xffffefff0a0a7812 */ /* 0x000fe200078ec0ff */
[----:B------:R-:W-:Y:S01]  /*191b10*/  VIADD R28, R29, UR14 ;  /* 0x0000000e1d1c7c36 */ /* 0x000fe20008000000 */
[----:B------:R-:W-:Y:S02]  /*191b20*/  ULDC.64 UR14, c[0x0][0x228] ;  /* 0x00008a00000e7ab9 */ /* 0x000fe40000000a00 */
        /* <DEDUP_REMOVED lines=9> */
[----:B------:R-:W-:-:S04]  /*191bc0*/  @P1 LOP3.LUT R10, R10, 0x100, RZ, 0xfc, !PT ;  /* 0x000001000a0a1812 */ /* 0x000fc800078efcff */
[----:B------:R-:W-:-:S04]  /*191bd0*/  LOP3.LUT R10, R10, 0xfffff7ff, RZ, 0xc0, !PT ;  /* 0xfffff7ff0a0a7812 */ /* 0x000fc800078ec0ff */
[----:B------:R-:W-:Y:S02]  /*191be0*/  @P3 LOP3.LUT R10, R10, 0x800, RZ, 0xfc, !PT ;  /* 0x000008000a0a3812 */ /* 0x000fe400078efcff */
[----:B------:R-:W-:Y:S01]  /*191bf0*/  ISETP.LT.AND P1, PT, R52, UR6, !P0 ;  /* 0x0000000634007c0c */ /* 0x000fe2000c721270 */
[----:B------:R-:W-:Y:S01]  /*191c00*/  ULDC.64 UR6, c[0x0][0x228] ;  /* 0x00008a0000067ab9 */ /* 0x000fe20000000a00 */
[----:B------:R-:W-:-:S04]  /*191c10*/  LOP3.LUT R10, R10, 0xfffffbff, RZ, 0xc0, !PT ;  /* 0xfffffbff0a0a7812 */ /* 0x000fc800078ec0ff */
[----:B------:R-:W-:Y:S02]  /*191c20*/  @P2 LOP3.LUT R10, R10, 0x400, RZ, 0xfc, !PT ;  /* 0x000004000a0a2812 */ /* 0x000fe400078efcff */
[----:B------:R-:W-:Y:S02]  /*191c30*/  ISETP.LT.AND P3, PT, R49, UR5, !P0 ;  /* 0x0000000531007c0c */ /* 0x000fe4000c761270 */
[----:B------:R-:W-:-:S04]  /*191c40*/  LOP3.LUT R10, R10, 0xfffffdff, RZ, 0xc0, !PT ;  /* 0xfffffdff0a0a7812 */ /* 0x000fc800078ec0ff */
        /* <DEDUP_REMOVED lines=100> */
[----:B------:R-:W-:Y:S01]  /*192290*/  ULDC.64 UR30, c[0x0][0x228] ;  /* 0x00008a00001e7ab9 */ /* 0x000fe20000000a00 */
[----:B------:R-:W-:Y:S01]  /*1922a0*/  LOP3.LUT R11, R11, 0xfff7ffff, RZ, 0xc0, !PT ;  /* 0xfff7ffff0b0b7812 */ /* 0x000fe200078ec0ff */
[----:B------:R-:W-:Y:S01]  /*1922b0*/  ULDC UR9, c[0x0][0x228] ;  /* 0x00008a0000097ab9 */ /* 0x000fe20000000800 */
        /* <DEDUP_REMOVED lines=47> */
[----:B------:R-:W-:Y:S01]  /*1925b0*/  VIADD R23, R24, UR17 ;  /* 0x0000001118177c36 */ /* 0x000fe20008000000 */
[----:B------:R-:W-:Y:S01]  /*1925c0*/  LOP3.LUT R11, R11, 0xffffffbf, RZ, 0xc0, !PT ;  /* 0xffffffbf0b0b7812 */ /* 0x000fe200078ec0ff */
[----:B------:R-:W-:Y:S01]  /*1925d0*/  ULDC UR17, c[0x0][0x228] ;  /* 0x00008a0000117ab9 */ /* 0x000fe20000000800 */
[----:B------:R-:W-:Y:S02]  /*1925e0*/  ULDC UR48, c[0x0][0x228] ;  /* 0x00008a0000307ab9 */ /* 0x000fe40000000800 */
[----:B------:R-:W-:Y:S02]  /*1925f0*/  @P2 LOP3.LUT R11, R11, 0x40, RZ, 0xfc, !PT ;  /* 0x000000400b0b2812 */ /* 0x000fe400078efcff */
[----:B------:R-:W-:Y:S01]  /*192600*/  ISETP.LT.AND P0, PT, R58, UR49, !P0 ;  /* 0x000000313a007c0c */ /* 0x000fe2000c701270 */
[----:B------:R-:W-:Y:S01]  /*192610*/  VIADD R22, R23, UR24 ;  /* 0x0000001817167c36 */ /* 0x000fe20008000000 */
[----:B------:R-:W-:Y:S01]  /*192620*/  LOP3.LUT R11, R11, 0xffffffdf, RZ, 0xc0, !PT ;  /* 0xffffffdf0b0b7812 */ /* 0x000fe200078ec0ff */
[----:B------:R-:W-:Y:S01]  /*192630*/  ULDC UR24, c[0x0][0x248] ;  /* 0x0000920000187ab9 */ /* 0x000fe20000000800 */
[----:B------:R-:W-:-:S02]  /*192640*/  ULDC UR49, c[0x0][0x228] ;  /* 0x00008a0000317ab9 */ /* 0x000fc40000000800 */
[----:B------:R-:W-:-:S04]  /*192650*/  @P1 LOP3.LUT R11, R11, 0x20, RZ, 0xfc, !PT ;  /* 0x000000200b0b1812 */ /* 0x000fc800078efcff */
[----:B------:R-:W-:-:S04]  /*192660*/  LOP3.LUT R11, R11, 0xffffffef, RZ, 0xc0, !PT ;  /* 0xffffffef0b0b7812 */ /* 0x000fc800078ec0ff */
[----:B------:R-:W-:Y:S02]  /*192670*/  @P0 LOP3.LUT R11, R11, 0x10, RZ, 0xfc, !PT ;  /* 0x000000100b0b0812 */ /* 0x000fe400078efcff */
[----:B------:R-:W-:-:S04]  /*192680*/  ISETP.GE.AND P0, PT, R0, UR25, PT ;  /* 0x0000001900007c0c */ /* 0x000fc8000bf06270 */
[----:B------:R-:W-:Y:S02]  /*192690*/  ISETP.LT.AND P1, PT, R57, UR30, !P0 ;  /* 0x0000001e39007c0c */ /* 0x000fe4000c721270 */
[----:B------:R-:W-:Y:S02]  /*1926a0*/  ISETP.LT.AND P3, PT, R55, UR60, !P0 ;  /* 0x0000003c37007c0c */ /* 0x000fe4000c761270 */
[----:B------:R-:W-:Y:S01]  /*1926b0*/  LOP3.LUT R11, R11, 0xfffffffe, RZ, 0xc0, !PT ;  /* 0xfffffffe0b0b7812 */ /* 0x000fe200078ec0ff */
[C---:B------:R-:W-:Y:S01]  /*1926c0*/  VIADD R0, R15.reuse, 0xb3 ;  /* 0x000000b30f007836 */ /* 0x040fe20000000000 */
[----:B------:R-:W-:Y:S01]  /*1926d0*/  ISETP.LT.AND P2, PT, R56, UR59, !P0 ;  /* 0x0000003b38007c0c */ /* 0x000fe2000c741270 */
[----:B------:R-:W-:Y:S01]  /*1926e0*/  VIADD R21, R22, UR24 ;  /* 0x0000001816157c36 */ /* 0x000fe20008000000 */
[----:B------:R-:W-:Y:S01]  /*1926f0*/  ULDC.64 UR24, c[0x0][0x228] ;  /* 0x00008a0000187ab9 */ /* 0x000fe20000000a00 */
[C---:B------:R-:W-:Y:S01]  /*192700*/  VIADD R47, R15.reuse, 0xd6 ;  /* 0x000000d60f2f7836 */ /* 0x040fe20000000000 */
[----:B------:R-:W-:Y:S01]  /*192710*/  ULDC UR59, c[0x0][0x248] ;  /* 0x00009200003b7ab9 */ /* 0x000fe20000000800 */
[----:B------:R-:W-:Y:S01]  /*192720*/  VIADD R48, R15, 0xac ;  /* 0x000000ac0f307836 */ /* 0x000fe20000000000 */
[----:B------:R-:W-:Y:S01]  /*192730*/  ULDC UR60, c[0x0][0x248] ;  /* 0x00009200003c7ab9 */ /* 0x000fe20000000800 */
[----:B------:R-:W-:-:S04]  /*192740*/  @P1 LOP3.LUT R11, R11, 0x1, RZ, 0xfc, !PT ;  /* 0x000000010b0b1812 */ /* 0x000fc800078efcff */
[----:B------:R-:W-:-:S04]  /*192750*/  LOP3.LUT R11, R11, 0xfffffff7, RZ, 0xc0, !PT ;  /* 0xfffffff70b0b7812 */ /* 0x000fc800078ec0ff */
[----:B------:R-:W-:Y:S02]  /*192760*/  @P3 LOP3.LUT R11, R11, 0x8, RZ, 0xfc, !PT ;  /* 0x000000080b0b3812 */ /* 0x000fe400078efcff */
[----:B------:R-:W-:Y:S01]  /*192770*/  ISETP.LT.AND P3, PT, R49, UR50, !P0 ;  /* 0x0000003231007c0c */ /* 0x000fe2000c761270 */
[----:B------:R-:W-:Y:S01]  /*192780*/  VIADD R20, R21, UR42 ;  /* 0x0000002a15147c36 */ /* 0x000fe20008000000 */
[----:B------:R-:W-:Y:S01]  /*192790*/  ISETP.LT.AND P1, PT, R52, UR27, !P0 ;  /* 0x0000001b34007c0c */ /* 0x000fe2000c721270 */
[----:B------:R-:W-:Y:S01]  /*1927a0*/  ULDC UR50, c[0x0][0x228] ;  /* 0x00008a0000327ab9 */ /* 0x000fe20000000800 */
[----:B------:R-:W-:Y:S01]  /*1927b0*/  LOP3.LUT R11, R11, 0xfffffffb, RZ, 0xc0, !PT ;  /* 0xfffffffb0b0b7812 */ /* 0x000fe200078ec0ff */
[----:B------:R-:W-:-:S03]  /*1927c0*/  ULDC UR27, c[0x0][0x228] ;  /* 0x00008a00001b7ab9 */ /* 0x000fc60000000800 */
        /* <DEDUP_REMOVED lines=22> */
[----:B------:R-:W-:-:S10]  /*192930*/  ULDC UR38, c[0x0][0x228] ;  /* 0x00008a0000267ab9 */ /* 0x000fd40000000800 */
        /* <DEDUP_REMOVED lines=27> */
[----:B------:R-:W-:Y:S01]  /*192af0*/  ISETP.GE.AND P0, PT, R0, UR41, PT ;  /* 0x0000002900007c0c */ /* 0x000fe2000bf06270 */
[----:B------:R-:W-:-:S03]  /*192b00*/  ULDC.64 UR40, c[0x0][0x228] ;  /* 0x00008a0000287ab9 */ /* 0x000fc60000000a00 */
        /* <DEDUP_REMOVED lines=31> */
[----:B------:R-:W-:Y:S01]  /*192d00*/  ISETP.GE.AND P0, PT, R13, UR31, PT ;  /* 0x0000001f0d007c0c */ /* 0x000fe2000bf06270 */
[----:B------:R-:W-:-:S03]  /*192d10*/  ULDC UR31, c[0x0][0x228] ;  /* 0x00008a00001f7ab9 */ /* 0x000fc60000000800 */
[----:B------:R-:W-:Y:S01]  /*192d20*/  ISETP.LT.AND P2, PT, R57, UR38, !P0 ;  /* 0x0000002639007c0c */ /* 0x000fe2000c741270 */
[----:B------:R-:W-:Y:S01]  /*192d30*/  ULDC UR38, c[0x0][0x228] ;  /* 0x00008a0000267ab9 */ /* 0x000fe20000000800 */
[----:B------:R-:W-:Y:S01]  /*192d40*/  ISETP.LT.AND P1, PT, R55, UR30, !P0 ;  /* 0x0000001e37007c0c */ /* 0x000fe2000c721270 */
[----:B------:R-:W-:Y:S01]  /*192d50*/  ULDC UR30, c[0x0][0x228] ;  /* 0x00008a00001e7ab9 */ /* 0x000fe20000000800 */
[----:B------:R-:W-:-:S09]  /*192d60*/  LOP3.LUT R12, R12, 0xfffffeff, RZ, 0xc0, !PT ;  /* 0xfffffeff0c0c7812 */ /* 0x000fd200078ec0ff */
[----:B------:R-:W-:-:S04]  /*192d70*/  @P2 LOP3.LUT R12, R12, 0x100, RZ, 0xfc, !PT ;  /* 0x000001000c0c2812 */ /* 0x000fc800078efcff */
[----:B------:R-:W-:-:S04]  /*192d80*/  LOP3.LUT R12, R12, 0xfffff7ff, RZ, 0xc0, !PT ;  /* 0xfffff7ff0c0c7812 */ /* 0x000fc800078ec0ff */
[----:B------:R-:W-:Y:S02]  /*192d90*/  @P1 LOP3.LUT R12, R12, 0x800, RZ, 0xfc, !PT ;  /* 0x000008000c0c1812 */ /* 0x000fe400078efcff */
[----:B------:R-:W-:Y:S01]  /*192da0*/  ISETP.LT.AND P1, PT, R56, UR61, !P0 ;  /* 0x0000003d38007c0c */ /* 0x000fe2000c721270 */
[----:B------:R-:W-:Y:S01]  /*192db0*/  ULDC UR61, c[0x0][0x228] ;  /* 0x00008a00003d7ab9 */ /* 0x000fe20000000800 */
[----:B------:R-:W-:Y:S02]  /*192dc0*/  ISETP.LT.AND P2, PT, R52, UR38, !P0 ;  /* 0x0000002634007c0c */ /* 0x000fe4000c741270 */
[----:B------:R-:W-:-:S09]  /*192dd0*/  LOP3.LUT R12, R12, 0xfffffbff, RZ, 0xc0, !PT ;  /* 0xfffffbff0c0c7812 */ /* 0x000fd200078ec0ff */
[----:B------:R-:W-:Y:S02]  /*192de0*/  @P1 LOP3.LUT R12, R12, 0x400, RZ, 0xfc, !PT ;  /* 0x000004000c0c1812 */ /* 0x000fe400078efcff */
[----:B------:R-:W-:Y:S02]  /*192df0*/  ISETP.LT.AND P1, PT, R49, UR31, !P0 ;  /* 0x0000001f31007c0c */ /* 0x000fe4000c721270 */
[----:B------:R-:W-:-:S04]  /*192e00*/  LOP3.LUT R12, R12, 0xfffffdff, RZ, 0xc0, !PT ;  /* 0xfffffdff0c0c7812 */ /* 0x000fc800078ec0ff */
        /* <DEDUP_REMOVED lines=8> */
[----:B------:R-:W-:Y:S02]  /*192e90*/  LOP3.LUT R12, R12, 0xffffffdf, RZ, 0xc0, !PT ;  /* 0xffffffdf0c0c7812 */ /* 0x000fe400078ec0ff */
[----:B------:R-:W-:Y:S02]  /*192ea0*/  ISETP.GE.AND P0, PT, R14, UR39, PT ;  /* 0x000000270e007c0c */ /* 0x000fe4000bf06270 */
[----:B------:R-:W-:Y:S02]  /*192eb0*/  @P2 LOP3.LUT R12, R12, 0x20, RZ, 0xfc, !PT ;  /* 0x000000200c0c2812 */ /* 0x000fe400078efcff */
[----:B------:R-:W-:-:S02]  /*192ec0*/  ISETP.LT.AND P2, PT, R57, UR40, !P0 ;  /* 0x0000002839007c0c */ /* 0x000fc4000c741270 */
        /* <DEDUP_REMOVED lines=9> */
[----:B------:R-:W-:Y:S02]  /*192f60*/  ISETP.LT.AND P2, PT, R52, UR12, !P0 ;  /* 0x0000000c34007c0c */ /* 0x000fe4000c741270 */
[----:B------:R-:W-:-:S04]  /*192f70*/  LOP3.LUT R12, R12, 0xfffffffb, RZ, 0xc0, !PT ;  /* 0xfffffffb0c0c7812 */ /* 0x000fc800078ec0ff */
[----:B------:R-:W-:Y:S02]  /*192f80*/  @P3 LOP3.LUT R12, R12, 0x4, RZ, 0xfc, !PT ;  /* 0x000000040c0c3812 */ /* 0x000fe400078efcff */
[----:B------:R-:W-:Y:S02]  /*192f90*/  ISETP.LT.AND P3, PT, R51, UR10, !P0 ;  /* 0x0000000a33007c0c */ /* 0x000fe4000c761270 */
[----:B------:R-:W-:Y:S02]  /*192fa0*/  LOP3.LUT R12, R12, 0xfffffffd, RZ, 0xc0, !PT ;  /* 0xfffffffd0c0c7812 */ /* 0x000fe400078ec0ff */
[----:B------:R-:W-:Y:S02]  /*192fb0*/  @P1 LOP3.LUT R2, R2, 0x80000000, RZ, 0xfc, !PT ;  /* 0x8000000002021812 */ /* 0x000fe400078efcff */
[----:B------:R-:W-:Y:S02]  /*192fc0*/  @P2 LOP3.LUT R12, R12, 0x2, RZ, 0xfc, !PT ;  /* 0x000000020c0c2812 */ /* 0x000fe400078efcff */
[----:B------:R-:W-:-:S02]  /*192fd0*/  ISETP.LT.AND P2, PT, R16, UR8, !P0 ;  /* 0x0000000810007c0c */ /* 0x000fc4000c741270 */
        /* <DEDUP_REMOVED lines=55> */
[----:B------:R-:W-:Y:S02]  /*193350*/  ISETP.GE.AND P0, PT, R19, UR45, PT ;  /* 0x0000002d13007c0c */ /* 0x000fe4000bf06270 */
[----:B------:R-:W-:-:S04]  /*193360*/  LOP3.LUT R2, R2, 0xffffefff, RZ, 0xc0, !PT ;  /* 0xffffefff02027812 */ /* 0x000fc800078ec0ff */
[----:B------:R-:W-:Y:S02]  /*193370*/  @P1 LOP3.LUT R2, R2, 0x1000, RZ, 0xfc, !PT ;  /* 0x0000100002021812 */ /* 0x000fe400078efcff */
[----:B------:R-:W-:Y:S02]  /*193380*/  ISETP.LT.AND P1, PT, R57, UR46, !P0 ;  /* 0x0000002e39007c0c */ /* 0x000fe4000c721270 */
[----:B------:R-:W-:Y:S01]  /*193390*/  ISETP.LT.AND P3, PT, R55, UR15, !P0 ;  /* 0x0000000f37007c0c */ /* 0x000fe2000c761270 */
[----:B------:R-:W-:Y:S01]  /*1933a0*/  VIADD R14, R15, UR57 ;  /* 0x000000390f0e7c36 */ /* 0x000fe20008000000 */
[----:B------:R-:W-:Y:S01]  /*1933b0*/  LOP3.LUT R2, R2, 0xffffffbf, RZ, 0xc0, !PT ;  /* 0xffffffbf02027812 */ /* 0x000fe200078ec0ff */
[----:B------:R-:W2:Y:S01]  /*1933c0*/  LDL.LU R57, [R1+0x8388] ;  /* 0x0083880001397983 */ /* 0x000ea20000300800 */
[----:B------:R-:W-:-:S07]  /*1933d0*/  ISETP.LT.AND P2, PT, R56, UR17, !P0 ;  /* 0x0000001138007c0c */ /* 0x000fce000c741270 */
[----:B------:R-:W-:-:S04]  /*1933e0*/  @P1 LOP3.LUT R2, R2, 0x40, RZ, 0xfc, !PT ;  /* 0x0000004002021812 */ /* 0x000fc800078efcff */
[----:B------:R-:W-:-:S04]  /*1933f0*/  LOP3.LUT R2, R2, 0xfffff7ff, RZ, 0xc0, !PT ;  /* 0xfffff7ff02027812 */ /* 0x000fc800078ec0ff */
[----:B------:R-:W-:Y:S02]  /*193400*/  @P3 LOP3.LUT R2, R2, 0x800, RZ, 0xfc, !PT ;  /* 0x0000080002023812 */ /* 0x000fe400078efcff */
[----:B------:R-:W-:Y:S02]  /*193410*/  ISETP.LT.AND P1, PT, R52, UR37, !P0 ;  /* 0x0000002534007c0c */ /* 0x000fe4000c721270 */
[----:B------:R-:W-:Y:S01]  /*193420*/  LOP3.LUT R2, R2, 0xfffffeff, RZ, 0xc0, !PT ;  /* 0xfffffeff02027812 */ /* 0x000fe200078ec0ff */
[----:B------:R-:W-:Y:S01]  /*193430*/  VIADD R13, R14, UR58 ;  /* 0x0000003a0e0d7c36 */ /* 0x000fe20008000000 */
[----:B------:R-:W-:Y:S01]  /*193440*/  ISETP.LT.AND P3, PT, R49, UR48, !P0 ;  /* 0x0000003031007c0c */ /* 0x000fe2000c761270 */
[----:B------:R-:W3:Y:S01]  /*193450*/  LDL.LU R52, [R1+0x8384] ;  /* 0x0083840001347983 */ /* 0x000ee20000300800 */
[----:B------:R-:W-:-:S04]  /*193460*/  @P2 LOP3.LUT R2, R2, 0x100, RZ, 0xfc, !PT ;  /* 0x0000010002022812 */ /* 0x000fc800078efcff */
        /* <DEDUP_REMOVED lines=12> */
[----:B------:R-:W-:Y:S02]  /*193530*/  LOP3.LUT R2, R2, 0xfffffffb, RZ, 0xc0, !PT ;  /* 0xfffffffb02027812 */ /* 0x000fe400078ec0ff */
[----:B------:R-:W-:Y:S02]  /*193540*/  ISETP.LT.AND P6, PT, R16, UR32, !P1 ;  /* 0x0000002010007c0c */ /* 0x000fe4000cfc1270 */
[----:B------:R-:W-:-:S04]  /*193550*/  @P0 LOP3.LUT R2, R2, 0x4, RZ, 0xfc, !PT ;  /* 0x0000000402020812 */ /* 0x000fc800078efcff */
[----:B------:R-:W-:-:S07]  /*193560*/  LOP3.LUT R2, R2, 0xfffffbff, RZ, 0xc0, !PT ;  /* 0xfffffbff02027812 */ /* 0x000fce00078ec0ff */
[----:B------:R-:W-:Y:S02]  /*193570*/  @P6 LOP3.LUT R2, R2, 0x400, RZ, 0xfc, !PT ;  /* 0x0000040002026812 */ /* 0x000fe400078efcff */
[----:B------:R-:W-:Y:S02]  /*193580*/  ISETP.LT.AND P6, PT, R58, UR51, !P1 ;  /* 0x000000333a007c0c */ /* 0x000fe4000cfc1270 */
[----:B------:R-:W-:Y:S02]  /*193590*/  LOP3.LUT R2, R2, 0xfffffdff, RZ, 0xc0, !PT ;  /* 0xfffffdff02027812 */ /* 0x000fe400078ec0ff */
[----:B------:R-:W-:Y:S01]  /*1935a0*/  ISETP.GE.AND P0, PT, R48, UR47, PT ;  /* 0x0000002f30007c0c */ /* 0x000fe2000bf06270 */
[----:B------:R-:W-:-:S08]  /*1935b0*/  VIADD R0, R13, UR59 ;  /* 0x0000003b0d007c36 */ /* 0x000fd00008000000 */
[----:B------:R-:W-:Y:S02]  /*1935c0*/  @P6 LOP3.LUT R2, R2, 0x200, RZ, 0xfc, !PT ;  /* 0x0000020002026812 */ /* 0x000fe400078efcff */
[----:B------:R-:W-:Y:S01]  /*1935d0*/  ISETP.LT.AND P6, PT, R55, UR50, !P0 ;  /* 0x0000003237007c0c */ /* 0x000fe2000c7c1270 */
[----:B------:R-:W-:Y:S01]  /*1935e0*/  VIADD R17, R0, UR60 ;  /* 0x0000003c00117c36 */ /* 0x000fe20008000000 */
[----:B------:R-:W-:Y:S02]  /*1935f0*/  LOP3.LUT R2, R2, 0xfffffffd, RZ, 0xc0, !PT ;  /* 0xfffffffd02027812 */ /* 0x000fe400078ec0ff */
[----:B------:R-:W-:Y:S02]  /*193600*/  ISETP.GE.AND P4, PT, R51, UR34, PT ;  /* 0x0000002233007c0c */ /* 0x000fe4000bf86270 */
[----:B------:R-:W-:Y:S01]  /*193610*/  STL [R1+0x210], R17 ;  /* 0x0002101101007387 */ /* 0x000fe20000100800 */
[----:B------:R-:W-:Y:S02]  /*193620*/  ISETP.GE.AND P5, PT, R16, UR24, PT ;  /* 0x0000001810007c0c */ /* 0x000fe4000bfa6270 */
[----:B------:R-:W-:Y:S01]  /*193630*/  ISETP.GE.AND P2, PT, R58, UR36, PT ;  /* 0x000000243a007c0c */ /* 0x000fe2000bf46270 */
[----:B------:R-:W4:Y:S03]  /*193640*/  LDL.LU R51, [R1+0x8380] ;  /* 0x0083800001337983 */ /* 0x000f260000300800 */
[----:B------:R-:W-:Y:S01]  /*193650*/  @P6 LOP3.LUT R2, R2, 0x2, RZ, 0xfc, !PT ;  /* 0x0000000202026812 */ /* 0x000fe200078efcff */
[----:B------:R-:W2:Y:S01]  /*193660*/  LDL.LU R16, [R1+0x837c] ;  /* 0x00837c0001107983 */ /* 0x000ea20000300800 */
[----:B------:R-:W-:-:S03]  /*193670*/  ISETP.LT.AND P6, PT, R56, UR27, !P0 ;  /* 0x0000001b38007c0c */ /* 0x000fc6000c7c1270 */
[----:B------:R-:W3:Y:S04]  /*193680*/  LDL.LU R58, [R1+0x8378] ;  /* 0x00837800013a7983 */ /* 0x000ee80000300800 */
[----:B------:R-:W3:Y:S04]  /*193690*/  LDL.LU R55, [R1+0x8374] ;  /* 0x0083740001377983 */ /* 0x000ee80000300800 */
[----:B------:R-:W4:Y:S01]  /*1936a0*/  LDL.LU R56, [R1+0x8370] ;  /* 0x0083700001387983 */ /* 0x000f220000300800 */
[----:B------:R-:W-:Y:S02]  /*1936b0*/  LOP3.LUT R2, R2, 0xfffffffe, RZ, 0xc0, !PT ;  /* 0xfffffffe02027812 */ /* 0x000fe400078ec0ff */
[----:B------:R-:W-:-:S02]  /*1936c0*/  ISETP.GE.AND P3, PT, R49, UR52, PT ;  /* 0x0000003431007c0c */ /* 0x000fc4000bf66270 */
[----:B------:R-:W-:Y:S01]  /*1936d0*/  @P6 LOP3.LUT R2, R2, 0x1, RZ, 0xfc, !PT ;  /* 0x0000000102026812 */ /* 0x000fe200078efcff */
[----:B------:R-:W-:Y:S01]  /*1936e0*/  STL.64 [R1+0x8a88], R38 ;  /* 0x008a882601007387 */ /* 0x000fe20000100a00 */
[----:B------:R-:W-:Y:S01]  /*1936f0*/  ULDC.64 UR4, c[0x0][0x220] ;  /* 0x0000880000047ab9 */ /* 0x000fe20000000a00 */
[----:B------:R-:W-:Y:S01]  /*193700*/  ULDC UR6, c[0x0][0x228] ;  /* 0x00008a0000067ab9 */ /* 0x000fe20000000800 */
[----:B------:R-:W-:Y:S01]  /*193710*/  ULDC UR7, c[0x0][0x228] ;  /* 0x00008a0000077ab9 */ /* 0x000fe20000000800 */
[----:B------:R-:W-:Y:S01]  /*193720*/  STL.64 [R1+0x8a80], R36 ;  /* 0x008a802401007387 */ /* 0x000fe20000100a00 */
[----:B------:R-:W-:Y:S01]  /*193730*/  ULDC UR52, c[0x0][0x228] ;  /* 0x00008a0000347ab9 */ /* 0x000fe20000000800 */
        /* <DEDUP_REMOVED lines=38> */
[----:B------:R-:W-:Y:S01]  /*1939a0*/  STL [R1+0x8398], R12 ;  /* 0x0083980c01007387 */ /* 0x000fe20000100800 */
        /* <DEDUP_REMOVED lines=21> */
[----:B0-----:R-:W3:Y:S01]  /*193b00*/  LDL.LU R8, [R1+0x1bc] ;  /* 0x0001bc0001087983 */ /* 0x001ee20000300800 */
[----:B------:R-:W-:Y:S01]  /*193b10*/  ULDC UR42, c[0x0][0x228] ;  /* 0x00008a00002a7ab9 */ /* 0x000fe20000000800 */
[----:B------:R-:W-:Y:S01]  /*193b20*/  ULDC UR41, c[0x0][0x228] ;  /* 0x00008a0000297ab9 */ /* 0x000fe20000000800 */
[----:B------:R-:W-:Y:S01]  /*193b30*/  ULDC UR43, c[0x0][0x228] ;  /* 0x00008a00002b7ab9 */ /* 0x000fe20000000800 */
[----:B------:R-:W3:Y:S01]  /*193b40*/  LDL R17, [R1+0x158] ;  /* 0x0001580001117983 */ /* 0x000ee20000100800 */
[----:B------:R-:W-:-:S03]  /*193b50*/  ULDC UR53, c[0x0][0x228] ;  /* 0x00008a0000357ab9 */ /* 0x000fc60000000800 */
[----:B------:R-:W3:Y:S04]  /*193b60*/  LDL R18, [R1+0x3c] ;  /* 0x00003c0001127983 */ /* 0x000ee80000100800 */
[----:B------:R-:W3:Y:S04]  /*193b70*/  LDL.LU R19, [R1+0x64] ;  /* 0x0000640001137983 */ /* 0x000ee80000300800 */
[----:B------:R-:W3:Y:S04]  /*193b80*/  LDL.LU R47, [R1+0x6c] ;  /* 0x00006c00012f7983 */ /* 0x000ee80000300800 */
[----:B------:R-:W3:Y:S04]  /*193b90*/  LDL R48, [R1+0x68] ;  /* 0x0000680001307983 */ /* 0x000ee80000100800 */
        /* <DEDUP_REMOVED lines=9> */
[----:B------:R-:W3:Y:S04]  /*193c30*/  LDL.LU R14, [R1+0x19c] ;  /* 0x00019c00010e7983 */ /* 0x000ee80000300800 */
[----:B------:R-:W3:Y:S04]  /*193c40*/  LDL R31, [R1+0x1b0] ;  /* 0x0001b000011f7983 */ /* 0x000ee80000100800 */
[----:B------:R-:W3:Y:S04]  /*193c50*/  LDL.LU R35, [R1+0x1a4] ;  /* 0x0001a40001237983 */ /* 0x000ee80000300800 */
[----:B------:R-:W3:Y:S04]  /*193c60*/  LDL.LU R34, [R1+0x1b8] ;  /* 0x0001b80001227983 */ /* 0x000ee80000300800 */
[----:B------:R-:W3:Y:S04]  /*193c70*/  LDL R33, [R1+0x180] ;  /* 0x0001800001217983 */ /* 0x000ee80000100800 */
[----:B------:R-:W3:Y:S04]  /*193c80*/  LDL.LU R26, [R1+0x170] ;  /* 0x00017000011a7983 */ /* 0x000ee80000300800 */
[----:B------:R-:W3:Y:S04]  /*193c90*/  LDL R30, [R1+0x17c] ;  /* 0x00017c00011e7983 */ /* 0x000ee80000100800 */
[----:B------:R-:W3:Y:S04]  /*193ca0*/  LDL R32, [R1+0x14c] ;  /* 0x00014c0001207983 */ /* 0x000ee80000100800 */
[----:B------:R-:W3:Y:S04]  /*193cb0*/  LDL R24, [R1+0x16c] ;  /* 0x00016c0001187983 */ /* 0x000ee80000100800 */
[----:B------:R-:W3:Y:S04]  /*193cc0*/  LDL R25, [R1+0x184] ;  /* 0x0001840001197983 */ /* 0x000ee80000100800 */
[----:B------:R-:W3:Y:S04]  /*193cd0*/  LDL R29, [R1+0x188] ;  /* 0x00018800011d7983 */ /* 0x000ee80000100800 */
[----:B------:R-:W3:Y:S01]  /*193ce0*/  LDL.LU R20, [R1+0x174] ;  /* 0x0001740001147983 */ /* 0x000ee20000300800 */
[----:B------:R-:W-:-:S02]  /*193cf0*/  IMAD.MOV.U32 R22, RZ, RZ, R50 ;  /* 0x000000ffff167224 */ /* 0x000fc400078e0032 */
[----:B----4-:R-:W-:Y:S01]  /*193d00*/  IMAD.MOV.U32 R15, RZ, RZ, R56 ;  /* 0x000000ffff0f7224 */ /* 0x010fe200078e0038 */
[----:B------:R-:W-:Y:S04]  /*193d10*/  STL [R1+0x8384], R7 ;  /* 0x0083840701007387 */ /* 0x000fe80000100800 */
[----:B------:R-:W-:Y:S04]  /*193d20*/  STL [R1+0x8380], R6 ;  /* 0x0083800601007387 */ /* 0x000fe80000100800 */
[----:B------:R-:W-:Y:S04]  /*193d30*/  STL [R1+0x837c], R5 ;  /* 0x00837c0501007387 */ /* 0x000fe80000100800 */
[----:B------:R-:W-:Y:S04]  /*193d40*/  STL [R1+0x8378], R4 ;  /* 0x0083780401007387 */ /* 0x000fe80000100800 */
[----:B------:R0:W-:Y:S04]  /*193d50*/  STL [R1+0x8374], R3 ;  /* 0x0083740301007387 */ /* 0x0001e80000100800 */
[----:B0-----:R-:W4:Y:S04]  /*193d60*/  LDL R3, [R1+0x38e0] ;  /* 0x0038e00001037983 */ /* 0x001f280000100800 */
[----:B------:R0:W-:Y:S04]  /*193d70*/  STL [R1+0x8370], R2 ;  /* 0x0083700201007387 */ /* 0x0001e80000100800 */
[----:B0-----:R-:W4:Y:S01]  /*193d80*/  LDL R2, [R1+0x38e4] ;  /* 0x0038e40001027983 */ /* 0x001f220000100800 */
[----:B------:R-:W-:-:S04]  /*193d90*/  IADD3 R50, P6, R51, UR4, RZ ;  /* 0x0000000433327c10 */ /* 0x000fc8000ffde0ff */
[----:B------:R-:W-:Y:S01]  /*193da0*/  LEA.HI.X.SX32 R51, R51, UR5, 0x1, P6 ;  /* 0x0000000533337c11 */ /* 0x000fe2000b0f0eff */
[----:B------:R-:W-:Y:S02]  /*193db0*/  ULDC.64 UR4, c[0x0][0x220] ;  /* 0x0000880000047ab9 */ /* 0x000fe40000000a00 */
[C---:B--2---:R-:W-:Y:S01]  /*193dc0*/  IADD3 R56, P6, R16.reuse, UR4, RZ ;  /* 0x0000000410387c10 */ /* 0x044fe2000ffde0ff */
[----:B------:R-:W-:Y:S02]  /*193dd0*/  ULDC UR4, c[0x0][0x244] ;  /* 0x0000910000047ab9 */ /* 0x000fe40000000800 */
[----:B------:R-:W-:Y:S01]  /*193de0*/  IMAD R49, R49, UR4, RZ ;  /* 0x0000000431317c24 */ /* 0x000fe2000f8e02ff */
[----:B------:R-:W-:Y:S01]  /*193df0*/  LEA.HI.X.SX32 R16, R16, UR5, 0x1, P6 ;  /* 0x0000000510107c11 */ /* 0x000fe2000b0f0eff */
[----:B------:R-:W-:Y:S01]  /*193e00*/  ULDC.64 UR4, c[0x0][0x220] ;  /* 0x0000880000047ab9 */ /* 0x000fe20000000a00 */
[----:B---3--:R-:W-:Y:S02]  /*193e10*/  IMAD.MOV.U32 R10, RZ, RZ, R17 ;  /* 0x000000ffff0a7224 */ /* 0x008fe400078e0011 */
[----:B------:R-:W-:-:S02]  /*193e20*/  IMAD.MOV.U32 R9, RZ, RZ, R19 ;  /* 0x000000ffff097224 */ /* 0x000fc400078e0013 */
[----:B------:R-:W-:Y:S02]  /*193e30*/  IMAD.MOV.U32 R7, RZ, RZ, R23 ;  /* 0x000000ffff077224 */ /* 0x000fe400078e0017 */
[----:B------:R-:W-:Y:S02]  /*193e40*/  IMAD.MOV.U32 R23, RZ, RZ, R37 ;  /* 0x000000ffff177224 */ /* 0x000fe400078e0025 */
[----:B------:R-:W-:Y:S02]  /*193e50*/  IMAD.MOV.U32 R11, RZ, RZ, R21 ;  /* 0x000000ffff0b7224 */ /* 0x000fe400078e0015 */
[----:B------:R-:W-:Y:S02]  /*193e60*/  IMAD.MOV.U32 R21, RZ, RZ, R47 ;  /* 0x000000ffff157224 */ /* 0x000fe400078e002f */
[----:B------:R-:W-:Y:S02]  /*193e70*/  IMAD.MOV.U32 R6, RZ, RZ, R12 ;  /* 0x000000ffff067224 */ /* 0x000fe400078e000c */
[----:B------:R-:W-:-:S02]  /*193e80*/  IMAD.MOV.U32 R4, RZ, RZ, R11 ;  /* 0x000000ffff047224 */ /* 0x000fc400078e000b */
[----:B------:R-:W-:Y:S02]  /*193e90*/  IMAD.MOV.U32 R12, RZ, RZ, R14 ;  /* 0x000000ffff0c7224 */ /* 0x000fe400078e000e */
[----:B------:R-:W-:Y:S02]  /*193ea0*/  IMAD.MOV.U32 R14, RZ, RZ, R36 ;  /* 0x000000ffff0e7224 */ /* 0x000fe400078e0024 */
[----:B------:R-:W-:Y:S01]  /*193eb0*/  IMAD.MOV.U32 R36, RZ, RZ, R48 ;  /* 0x000000ffff247224 */ /* 0x000fe200078e0030 */
[C---:B------:R-:W-:Y:S01]  /*193ec0*/  IADD3 R48, P6, R49.reuse, UR4, RZ ;  /* 0x0000000431307c10 */ /* 0x040fe2000ffde0ff */
[----:B------:R-:W-:Y:S01]  /*193ed0*/  ULDC UR4, c[0x0][0x244] ;  /* 0x0000910000047ab9 */ /* 0x000fe20000000800 */
[----:B------:R-:W-:Y:S02]  /*193ee0*/  IMAD.MOV.U32 R11, RZ, RZ, R58 ;  /* 0x000000ffff0b7224 */ /* 0x000fe400078e003a */
[----:B------:R-:W-:Y:S01]  /*193ef0*/  LEA.HI.X.SX32 R49, R49, UR5, 0x1, P6 ;  /* 0x0000000531317c11 */ /* 0x000fe2000b0f0eff */
[----:B------:R-:W0:Y:S01]  /*193f00*/  LDC R58, c[0x0][0x244] ;  /* 0x00009100ff3a7b82 */ /* 0x000e220000000800 */
[----:B------:R-:W-:-:S03]  /*193f10*/  IMAD.MOV.U32 R37, RZ, RZ, R18 ;  /* 0x000000ffff257224 */ /* 0x000fc600078e0012 */
[----:B------:R-:W-:Y:S01]  /*193f20*/  STL.64 [R1+0x84e8], R48 ;  /* 0x0084e83001007387 */ /* 0x000fe20000100a00 */
[----:B------:R-:W-:Y:S02]  /*193f30*/  IMAD.MOV.U32 R5, RZ, RZ, R20 ;  /* 0x000000ffff057224 */ /* 0x000fe400078e0014 */
[----:B------:R-:W-:Y:S02]  /*193f40*/  IMAD.MOV.U32 R20, RZ, RZ, R24 ;  /* 0x000000ffff147224 */ /* 0x000fe400078e0018 */
[----:B------:R-:W-:Y:S02]  /*193f50*/  IMAD.MOV.U32 R24, RZ, RZ, R54 ;  /* 0x000000ffff187224 */ /* 0x000fe400078e0036 */
[----:B------:R-:W1:Y:S01]  /*193f60*/  LDC R54, c[0x0][0x244] ;  /* 0x00009100ff367b82 */ /* 0x000e620000000800 */
[----:B----4-:R-:W-:Y:S01]  /*193f70*/  IMAD R47, R3, UR4, RZ ;  /* 0x00000004032f7c24 */ /* 0x010fe2000f8e02ff */
[----:B------:R-:W-:Y:S01]  /*193f80*/  ULDC.64 UR4, c[0x0][0x220] ;  /* 0x0000880000047ab9 */ /* 0x000fe20000000a00 */
[----:B-1----:R-:W-:Y:S01]  /*193f90*/  IMAD R57, R54, 0x20, R57 ;  /* 0x0000002036397824 */ /* 0x002fe200078e0239 */
[----:B------:R-:W-:Y:S02]  /*193fa0*/  STL [R1+0x839c], R3 ;  /* 0x00839c0301007387 */ /* 0x000fe40000100800 */
[----:B------:R-:W-:Y:S01]  /*193fb0*/  IADD3 R19, P6, R47, UR4, RZ ;  /* 0x000000042f137c10 */ /* 0x000fe2000ffde0ff */
[----:B------:R-:W-:-:S03]  /*193fc0*/  ULDC UR4, c[0x0][0x244] ;  /* 0x0000910000047ab9 */ /* 0x000fc60000000800 */
[----:B------:R-:W-:Y:S01]  /*193fd0*/  LEA.HI.X.SX32 R47, R47, UR5, 0x1, P6 ;  /* 0x000000052f2f7c11 */ /* 0x000fe2000b0f0eff */
[----:B------:R-:W-:Y:S01]  /*193fe0*/  IMAD R18, R2, UR4, RZ ;  /* 0x0000000402127c24 */ /* 0x000fe2000f8e02ff */
[----:B------:R-:W-:-:S03]  /*193ff0*/  ULDC.64 UR4, c[0x0][0x220] ;  /* 0x0000880000047ab9 */ /* 0x000fc60000000a00 */
[----:B------:R-:W-:Y:S01]  /*194000*/  STL [R1+0x8500], R47 ;  /* 0x0085002f01007387 */ /* 0x000fe20000100800 */
[----:B------:R-:W-:-:S03]  /*194010*/  IADD3 R17, P6, R18, UR4, RZ ;  /* 0x0000000412117c10 */ /* 0x000fc6000ffde0ff */
[----:B------:R-:W-:Y:S01]  /*194020*/  STL [R1+0x83a8], R2 ;  /* 0x0083a80201007387 */ /* 0x000fe20000100800 */
[----:B------:R-:W-:Y:S01]  /*194030*/  LEA.HI.X.SX32 R18, R18, UR5, 0x1, P6 ;  /* 0x0000000512127c11 */ /* 0x000fe2000b0f0eff */
[----:B------:R-:W-:Y:S02]  /*194040*/  ULDC.64 UR4, c[0x0][0x220] ;  /* 0x0000880000047ab9 */ /* 0x000fe40000000a00 */
[----:B------:R-:W-:Y:S01]  /*194050*/  STL [R1+0x8504], R17 ;  /* 0x0085041101007387 */ /* 0x000fe20000100800 */
[----:B------:R-:W-:-:S03]  /*194060*/  IADD3 R54, P6, R57, UR4, RZ ;  /* 0x0000000439367c10 */ /* 0x000fc6000ffde0ff */
[----:B------:R1:W-:Y:S02]  /*194070*/  STL.64 [R1+0x84f0], R18 ;  /* 0x0084f01201007387 */ /* 0x0003e40000100a00 */
[----:B-1----:R-:W-:Y:S02]  /*194080*/  IMAD.MOV.U32 R19, RZ, RZ, R7 ;  /* 0x000000ffff137224 */ /* 0x002fe400078e0007 */
[----:B------:R-:W-:Y:S02]  /*194090*/  IMAD.MOV.U32 R7, RZ, RZ, R26 ;  /* 0x000000ffff077224 */ /* 0x000fe400078e001a */
[----:B------:R-:W-:Y:S01]  /*1940a0*/  IMAD.MOV.U32 R26, RZ, RZ, R55 ;  /* 0x000000ffff1a7224 */ /* 0x000fe200078e0037 */
[----:B------:R-:W-:Y:S01]  /*1940b0*/  LEA.HI.X.SX32 R55, R57, UR5, 0x1, P6 ;  /* 0x0000000539377c11 */ /* 0x000fe2000b0f0eff */
[----:B0-----:R-:W-:Y:S01]  /*1940c0*/  IMAD R57, R58, 0x20, R57 ;  /* 0x000000203a397824 */ /* 0x001fe200078e0239 */
[----:B------:R-:W-:-:S03]  /*1940d0*/  ULDC.64 UR4, c[0x0][0x220] ;  /* 0x0000880000047ab9 */ /* 0x000fc60000000a00 */
[----:B------:R-:W-:Y:S01]  /*1940e0*/  STL.64 [R1+0x8678], R54 ;  /* 0x0086783601007387 */ /* 0x000fe20000100a00 */
[----:B------:R-:W-:-:S05]  /*1940f0*/  IADD3 R58, P6, R57, UR4, RZ ;  /* 0x00000004393a7c10 */ /* 0x000fca000ffde0ff */
[----:B------:R0:W-:Y:S04]  /*194100*/  STL [R1+0x85d0], R58 ;  /* 0x0085d03a01007387 */ /* 0x0001e80000100800 */
[----:B0-----:R-:W2:Y:S01]  /*194110*/  LDL R58, [R1+0x1b4] ;  /* 0x0001b400013a7983 */ /* 0x001ea20000100800 */
[----:B------:R-:W-:Y:S01]  /*194120*/  LEA.HI.X.SX32 R57, R57, UR5, 0x1, P6 ;  /* 0x0000000539397c11 */ /* 0x000fe2000b0f0eff */
[----:B------:R-:W-:Y:S01]  /*194130*/  IMAD.MOV.U32 R49, RZ, RZ, R9 ;  /* 0x000000ffff317224 */ /* 0x000fe200078e0009 */
[----:B------:R-:W-:Y:S01]  /*194140*/  SHF.R.S32.HI R17, RZ, 0x1f, R8 ;  /* 0x0000001fff117819 */ /* 0x000fe20000011408 */
[----:B------:R-:W-:Y:S01]  /*194150*/  IMAD.MOV.U32 R9, RZ, RZ, R14 ;  /* 0x000000ffff097224 */ /* 0x000fe200078e000e */
[----:B------:R-:W-:Y:S01]  /*194160*/  IADD3 R2, P6, R8, R52, RZ ;  /* 0x0000003408027210 */ /* 0x000fe20007fde0ff */
[----:B------:R-:W-:Y:S01]  /*194170*/  STL [R1+0x85d4], R57 ;  /* 0x0085d43901007387 */ /* 0x000fe20000100800 */
[----:B------:R-:W-:Y:S01]  /*194180*/  IMAD.MOV.U32 R14, RZ, RZ, R27 ;  /* 0x000000ffff0e7224 */ /* 0x000fe200078e001b */
[----:B------:R-:W-:Y:S01]  /*194190*/  SHF.R.S32.HI R27, RZ, 0x1f, R34 ;  /* 0x0000001fff1b7819 */ /* 0x000fe20000011422 */
[----:B------:R-:W-:Y:S01]  /*1941a0*/  IMAD.MOV.U32 R48, RZ, RZ, R7 ;  /* 0x000000ffff307224 */ /* 0x000fe200078e0007 */
[----:B------:R-:W-:Y:S01]  /*1941b0*/  ULDC.64 UR4, c[0x0][0x228] ;  /* 0x00008a0000047ab9 */ /* 0x000fe20000000a00 */
[----:B------:R-:W-:-:S05]  /*1941c0*/  IMAD.X R3, R17, 0x1, R53, P6 ;  /* 0x0000000111037824 */ /* 0x000fca00030e0635 */
[----:B------:R0:W-:Y:S04]  /*1941d0*/  STL.64 [R1+0x3668], R2 ;  /* 0x0036680201007387 */ /* 0x0001e80000100a00 */
[----:B------:R2:W-:Y:S01]  /*1941e0*/  STL [R1+0x8434], R8 ;  /* 0x0084340801007387 */ /* 0x0005e20000100800 */
[----:B0-----:R-:W-:-:S05]  /*1941f0*/  IADD3 R2, P6, R34, R52, RZ ;  /* 0x0000003422027210 */ /* 0x001fca0007fde0ff */
[----:B------:R-:W-:-:S05]  /*194200*/  IMAD.X R3, R27, 0x1, R53, P6 ;  /* 0x000000011b037824 */ /* 0x000fca00030e0635 */
[----:B------:R0:W-:Y:S01]  /*194210*/  STL.64 [R1+0x3650], R2 ;  /* 0x0036500201007387 */ /* 0x0001e20000100a00 */
[----:B------:R-:W-:Y:S02]  /*194220*/  SHF.R.S32.HI R17, RZ, 0x1f, R31 ;  /* 0x0000001fff117819 */ /* 0x000fe4000001141f */
[----:B------:R-:W-:Y:S02]  /*194230*/  SHF.R.S32.HI R57, RZ, 0x1f, R6 ;  /* 0x0000001fff397819 */ /* 0x000fe40000011406 */
[----:B--2---:R-:W-:Y:S01]  /*194240*/  SHF.R.S32.HI R8, RZ, 0x1f, R58 ;  /* 0x0000001fff087819 */ /* 0x004fe2000001143a */
[----:B------:R-:W-:Y:S01]  /*194250*/  STL [R1+0x86a0], R58 ;  /* 0x0086a03a01007387 */ /* 0x000fe20000100800 */
[----:B0-----:R-:W-:-:S05]  /*194260*/  IADD3 R2, P6, R58, R52, RZ ;  /* 0x000000343a027210 */ /* 0x001fca0007fde0ff */
[----:B------:R-:W-:-:S05]  /*194270*/  IMAD.X R3, R8, 0x1, R53, P6 ;  /* 0x0000000108037824 */ /* 0x000fca00030e0635 */
[----:B------:R0:W-:Y:S04]  /*194280*/  STL.64 [R1+0x3628], R2 ;  /* 0x0036280201007387 */ /* 0x0001e80000100a00 */
[----:B------:R1:W-:Y:S01]  /*194290*/  STL [R1+0x86b8], R8 ;  /* 0x0086b80801007387 */ /* 0x0003e20000100800 */
[----:B0-----:R-:W-:-:S03]  /*1942a0*/  IADD3 R2, P6, R31, R52, RZ ;  /* 0x000000341f027210 */ /* 0x001fc60007fde0ff */
[----:B-1----:R-:W2:Y:S02]  /*1942b0*/  LDL R8, [R1+0x194] ;  /* 0x0001940001087983 */ /* 0x002ea40000100800 */
[----:B------:R-:W-:-:S05]  /*1942c0*/  IMAD.X R3, R17, 0x1, R53, P6 ;  /* 0x0000000111037824 */ /* 0x000fca00030e0635 */
[----:B------:R0:W-:Y:S04]  /*1942d0*/  STL.64 [R1+0x3600], R2 ;  /* 0x0036000201007387 */ /* 0x0001e80000100a00 */
[----:B------:R-:W-:Y:S04]  /*1942e0*/  STL [R1+0x86c8], R6 ;  /* 0x0086c80601007387 */ /* 0x000fe80000100800 */
[----:B------:R-:W-:Y:S01]  /*1942f0*/  STL [R1+0x228], R57 ;  /* 0x0002283901007387 */ /* 0x000fe20000100800 */
[----:B0-----:R-:W-:-:S05]  /*194300*/  IADD3 R2, P6, R6, R52, RZ ;  /* 0x0000003406027210 */ /* 0x001fca0007fde0ff */
[----:B------:R-:W-:-:S05]  /*194310*/  IMAD.X R3, R57, 0x1, R53, P6 ;  /* 0x0000000139037824 */ /* 0x000fca00030e0635 */
[----:B------:R-:W-:Y:S04]  /*194320*/  STL.64 [R1+0x35d8], R2 ;  /* 0x0035d80201007387 */ /* 0x000fe80000100a00 */
[----:B------:R-:W3:Y:S04]  /*194330*/  LDL R47, [R1+0x1a0] ;  /* 0x0001a000012f7983 */ /* 0x000ee80000100800 */
[----:B------:R0:W-:Y:S04]  /*194340*/  STL [R1+0x86cc], R57 ;  /* 0x0086cc3901007387 */ /* 0x0001e80000100800 */
[----:B0-----:R-:W4:Y:S01]  /*194350*/  LDL R57, [R1+0x18c] ;  /* 0x00018c0001397983 */ /* 0x001f220000100800 */
[----:B------:R-:W-:Y:S01]  /*194360*/  SHF.R.S32.HI R6, RZ, 0x1f, R19 ;  /* 0x0000001fff067819 */ /* 0x000fe20000011413 */
[----:B------:R-:W-:Y:S01]  /*194370*/  IMAD.MOV.U32 R7, RZ, RZ, R26 ;  /* 0x000000ffff077224 */ /* 0x000fe200078e001a */
[----:B------:R-:W-:-:S02]  /*194380*/  IADD3 R2, P6, R19, R52, RZ ;  /* 0x0000003413027210 */ /* 0x000fc40007fde0ff */
[----:B------:R-:W-:Y:S01]  /*194390*/  SHF.R.S32.HI R58, RZ, 0x1f, R12 ;  /* 0x0000001fff3a7819 */ /* 0x000fe2000001140c */
[----:B------:R-:W-:Y:S02]  /*1943a0*/  STL [R1+0x22c], R6 ;  /* 0x00022c0601007387 */ /* 0x000fe40000100800 */
[----:B------:R-:W-:Y:S01]  /*1943b0*/  IMAD.X R3, R6, 0x1, R53, P6 ;  /* 0x0000000106037824 */ /* 0x000fe200030e0635 */
[----:B------:R-:W-:-:S04]  /*1943c0*/  IADD3 R54, P6, R35, R52, RZ ;  /* 0x0000003423367210 */ /* 0x000fc80007fde0ff */
[----:B------:R0:W-:Y:S02]  /*1943d0*/  STL.64 [R1+0x35b0], R2 ;  /* 0x0035b00201007387 */ /* 0x0001e40000100a00 */
[----:B0-----:R-:W-:-:S05]  /*1943e0*/  SHF.R.S32.HI R3, RZ, 0x1f, R35 ;  /* 0x0000001fff037819 */ /* 0x001fca0000011423 */
[----:B------:R-:W-:-:S05]  /*1943f0*/  IMAD.X R55, R3, 0x1, R53, P6 ;  /* 0x0000000103377824 */ /* 0x000fca00030e0635 */
[----:B------:R-:W-:Y:S04]  /*194400*/  STL.64 [R1+0x3588], R54 ;  /* 0x0035883601007387 */ /* 0x000fe80000100a00 */
[----:B------:R0:W-:Y:S01]  /*194410*/  STL [R1+0x86f0], R3 ;  /* 0x0086f00301007387 */ /* 0x0001e20000100800 */
[----:B------:R-:W-:Y:S02]  /*194420*/  SHF.R.S32.HI R6, RZ, 0x1f, R4 ;  /* 0x0000001fff067819 */ /* 0x000fe40000011404 */
[----:B---3--:R-:W-:Y:S02]  /*194430*/  SHF.R.S32.HI R26, RZ, 0x1f, R47 ;  /* 0x0000001fff1a7819 */ /* 0x008fe4000001142f */
[----:B------:R-:W-:-:S05]  /*194440*/  IADD3 R2, P6, R47, R52, RZ ;  /* 0x000000342f027210 */ /* 0x000fca0007fde0ff */
[----:B0-----:R-:W-:-:S05]  /*194450*/  IMAD.X R3, R26, 0x1, R53, P6 ;  /* 0x000000011a037824 */ /* 0x001fca00030e0635 */
[----:B------:R0:W-:Y:S04]  /*194460*/  STL.64 [R1+0x3560], R2 ;  /* 0x0035600201007387 */ /* 0x0001e80000100a00 */
[----:B------:R-:W-:Y:S04]  /*194470*/  STL [R1+0x238], R58 ;  /* 0x0002383a01007387 */ /* 0x000fe80000100800 */
[----:B------:R-:W-:Y:S01]  /*194480*/  STL [R1+0x8970], R58 ;  /* 0x0089703a01007387 */ /* 0x000fe20000100800 */
[----:B0-----:R-:W-:-:S05]  /*194490*/  IADD3 R2, P6, R12, R52, RZ ;  /* 0x000000340c027210 */ /* 0x001fca0007fde0ff */
[----:B------:R-:W-:Y:S01]  /*1944a0*/  IMAD.X R3, R58, 0x1, R53, P6 ;  /* 0x000000013a037824 */ /* 0x000fe200030e0635 */
[----:B------:R-:W-:-:S04]  /*1944b0*/  IADD3 R54, P6, R15, R52, RZ ;  /* 0x000000340f367210 */ /* 0x000fc80007fde0ff */
[----:B------:R0:W-:Y:S02]  /*1944c0*/  STL.64 [R1+0x3538], R2 ;  /* 0x0035380201007387 */ /* 0x0001e40000100a00 */
[----:B0-----:R-:W-:Y:S01]  /*1944d0*/  SHF.R.S32.HI R3, RZ, 0x1f, R15 ;  /* 0x0000001fff037819 */ /* 0x001fe2000001140f */
[----:B------:R-:W-:Y:S02]  /*1944e0*/  IMAD.MOV.U32 R47, RZ, RZ, R14 ;  /* 0x000000ffff2f7224 */ /* 0x000fe400078e000e */
[----:B------:R-:W-:Y:S02]  /*1944f0*/  IMAD.MOV.U32 R2, RZ, RZ, R48 ;  /* 0x000000ffff027224 */ /* 0x000fe400078e0030 */
[----:B------:R-:W-:Y:S01]  /*194500*/  IMAD.X R55, R3, 0x1, R53, P6 ;  /* 0x0000000103377824 */ /* 0x000fe200030e0635 */
[----:B------:R2:W-:Y:S04]  /*194510*/  STL [R1+0x23c], R3 ;  /* 0x00023c0301007387 */ /* 0x0005e80000100800 */
[----:B------:R0:W-:Y:S01]  /*194520*/  STL.64 [R1+0x3510], R54 ;  /* 0x0035103601007387 */ /* 0x0001e20000100a00 */
[----:B--2---:R-:W-:-:S05]  /*194530*/  SHF.R.S32.HI R3, RZ, 0x1f, R8 ;  /* 0x0000001fff037819 */ /* 0x004fca0000011408 */
[----:B------:R1:W-:Y:S01]  /*194540*/  STL [R1+0x240], R3 ;  /* 0x0002400301007387 */ /* 0x0003e20000100800 */
[----:B0-----:R-:W-:-:S03]  /*194550*/  IADD3 R54, P6, R8, R52, RZ ;  /* 0x0000003408367210 */ /* 0x001fc60007fde0ff */
[----:B------:R-:W-:Y:S02]  /*194560*/  STL [R1+0x86f4], R8 ;  /* 0x0086f40801007387 */ /* 0x000fe40000100800 */
[----:B------:R-:W-:-:S05]  /*194570*/  IMAD.X R55, R3, 0x1, R53, P6 ;  /* 0x0000000103377824 */ /* 0x000fca00030e0635 */
[----:B------:R0:W-:Y:S04]  /*194580*/  STL.64 [R1+0x37d8], R54 ;  /* 0x0037d83601007387 */ /* 0x0001e80000100a00 */
[----:B-1----:R-:W2:Y:S04]  /*194590*/  LDL R3, [R1+0x168] ;  /* 0x0001680001037983 */ /* 0x002ea80000100800 */
[----:B------:R1:W-:Y:S01]  /*1945a0*/  STL [R1+0x86f8], R4 ;  /* 0x0086f80401007387 */ /* 0x0003e20000100800 */
[----:B0-----:R-:W-:-:S05]  /*1945b0*/  IADD3 R54, P6, R4, R52, RZ ;  /* 0x0000003404367210 */ /* 0x001fca0007fde0ff */
[----:B------:R-:W-:Y:S01]  /*1945c0*/  IMAD.X R55, R6, 0x1, R53, P6 ;  /* 0x0000000106377824 */ /* 0x000fe200030e0635 */
[----:B----4-:R-:W-:-:S04]  /*1945d0*/  SHF.R.S32.HI R6, RZ, 0x1f, R57 ;  /* 0x0000001fff067819 */ /* 0x010fc80000011439 */
[----:B------:R0:W-:Y:S04]  /*1945e0*/  STL.64 [R1+0x37b0], R54 ;  /* 0x0037b03601007387 */ /* 0x0001e80000100a00 */
[----:B-1----:R-:W3:Y:S01]  /*1945f0*/  LDL R4, [R1+0x164] ;  /* 0x0001640001047983 */ /* 0x002ee20000100800 */
[----:B------:R-:W-:Y:S02]  /*194600*/  IMAD.MOV.U32 R14, RZ, RZ, R24 ;  /* 0x000000ffff0e7224 */ /* 0x000fe400078e0018 */
[----:B------:R-:W-:Y:S01]  /*194610*/  IMAD.MOV.U32 R48, RZ, RZ, R49 ;  /* 0x000000ffff307224 */ /* 0x000fe200078e0031 */
[----:B------:R-:W-:Y:S01]  /*194620*/  STL [R1+0x86fc], R57 ;  /* 0x0086fc3901007387 */ /* 0x000fe20000100800 */
[----:B0-----:R-:W-:-:S03]  /*194630*/  IADD3 R54, P6, R57, R52, RZ ;  /* 0x0000003439367210 */ /* 0x001fc60007fde0ff */
[----:B------:R-:W-:Y:S01]  /*194640*/  STL [R1+0x248], R6 ;  /* 0x0002480601007387 */ /* 0x000fe20000100800 */
[----:B------:R-:W-:Y:S01]  /*194650*/  SHF.R.S32.HI R24, RZ, 0x1f, R29 ;  /* 0x0000001fff187819 */ /* 0x000fe2000001141d */
[----:B------:R-:W-:Y:S02]  /*194660*/  IMAD.MOV.U32 R49, RZ, RZ, R9 ;  /* 0x000000ffff317224 */ /* 0x000fe400078e0009 */
[----:B------:R-:W-:-:S05]  /*194670*/  IMAD.X R55, R6, 0x1, R53, P6 ;  /* 0x0000000106377824 */ /* 0x000fca00030e0635 */
[----:B------:R-:W-:Y:S04]  /*194680*/  STL.64 [R1+0x3788], R54 ;  /* 0x0037883601007387 */ /* 0x000fe80000100a00 */
[----:B------:R0:W-:Y:S04]  /*194690*/  STL [R1+0x8700], R6 ;  /* 0x0087000601007387 */ /* 0x0001e80000100800 */
[----:B0-----:R-:W4:Y:S01]  /*1946a0*/  LDL R6, [R1+0x160] ;  /* 0x0001600001067983 */ /* 0x001f220000100800 */
[----:B------:R-:W-:-:S03]  /*1946b0*/  IADD3 R8, P6, R29, R52, RZ ;  /* 0x000000341d087210 */ /* 0x000fc60007fde0ff */
[----:B------:R-:W-:Y:S02]  /*1946c0*/  STL [R1+0x24c], R24 ;  /* 0x00024c1801007387 */ /* 0x000fe40000100800 */
[----:B------:R-:W-:Y:S01]  /*1946d0*/  IMAD.X R9, R24, 0x1, R53, P6 ;  /* 0x0000000118097824 */ /* 0x000fe200030e0635 */
[----:B------:R-:W-:-:S04]  /*1946e0*/  IADD3 R54, P6, R25, R52, RZ ;  /* 0x0000003419367210 */ /* 0x000fc80007fde0ff */
[----:B------:R0:W-:Y:S02]  /*1946f0*/  STL.64 [R1+0x3760], R8 ;  /* 0x0037600801007387 */ /* 0x0001e40000100a00 */
[----:B0-----:R-:W-:Y:S01]  /*194700*/  SHF.R.S32.HI R8, RZ, 0x1f, R25 ;  /* 0x0000001fff087819 */ /* 0x001fe20000011419 */
[----:B------:R-:W-:Y:S02]  /*194710*/  IMAD.MOV.U32 R9, RZ, RZ, R10 ;  /* 0x000000ffff097224 */ /* 0x000fe400078e000a */
[----:B------:R-:W-:Y:S01]  /*194720*/  IMAD.MOV.U32 R10, RZ, RZ, R32 ;  /* 0x000000ffff0a7224 */ /* 0x000fe200078e0020 */
[----:B------:R-:W-:Y:S01]  /*194730*/  SHF.R.S32.HI R32, RZ, 0x1f, R33 ;  /* 0x0000001fff207819 */ /* 0x000fe20000011421 */
[----:B------:R-:W-:Y:S01]  /*194740*/  IMAD.X R55, R8, 0x1, R53, P6 ;  /* 0x0000000108377824 */ /* 0x000fe200030e0635 */
[----:B------:R0:W-:Y:S04]  /*194750*/  STL [R1+0x250], R8 ;  /* 0x0002500801007387 */ /* 0x0001e80000100800 */
[----:B------:R1:W-:Y:S04]  /*194760*/  STL.64 [R1+0x3738], R54 ;  /* 0x0037383601007387 */ /* 0x0003e80000100a00 */
[----:B------:R-:W-:Y:S01]  /*194770*/  STL [R1+0x254], R32 ;  /* 0x0002542001007387 */ /* 0x000fe20000100800 */
[----:B0-----:R-:W-:-:S02]  /*194780*/  SHF.R.S32.HI R8, RZ, 0x1f, R30 ;  /* 0x0000001fff087819 */ /* 0x001fc4000001141e */
[----:B-1----:R-:W-:-:S05]  /*194790*/  IADD3 R54, P6, R33, R52, RZ ;  /* 0x0000003421367210 */ /* 0x002fca0007fde0ff */
[----:B------:R-:W-:-:S05]  /*1947a0*/  IMAD.X R55, R32, 0x1, R53, P6 ;  /* 0x0000000120377824 */ /* 0x000fca00030e0635 */
[----:B------:R0:W-:Y:S04]  /*1947b0*/  STL.64 [R1+0x3710], R54 ;  /* 0x0037103601007387 */ /* 0x0001e80000100a00 */
[----:B------:R1:W-:Y:S01]  /*1947c0*/  STL [R1+0x258], R8 ;  /* 0x0002580801007387 */ /* 0x0003e20000100800 */
[----:B0-----:R-:W-:-:S05]  /*1947d0*/  IADD3 R54, P6, R30, R52, RZ ;  /* 0x000000341e367210 */ /* 0x001fca0007fde0ff */
[----:B------:R-:W-:Y:S01]  /*1947e0*/  IMAD.X R55, R8, 0x1, R53, P6 ;  /* 0x0000000108377824 */ /* 0x000fe200030e0635 */
[----:B-1----:R-:W-:-:S04]  /*1947f0*/  SHF.R.S32.HI R8, RZ, 0x1f, R7 ;  /* 0x0000001fff087819 */ /* 0x002fc80000011407 */
[----:B------:R0:W-:Y:S04]  /*194800*/  STL.64 [R1+0x36e8], R54 ;  /* 0x0036e83601007387 */ /* 0x0001e80000100a00 */
[----:B------:R1:W-:Y:S01]  /*194810*/  STL [R1+0x8718], R7 ;  /* 0x0087180701007387 */ /* 0x0003e20000100800 */
[----:B0-----:R-:W-:-:S03]  /*194820*/  IADD3 R54, P6, R7, R52, RZ ;  /* 0x0000003407367210 */ /* 0x001fc60007fde0ff */
[----:B-1----:R-:W4:Y:S02]  /*194830*/  LDL R7, [R1+0x154] ;  /* 0x0001540001077983 */ /* 0x002f240000100800 */
[----:B------:R-:W-:Y:S01]  /*194840*/  IMAD.X R55, R8, 0x1, R53, P6 ;  /* 0x0000000108377824 */ /* 0x000fe200030e0635 */
[----:B------:R-:W-:-:S04]  /*194850*/  SHF.R.S32.HI R8, RZ, 0x1f, R5 ;  /* 0x0000001fff087819 */ /* 0x000fc80000011405 */
[----:B------:R0:W-:Y:S01]  /*194860*/  STL.64 [R1+0x36b8], R54 ;  /* 0x0036b83601007387 */ /* 0x0001e20000100a00 */
[----:B------:R-:W-:Y:S01]  /*194870*/  SHF.R.S32.HI R18, RZ, 0x1f, R2 ;  /* 0x0000001fff127819 */ /* 0x000fe20000011402 */
[----:B------:R-:W-:Y:S01]  /*194880*/  IMAD.MOV.U32 R17, RZ, RZ, R9 ;  /* 0x000000ffff117224 */ /* 0x000fe200078e0009 */
[----:B0-----:R-:W-:-:S05]  /*194890*/  IADD3 R54, P6, R5, R52, RZ ;  /* 0x0000003405367210 */ /* 0x001fca0007fde0ff */
[----:B------:R-:W-:Y:S01]  /*1948a0*/  IMAD.X R55, R8, 0x1, R53, P6 ;  /* 0x0000000108377824 */ /* 0x000fe200030e0635 */
[----:B------:R-:W-:-:S05]  /*1948b0*/  IADD3 R8, P6, R2, R52, RZ ;  /* 0x0000003402087210 */ /* 0x000fca0007fde0ff */
[----:B------:R-:W-:Y:S01]  /*1948c0*/  IMAD.X R9, R18, 0x1, R53, P6 ;  /* 0x0000000112097824 */ /* 0x000fe200030e0635 */
[----:B------:R0:W-:Y:S04]  /*1948d0*/  STL.64 [R1+0x3690], R54 ;  /* 0x0036903601007387 */ /* 0x0001e80000100a00 */
[----:B------:R-:W-:Y:S04]  /*1948e0*/  STL [R1+0x871c], R2 ;  /* 0x00871c0201007387 */ /* 0x000fe80000100800 */
[----:B------:R1:W-:Y:S01]  /*1948f0*/  STL.64 [R1+0x3988], R8 ;  /* 0x0039880801007387 */ /* 0x0003e20000100a00 */
[----:B0-----:R-:W-:-:S02]  /*194900*/  IADD3 R54, P6, R20, R52, RZ ;  /* 0x0000003414367210 */ /* 0x001fc40007fde0ff */
[----:B-1----:R-:W-:-:S05]  /*194910*/  SHF.R.S32.HI R9, RZ, 0x1f, R20 ;  /* 0x0000001fff097819 */ /* 0x002fca0000011414 */
[----:B------:R-:W-:-:S05]  /*194920*/  IMAD.X R55, R9, 0x1, R53, P6 ;  /* 0x0000000109377824 */ /* 0x000fca00030e0635 */
[----:B------:R0:W-:Y:S01]  /*194930*/  STL.64 [R1+0x3960], R54 ;  /* 0x0039603601007387 */ /* 0x0001e20000100a00 */
[----:B--2---:R-:W-:Y:S02]  /*194940*/  SHF.R.S32.HI R2, RZ, 0x1f, R3 ;  /* 0x0000001fff027819 */ /* 0x004fe40000011403 */
[----:B0-----:R-:W-:-:S05]  /*194950*/  IADD3 R54, P6, R3, R52, RZ ;  /* 0x0000003403367210 */ /* 0x001fca0007fde0ff */
[----:B------:R-:W-:Y:S01]  /*194960*/  IMAD.X R55, R2, 0x1, R53, P6 ;  /* 0x0000000102377824 */ /* 0x000fe200030e0635 */
[----:B------:R-:W-:Y:S04]  /*194970*/  STL [R1+0x26c], R2 ;  /* 0x00026c0201007387 */ /* 0x000fe80000100800 */
[----:B------:R-:W-:Y:S04]  /*194980*/  STL.64 [R1+0x3938], R54 ;  /* 0x0039383601007387 */ /* 0x000fe80000100a00 */
[----:B------:R0:W-:Y:S04]  /*194990*/  STL [R1+0x8720], R3 ;  /* 0x0087200301007387 */ /* 0x0001e80000100800 */
[----:B0-----:R-:W2:Y:S01]  /*1949a0*/  LDL R3, [R1+0x150] ;  /* 0x0001500001037983 */ /* 0x001ea20000100800 */
[----:B---3--:R-:W-:-:S02]  /*1949b0*/  SHF.R.S32.HI R8, RZ, 0x1f, R4 ;  /* 0x0000001fff087819 */ /* 0x008fc40000011404 */
[----:B------:R-:W-:Y:S01]  /*1949c0*/  IADD3 R54, P6, R4, R52, RZ ;  /* 0x0000003404367210 */ /* 0x000fe20007fde0ff */
[----:B------:R0:W-:Y:S04]  /*1949d0*/  STL.64 [R1+0x8708], R4 ;  /* 0x0087080401007387 */ /* 0x0001e80000100a00 */
[----:B------:R-:W-:Y:S01]  /*1949e0*/  IMAD.X R55, R8, 0x1, R53, P6 ;  /* 0x0000000108377824 */ /* 0x000fe200030e0635 */
[----:B------:R-:W-:Y:S04]  /*1949f0*/  STL [R1+0x270], R8 ;  /* 0x0002700801007387 */ /* 0x000fe80000100800 */
[----:B------:R-:W-:Y:S04]  /*194a00*/  STL.64 [R1+0x8710], R8 ;  /* 0x0087100801007387 */ /* 0x000fe80000100a00 */
[----:B------:R-:W-:Y:S01]  /*194a10*/  STL.64 [R1+0x3910], R54 ;  /* 0x0039103601007387 */ /* 0x000fe20000100a00 */
[----:B----4-:R-:W-:-:S02]  /*194a20*/  SHF.R.S32.HI R57, RZ, 0x1f, R6 ;  /* 0x0000001fff397819 */ /* 0x010fc40000011406 */
[----:B0-----:R-:W-:Y:S01]  /*194a30*/  IADD3 R4, P6, R6, R52, RZ ;  /* 0x0000003406047210 */ /* 0x001fe20007fde0ff */
[----:B------:R-:W-:Y:S04]  /*194a40*/  STL [R1+0x8738], R6 ;  /* 0x0087380601007387 */ /* 0x000fe80000100800 */
[----:B------:R-:W-:Y:S01]  /*194a50*/  STL [R1+0x274], R57 ;  /* 0x0002743901007387 */ /* 0x000fe20000100800 */
[----:B------:R-:W-:-:S03]  /*194a60*/  IMAD.X R5, R57, 0x1, R53, P6 ;  /* 0x0000000139057824 */ /* 0x000fc600030e0635 */
[----:B------:R0:W-:Y:S04]  /*194a70*/  STL [R1+0x873c], R57 ;  /* 0x00873c3901007387 */ /* 0x0001e80000100800 */
[----:B0-----:R-:W3:Y:S01]  /*194a80*/  LDL R57, [R1+0x148] ;  /* 0x0001480001397983 */ /* 0x001ee20000100800 */
[----:B------:R-:W-:Y:S02]  /*194a90*/  IMAD.MOV.U32 R9, RZ, RZ, R17 ;  /* 0x000000ffff097224 */ /* 0x000fe400078e0011 */
[----:B------:R-:W-:Y:S01]  /*194aa0*/  IMAD.MOV.U32 R17, RZ, RZ, R10 ;  /* 0x000000ffff117224 */ /* 0x000fe200078e000a */
[----:B------:R0:W-:Y:S01]  /*194ab0*/  STL.64 [R1+0x38c8], R4 ;  /* 0x0038c80401007387 */ /* 0x0001e20000100a00 */
[----:B------:R-:W-:Y:S02]  /*194ac0*/  SHF.R.S32.HI R10, RZ, 0x1f, R11 ;  /* 0x0000001fff0a7819 */ /* 0x000fe4000001140b */
[----:B0-----:R-:W-:-:S05]  /*194ad0*/  IADD3 R4, P6, R11, R52, RZ ;  /* 0x000000340b047210 */ /* 0x001fca0007fde0ff */
[----:B------:R-:W-:-:S05]  /*194ae0*/  IMAD.X R5, R10, 0x1, R53, P6 ;  /* 0x000000010a057824 */ /* 0x000fca00030e0635 */
[----:B------:R0:W-:Y:S04]  /*194af0*/  STL.64 [R1+0x38a0], R4 ;  /* 0x0038a00401007387 */ /* 0x0001e80000100a00 */
[----:B------:R1:W-:Y:S01]  /*194b00*/  STL.64 [R1+0x8728], R10 ;  /* 0x0087280a01007387 */ /* 0x0003e20000100a00 */
[----:B0-----:R-:W-:Y:S02]  /*194b10*/  IADD3 R4, P6, R9, R52, RZ ;  /* 0x0000003409047210 */ /* 0x001fe40007fde0ff */
[----:B-1----:R-:W-:-:S05]  /*194b20*/  SHF.R.S32.HI R10, RZ, 0x1f, R9 ;  /* 0x0000001fff0a7819 */ /* 0x002fca0000011409 */
[----:B------:R-:W-:Y:S01]  /*194b30*/  IMAD.X R5, R10, 0x1, R53, P6 ;  /* 0x000000010a057824 */ /* 0x000fe200030e0635 */
[----:B------:R-:W-:Y:S04]  /*194b40*/  STL [R1+0x27c], R10 ;  /* 0x00027c0a01007387 */ /* 0x000fe80000100800 */
[----:B------:R-:W-:Y:S04]  /*194b50*/  STL [R1+0x8740], R10 ;  /* 0x0087400a01007387 */ /* 0x000fe80000100800 */
[----:B------:R0:W-:Y:S01]  /*194b60*/  STL.64 [R1+0x3878], R4 ;  /* 0x0038780401007387 */ /* 0x0001e20000100a00 */
[----:B------:R-:W-:-:S02]  /*194b70*/  SHF.R.S32.HI R2, RZ, 0x1f, R7 ;  /* 0x0000001fff027819 */ /* 0x000fc40000011407 */
[----:B0-----:R-:W-:-:S03]  /*194b80*/  IADD3 R4, P6, R7, R52, RZ ;  /* 0x0000003407047210 */ /* 0x001fc60007fde0ff */
[----:B------:R-:W-:Y:S02]  /*194b90*/  STL [R1+0x280], R2 ;  /* 0x0002800201007387 */ /* 0x000fe40000100800 */
[----:B------:R-:W-:Y:S02]  /*194ba0*/  IMAD.X R5, R2, 0x1, R53, P6 ;  /* 0x0000000102057824 */ /* 0x000fe400030e0635 */
[----:B------:R0:W-:Y:S04]  /*194bb0*/  STL [R1+0x8744], R7 ;  /* 0x0087440701007387 */ /* 0x0001e80000100800 */
[----:B0-----:R-:W4:Y:S04]  /*194bc0*/  LDL R7, [R1+0x144] ;  /* 0x0001440001077983 */ /* 0x001f280000100800 */
[----:B------:R0:W-:Y:S01]  /*194bd0*/  STL.64 [R1+0x3850], R4 ;  /* 0x0038500401007387 */ /* 0x0001e20000100a00 */
[----:B--2---:R-:W-:-:S02]  /*194be0*/  SHF.R.S32.HI R2, RZ, 0x1f, R3 ;  /* 0x0000001fff027819 */ /* 0x004fc40000011403 */
[----:B0-----:R-:W-:-:S03]  /*194bf0*/  IADD3 R4, P6, R3, R52, RZ ;  /* 0x0000003403047210 */ /* 0x001fc60007fde0ff */
[----:B------:R-:W-:Y:S02]  /*194c00*/  STL [R1+0x284], R2 ;  /* 0x0002840201007387 */ /* 0x000fe40000100800 */
[----:B------:R-:W-:Y:S02]  /*194c10*/  IMAD.X R5, R2, 0x1, R53, P6 ;  /* 0x0000000102057824 */ /* 0x000fe400030e0635 */
[----:B------:R0:W-:Y:S04]  /*194c20*/  STL.64 [R1+0x8730], R2 ;  /* 0x0087300201007387 */ /* 0x0001e80000100a00 */
[----:B------:R1:W-:Y:S01]  /*194c30*/  STL.64 [R1+0x3828], R4 ;  /* 0x0038280401007387 */ /* 0x0003e20000100a00 */
[----:B0-----:R-:W-:-:S05]  /*194c40*/  IMAD.MOV.U32 R3, RZ, RZ, R17 ;  /* 0x000000ffff037224 */ /* 0x001fca00078e0011 */
[----:B------:R-:W-:Y:S02]  /*194c50*/  SHF.R.S32.HI R2, RZ, 0x1f, R3 ;  /* 0x0000001fff027819 */ /* 0x000fe40000011403 */
[----:B-1----:R-:W-:-:S05]  /*194c60*/  IADD3 R4, P6, R3, R52, RZ ;  /* 0x0000003403047210 */ /* 0x002fca0007fde0ff */
[----:B------:R-:W-:Y:S01]  /*194c70*/  IMAD.X R5, R2, 0x1, R53, P6 ;  /* 0x0000000102057824 */ /* 0x000fe200030e0635 */
[----:B------:R-:W-:Y:S04]  /*194c80*/  STL [R1+0x288], R2 ;  /* 0x0002880201007387 */ /* 0x000fe80000100800 */
[----:B------:R0:W-:Y:S04]  /*194c90*/  STL.64 [R1+0x3800], R4 ;  /* 0x0038000401007387 */ /* 0x0001e80000100a00 */
[----:B------:R-:W-:Y:S01]  /*194ca0*/  STL [R1+0x875c], R3 ;  /* 0x00875c0301007387 */ /* 0x000fe20000100800 */
[----:B---3--:R-:W-:-:S02]  /*194cb0*/  SHF.R.S32.HI R6, RZ, 0x1f, R57 ;  /* 0x0000001fff067819 */ /* 0x008fc40000011439 */
[----:B0-----:R-:W-:Y:S01]  /*194cc0*/  IADD3 R4, P6, R57, R52, RZ ;  /* 0x0000003439047210 */ /* 0x001fe20007fde0ff */
[----:B------:R-:W-:Y:S04]  /*194cd0*/  STL [R1+0x8748], R57 ;  /* 0x0087483901007387 */ /* 0x000fe80000100800 */
[----:B------:R-:W-:Y:S01]  /*194ce0*/  STL [R1+0x28c], R6 ;  /* 0x00028c0601007387 */ /* 0x000fe20000100800 */
[----:B------:R-:W-:-:S03]  /*194cf0*/  IMAD.X R5, R6, 0x1, R53, P6 ;  /* 0x0000000106057824 */ /* 0x000fc600030e0635 */
[----:B------:R0:W-:Y:S04]  /*194d00*/  STL [R1+0x874c], R6 ;  /* 0x00874c0601007387 */ /* 0x0001e80000100800 */
[----:B0-----:R-:W2:Y:S04]  /*194d10*/  LDL R6, [R1+0x140] ;  /* 0x0001400001067983 */ /* 0x001ea80000100800 */
[----:B------:R-:W-:Y:S01]  /*194d20*/  STL.64 [R1+0x3af0], R4 ;  /* 0x003af00401007387 */ /* 0x000fe20000100a00 */
[----:B----4-:R-:W-:Y:S02]  /*194d30*/  SHF.R.S32.HI R10, RZ, 0x1f, R7 ;  /* 0x0000001fff0a7819 */ /* 0x010fe40000011407 */
[----:B------:R-:W-:Y:S01]  /*194d40*/  IADD3 R2, P6, R7, R52, RZ ;  /* 0x0000003407027210 */ /* 0x000fe20007fde0ff */
[----:B------:R-:W-:Y:S04]  /*194d50*/  STL [R1+0x8750], R7 ;  /* 0x0087500701007387 */ /* 0x000fe80000100800 */
[----:B------:R-:W-:Y:S01]  /*194d60*/  STL [R1+0x290], R10 ;  /* 0x0002900a01007387 */ /* 0x000fe20000100800 */
[----:B------:R-:W-:-:S03]  /*194d70*/  IMAD.X R3, R10, 0x1, R53, P6 ;  /* 0x000000010a037824 */ /* 0x000fc600030e0635 */
[----:B------:R0:W-:Y:S04]  /*194d80*/  STL [R1+0x8754], R10 ;  /* 0x0087540a01007387 */ /* 0x0001e80000100800 */
[----:B0-----:R-:W3:Y:S04]  /*194d90*/  LDL R10, [R1+0x13c] ;  /* 0x00013c00010a7983 */ /* 0x001ee80000100800 */
[----:B------:R0:W-:Y:S01]  /*194da0*/  STL.64 [R1+0x3ac8], R2 ;  /* 0x003ac80201007387 */ /* 0x0001e20000100a00 */
[----:B--2---:R-:W-:-:S03]  /*194db0*/  SHF.R.S32.HI R57, RZ, 0x1f, R6 ;  /* 0x0000001fff397819 */ /* 0x004fc60000011406 */
[----:B------:R1:W-:Y:S01]  /*194dc0*/  STL [R1+0x8758], R6 ;  /* 0x0087580601007387 */ /* 0x0003e20000100800 */
[----:B0-----:R-:W-:-:S05]  /*194dd0*/  IADD3 R2, P6, R6, R52, RZ ;  /* 0x0000003406027210 */ /* 0x001fca0007fde0ff */
[----:B------:R-:W-:Y:S01]  /*194de0*/  IMAD.X R3, R57, 0x1, R53, P6 ;  /* 0x0000000139037824 */ /* 0x000fe200030e0635 */
[----:B-1----:R-:W2:Y:S04]  /*194df0*/  LDL R6, [R1+0x138] ;  /* 0x0001380001067983 */ /* 0x002ea80000100800 */
[----:B------:R-:W-:Y:S04]  /*194e00*/  STL [R1+0x294], R57 ;  /* 0x0002943901007387 */ /* 0x000fe80000100800 */
[----:B------:R-:W-:Y:S04]  /*194e10*/  STL.64 [R1+0x3aa0], R2 ;  /* 0x003aa00201007387 */ /* 0x000fe80000100a00 */
[----:B------:R0:W-:Y:S04]  /*194e20*/  STL [R1+0x8760], R57 ;  /* 0x0087603901007387 */ /* 0x0001e80000100800 */
[----:B0-----:R-:W4:Y:S01]  /*194e30*/  LDL R57, [R1+0x134] ;  /* 0x0001340001397983 */ /* 0x001f220000100800 */
[----:B---3--:R-:W-:-:S02]  /*194e40*/  SHF.R.S32.HI R7, RZ, 0x1f, R10 ;  /* 0x0000001fff077819 */ /* 0x008fc4000001140a */
[----:B------:R-:W-:Y:S01]  /*194e50*/  IADD3 R2, P6, R10, R52, RZ ;  /* 0x000000340a027210 */ /* 0x000fe20007fde0ff */
[----:B------:R-:W-:Y:S04]  /*194e60*/  STL [R1+0x8764], R10 ;  /* 0x0087640a01007387 */ /* 0x000fe80000100800 */
[----:B------:R-:W-:Y:S01]  /*194e70*/  STL [R1+0x298], R7 ;  /* 0x0002980701007387 */ /* 0x000fe20000100800 */
[----:B------:R-:W-:-:S03]  /*194e80*/  IMAD.X R3, R7, 0x1, R53, P6 ;  /* 0x0000000107037824 */ /* 0x000fc600030e0635 */
[----:B------:R0:W-:Y:S04]  /*194e90*/  STL [R1+0x8768], R7 ;  /* 0x0087680701007387 */ /* 0x0001e80000100800 */
[----:B0-----:R-:W3:Y:S04]  /*194ea0*/  LDL R7, [R1+0x130] ;  /* 0x0001300001077983 */ /* 0x001ee80000100800 */
[----:B------:R0:W-:Y:S01]  /*194eb0*/  STL.64 [R1+0x3a78], R2 ;  /* 0x003a780201007387 */ /* 0x0001e20000100a00 */
[----:B--2---:R-:W-:Y:S02]  /*194ec0*/  SHF.R.S32.HI R4, RZ, 0x1f, R6 ;  /* 0x0000001fff047819 */ /* 0x004fe40000011406 */
[----:B0-----:R-:W-:-:S03]  /*194ed0*/  IADD3 R2, P6, R6, R52, RZ ;  /* 0x0000003406027210 */ /* 0x001fc60007fde0ff */
[----:B------:R-:W-:Y:S02]  /*194ee0*/  STL [R1+0x29c], R4 ;  /* 0x00029c0401007387 */ /* 0x000fe40000100800 */
[----:B------:R-:W-:Y:S02]  /*194ef0*/  IMAD.X R3, R4, 0x1, R53, P6 ;  /* 0x0000000104037824 */ /* 0x000fe400030e0635 */
[----:B------:R0:W-:Y:S04]  /*194f00*/  STL [R1+0x8774], R6 ;  /* 0x0087740601007387 */ /* 0x0001e80000100800 */
[----:B0-----:R-:W2:Y:S01]  /*194f10*/  LDL R6, [R1+0x128] ;  /* 0x0001280001067983 */ /* 0x001ea20000100800 */
[----:B----4-:R-:W-:-:S03]  /*194f20*/  IADD3 R4, P6, R57, R52, RZ ;  /* 0x0000003439047210 */ /* 0x010fc60007fde0ff */
[----:B------:R0:W-:Y:S04]  /*194f30*/  STL.64 [R1+0x3a50], R2 ;  /* 0x003a500201007387 */ /* 0x0001e80000100a00 */
[----:B------:R-:W-:Y:S01]  /*194f40*/  STL [R1+0x876c], R57 ;  /* 0x00876c3901007387 */ /* 0x000fe20000100800 */
[----:B0-----:R-:W-:-:S05]  /*194f50*/  SHF.R.S32.HI R3, RZ, 0x1f, R57 ;  /* 0x0000001fff037819 */ /* 0x001fca0000011439 */
[----:B------:R-:W-:Y:S01]  /*194f60*/  IMAD.X R5, R3, 0x1, R53, P6 ;  /* 0x0000000103057824 */ /* 0x000fe200030e0635 */
        /* <DEDUP_REMOVED lines=12> */
[----:B----4-:R-:W-:Y:S02]  /*195030*/  SHF.R.S32.HI R57, RZ, 0x1f, R3 ;  /* 0x0000001fff397819 */ /* 0x010fe40000011403 */
[----:B0-----:R-:W-:Y:S01]  /*195040*/  IADD3 R4, P6, R3, R52, RZ ;  /* 0x0000003403047210 */ /* 0x001fe20007fde0ff */
[----:B------:R-:W-:Y:S04]  /*195050*/  STL [R1+0x8780], R3 ;  /* 0x0087800301007387 */ /* 0x000fe80000100800 */
[----:B------:R-:W-:Y:S01]  /*195060*/  STL [R1+0x2a8], R57 ;  /* 0x0002a83901007387 */ /* 0x000fe20000100800 */
[----:B------:R-:W-:-:S03]  /*195070*/  IMAD.X R5, R57, 0x1, R53, P6 ;  /* 0x0000000139057824 */ /* 0x000fc600030e0635 */
[----:B------:R0:W-:Y:S04]  /*195080*/  STL [R1+0x8784], R57 ;  /* 0x0087843901007387 */ /* 0x0001e80000100800 */
[----:B0-----:R-:W4:Y:S01]  /*195090*/  LDL R57, [R1+0x120] ;  /* 0x0001200001397983 */ /* 0x001f220000100800 */
[----:B--2---:R-:W-:-:S03]  /*1950a0*/  IADD3 R2, P6, R6, R52, RZ ;  /* 0x0000003406027210 */ /* 0x004fc60007fde0ff */
[----:B------:R0:W-:Y:S02]  /*1950b0*/  STL.64 [R1+0x39d8], R4 ;  /* 0x0039d80401007387 */ /* 0x0001e40000100a00 */
[----:B0-----:R-:W-:-:S05]  /*1950c0*/  SHF.R.S32.HI R4, RZ, 0x1f, R6 ;  /* 0x0000001fff047819 */ /* 0x001fca0000011406 */
[----:B------:R-:W-:Y:S01]  /*1950d0*/  IMAD.X R3, R4, 0x1, R53, P6 ;  /* 0x0000000104037824 */ /* 0x000fe200030e0635 */
[----:B------:R-:W-:Y:S04]  /*1950e0*/  STL [R1+0x2ac], R4 ;  /* 0x0002ac0401007387 */ /* 0x000fe80000100800 */
[----:B------:R0:W-:Y:S04]  /*1950f0*/  STL.64 [R1+0x39b0], R2 ;  /* 0x0039b00201007387 */ /* 0x0001e80000100a00 */
[----:B------:R-:W-:Y:S01]  /*195100*/  STL [R1+0x8794], R6 ;  /* 0x0087940601007387 */ /* 0x000fe20000100800 */
[----:B---3--:R-:W-:-:S02]  /*195110*/  SHF.R.S32.HI R7, RZ, 0x1f, R10 ;  /* 0x0000001fff077819 */ /* 0x008fc4000001140a */
[----:B0-----:R-:W-:Y:S01]  /*195120*/  IADD3 R2, P6, R10, R52, RZ ;  /* 0x000000340a027210 */ /* 0x001fe20007fde0ff */
[----:B------:R-:W-:Y:S04]  /*195130*/  STL [R1+0x8788], R10 ;  /* 0x0087880a01007387 */ /* 0x000fe80000100800 */
[----:B------:R-:W-:Y:S01]  /*195140*/  IMAD.X R3, R7, 0x1, R53, P6 ;  /* 0x0000000107037824 */ /* 0x000fe200030e0635 */
[----:B------:R-:W-:Y:S04]  /*195150*/  STL [R1+0x2b0], R7 ;  /* 0x0002b00701007387 */ /* 0x000fe80000100800 */
[----:B------:R-:W-:Y:S04]  /*195160*/  STL.64 [R1+0x3c80], R2 ;  /* 0x003c800201007387 */ /* 0x000fe80000100a00 */
[----:B------:R0:W-:Y:S04]  /*195170*/  STL [R1+0x878c], R7 ;  /* 0x00878c0701007387 */ /* 0x0001e80000100800 */
[----:B0-----:R-:W2:Y:S01]  /*195180*/  LDL R7, [R1+0x11c] ;  /* 0x00011c0001077983 */ /* 0x001ea20000100800 */
[----:B----4-:R-:W-:-:S03]  /*195190*/  SHF.R.S32.HI R3, RZ, 0x1f, R57 ;  /* 0x0000001fff037819 */ /* 0x010fc60000011439 */
[----:B------:R0:W-:Y:S01]  /*1951a0*/  STL [R1+0x8790], R57 ;  /* 0x0087903901007387 */ /* 0x0001e20000100800 */
[----:B------:R-:W-:-:S03]  /*1951b0*/  IADD3 R4, P6, R57, R52, RZ ;  /* 0x0000003439047210 */ /* 0x000fc60007fde0ff */
[----:B0-----:R-:W3:Y:S02]  /*1951c0*/  LDL R57, [R1+0x118] ;  /* 0x0001180001397983 */ /* 0x001ee40000100800 */
[----:B------:R-:W-:Y:S02]  /*1951d0*/  IMAD.X R5, R3, 0x1, R53, P6 ;  /* 0x0000000103057824 */ /* 0x000fe400030e0635 */
[----:B------:R-:W-:Y:S04]  /*1951e0*/  STL [R1+0x2b4], R3 ;  /* 0x0002b40301007387 */ /* 0x000fe80000100800 */
[----:B------:R0:W-:Y:S04]  /*1951f0*/  STL [R1+0x8798], R3 ;  /* 0x0087980301007387 */ /* 0x0001e80000100800 */
[----:B0-----:R-:W4:Y:S04]  /*195200*/  LDL R3, [R1+0x114] ;  /* 0x0001140001037983 */ /* 0x001f280000100800 */
[----:B------:R0:W-:Y:S01]  /*195210*/  STL.64 [R1+0x3c58], R4 ;  /* 0x003c580401007387 */ /* 0x0001e20000100a00 */
[----:B--2---:R-:W-:-:S02]  /*195220*/  SHF.R.S32.HI R10, RZ, 0x1f, R7 ;  /* 0x0000001fff0a7819 */ /* 0x004fc40000011407 */
[----:B0-----:R-:W-:Y:S01]  /*195230*/  IADD3 R4, P6, R7, R52, RZ ;  /* 0x0000003407047210 */ /* 0x001fe20007fde0ff */
[----:B------:R-:W-:Y:S04]  /*195240*/  STL [R1+0x879c], R7 ;  /* 0x00879c0701007387 */ /* 0x000fe80000100800 */
[----:B------:R-:W-:Y:S01]  /*195250*/  IMAD.X R5, R10, 0x1, R53, P6 ;  /* 0x000000010a057824 */ /* 0x000fe200030e0635 */
[----:B------:R-:W-:Y:S04]  /*195260*/  STL [R1+0x2b8], R10 ;  /* 0x0002b80a01007387 */ /* 0x000fe80000100800 */
[----:B------:R-:W-:Y:S04]  /*195270*/  STL.64 [R1+0x3c30], R4 ;  /* 0x003c300401007387 */ /* 0x000fe80000100a00 */
[----:B------:R0:W-:Y:S04]  /*195280*/  STL [R1+0x87a0], R10 ;  /* 0x0087a00a01007387 */ /* 0x0001e80000100800 */
[----:B0-----:R-:W2:Y:S01]  /*195290*/  LDL R10, [R1+0x110] ;  /* 0x00011000010a7983 */ /* 0x001ea20000100800 */
[----:B---3--:R-:W-:-:S02]  /*1952a0*/  SHF.R.S32.HI R2, RZ, 0x1f, R57 ;  /* 0x0000001fff027819 */ /* 0x008fc40000011439 */
[----:B------:R-:W-:-:S05]  /*1952b0*/  IADD3 R4, P6, R57, R52, RZ ;  /* 0x0000003439047210 */ /* 0x000fca0007fde0ff */
[----:B------:R-:W-:Y:S01]  /*1952c0*/  IMAD.X R5, R2, 0x1, R53, P6 ;  /* 0x0000000102057824 */ /* 0x000fe200030e0635 */
[----:B------:R-:W-:Y:S04]  /*1952d0*/  STL [R1+0x2bc], R2 ;  /* 0x0002bc0201007387 */ /* 0x000fe80000100800 */
[----:B------:R-:W-:Y:S04]  /*1952e0*/  STL [R1+0x87b0], R57 ;  /* 0x0087b03901007387 */ /* 0x000fe80000100800 */
[----:B------:R0:W-:Y:S01]  /*1952f0*/  STL.64 [R1+0x3c08], R4 ;  /* 0x003c080401007387 */ /* 0x0001e20000100a00 */
[----:B----4-:R-:W-:-:S03]  /*195300*/  SHF.R.S32.HI R6, RZ, 0x1f, R3 ;  /* 0x0000001fff067819 */ /* 0x010fc60000011403 */
[----:B------:R-:W-:Y:S01]  /*195310*/  STL [R1+0x87a4], R3 ;  /* 0x0087a40301007387 */ /* 0x000fe20000100800 */
[----:B0-----:R-:W-:-:S03]  /*195320*/  IADD3 R4, P6, R3, R52, RZ ;  /* 0x0000003403047210 */ /* 0x001fc60007fde0ff */
[----:B------:R-:W-:Y:S02]  /*195330*/  STL [R1+0x2c0], R6 ;  /* 0x0002c00601007387 */ /* 0x000fe40000100800 */
[----:B------:R-:W-:-:S05]  /*195340*/  IMAD.X R5, R6, 0x1, R53, P6 ;  /* 0x0000000106057824 */ /* 0x000fca00030e0635 */
[----:B------:R-:W-:Y:S04]  /*195350*/  STL.64 [R1+0x3be0], R4 ;  /* 0x003be00401007387 */ /* 0x000fe80000100a00 */
[----:B------:R0:W-:Y:S04]  /*195360*/  STL [R1+0x87a8], R6 ;  /* 0x0087a80601007387 */ /* 0x0001e80000100800 */
[----:B0-----:R-:W3:Y:S01]  /*195370*/  LDL R6, [R1+0x10c] ;  /* 0x00010c0001067983 */ /* 0x001ee20000100800 */
[----:B--2---:R-:W-:-:S03]  /*195380*/  SHF.R.S32.HI R7, RZ, 0x1f, R10 ;  /* 0x0000001fff077819 */ /* 0x004fc6000001140a */
[----:B------:R0:W-:Y:S01]  /*195390*/  STL [R1+0x87ac], R10 ;  /* 0x0087ac0a01007387 */ /* 0x0001e20000100800 */
[----:B------:R-:W-:-:S05]  /*1953a0*/  IADD3 R2, P6, R10, R52, RZ ;  /* 0x000000340a027210 */ /* 0x000fca0007fde0ff */
[----:B------:R-:W-:Y:S01]  /*1953b0*/  IMAD.X R3, R7, 0x1, R53, P6 ;  /* 0x0000000107037824 */ /* 0x000fe200030e0635 */
[----:B0-----:R-:W2:Y:S04]  /*1953c0*/  LDL R10, [R1+0x108] ;  /* 0x00010800010a7983 */ /* 0x001ea80000100800 */
        /* <DEDUP_REMOVED lines=13> */
[----:B0-----:R-:W-:-:S05]  /*1954a0*/  IADD3 R4, P6, R10, R52, RZ ;  /* 0x000000340a047210 */ /* 0x001fca0007fde0ff */
[----:B------:R-:W-:Y:S01]  /*1954b0*/  IMAD.X R5, R2, 0x1, R53, P6 ;  /* 0x0000000102057824 */ /* 0x000fe200030e0635 */
[----:B------:R-:W-:Y:S04]  /*1954c0*/  STL [R1+0x2cc], R2 ;  /* 0x0002cc0201007387 */ /* 0x000fe80000100800 */
[----:B------:R0:W-:Y:S04]  /*1954d0*/  STL.64 [R1+0x3b68], R4 ;  /* 0x003b680401007387 */ /* 0x0001e80000100a00 */
[----:B------:R-:W-:Y:S01]  /*1954e0*/  STL [R1+0x87cc], R10 ;  /* 0x0087cc0a01007387 */ /* 0x000fe20000100800 */
[----:B----4-:R-:W-:-:S02]  /*1954f0*/  SHF.R.S32.HI R57, RZ, 0x1f, R7 ;  /* 0x0000001fff397819 */ /* 0x010fc40000011407 */
[----:B0-----:R-:W-:Y:S01]  /*195500*/  IADD3 R4, P6, R7, R52, RZ ;  /* 0x0000003407047210 */ /* 0x001fe20007fde0ff */
[----:B------:R-:W-:Y:S04]  /*195510*/  STL [R1+0x87c0], R7 ;  /* 0x0087c00701007387 */ /* 0x000fe80000100800 */
[----:B------:R-:W-:Y:S01]  /*195520*/  IMAD.X R5, R57, 0x1, R53, P6 ;  /* 0x0000000139057824 */ /* 0x000fe200030e0635 */
[----:B------:R-:W-:Y:S04]  /*195530*/  STL [R1+0x2d0], R57 ;  /* 0x0002d03901007387 */ /* 0x000fe80000100800 */
[----:B------:R0:W-:Y:S04]  /*195540*/  STL [R1+0x87c4], R57 ;  /* 0x0087c43901007387 */ /* 0x0001e80000100800 */
[----:B------:R1:W-:Y:S04]  /*195550*/  STL.64 [R1+0x3b40], R4 ;  /* 0x003b400401007387 */ /* 0x0003e80000100a00 */
[----:B0-----:R-:W2:Y:S01]  /*195560*/  LDL R57, [R1+0xfc] ;  /* 0x0000fc0001397983 */ /* 0x001ea20000100800 */
[----:B---3--:R-:W-:-:S02]  /*195570*/  SHF.R.S32.HI R6, RZ, 0x1f, R3 ;  /* 0x0000001fff067819 */ /* 0x008fc40000011403 */
[----:B-1----:R-:W-:Y:S01]  /*195580*/  IADD3 R4, P6, R3, R52, RZ ;  /* 0x0000003403047210 */ /* 0x002fe20007fde0ff */
[----:B------:R-:W-:Y:S04]  /*195590*/  STL [R1+0x87c8], R3 ;  /* 0x0087c80301007387 */ /* 0x000fe80000100800 */
[----:B------:R-:W-:Y:S01]  /*1955a0*/  IMAD.X R5, R6, 0x1, R53, P6 ;  /* 0x0000000106057824 */ /* 0x000fe200030e0635 */
[----:B------:R-:W-:Y:S04]  /*1955b0*/  STL [R1+0x2d4], R6 ;  /* 0x0002d40601007387 */ /* 0x000fe80000100800 */
[----:B------:R-:W-:Y:S04]  /*1955c0*/  STL.64 [R1+0x3b18], R4 ;  /* 0x003b180401007387 */ /* 0x000fe80000100a00 */
[----:B------:R0:W-:Y:S04]  /*1955d0*/  STL [R1+0x87d0], R6 ;  /* 0x0087d00601007387 */ /* 0x0001e80000100800 */
[----:B0-----:R-:W3:Y:S01]  /*1955e0*/  LDL R6, [R1+0xf4] ;  /* 0x0000f40001067983 */ /* 0x001ee20000100800 */
[----:B--2---:R-:W-:-:S02]  /*1955f0*/  SHF.R.S32.HI R7, RZ, 0x1f, R57 ;  /* 0x0000001fff077819 */ /* 0x004fc40000011439 */
[-C--:B------:R-:W-:Y:S01]  /*195600*/  IADD3 R2, P6, R57, R52.reuse, RZ ;  /* 0x0000003439027210 */ /* 0x080fe20007fde0ff */
[----:B------:R-:W-:Y:S04]  /*195610*/  STL [R1+0x87d4], R57 ;  /* 0x0087d43901007387 */ /* 0x000fe80000100800 */
[----:B------:R-:W-:Y:S01]  /*195620*/  IMAD.X R3, R7, 0x1, R53, P6 ;  /* 0x0000000107037824 */ /* 0x000fe200030e0635 */
[----:B------:R-:W-:Y:S01]  /*195630*/  STL [R1+0x2d8], R7 ;  /* 0x0002d80701007387 */ /* 0x000fe20000100800 */
[----:B------:R-:W-:-:S03]  /*195640*/  IADD3 R4, P6, R28, R52, RZ ;  /* 0x000000341c047210 */ /* 0x000fc60007fde0ff */
[----:B------:R0:W-:Y:S04]  /*195650*/  STL.64 [R1+0x3c90], R2 ;  /* 0x003c900201007387 */ /* 0x0001e80000100a00 */
[----:B------:R1:W-:Y:S01]  /*195660*/  STL [R1+0x87d8], R7 ;  /* 0x0087d80701007387 */ /* 0x0003e20000100800 */
[----:B0-----:R-:W-:-:S03]  /*195670*/  SHF.R.S32.HI R3, RZ, 0x1f, R28 ;  /* 0x0000001fff037819 */ /* 0x001fc6000001141c */
[----:B-1----:R-:W2:Y:S02]  /*195680*/  LDL R7, [R1+0xf0] ;  /* 0x0000f00001077983 */ /* 0x002ea40000100800 */
[----:B------:R-:W-:Y:S02]  /*195690*/  IMAD.X R5, R3, 0x1, R53, P6 ;  /* 0x0000000103057824 */ /* 0x000fe400030e0635 */
[----:B------:R-:W-:Y:S04]  /*1956a0*/  STL [R1+0x2dc], R3 ;  /* 0x0002dc0301007387 */ /* 0x000fe80000100800 */
[----:B------:R-:W-:Y:S04]  /*1956b0*/  STL [R1+0x87dc], R3 ;  /* 0x0087dc0301007387 */ /* 0x000fe80000100800 */
[----:B------:R0:W-:Y:S01]  /*1956c0*/  STL.64 [R1+0x3cd0], R4 ;  /* 0x003cd00401007387 */ /* 0x0001e20000100a00 */
[----:B---3--:R-:W-:-:S03]  /*1956d0*/  SHF.R.S32.HI R10, RZ, 0x1f, R6 ;  /* 0x0000001fff0a7819 */ /* 0x008fc60000011406 */
[----:B------:R1:W-:Y:S01]  /*1956e0*/  STL [R1+0x87e0], R6 ;  /* 0x0087e00601007387 */ /* 0x0003e20000100800 */
[----:B0-----:R-:W-:-:S03]  /*1956f0*/  IADD3 R4, P6, R6, R52, RZ ;  /* 0x0000003406047210 */ /* 0x001fc60007fde0ff */
[----:B-1----:R-:W3:Y:S02]  /*195700*/  LDL R6, [R1+0xec] ;  /* 0x0000ec0001067983 */ /* 0x002ee40000100800 */
[----:B------:R-:W-:Y:S02]  /*195710*/  IMAD.X R5, R10, 0x1, R53, P6 ;  /* 0x000000010a057824 */ /* 0x000fe400030e0635 */
[----:B------:R-:W-:Y:S04]  /*195720*/  STL [R1+0x2e0], R10 ;  /* 0x0002e00a01007387 */ /* 0x000fe80000100800 */
[----:B------:R-:W-:Y:S04]  /*195730*/  STL.64 [R1+0x3d10], R4 ;  /* 0x003d100401007387 */ /* 0x000fe80000100a00 */
[----:B------:R-:W-:Y:S01]  /*195740*/  STL [R1+0x87e4], R10 ;  /* 0x0087e40a01007387 */ /* 0x000fe20000100800 */
[----:B--2---:R-:W-:-:S03]  /*195750*/  SHF.R.S32.HI R57, RZ, 0x1f, R7 ;  /* 0x0000001fff397819 */ /* 0x004fc60000011407 */
[----:B------:R0:W-:Y:S01]  /*195760*/  STL [R1+0x87e8], R7 ;  /* 0x0087e80701007387 */ /* 0x0001e20000100800 */
[----:B------:R-:W-:-:S05]  /*195770*/  IADD3 R2, P6, R7, R52, RZ ;  /* 0x0000003407027210 */ /* 0x000fca0007fde0ff */
[----:B------:R-:W-:Y:S01]  /*195780*/  IMAD.X R3, R57, 0x1, R53, P6 ;  /* 0x0000000139037824 */ /* 0x000fe200030e0635 */
[----:B0-----:R-:W2:Y:S04]  /*195790*/  LDL R7, [R1+0xe8] ;  /* 0x0000e80001077983 */ /* 0x001ea80000100800 */
[----:B------:R-:W-:Y:S04]  /*1957a0*/  STL [R1+0x2e4], R57 ;  /* 0x0002e43901007387 */ /* 0x000fe80000100800 */
[----:B------:R3:W-:Y:S04]  /*1957b0*/  STL.64 [R1+0x3d40], R2 ;  /* 0x003d400201007387 */ /* 0x0007e80000100a00 */
[----:B------:R-:W-:Y:S01]  /*1957c0*/  STL [R1+0x87ec], R57 ;  /* 0x0087ec3901007387 */ /* 0x000fe20000100800 */
[----:B---3--:R-:W-:-:S03]  /*1957d0*/  SHF.R.S32.HI R3, RZ, 0x1f, R6 ;  /* 0x0000001fff037819 */ /* 0x008fc60000011406 */
[----:B------:R0:W-:Y:S01]  /*1957e0*/  STL [R1+0x87f0], R6 ;  /* 0x0087f00601007387 */ /* 0x0001e20000100800 */
[----:B------:R-:W-:-:S03]  /*1957f0*/  IADD3 R4, P6, R6, R52, RZ ;  /* 0x0000003406047210 */ /* 0x000fc60007fde0ff */
[----:B0-----:R-:W3:Y:S02]  /*195800*/  LDL R6, [R1+0xe4] ;  /* 0x0000e40001067983 */ /* 0x001ee40000100800 */
[----:B------:R-:W-:Y:S02]  /*195810*/  IMAD.X R5, R3, 0x1, R53, P6 ;  /* 0x0000000103057824 */ /* 0x000fe400030e0635 */
[----:B------:R-:W-:Y:S04]  /*195820*/  STL [R1+0x2e8], R3 ;  /* 0x0002e80301007387 */ /* 0x000fe80000100800 */
[----:B------:R-:W-:Y:S04]  /*195830*/  STL [R1+0x87f4], R3 ;  /* 0x0087f40301007387 */ /* 0x000fe80000100800 */
        /* <DEDUP_REMOVED lines=8> */
[----:B------:R-:W-:Y:S01]  /*1958c0*/  STL [R1+0x87fc], R10 ;  /* 0x0087fc0a01007387 */ /* 0x000fe20000100800 */
[----:B---3--:R-:W-:-:S03]  /*1958d0*/  SHF.R.S32.HI R57, RZ, 0x1f, R6 ;  /* 0x0000001fff397819 */ /* 0x008fc60000011406 */
[----:B------:R0:W-:Y:S01]  /*1958e0*/  STL [R1+0x8800], R6 ;  /* 0x0088000601007387 */ /* 0x0001e20000100800 */
[----:B------:R-:W-:-:S03]  /*1958f0*/  IADD3 R2, P6, R6, R52, RZ ;  /* 0x0000003406027210 */ /* 0x000fc60007fde0ff */
[----:B0-----:R-:W3:Y:S02]  /*195900*/  LDL R6, [R1+0xdc] ;  /* 0x0000dc0001067983 */ /* 0x001ee40000100800 */
[----:B------:R-:W-:Y:S02]  /*195910*/  IMAD.X R3, R57, 0x1, R53, P6 ;  /* 0x0000000139037824 */ /* 0x000fe400030e0635 */
[----:B------:R-:W-:Y:S04]  /*195920*/  STL [R1+0x2f0], R57 ;  /* 0x0002f03901007387 */ /* 0x000fe80000100800 */
[----:B------:R2:W-:Y:S04]  /*195930*/  STL.64 [R1+0x3df8], R2 ;  /* 0x003df80201007387 */ /* 0x0005e80000100a00 */
[----:B------:R-:W-:Y:S01]  /*195940*/  STL [R1+0x8804], R57 ;  /* 0x0088043901007387 */ /* 0x000fe20000100800 */
[----:B--2---:R-:W-:-:S03]  /*195950*/  SHF.R.S32.HI R3, RZ, 0x1f, R7 ;  /* 0x0000001fff037819 */ /* 0x004fc60000011407 */
[----:B------:R0:W-:Y:S01]  /*195960*/  STL [R1+0x8808], R7 ;  /* 0x0088080701007387 */ /* 0x0001e20000100800 */
[----:B------:R-:W-:-:S03]  /*195970*/  IADD3 R4, P6, R7, R52, RZ ;  /* 0x0000003407047210 */ /* 0x000fc60007fde0ff */
[----:B0-----:R-:W2:Y:S02]  /*195980*/  LDL R7, [R1+0xd8] ;  /* 0x0000d80001077983 */ /* 0x001ea40000100800 */
        /* <DEDUP_REMOVED lines=142> */
[----:B------:R-:W-:-:S05]  /*196270*/  IADD3 R4, P6, R7, R52, RZ ;  /* 0x0000003407047210 */ /* 0x000fca0007fde0ff */
[----:B------:R-:W-:Y:S01]  /*196280*/  IMAD.X R5, R3, 0x1, R53, P6 ;  /* 0x0000000103057824 */ /* 0x000fe200030e0635 */
[----:B0-----:R-:W2:Y:S04]  /*196290*/  LDL R7, [R1+0x90] ;  /* 0x0000900001077983 */ /* 0x001ea80000100800 */
[----:B------:R-:W-:Y:S04]  /*1962a0*/  STL [R1+0x33c], R3 ;  /* 0x00033c0301007387 */ /* 0x000fe80000100800 */
[----:B------:R0:W-:Y:S04]  /*1962b0*/  STL [R1+0x889c], R3 ;  /* 0x00889c0301007387 */ /* 0x0001e80000100800 */
[----:B------:R1:W-:Y:S04]  /*1962c0*/  STL.64 [R1+0x4258], R4 ;  /* 0x0042580401007387 */ /* 0x0003e80000100a00 */
[----:B0-----:R-:W4:Y:S01]  /*1962d0*/  LDL R3, [R1+0x8c] ;  /* 0x00008c0001037983 */ /* 0x001f220000100800 */
        /* <DEDUP_REMOVED lines=9> */
[----:B------:R-:W-:Y:S01]  /*196370*/  IADD3 R4, P6, R7, R52, RZ ;  /* 0x0000003407047210 */ /* 0x000fe20007fde0ff */
[----:B------:R-:W-:Y:S04]  /*196380*/  STL [R1+0x88a8], R7 ;  /* 0x0088a80701007387 */ /* 0x000fe80000100800 */
[----:B------:R-:W-:Y:S01]  /*196390*/  IMAD.X R5, R57, 0x1, R53, P6 ;  /* 0x0000000139057824 */ /* 0x000fe200030e0635 */
[----:B------:R-:W-:Y:S04]  /*1963a0*/  STL [R1+0x344], R57 ;  /* 0x0003443901007387 */ /* 0x000fe80000100800 */
[----:B------:R0:W-:Y:S01]  /*1963b0*/  STL [R1+0x88ac], R57 ;  /* 0x0088ac3901007387 */ /* 0x0001e20000100800 */
[----:B----4-:R-:W-:-:S03]  /*1963c0*/  SHF.R.S32.HI R2, RZ, 0x1f, R3 ;  /* 0x0000001fff027819 */ /* 0x010fc60000011403 */
[----:B0-----:R-:W2:Y:S04]  /*1963d0*/  LDL R57, [R1+0x84] ;  /* 0x0000840001397983 */ /* 0x001ea80000100800 */
[----:B------:R0:W-:Y:S02]  /*1963e0*/  STL.64 [R1+0x42d8], R4 ;  /* 0x0042d80401007387 */ /* 0x0001e40000100a00 */
[----:B0-----:R-:W-:-:S05]  /*1963f0*/  IADD3 R4, P6, R3, R52, RZ ;  /* 0x0000003403047210 */ /* 0x001fca0007fde0ff */
[----:B------:R-:W-:-:S05]  /*196400*/  IMAD.X R5, R2, 0x1, R53, P6 ;  /* 0x0000000102057824 */ /* 0x000fca00030e0635 */
[----:B------:R0:W-:Y:S04]  /*196410*/  STL.64 [R1+0x4310], R4 ;  /* 0x0043100401007387 */ /* 0x0001e80000100a00 */
[----:B------:R-:W-:Y:S01]  /*196420*/  STL [R1+0x88cc], R3 ;  /* 0x0088cc0301007387 */ /* 0x000fe20000100800 */
[----:B---3--:R-:W-:Y:S02]  /*196430*/  SHF.R.S32.HI R6, RZ, 0x1f, R10 ;  /* 0x0000001fff067819 */ /* 0x008fe4000001140a */
[----:B0-----:R-:W-:Y:S01]  /*196440*/  IADD3 R4, P6, R10, R52, RZ ;  /* 0x000000340a047210 */ /* 0x001fe20007fde0ff */
[----:B------:R-:W-:Y:S04]  /*196450*/  STL [R1+0x88b0], R10 ;  /* 0x0088b00a01007387 */ /* 0x000fe80000100800 */
[----:B------:R-:W-:Y:S01]  /*196460*/  IMAD.X R5, R6, 0x1, R53, P6 ;  /* 0x0000000106057824 */ /* 0x000fe200030e0635 */
[----:B------:R-:W-:Y:S04]  /*196470*/  STL [R1+0x34c], R6 ;  /* 0x00034c0601007387 */ /* 0x000fe80000100800 */
[----:B------:R0:W-:Y:S04]  /*196480*/  STL [R1+0x88b4], R6 ;  /* 0x0088b40601007387 */ /* 0x0001e80000100800 */
[----:B------:R-:W-:Y:S04]  /*196490*/  STL.64 [R1+0x4348], R4 ;  /* 0x0043480401007387 */ /* 0x000fe80000100a00 */
[----:B0-----:R-:W3:Y:S01]  /*1964a0*/  LDL R6, [R1+0x80] ;  /* 0x0000800001067983 */ /* 0x001ee20000100800 */
[----:B--2---:R-:W-:-:S02]  /*1964b0*/  SHF.R.S32.HI R7, RZ, 0x1f, R57 ;  /* 0x0000001fff077819 */ /* 0x004fc40000011439 */
[----:B------:R-:W-:Y:S01]  /*1964c0*/  IADD3 R2, P6, R57, R52, RZ ;  /* 0x0000003439027210 */ /* 0x000fe20007fde0ff */
[----:B------:R-:W-:Y:S04]  /*1964d0*/  STL [R1+0x88b8], R57 ;  /* 0x0088b83901007387 */ /* 0x000fe80000100800 */
[----:B------:R-:W-:Y:S01]  /*1964e0*/  IMAD.X R3, R7, 0x1, R53, P6 ;  /* 0x0000000107037824 */ /* 0x000fe200030e0635 */
[----:B------:R-:W-:Y:S04]  /*1964f0*/  STL [R1+0x350], R7 ;  /* 0x0003500701007387 */ /* 0x000fe80000100800 */
[----:B------:R-:W-:Y:S04]  /*196500*/  STL.64 [R1+0x4380], R2 ;  /* 0x0043800201007387 */ /* 0x000fe80000100a00 */
[----:B------:R0:W-:Y:S04]  /*196510*/  STL [R1+0x88bc], R7 ;  /* 0x0088bc0701007387 */ /* 0x0001e80000100800 */
[----:B0-----:R-:W2:Y:S01]  /*196520*/  LDL R7, [R1+0x7c] ;  /* 0x00007c0001077983 */ /* 0x001ea20000100800 */
[----:B---3--:R-:W-:-:S02]  /*196530*/  SHF.R.S32.HI R10, RZ, 0x1f, R6 ;  /* 0x0000001fff0a7819 */ /* 0x008fc40000011406 */
[----:B------:R-:W-:Y:S01]  /*196540*/  IADD3 R2, P6, R6, R52, RZ ;  /* 0x0000003406027210 */ /* 0x000fe20007fde0ff */
        /* <DEDUP_REMOVED lines=9> */
[----:B------:R-:W-:Y:S01]  /*1965e0*/  STL [R1+0x358], R57 ;  /* 0x0003583901007387 */ /* 0x000fe20000100800 */
[----:B------:R-:W-:-:S03]  /*1965f0*/  IMAD.X R3, R57, 0x1, R53, P6 ;  /* 0x0000000139037824 */ /* 0x000fc600030e0635 */
[----:B------:R0:W-:Y:S04]  /*196600*/  STL [R1+0x88d0], R57 ;  /* 0x0088d03901007387 */ /* 0x0001e80000100800 */
[----:B0-----:R-:W2:Y:S04]  /*196610*/  LDL R57, [R1+0x60] ;  /* 0x0000600001397983 */ /* 0x001ea80000100800 */
[----:B------:R0:W-:Y:S04]  /*196620*/  STL.64 [R1+0x4400], R2 ;  /* 0x0044000201007387 */ /* 0x0001e80000100a00 */
[----:B------:R-:W4:Y:S01]  /*196630*/  LDL.LU R17, [R1+0x50] ;  /* 0x0000500001117983 */ /* 0x000f220000300800 */
[----:B------:R-:W-:-:S02]  /*196640*/  SHF.R.S32.HI R7, RZ, 0x1f, R14 ;  /* 0x0000001fff077819 */ /* 0x000fc4000001140e */
[----:B---3--:R-:W-:Y:S01]  /*196650*/  SHF.R.S32.HI R6, RZ, 0x1f, R10 ;  /* 0x0000001fff067819 */ /* 0x008fe2000001140a */
[----:B------:R1:W-:Y:S01]  /*196660*/  STL [R1+0x88d4], R10 ;  /* 0x0088d40a01007387 */ /* 0x0003e20000100800 */
[----:B0-----:R-:W-:-:S03]  /*196670*/  IADD3 R2, P6, R10, R52, RZ ;  /* 0x000000340a027210 */ /* 0x001fc60007fde0ff */
[----:B-1----:R-:W3:Y:S02]  /*196680*/  LDL R10, [R1+0x5c] ;  /* 0x00005c00010a7983 */ /* 0x002ee40000100800 */
[----:B------:R-:W-:Y:S02]  /*196690*/  IMAD.X R3, R6, 0x1, R53, P6 ;  /* 0x0000000106037824 */ /* 0x000fe400030e0635 */
[----:B------:R-:W-:Y:S04]  /*1966a0*/  STL [R1+0x35c], R6 ;  /* 0x00035c0601007387 */ /* 0x000fe80000100800 */
[----:B------:R-:W-:Y:S04]  /*1966b0*/  STL [R1+0x88d8], R6 ;  /* 0x0088d80601007387 */ /* 0x000fe80000100800 */
[----:B------:R0:W-:Y:S04]  /*1966c0*/  STL.64 [R1+0x4438], R2 ;  /* 0x0044380201007387 */ /* 0x0001e80000100a00 */
[----:B------:R-:W-:Y:S01]  /*1966d0*/  STL [R1+0x360], R7 ;  /* 0x0003600701007387 */ /* 0x000fe20000100800 */
[----:B0-----:R-:W-:-:S03]  /*1966e0*/  IADD3 R2, P6, R14, R52, RZ ;  /* 0x000000340e027210 */ /* 0x001fc60007fde0ff */
[----:B------:R0:W-:Y:S02]  /*1966f0*/  STL [R1+0x88dc], R7 ;  /* 0x0088dc0701007387 */ /* 0x0001e40000100800 */
[----:B------:R-:W-:-:S05]  /*196700*/  IMAD.X R3, R7, 0x1, R53, P6 ;  /* 0x0000000107037824 */ /* 0x000fca00030e0635 */
[----:B------:R1:W-:Y:S04]  /*196710*/  STL.64 [R1+0x4470], R2 ;  /* 0x0044700201007387 */ /* 0x0003e80000100a00 */
[----:B0-----:R-:W3:Y:S01]  /*196720*/  LDL R7, [R1+0x4c] ;  /* 0x00004c0001077983 */ /* 0x001ee20000100800 */
[----:B------:R-:W-:Y:S02]  /*196730*/  SHF.R.S32.HI R54, RZ, 0x1f, R22 ;  /* 0x0000001fff367819 */ /* 0x000fe40000011416 */
[----:B-1----:R-:W-:-:S03]  /*196740*/  IADD3 R2, P6, R22, R52, RZ ;  /* 0x0000003416027210 */ /* 0x002fc60007fde0ff */
[----:B------:R0:W-:Y:S02]  /*196750*/  STL [R1+0x88e0], R54 ;  /* 0x0088e03601007387 */ /* 0x0001e40000100800 */
[----:B------:R-:W-:Y:S01]  /*196760*/  IMAD.X R3, R54, 0x1, R53, P6 ;  /* 0x0000000136037824 */ /* 0x000fe200030e0635 */
[----:B------:R-:W-:Y:S01]  /*196770*/  SHF.R.S32.HI R4, RZ, 0x1f, R21 ;  /* 0x0000001fff047819 */ /* 0x000fe20000011415 */
[----:B0-----:R-:W3:Y:S04]  /*196780*/  LDL R54, [R1+0x48] ;  /* 0x0000480001367983 */ /* 0x001ee80000100800 */
[----:B------:R0:W-:Y:S02]  /*196790*/  STL.64 [R1+0x44a8], R2 ;  /* 0x0044a80201007387 */ /* 0x0001e40000100a00 */
[----:B0-----:R-:W-:-:S05]  /*1967a0*/  IADD3 R2, P6, R21, R52, RZ ;  /* 0x0000003415027210 */ /* 0x001fca0007fde0ff */
[----:B------:R-:W-:Y:S01]  /*1967b0*/  IMAD.X R3, R4, 0x1, R53, P6 ;  /* 0x0000000104037824 */ /* 0x000fe200030e0635 */
[----:B------:R-:W-:-:S04]  /*1967c0*/  SHF.R.S32.HI R4, RZ, 0x1f, R36 ;  /* 0x0000001fff047819 */ /* 0x000fc80000011424 */
[----:B------:R0:W-:Y:S01]  /*1967d0*/  STL.64 [R1+0x44e8], R2 ;  /* 0x0044e80201007387 */ /* 0x0001e20000100a00 */
[----:B------:R-:W-:Y:S02]  /*1967e0*/  SHF.R.S32.HI R5, RZ, 0x1f, R48 ;  /* 0x0000001fff057819 */ /* 0x000fe40000011430 */
[----:B0-----:R-:W-:Y:S01]  /*1967f0*/  IADD3 R2, P6, R36, R52, RZ ;  /* 0x0000003424027210 */ /* 0x001fe20007fde0ff */
[----:B------:R-:W-:Y:S04]  /*196800*/  STL [R1+0x88fc], R4 ;  /* 0x0088fc0401007387 */ /* 0x000fe80000100800 */
[----:B------:R-:W-:-:S05]  /*196810*/  IMAD.X R3, R4, 0x1, R53, P6 ;  /* 0x0000000104037824 */ /* 0x000fca00030e0635 */
[----:B------:R0:W-:Y:S02]  /*196820*/  STL.64 [R1+0x4528], R2 ;  /* 0x0045280201007387 */ /* 0x0001e40000100a00 */
[-C--:B0-----:R-:W-:Y:S02]  /*196830*/  IADD3 R2, P6, R48, R52.reuse, RZ ;  /* 0x0000003430027210 */ /* 0x081fe40007fde0ff */
[----:B------:R-:W-:Y:S03]  /*196840*/  STL [R1+0x370], R5 ;  /* 0x0003700501007387 */ /* 0x000fe60000100800 */
[----:B------:R-:W-:Y:S01]  /*196850*/  IMAD.X R3, R5, 0x1, R53, P6 ;  /* 0x0000000105037824 */ /* 0x000fe200030e0635 */
[----:B--2---:R-:W-:-:S04]  /*196860*/  IADD3 R4, P6, R57, R52, RZ ;  /* 0x0000003439047210 */ /* 0x004fc80007fde0ff */
[----:B------:R0:W-:Y:S04]  /*196870*/  STL.64 [R1+0x4560], R2 ;  /* 0x0045600201007387 */ /* 0x0001e80000100a00 */
[----:B------:R-:W-:Y:S01]  /*196880*/  STL [R1+0x88e4], R57 ;  /* 0x0088e43901007387 */ /* 0x000fe20000100800 */
[----:B0-----:R-:W-:-:S05]  /*196890*/  SHF.R.S32.HI R3, RZ, 0x1f, R57 ;  /* 0x0000001fff037819 */ /* 0x001fca0000011439 */
[----:B------:R-:W-:Y:S01]  /*1968a0*/  IMAD.X R5, R3, 0x1, R53, P6 ;  /* 0x0000000103057824 */ /* 0x000fe200030e0635 */
[----:B------:R-:W-:Y:S04]  /*1968b0*/  STL [R1+0x374], R3 ;  /* 0x0003740301007387 */ /* 0x000fe80000100800 */
[----:B------:R-:W-:Y:S04]  /*1968c0*/  STL [R1+0x88e8], R3 ;  /* 0x0088e80301007387 */ /* 0x000fe80000100800 */
[----:B------:R0:W-:Y:S01]  /*1968d0*/  STL.64 [R1+0x4598], R4 ;  /* 0x0045980401007387 */ /* 0x0001e20000100a00 */
[----:B------:R-:W-:Y:S01]  /*1968e0*/  IMAD.MOV.U32 R8, RZ, RZ, R47 ;  /* 0x000000ffff087224 */ /* 0x000fe200078e002f */
[----:B------:R-:W-:Y:S01]  /*1968f0*/  SHF.R.S32.HI R47, RZ, 0x1f, R49 ;  /* 0x0000001fff2f7819 */ /* 0x000fe20000011431 */
[----:B------:R-:W-:-:S02]  /*196900*/  IMAD.MOV.U32 R55, RZ, RZ, R23 ;  /* 0x000000ffff377224 */ /* 0x000fc400078e0017 */
[----:B------:R-:W-:Y:S02]  /*196910*/  IMAD.MOV.U32 R23, RZ, RZ, R38 ;  /* 0x000000ffff177224 */ /* 0x000fe400078e0026 */
[----:B------:R-:W-:Y:S01]  /*196920*/  IMAD.MOV.U32 R11, RZ, RZ, R39 ;  /* 0x000000ffff0b7224 */ /* 0x000fe200078e0027 */
[----:B----4-:R-:W-:Y:S01]  /*196930*/  SHF.R.S32.HI R6, RZ, 0x1f, R17 ;  /* 0x0000001fff067819 */ /* 0x010fe20000011411 */
[----:B0-----:R-:W-:Y:S01]  /*196940*/  IMAD.MOV.U32 R5, RZ, RZ, R37 ;  /* 0x000000ffff057224 */ /* 0x001fe200078e0025 */
[----:B---3--:R-:W-:Y:S02]  /*196950*/  SHF.R.S32.HI R4, RZ, 0x1f, R10 ;  /* 0x0000001fff047819 */ /* 0x008fe4000001140a */
[----:B------:R-:W-:-:S05]  /*196960*/  IADD3 R2, P6, R10, R52, RZ ;  /* 0x000000340a027210 */ /* 0x000fca0007fde0ff */
[----:B------:R-:W-:Y:S01]  /*196970*/  IMAD.X R3, R4, 0x1, R53, P6 ;  /* 0x0000000104037824 */ /* 0x000fe200030e0635 */
[----:B------:R0:W-:Y:S04]  /*196980*/  STL [R1+0x378], R4 ;  /* 0x0003780401007387 */ /* 0x0001e80000100800 */
[----:B------:R-:W-:Y:S04]  /*196990*/  STL [R1+0x88ec], R10 ;  /* 0x0088ec0a01007387 */ /* 0x000fe80000100800 */
[----:B------:R1:W-:Y:S04]  /*1969a0*/  STL.64 [R1+0x45d0], R2 ;  /* 0x0045d00201007387 */ /* 0x0003e80000100a00 */
[----:B0-----:R-:W2:Y:S01]  /*1969b0*/  LDL R4, [R1+0x34] ;  /* 0x0000340001047983 */ /* 0x001ea20000100800 */
[----:B-1----:R-:W-:-:S03]  /*1969c0*/  IADD3 R2, P6, R49, R52, RZ ;  /* 0x0000003431027210 */ /* 0x002fc60007fde0ff */
[----:B------:R-:W-:Y:S02]  /*1969d0*/  STL [R1+0x88f0], R47 ;  /* 0x0088f02f01007387 */ /* 0x000fe40000100800 */
[----:B------:R-:W-:Y:S01]  /*1969e0*/  IMAD.X R3, R47, 0x1, R53, P6 ;  /* 0x000000012f037824 */ /* 0x000fe200030e0635 */
[----:B------:R-:W-:-:S04]  /*1969f0*/  IADD3 R38, P6, R8, R52, RZ ;  /* 0x0000003408267210 */ /* 0x000fc80007fde0ff */
[----:B------:R0:W-:Y:S02]  /*196a00*/  STL.64 [R1+0x4610], R2 ;  /* 0x0046100201007387 */ /* 0x0001e40000100a00 */
[----:B0-----:R-:W-:-:S05]  /*196a10*/  SHF.R.S32.HI R2, RZ, 0x1f, R8 ;  /* 0x0000001fff027819 */ /* 0x001fca0000011408 */
[----:B------:R-:W-:Y:S01]  /*196a20*/  IMAD.X R39, R2, 0x1, R53, P6 ;  /* 0x0000000102277824 */ /* 0x000fe200030e0635 */
[----:B------:R-:W-:-:S04]  /*196a30*/  IADD3 R36, P6, R17, R52, RZ ;  /* 0x0000003411247210 */ /* 0x000fc80007fde0ff */
[----:B------:R0:W-:Y:S01]  /*196a40*/  STL.64 [R1+0x4650], R38 ;  /* 0x0046502601007387 */ /* 0x0001e20000100a00 */
[----:B------:R-:W-:-:S03]  /*196a50*/  IMAD.X R37, R6, 0x1, R53, P6 ;  /* 0x0000000106257824 */ /* 0x000fc600030e0635 */
[----:B0-----:R-:W3:Y:S04]  /*196a60*/  LDL.LU.64 R38, [R1+0x8a88] ;  /* 0x008a880001267983 */ /* 0x001ee80000300a00 */
[----:B------:R0:W-:Y:S01]  /*196a70*/  STL [R1+0x88f4], R17 ;  /* 0x0088f41101007387 */ /* 0x0001e20000100800 */
[----:B------:R-:W-:-:S03]  /*196a80*/  SHF.R.S32.HI R18, RZ, 0x1f, R7 ;  /* 0x0000001fff127819 */ /* 0x000fc60000011407 */
[----:B0-----:R-:W4:Y:S04]  /*196a90*/  LDL R17, [R1+0x38] ;  /* 0x0000380001117983 */ /* 0x001f280000100800 */
[----:B------:R-:W-:Y:S04]  /*196aa0*/  STL [R1+0x88f8], R6 ;  /* 0x0088f80601007387 */ /* 0x000fe80000100800 */
[----:B------:R0:W-:Y:S02]  /*196ab0*/  STL.64 [R1+0x4688], R36 ;  /* 0x0046882401007387 */ /* 0x0001e40000100a00 */
[----:B0-----:R-:W-:-:S02]  /*196ac0*/  IADD3 R36, P6, R7, R52, RZ ;  /* 0x0000003407247210 */ /* 0x001fc40007fde0ff */
[----:B------:R-:W-:Y:S03]  /*196ad0*/  STL [R1+0x8900], R7 ;  /* 0x0089000701007387 */ /* 0x000fe60000100800 */
[----:B------:R-:W-:-:S05]  /*196ae0*/  IMAD.X R37, R18, 0x1, R53, P6 ;  /* 0x0000000112257824 */ /* 0x000fca00030e0635 */
[----:B------:R0:W-:Y:S04]  /*196af0*/  STL.64 [R1+0x46c0], R36 ;  /* 0x0046c02401007387 */ /* 0x0001e80000100a00 */
[----:B0-----:R-:W3:Y:S04]  /*196b00*/  LDL.LU.64 R36, [R1+0x8a80] ;  /* 0x008a800001247983 */ /* 0x001ee80000300a00 */
[----:B------:R0:W-:Y:S04]  /*196b10*/  STL [R1+0x8904], R18 ;  /* 0x0089041201007387 */ /* 0x0001e80000100800 */
[----:B0-----:R-:W3:Y:S01]  /*196b20*/  LDL R18, [R1+0x30] ;  /* 0x0000300001127983 */ /* 0x001ee20000100800 */
[----:B------:R-:W-:Y:S01]  /*196b30*/  IMAD.MOV.U32 R58, RZ, RZ, R19 ;  /* 0x000000ffff3a7224 */ /* 0x000fe200078e0013 */
[----:B------:R-:W-:-:S02]  /*196b40*/  SHF.R.S32.HI R19, RZ, 0x1f, R54 ;  /* 0x0000001fff137819 */ /* 0x000fc40000011436 */
[----:B------:R-:W-:Y:S01]  /*196b50*/  IADD3 R6, P6, R54, R52, RZ ;  /* 0x0000003436067210 */ /* 0x000fe20007fde0ff */
[----:B------:R-:W-:Y:S04]  /*196b60*/  STL [R1+0x8908], R54 ;  /* 0x0089083601007387 */ /* 0x000fe80000100800 */
[----:B------:R-:W-:Y:S01]  /*196b70*/  IMAD.X R7, R19, 0x1, R53, P6 ;  /* 0x0000000113077824 */ /* 0x000fe200030e0635 */
[----:B------:R0:W-:Y:S01]  /*196b80*/  STL [R1+0x890c], R19 ;  /* 0x00890c1301007387 */ /* 0x0001e20000100800 */
[----:B------:R-:W-:-:S03]  /*196b90*/  SHF.R.S32.HI R57, RZ, 0x1f, R55 ;  /* 0x0000001fff397819 */ /* 0x000fc60000011437 */
[----:B0-----:R-:W3:Y:S04]  /*196ba0*/  LDL R19, [R1+0x2c] ;  /* 0x00002c0001137983 */ /* 0x001ee80000100800 */
[----:B------:R0:W-:Y:S04]  /*196bb0*/  STL.64 [R1+0x46f8], R6 ;  /* 0x0046f80601007387 */ /* 0x0001e80000100a00 */
[----:B------:R-:W-:Y:S01]  /*196bc0*/  STL [R1+0x8910], R55 ;  /* 0x0089103701007387 */ /* 0x000fe20000100800 */
[----:B0-----:R-:W-:-:S03]  /*196bd0*/  IADD3 R6, P6, R55, R52, RZ ;  /* 0x0000003437067210 */ /* 0x001fc60007fde0ff */
[----:B------:R-:W-:Y:S02]  /*196be0*/  STL [R1+0x390], R57 ;  /* 0x0003903901007387 */ /* 0x000fe40000100800 */
[----:B------:R-:W-:Y:S02]  /*196bf0*/  IMAD.X R7, R57, 0x1, R53, P6 ;  /* 0x0000000139077824 */ /* 0x000fe400030e0635 */
[----:B------:R0:W-:Y:S01]  /*196c00*/  STL [R1+0x8914], R57 ;  /* 0x0089143901007387 */ /* 0x0001e20000100800 */
[----:B------:R-:W-:-:S03]  /*196c10*/  SHF.R.S32.HI R3, RZ, 0x1f, R11 ;  /* 0x0000001fff037819 */ /* 0x000fc6000001140b */
[----:B0-----:R-:W3:Y:S04]  /*196c20*/  LDL R57, [R1+0x28] ;  /* 0x0000280001397983 */ /* 0x001ee80000100800 */
[----:B------:R0:W-:Y:S01]  /*196c30*/  STL.64 [R1+0x4738], R6 ;  /* 0x0047380601007387 */ /* 0x0001e20000100a00 */
[----:B------:R-:W-:-:S03]  /*196c40*/  SHF.R.S32.HI R10, RZ, 0x1f, R5 ;  /* 0x0000001fff0a7819 */ /* 0x000fc60000011405 */
[----:B------:R-:W-:Y:S01]  /*196c50*/  STL [R1+0x394], R3 ;  /* 0x0003940301007387 */ /* 0x000fe20000100800 */
[----:B0-----:R-:W-:-:S03]  /*196c60*/  IADD3 R6, P6, R11, R52, RZ ;  /* 0x000000340b067210 */ /* 0x001fc60007fde0ff */
[----:B------:R-:W-:Y:S02]  /*196c70*/  STL [R1+0x8918], R3 ;  /* 0x0089180301007387 */ /* 0x000fe40000100800 */
[----:B------:R-:W-:-:S05]  /*196c80*/  IMAD.X R7, R3, 0x1, R53, P6 ;  /* 0x0000000103077824 */ /* 0x000fca00030e0635 */
[----:B------:R0:W-:Y:S04]  /*196c90*/  STL.64 [R1+0x4778], R6 ;  /* 0x0047780601007387 */ /* 0x0001e80000100a00 */
[----:B------:R-:W-:Y:S01]  /*196ca0*/  STL [R1+0x398], R10 ;  /* 0x0003980a01007387 */ /* 0x000fe20000100800 */
[----:B0-----:R-:W-:-:S03]  /*196cb0*/  IADD3 R6, P6, R5, R52, RZ ;  /* 0x0000003405067210 */ /* 0x001fc60007fde0ff */
[----:B------:R0:W-:Y:S02]  /*196cc0*/  STL [R1+0x891c], R10 ;  /* 0x00891c0a01007387 */ /* 0x0001e40000100800 */
[----:B------:R-:W-:Y:S02]  /*196cd0*/  IMAD.X R7, R10, 0x1, R53, P6 ;  /* 0x000000010a077824 */ /* 0x000fe400030e0635 */
[----:B0-----:R-:W3:Y:S04]  /*196ce0*/  LDL R10, [R1+0x24] ;  /* 0x00002400010a7983 */ /* 0x001ee80000100800 */
[----:B------:R0:W-:Y:S01]  /*196cf0*/  STL.64 [R1+0x47b0], R6 ;  /* 0x0047b00601007387 */ /* 0x0001e20000100a00 */
[----:B----4-:R-:W-:Y:S02]  /*196d00*/  SHF.R.S32.HI R47, RZ, 0x1f, R17 ;  /* 0x0000001fff2f7819 */ /* 0x010fe40000011411 */
[----:B0-----:R-:W-:Y:S01]  /*196d10*/  IADD3 R6, P6, R17, R52, RZ ;  /* 0x0000003411067210 */ /* 0x001fe20007fde0ff */
[----:B------:R-:W-:Y:S04]  /*196d20*/  STL [R1+0x8920], R17 ;  /* 0x0089201101007387 */ /* 0x000fe80000100800 */
[----:B------:R-:W-:Y:S01]  /*196d30*/  STL [R1+0x39c], R47 ;  /* 0x00039c2f01007387 */ /* 0x000fe20000100800 */
[----:B------:R-:W-:-:S03]  /*196d40*/  IMAD.X R7, R47, 0x1, R53, P6 ;  /* 0x000000012f077824 */ /* 0x000fc600030e0635 */
[----:B------:R0:W-:Y:S01]  /*196d50*/  STL [R1+0x8924], R47 ;  /* 0x0089242f01007387 */ /* 0x0001e20000100800 */
[----:B--2---:R-:W-:-:S03]  /*196d60*/  IADD3 R54, P6, R4, R52, RZ ;  /* 0x0000003404367210 */ /* 0x004fc60007fde0ff */
[----:B0-----:R-:W2:Y:S04]  /*196d70*/  LDL R47, [R1+0x20] ;  /* 0x00002000012f7983 */ /* 0x001ea80000100800 */
[----:B------:R0:W-:Y:S04]  /*196d80*/  STL.64 [R1+0x47e8], R6 ;  /* 0x0047e80601007387 */ /* 0x0001e80000100a00 */
[----:B------:R-:W-:Y:S01]  /*196d90*/  STL [R1+0x8928], R4 ;  /* 0x0089280401007387 */ /* 0x000fe20000100800 */
[----:B0-----:R-:W-:-:S05]  /*196da0*/  SHF.R.S32.HI R6, RZ, 0x1f, R4 ;  /* 0x0000001fff067819 */ /* 0x001fca0000011404 */
[----:B------:R-:W-:Y:S01]  /*196db0*/  STL [R1+0x3a0], R6 ;  /* 0x0003a00601007387 */ /* 0x000fe20000100800 */
[----:B------:R-:W-:-:S03]  /*196dc0*/  IMAD.X R55, R6, 0x1, R53, P6 ;  /* 0x0000000106377824 */ /* 0x000fc600030e0635 */
[----:B------:R0:W-:Y:S04]  /*196dd0*/  STL [R1+0x892c], R6 ;  /* 0x00892c0601007387 */ /* 0x0001e80000100800 */
[----:B0-----:R-:W4:Y:S01]  /*196de0*/  LDL R6, [R1+0x1c] ;  /* 0x00001c0001067983 */ /* 0x001f220000100800 */
[----:B---3--:R-:W-:Y:S02]  /*196df0*/  SHF.R.S32.HI R7, RZ, 0x1f, R18 ;  /* 0x0000001fff077819 */ /* 0x008fe40000011412 */
[----:B------:R-:W-:Y:S01]  /*196e00*/  IADD3 R4, P6, R18, R52, RZ ;  /* 0x0000003412047210 */ /* 0x000fe20007fde0ff */
[----:B------:R-:W-:Y:S04]  /*196e10*/  STL.64 [R1+0x4820], R54 ;  /* 0x0048203601007387 */ /* 0x000fe80000100a00 */
[----:B------:R-:W-:Y:S01]  /*196e20*/  STL [R1+0x8930], R18 ;  /* 0x0089301201007387 */ /* 0x000fe20000100800 */
[----:B------:R-:W-:-:S03]  /*196e30*/  IMAD.X R5, R7, 0x1, R53, P6 ;  /* 0x0000000107057824 */ /* 0x000fc600030e0635 */
[----:B------:R-:W-:Y:S04]  /*196e40*/  STL [R1+0x3a4], R7 ;  /* 0x0003a40701007387 */ /* 0x000fe80000100800 */
[----:B------:R0:W-:Y:S04]  /*196e50*/  STL [R1+0x8934], R7 ;  /* 0x0089340701007387 */ /* 0x0001e80000100800 */
[----:B0-----:R-:W3:Y:S01]  /*196e60*/  LDL R7, [R1+0x18] ;  /* 0x0000180001077983 */ /* 0x001ee20000100800 */
[----:B------:R-:W-:-:S03]  /*196e70*/  SHF.R.S32.HI R54, RZ, 0x1f, R19 ;  /* 0x0000001fff367819 */ /* 0x000fc60000011413 */
        /* <DEDUP_REMOVED lines=13> */
[----:B------:R0:W-:Y:S04]  /*196f50*/  STL [R1+0x8944], R55 ;  /* 0x0089443701007387 */ /* 0x0001e80000100800 */
[----:B0-----:R-:W3:Y:S04]  /*196f60*/  LDL R55, [R1+0x10] ;  /* 0x0000100001377983 */ /* 0x001ee80000100800 */
[----:B------:R0:W-:Y:S01]  /*196f70*/  STL.64 [R1+0x48d8], R4 ;  /* 0x0048d80401007387 */ /* 0x0001e20000100a00 */
[----:B------:R-:W-:-:S02]  /*196f80*/  SHF.R.S32.HI R3, RZ, 0x1f, R10 ;  /* 0x0000001fff037819 */ /* 0x000fc4000001140a */
[----:B0-----:R-:W-:Y:S01]  /*196f90*/  IADD3 R4, P6, R10, R52, RZ ;  /* 0x000000340a047210 */ /* 0x001fe20007fde0ff */
[----:B------:R-:W-:Y:S04]  /*196fa0*/  STL [R1+0x8948], R10 ;  /* 0x0089480a01007387 */ /* 0x000fe80000100800 */
[----:B------:R-:W-:Y:S01]  /*196fb0*/  IMAD.X R5, R3, 0x1, R53, P6 ;  /* 0x0000000103057824 */ /* 0x000fe200030e0635 */
[----:B------:R-:W-:Y:S04]  /*196fc0*/  STL [R1+0x3b0], R3 ;  /* 0x0003b00301007387 */ /* 0x000fe80000100800 */
[----:B------:R0:W-:Y:S04]  /*196fd0*/  STL [R1+0x894c], R3 ;  /* 0x00894c0301007387 */ /* 0x0001e80000100800 */
[----:B0-----:R-:W3:Y:S04]  /*196fe0*/  LDL R3, [R1+0xc] ;  /* 0x00000c0001037983 */ /* 0x001ee80000100800 */
[----:B------:R0:W-:Y:S01]  /*196ff0*/  STL.64 [R1+0x4910], R4 ;  /* 0x0049100401007387 */ /* 0x0001e20000100a00 */
[----:B------:R-:W-:-:S02]  /*197000*/  IMAD.MOV.U32 R10, RZ, RZ, R58 ;  /* 0x000000ffff0a7224 */ /* 0x000fc400078e003a */
[----:B------:R-:W-:Y:S01]  /*197010*/  IMAD.MOV.U32 R58, RZ, RZ, R34 ;  /* 0x000000ffff3a7224 */ /* 0x000fe200078e0022 */
[----:B--2---:R-:W-:Y:S02]  /*197020*/  SHF.R.S32.HI R17, RZ, 0x1f, R47 ;  /* 0x0000001fff117819 */ /* 0x004fe4000001142f */
[----:B0-----:R-:W-:Y:S01]  /*197030*/  IADD3 R4, P6, R47, R52, RZ ;  /* 0x000000342f047210 */ /* 0x001fe20007fde0ff */
[----:B------:R-:W-:Y:S04]  /*197040*/  STL [R1+0x8950], R47 ;  /* 0x0089502f01007387 */ /* 0x000fe80000100800 */
[----:B------:R-:W-:Y:S01]  /*197050*/  IMAD.X R5, R17, 0x1, R53, P6 ;  /* 0x0000000111057824 */ /* 0x000fe200030e0635 */
[----:B------:R-:W-:Y:S04]  /*197060*/  STL [R1+0x3b4], R17 ;  /* 0x0003b41101007387 */ /* 0x000fe80000100800 */
[----:B------:R-:W-:Y:S04]  /*197070*/  STL.64 [R1+0x4948], R4 ;  /* 0x0049480401007387 */ /* 0x000fe80000100a00 */
[----:B------:R0:W-:Y:S04]  /*197080*/  STL [R1+0x8954], R17 ;  /* 0x0089541101007387 */ /* 0x0001e80000100800 */
[----:B0-----:R-:W2:Y:S01]  /*197090*/  LDL R17, [R1+0x8] ;  /* 0x0000080001117983 */ /* 0x001ea20000100800 */
[----:B----4-:R-:W-:-:S02]  /*1970a0*/  SHF.R.S32.HI R4, RZ, 0x1f, R6 ;  /* 0x0000001fff047819 */ /* 0x010fc40000011406 */
[----:B------:R-:W-:Y:S01]  /*1970b0*/  IADD3 R18, P6, R6, R52, RZ ;  /* 0x0000003406127210 */ /* 0x000fe20007fde0ff */
[----:B------:R-:W-:Y:S04]  /*1970c0*/  STL [R1+0x8958], R6 ;  /* 0x0089580601007387 */ /* 0x000fe80000100800 */
[----:B------:R-:W-:Y:S01]  /*1970d0*/  IMAD.X R19, R4, 0x1, R53, P6 ;  /* 0x0000000104137824 */ /* 0x000fe200030e0635 */
[----:B------:R-:W-:Y:S04]  /*1970e0*/  STL [R1+0x3b8], R4 ;  /* 0x0003b80401007387 */ /* 0x000fe80000100800 */
[----:B------:R0:W-:Y:S01]  /*1970f0*/  STL [R1+0x895c], R4 ;  /* 0x00895c0401007387 */ /* 0x0001e20000100800 */
[----:B------:R-:W-:-:S03]  /*197100*/  IMAD.MOV.U32 R5, RZ, RZ, R35 ;  /* 0x000000ffff057224 */ /* 0x000fc600078e0023 */
[----:B0-----:R-:W4:Y:S04]  /*197110*/  LDL R4, [R1+0x4] ;  /* 0x0000040001047983 */ /* 0x001f280000100800 */
[----:B------:R0:W-:Y:S01]  /*197120*/  STL.64 [R1+0x4988], R18 ;  /* 0x0049881201007387 */ /* 0x0001e20000100a00 */
[----:B---3--:R-:W-:-:S03]  /*197130*/  IADD3 R34, P6, R7, R52, RZ ;  /* 0x0000003407227210 */ /* 0x008fc60007fde0ff */
[----:B------:R-:W-:Y:S01]  /*197140*/  STL [R1+0x8960], R7 ;  /* 0x0089600701007387 */ /* 0x000fe20000100800 */
[----:B0-----:R-:W-:-:S05]  /*197150*/  SHF.R.S32.HI R18, RZ, 0x1f, R7 ;  /* 0x0000001fff127819 */ /* 0x001fca0000011407 */
[----:B------:R-:W-:Y:S01]  /*197160*/  IMAD.X R35, R18, 0x1, R53, P6 ;  /* 0x0000000112237824 */ /* 0x000fe200030e0635 */
[----:B------:R-:W-:Y:S04]  /*197170*/  STL [R1+0x3bc], R18 ;  /* 0x0003bc1201007387 */ /* 0x000fe80000100800 */
[----:B------:R0:W-:Y:S04]  /*197180*/  STL.64 [R1+0x49c8], R34 ;  /* 0x0049c82201007387 */ /* 0x0001e80000100a00 */
[----:B0-----:R-:W3:Y:S04]  /*197190*/  LDL.LU.64 R34, [R1+0x8a78] ;  /* 0x008a780001227983 */ /* 0x001ee80000300a00 */
[----:B------:R0:W-:Y:S04]  /*1971a0*/  STL [R1+0x8964], R18 ;  /* 0x0089641201007387 */ /* 0x0001e80000100800 */
[----:B0-----:R-:W3:Y:S01]  /*1971b0*/  LDL R18, [R1] ;  /* 0x0000000001127983 */ /* 0x001ee20000100800 */
[----:B------:R-:W-:-:S02]  /*1971c0*/  SHF.R.S32.HI R19, RZ, 0x1f, R54 ;  /* 0x0000001fff137819 */ /* 0x000fc40000011436 */
[----:B------:R-:W-:-:S05]  /*1971d0*/  IADD3 R6, P6, R54, R52, RZ ;  /* 0x0000003436067210 */ /* 0x000fca0007fde0ff */
[----:B------:R-:W-:Y:S01]  /*1971e0*/  IMAD.X R7, R19, 0x1, R53, P6 ;  /* 0x0000000113077824 */ /* 0x000fe200030e0635 */
[----:B------:R-:W-:Y:S04]  /*1971f0*/  STL [R1+0x3c0], R19 ;  /* 0x0003c01301007387 */ /* 0x000fe80000100800 */
[----:B------:R0:W-:Y:S01]  /*197200*/  STL.64 [R1+0x4a08], R6 ;  /* 0x004a080601007387 */ /* 0x0001e20000100a00 */
[----:B------:R-:W-:-:S03]  /*197210*/  SHF.R.S32.HI R57, RZ, 0x1f, R55 ;  /* 0x0000001fff397819 */ /* 0x000fc60000011437 */
[----:B------:R-:W-:Y:S01]  /*197220*/  STL.64 [R1+0x8968], R54 ;  /* 0x0089683601007387 */ /* 0x000fe20000100a00 */
[----:B0-----:R-:W-:-:S03]  /*197230*/  IADD3 R6, P6, R55, R52, RZ ;  /* 0x0000003437067210 */ /* 0x001fc60007fde0ff */
[----:B------:R-:W-:Y:S02]  /*197240*/  STL [R1+0x3c4], R57 ;  /* 0x0003c43901007387 */ /* 0x000fe40000100800 */
[----:B------:R-:W-:Y:S02]  /*197250*/  IMAD.X R7, R57, 0x1, R53, P6 ;  /* 0x0000000139077824 */ /* 0x000fe400030e0635 */
[----:B------:R0:W-:Y:S04]  /*197260*/  STL [R1+0x8980], R57 ;  /* 0x0089803901007387 */ /* 0x0001e80000100800 */
[----:B------:R1:W-:Y:S01]  /*197270*/  STL.64 [R1+0x4a38], R6 ;  /* 0x004a380601007387 */ /* 0x0003e20000100a00 */
[----:B0-----:R-:W-:Y:S01]  /*197280*/  IMAD.MOV.U32 R57, RZ, RZ, R10 ;  /* 0x000000ffff397224 */ /* 0x001fe200078e000a */
[----:B------:R-:W-:-:S02]  /*197290*/  SHF.R.S32.HI R10, RZ, 0x1f, R3 ;  /* 0x0000001fff0a7819 */ /* 0x000fc40000011403 */
[----:B-1----:R-:W-:Y:S01]  /*1972a0*/  IADD3 R6, P6, R3, R52, RZ ;  /* 0x0000003403067210 */ /* 0x002fe20007fde0ff */
[----:B------:R-:W-:Y:S04]  /*1972b0*/  STL [R1+0x8990], R3 ;  /* 0x0089900301007387 */ /* 0x000fe80000100800 */
[----:B------:R-:W-:Y:S01]  /*1972c0*/  IMAD.X R7, R10, 0x1, R53, P6 ;  /* 0x000000010a077824 */ /* 0x000fe200030e0635 */
[----:B------:R-:W-:Y:S04]  /*1972d0*/  STL [R1+0x3c8], R10 ;  /* 0x0003c80a01007387 */ /* 0x000fe80000100800 */
[----:B------:R-:W-:Y:S04]  /*1972e0*/  STL.64 [R1+0x4a70], R6 ;  /* 0x004a700601007387 */ /* 0x000fe80000100a00 */
[----:B------:R0:W-:Y:S01]  /*1972f0*/  STL [R1+0x89a0], R10 ;  /* 0x0089a00a01007387 */ /* 0x0001e20000100800 */
[----:B------:R-:W-:-:S02]  /*197300*/  IMAD.MOV.U32 R54, RZ, RZ, R33 ;  /* 0x000000ffff367224 */ /* 0x000fc400078e0021 */
[----:B0-----:R-:W-:Y:S02]  /*197310*/  IMAD.MOV.U32 R10, RZ, RZ, R32 ;  /* 0x000000ffff0a7224 */ /* 0x001fe400078e0020 */
[----:B------:R-:W-:Y:S02]  /*197320*/  IMAD.MOV.U32 R3, RZ, RZ, R5 ;  /* 0x000000ffff037224 */ /* 0x000fe400078e0005 */
[----:B------:R-:W-:Y:S01]  /*197330*/  IMAD.MOV.U32 R55, RZ, RZ, R11 ;  /* 0x000000ffff377224 */ /* 0x000fe200078e000b */
[----:B------:R-:W-:Y:S02]  /*197340*/  SHF.R.S32.HI R11, RZ, 0x1f, R30 ;  /* 0x0000001fff0b7819 */ /* 0x000fe4000001141e */
[----:B------:R-:W-:Y:S02]  /*197350*/  SHF.R.S32.HI R5, RZ, 0x1f, R31 ;  /* 0x0000001fff057819 */ /* 0x000fe4000001141f */
[----:B--2---:R-:W-:Y:S02]  /*197360*/  SHF.R.S32.HI R47, RZ, 0x1f, R17 ;  /* 0x0000001fff2f7819 */ /* 0x004fe40000011411 */
[----:B------:R-:W-:Y:S01]  /*197370*/  IADD3 R6, P6, R17, R52, RZ ;  /* 0x0000003411067210 */ /* 0x000fe20007fde0ff */
[----:B------:R-:W-:Y:S04]  /*197380*/  STL [R1+0x89b0], R17 ;  /* 0x0089b01101007387 */ /* 0x000fe80000100800 */
[----:B------:R-:W-:Y:S01]  /*197390*/  IMAD.X R7, R47, 0x1, R53, P6 ;  /* 0x000000012f077824 */ /* 0x000fe200030e0635 */
[----:B------:R-:W-:Y:S04]  /*1973a0*/  STL [R1+0x3cc], R47 ;  /* 0x0003cc2f01007387 */ /* 0x000fe80000100800 */
[----:B------:R4:W-:Y:S02]  /*1973b0*/  STL.64 [R1+0x4ab0], R6 ;  /* 0x004ab00601007387 */ /* 0x0009e40000100a00 */
[----:B----4-:R-:W-:-:S02]  /*1973c0*/  SHF.R.S32.HI R6, RZ, 0x1f, R4 ;  /* 0x0000001fff067819 */ /* 0x010fc40000011404 */
[----:B------:R-:W-:Y:S01]  /*1973d0*/  IADD3 R32, P6, R4, R52, RZ ;  /* 0x0000003404207210 */ /* 0x000fe20007fde0ff */
[----:B------:R0:W-:Y:S04]  /*1973e0*/  STL [R1+0x89c0], R4 ;  /* 0x0089c00401007387 */ /* 0x0001e80000100800 */
[----:B------:R-:W-:Y:S01]  /*1973f0*/  IMAD.X R33, R6, 0x1, R53, P6 ;  /* 0x0000000106217824 */ /* 0x000fe200030e0635 */
[----:B------:R-:W-:Y:S04]  /*197400*/  STL [R1+0x3d0], R6 ;  /* 0x0003d00601007387 */ /* 0x000fe80000100800 */
[----:B------:R1:W-:Y:S01]  /*197410*/  STL.64 [R1+0x4af0], R32 ;  /* 0x004af02001007387 */ /* 0x0003e20000100a00 */
[----:B0-----:R-:W-:Y:S01]  /*197420*/  SHF.R.S32.HI R4, RZ, 0x1f, R61 ;  /* 0x0000001fff047819 */ /* 0x001fe2000001143d */
[----:B------:R-:W-:Y:S01]  /*197430*/  IMAD.MOV.U32 R17, RZ, RZ, R29 ;  /* 0x000000ffff117224 */ /* 0x000fe200078e001d */
[----:B---3--:R-:W-:-:S02]  /*197440*/  SHF.R.S32.HI R7, RZ, 0x1f, R18 ;  /* 0x0000001fff077819 */ /* 0x008fc40000011412 */
[----:B-1----:R-:W-:Y:S01]  /*197450*/  IADD3 R32, P6, R18, R52, RZ ;  /* 0x0000003412207210 */ /* 0x002fe20007fde0ff */
[----:B------:R0:W-:Y:S04]  /*197460*/  STL.64 [R1+0x8978], R18 ;  /* 0x0089781201007387 */ /* 0x0001e80000100a00 */
[----:B------:R-:W-:Y:S01]  /*197470*/  IMAD.X R33, R7, 0x1, R53, P6 ;  /* 0x0000000107217824 */ /* 0x000fe200030e0635 */
[----:B------:R-:W-:Y:S04]  /*197480*/  STL [R1+0x3d4], R7 ;  /* 0x0003d40701007387 */ /* 0x000fe80000100800 */
[----:B------:R1:W-:Y:S01]  /*197490*/  STL.64 [R1+0x4b28], R32 ;  /* 0x004b282001007387 */ /* 0x0003e20000100a00 */
[----:B0-----:R-:W-:-:S03]  /*1974a0*/  IMAD.MOV.U32 R19, RZ, RZ, R3 ;  /* 0x000000ffff137224 */ /* 0x001fc600078e0003 */
[----:B-1----:R-:W2:Y:S04]  /*1974b0*/  LDL.LU.64 R32, [R1+0x8a70] ;  /* 0x008a700001207983 */ /* 0x002ea80000300a00 */
[----:B------:R0:W-:Y:S01]  /*1974c0*/  STL.64 [R1+0x8988], R6 ;  /* 0x0089880601007387 */ /* 0x0001e20000100a00 */
[----:B------:R-:W-:Y:S01]  /*1974d0*/  IMAD.MOV.U32 R18, RZ, RZ, R30 ;  /* 0x000000ffff127224 */ /* 0x000fe200078e001e */
[----:B------:R-:W-:Y:S02]  /*1974e0*/  SHF.R.S32.HI R3, RZ, 0x1f, R60 ;  /* 0x0000001fff037819 */ /* 0x000fe4000001143c */
[----:B0-----:R-:W-:-:S05]  /*1974f0*/  IADD3 R6, P6, R61, R52, RZ ;  /* 0x000000343d067210 */ /* 0x001fca0007fde0ff */
[----:B------:R-:W-:Y:S01]  /*197500*/  IMAD.X R7, R4, 0x1, R53, P6 ;  /* 0x0000000104077824 */ /* 0x000fe200030e0635 */
[----:B------:R-:W-:Y:S01]  /*197510*/  IADD3 R30, P6, R60, R52, RZ ;  /* 0x000000343c1e7210 */ /* 0x000fe20007fde0ff */
[----:B------:R-:W-:-:S03]  /*197520*/  IMAD.MOV.U32 R4, RZ, RZ, R10 ;  /* 0x000000ffff047224 */ /* 0x000fc600078e000a */
[----:B------:R0:W-:Y:S01]  /*197530*/  STL.64 [R1+0x4b60], R6 ;  /* 0x004b600601007387 */ /* 0x0001e20000100a00 */
[----:B------:R-:W-:-:S03]  /*197540*/  IMAD.MOV.U32 R10, RZ, RZ, R5 ;  /* 0x000000ffff0a7224 */ /* 0x000fc600078e0005 */
[----:B------:R1:W-:Y:S01]  /*197550*/  STL.64 [R1+0x8998], R60 ;  /* 0x0089983c01007387 */ /* 0x0003e20000100a00 */
[----:B------:R-:W-:Y:S01]  /*197560*/  SHF.R.S32.HI R5, RZ, 0x1f, R59 ;  /* 0x0000001fff057819 */ /* 0x000fe2000001143b */
[----:B0-----:R-:W-:Y:S02]  /*197570*/  IMAD.MOV.U32 R6, RZ, RZ, R9 ;  /* 0x000000ffff067224 */ /* 0x001fe400078e0009 */
[----:B------:R-:W-:Y:S02]  /*197580*/  IMAD.MOV.U32 R9, RZ, RZ, R31 ;  /* 0x000000ffff097224 */ /* 0x000fe400078e001f */
[----:B-1----:R-:W-:Y:S02]  /*197590*/  IMAD.MOV.U32 R61, RZ, RZ, R54 ;  /* 0x000000ffff3d7224 */ /* 0x002fe400078e0036 */
[----:B------:R-:W-:Y:S02]  /*1975a0*/  IMAD.X R31, R3, 0x1, R53, P6 ;  /* 0x00000001031f7824 */ /* 0x000fe400030e0635 */
[----:B------:R-:W-:Y:S01]  /*1975b0*/  IMAD.MOV.U32 R54, RZ, RZ, R28 ;  /* 0x000000ffff367224 */ /* 0x000fe200078e001c */
[----:B------:R-:W-:Y:S01]  /*1975c0*/  IADD3 R28, P6, R59, R52, RZ ;  /* 0x000000343b1c7210 */ /* 0x000fe20007fde0ff */
[----:B------:R-:W-:Y:S01]  /*1975d0*/  IMAD.MOV.U32 R3, RZ, RZ, R55 ;  /* 0x000000ffff037224 */ /* 0x000fe200078e0037 */
[----:B------:R0:W-:Y:S01]  /*1975e0*/  STL.64 [R1+0x4b98], R30 ;  /* 0x004b981e01007387 */ /* 0x0001e20000100a00 */
[----:B------:R-:W-:-:S02]  /*1975f0*/  IMAD.MOV.U32 R55, RZ, RZ, R58 ;  /* 0x000000ffff377224 */ /* 0x000fc400078e003a */
[----:B------:R-:W-:Y:S02]  /*197600*/  IMAD.X R29, R5, 0x1, R53, P6 ;  /* 0x00000001051d7824 */ /* 0x000fe400030e0635 */
[----:B------:R-:W-:Y:S01]  /*197610*/  IMAD.MOV.U32 R7, RZ, RZ, R57 ;  /* 0x000000ffff077224 */ /* 0x000fe200078e0039 */
[----:B------:R-:W-:Y:S01]  /*197620*/  SHF.R.S32.HI R57, RZ, 0x1f, R46 ;  /* 0x0000001fff397819 */ /* 0x000fe2000001142e */
[----:B------:R-:W-:Y:S01]  /*197630*/  IMAD.MOV.U32 R58, RZ, RZ, R26 ;  /* 0x000000ffff3a7224 */ /* 0x000fe200078e001a */
[----:B------:R-:W-:Y:S01]  /*197640*/  IADD3 R26, P6, R46, R52, RZ ;  /* 0x000000342e1a7210 */ /* 0x000fe20007fde0ff */
[----:B0-----:R-:W3:Y:S01]  /*197650*/  LDL.LU.64 R30, [R1+0x8a68] ;  /* 0x008a6800011e7983 */ /* 0x001ee20000300a00 */
[----:B------:R-:W-:-:S03]  /*197660*/  IMAD.MOV.U32 R5, RZ, RZ, R27 ;  /* 0x000000ffff057224 */ /* 0x000fc600078e001b */
[----:B------:R0:W-:Y:S01]  /*197670*/  STL.64 [R1+0x4bd8], R28 ;  /* 0x004bd81c01007387 */ /* 0x0001e20000100a00 */
[----:B------:R-:W-:Y:S01]  /*197680*/  IMAD.X R27, R57, 0x1, R53, P6 ;  /* 0x00000001391b7824 */ /* 0x000fe200030e0635 */
[----:B------:R-:W-:Y:S02]  /*197690*/  SHF.R.S32.HI R60, RZ, 0x1f, R45 ;  /* 0x0000001fff3c7819 */ /* 0x000fe4000001142d */
[----:B0-----:R-:W4:Y:S04]  /*1976a0*/  LDL.LU.64 R28, [R1+0x8a60] ;  /* 0x008a6000011c7983 */ /* 0x001f280000300a00 */
[----:B------:R0:W-:Y:S04]  /*1976b0*/  STL.64 [R1+0x89a8], R46 ;  /* 0x0089a82e01007387 */ /* 0x0001e80000100a00 */
[----:B------:R1:W-:Y:S01]  /*1976c0*/  STL.64 [R1+0x4c18], R26 ;  /* 0x004c181a01007387 */ /* 0x0003e20000100a00 */
[----:B0-----:R-:W-:-:S03]  /*1976d0*/  IADD3 R46, P6, R45, R52, RZ ;  /* 0x000000342d2e7210 */ /* 0x001fc60007fde0ff */
[----:B-1----:R-:W4:Y:S02]  /*1976e0*/  LDL.LU.64 R26, [R1+0x8a58] ;  /* 0x008a5800011a7983 */ /* 0x002f240000300a00 */
[----:B------:R-:W-:-:S05]  /*1976f0*/  IMAD.X R47, R60, 0x1, R53, P6 ;  /* 0x000000013c2f7824 */ /* 0x000fca00030e0635 */
[----:B------:R0:W-:Y:S01]  /*197700*/  STL.64 [R1+0x4c58], R46 ;  /* 0x004c582e01007387 */ /* 0x0001e20000100a00 */
[----:B------:R-:W-:Y:S02]  /*197710*/  SHF.R.S32.HI R60, RZ, 0x1f, R44 ;  /* 0x0000001fff3c7819 */ /* 0x000fe4000001142c */
[----:B------:R-:W-:Y:S01]  /*197720*/  SHF.R.S32.HI R57, RZ, 0x1f, R25 ;  /* 0x0000001fff397819 */ /* 0x000fe20000011419 */
[----:B0-----:R-:W-:Y:S02]  /*197730*/  IMAD.MOV.U32 R46, RZ, RZ, R61 ;  /* 0x000000ffff2e7224 */ /* 0x001fe400078e003d */
[----:B------:R-:W-:Y:S02]  /*197740*/  IMAD.MOV.U32 R61, RZ, RZ, R18 ;  /* 0x000000ffff3d7224 */ /* 0x000fe400078e0012 */
[----:B------:R-:W-:Y:S02]  /*197750*/  IMAD.MOV.U32 R18, RZ, RZ, R9 ;  /* 0x000000ffff127224 */ /* 0x000fe400078e0009 */
[----:B------:R-:W-:Y:S01]  /*197760*/  IMAD.MOV.U32 R9, RZ, RZ, R24 ;  /* 0x000000ffff097224 */ /* 0x000fe200078e0018 */
[----:B------:R-:W-:Y:S01]  /*197770*/  IADD3 R24, P6, R44, R52, RZ ;  /* 0x000000342c187210 */ /* 0x000fe20007fde0ff */
[----:B------:R-:W-:-:S04]  /*197780*/  IMAD.MOV.U32 R47, RZ, RZ, R25 ;  /* 0x000000ffff2f7224 */ /* 0x000fc800078e0019 */
[----:B------:R-:W-:Y:S02]  /*197790*/  IMAD.X R25, R60, 0x1, R53, P6 ;  /* 0x000000013c197824 */ /* 0x000fe400030e0635 */
[----:B------:R-:W-:Y:S02]  /*1977a0*/  IMAD.MOV.U32 R60, RZ, RZ, R17 ;  /* 0x000000ffff3c7224 */ /* 0x000fe400078e0011 */
[----:B------:R-:W-:Y:S02]  /*1977b0*/  IMAD.MOV.U32 R17, RZ, RZ, R10 ;  /* 0x000000ffff117224 */ /* 0x000fe400078e000a */
[----:B------:R-:W-:Y:S02]  /*1977c0*/  IMAD.MOV.U32 R10, RZ, RZ, R3 ;  /* 0x000000ffff0a7224 */ /* 0x000fe400078e0003 */
[----:B------:R-:W-:Y:S01]  /*1977d0*/  IMAD.MOV.U32 R3, RZ, RZ, R8 ;  /* 0x000000ffff037224 */ /* 0x000fe200078e0008 */
[----:B------:R0:W-:Y:S01]  /*1977e0*/  STL.64 [R1+0x89b8], R44 ;  /* 0x0089b82c01007387 */ /* 0x0001e20000100a00 */
[----:B------:R-:W-:-:S02]  /*1977f0*/  IMAD.MOV.U32 R8, RZ, RZ, R5 ;  /* 0x000000ffff087224 */ /* 0x000fc400078e0005 */
[----:B------:R-:W-:Y:S01]  /*197800*/  IMAD.MOV.U32 R5, RZ, RZ, R58 ;  /* 0x000000ffff057224 */ /* 0x000fe200078e003a */
[----:B------:R-:W-:Y:S01]  /*197810*/  SHF.R.S32.HI R58, RZ, 0x1f, R43 ;  /* 0x0000001fff3a7819 */ /* 0x000fe2000001142b */
[----:B------:R1:W-:Y:S01]  /*197820*/  STL.64 [R1+0x4ca0], R24 ;  /* 0x004ca01801007387 */ /* 0x0003e20000100a00 */
[----:B0-----:R-:W-:-:S05]  /*197830*/  IADD3 R44, P6, R43, R52, RZ ;  /* 0x000000342b2c7210 */ /* 0x001fca0007fde0ff */
[----:B------:R-:W-:Y:S01]  /*197840*/  IMAD.X R45, R58, 0x1, R53, P6 ;  /* 0x000000013a2d7824 */ /* 0x000fe200030e0635 */
[----:B-1----:R-:W4:Y:S04]  /*197850*/  LDL.LU.64 R24, [R1+0x8a50] ;  /* 0x008a500001187983 */ /* 0x002f280000300a00 */
[----:B------:R0:W-:Y:S04]  /*197860*/  STL [R1+0x89d0], R43 ;  /* 0x0089d02b01007387 */ /* 0x0001e80000100800 */
[----:B------:R-:W-:Y:S04]  /*197870*/  STL.64 [R1+0x89c8], R58 ;  /* 0x0089c83a01007387 */ /* 0x000fe80000100a00 */
[----:B------:R1:W-:Y:S01]  /*197880*/  STL.64 [R1+0x4cd8], R44 ;  /* 0x004cd82c01007387 */ /* 0x0003e20000100a00 */
[----:B0-----:R-:W-:-:S02]  /*197890*/  SHF.R.S32.HI R43, RZ, 0x1f, R42 ;  /* 0x0000001fff2b7819 */ /* 0x001fc4000001142a */
[----:B-1----:R-:W-:Y:S01]  /*1978a0*/  IADD3 R44, P6, R42, R52, RZ ;  /* 0x000000342a2c7210 */ /* 0x002fe20007fde0ff */
[----:B------:R-:W-:Y:S04]  /*1978b0*/  STL [R1+0x89e0], R42 ;  /* 0x0089e02a01007387 */ /* 0x000fe80000100800 */
[----:B------:R-:W-:Y:S02]  /*1978c0*/  IMAD.X R45, R43, 0x1, R53, P6 ;  /* 0x000000012b2d7824 */ /* 0x000fe400030e0635 */
[----:B------:R-:W-:Y:S01]  /*1978d0*/  IMAD.MOV.U32 R43, RZ, RZ, R57 ;  /* 0x000000ffff2b7224 */ /* 0x000fe200078e0039 */
[----:B------:R-:W-:Y:S02]  /*1978e0*/  SHF.R.S32.HI R57, RZ, 0x1f, R41 ;  /* 0x0000001fff397819 */ /* 0x000fe40000011429 */
[----:B------:R0:W-:Y:S01]  /*1978f0*/  STL.64 [R1+0x4d18], R44 ;  /* 0x004d182c01007387 */ /* 0x0001e20000100a00 */
[----:B------:R-:W-:-:S02]  /*197900*/  IMAD.MOV.U32 R59, RZ, RZ, R47 ;  /* 0x000000ffff3b7224 */ /* 0x000fc400078e002f */
[----:B0-----:R-:W-:Y:S01]  /*197910*/  IMAD.MOV.U32 R45, RZ, RZ, R46 ;  /* 0x000000ffff2d7224 */ /* 0x001fe200078e002e */
[----:B------:R-:W-:-:S05]  /*197920*/  IADD3 R46, P6, R41, R52, RZ ;  /* 0x00000034292e7210 */ /* 0x000fca0007fde0ff */
[----:B------:R-:W-:Y:S02]  /*197930*/  IMAD.X R47, R57, 0x1, R53, P6 ;  /* 0x00000001392f7824 */ /* 0x000fe400030e0635 */
[----:B------:R-:W-:-:S03]  /*197940*/  IMAD.MOV.U32 R44, RZ, RZ, R60 ;  /* 0x000000ffff2c7224 */ /* 0x000fc600078e003c */
[----:B------:R0:W-:Y:S01]  /*197950*/  STL.64 [R1+0x4d58], R46 ;  /* 0x004d582e01007387 */ /* 0x0001e20000100a00 */
[----:B------:R-:W-:Y:S01]  /*197960*/  IMAD.MOV.U32 R60, RZ, RZ, R3 ;  /* 0x000000ffff3c7224 */ /* 0x000fe200078e0003 */
[----:B------:R-:W-:Y:S02]  /*197970*/  SHF.R.S32.HI R3, RZ, 0x1f, R40 ;  /* 0x0000001fff037819 */ /* 0x000fe40000011428 */
[----:B------:R-:W-:Y:S01]  /*197980*/  STL [R1+0x89f0], R57 ;  /* 0x0089f03901007387 */ /* 0x000fe20000100800 */
[----:B0-----:R-:W-:Y:S02]  /*197990*/  IMAD.MOV.U32 R47, RZ, RZ, R10 ;  /* 0x000000ffff2f7224 */ /* 0x001fe400078e000a */
[----:B------:R-:W-:Y:S01]  /*1979a0*/  IMAD.MOV.U32 R10, RZ, RZ, R22 ;  /* 0x000000ffff0a7224 */ /* 0x000fe200078e0016 */
[----:B------:R-:W-:Y:S01]  /*1979b0*/  IADD3 R22, P6, R40, R52, RZ ;  /* 0x0000003428167210 */ /* 0x000fe20007fde0ff */
[----:B------:R-:W-:Y:S02]  /*1979c0*/  IMAD.MOV.U32 R46, RZ, RZ, R17 ;  /* 0x000000ffff2e7224 */ /* 0x000fe400078e0011 */
[----:B------:R-:W-:-:S02]  /*1979d0*/  IMAD.MOV.U32 R17, RZ, RZ, R49 ;  /* 0x000000ffff117224 */ /* 0x000fc400078e0031 */
[----:B------:R-:W-:Y:S01]  /*1979e0*/  IMAD.MOV.U32 R49, RZ, RZ, R23 ;  /* 0x000000ffff317224 */ /* 0x000fe200078e0017 */
[----:B------:R0:W-:Y:S01]  /*1979f0*/  STL.64 [R1+0x89d8], R40 ;  /* 0x0089d82801007387 */ /* 0x0001e20000100a00 */
[----:B------:R-:W-:Y:S01]  /*197a00*/  IMAD.X R23, R3, 0x1, R53, P6 ;  /* 0x0000000103177824 */ /* 0x000fe200030e0635 */
[----:B------:R-:W-:-:S04]  /*197a10*/  SHF.R.S32.HI R3, RZ, 0x1f, R39 ;  /* 0x0000001fff037819 */ /* 0x000fc80000011427 */
[----:B------:R1:W-:Y:S01]  /*197a20*/  STL.64 [R1+0x4d90], R22 ;  /* 0x004d901601007387 */ /* 0x0003e20000100a00 */
[----:B0-----:R-:W-:Y:S01]  /*197a30*/  IADD3 R40, P6, R39, R52, RZ ;  /* 0x0000003427287210 */ /* 0x001fe20007fde0ff */
[----:B------:R-:W-:-:S04]  /*197a40*/  IMAD.MOV.U32 R58, RZ, RZ, R59 ;  /* 0x000000ffff3a7224 */ /* 0x000fc800078e003b */
[----:B------:R-:W-:Y:S01]  /*197a50*/  IMAD.X R41, R3, 0x1, R53, P6 ;  /* 0x0000000103297824 */ /* 0x000fe200030e0635 */
[----:B-1----:R-:W4:Y:S01]  /*197a60*/  LDL.LU.64 R22, [R1+0x8a48] ;  /* 0x008a480001167983 */ /* 0x002f220000300a00 */
[----:B------:R-:W-:Y:S02]  /*197a70*/  IMAD.MOV.U32 R59, RZ, RZ, R43 ;  /* 0x000000ffff3b7224 */ /* 0x000fe400078e002b */
[----:B------:R-:W-:Y:S01]  /*197a80*/  IMAD.MOV.U32 R43, RZ, RZ, R45 ;  /* 0x000000ffff2b7224 */ /* 0x000fe200078e002d */
[----:B------:R0:W-:Y:S01]  /*197a90*/  STL.64 [R1+0x4dc8], R40 ;  /* 0x004dc82801007387 */ /* 0x0001e20000100a00 */
[----:B------:R-:W-:Y:S01]  /*197aa0*/  SHF.R.S32.HI R45, RZ, 0x1f, R21 ;  /* 0x0000001fff2d7819 */ /* 0x000fe20000011415 */
[----:B------:R-:W-:Y:S02]  /*197ab0*/  IMAD.MOV.U32 R57, RZ, RZ, R47 ;  /* 0x000000ffff397224 */ /* 0x000fe400078e002f */
[----:B------:R-:W-:Y:S01]  /*197ac0*/  IMAD.MOV.U32 R47, RZ, RZ, R10 ;  /* 0x000000ffff2f7224 */ /* 0x000fe200078e000a */
[----:B------:R-:W-:Y:S01]  /*197ad0*/  SHF.R.S32.HI R10, RZ, 0x1f, R38 ;  /* 0x0000001fff0a7819 */ /* 0x000fe20000011426 */
[----:B------:R-:W-:-:S02]  /*197ae0*/  IMAD.MOV.U32 R42, RZ, RZ, R45 ;  /* 0x000000ffff2a7224 */ /* 0x000fc400078e002d */
[----:B0-----:R-:W-:Y:S02]  /*197af0*/  IMAD.MOV.U32 R40, RZ, RZ, R44 ;  /* 0x000000ffff287224 */ /* 0x001fe400078e002c */
[----:B------:R-:W-:Y:S02]  /*197b00*/  IMAD.MOV.U32 R44, RZ, RZ, R46 ;  /* 0x000000ffff2c7224 */ /* 0x000fe400078e002e */
[----:B------:R-:W-:Y:S02]  /*197b10*/  IMAD.MOV.U32 R46, RZ, RZ, R2 ;  /* 0x000000ffff2e7224 */ /* 0x000fe400078e0002 */
[----:B------:R-:W-:Y:S01]  /*197b20*/  IMAD.MOV.U32 R2, RZ, RZ, R20 ;  /* 0x000000ffff027224 */ /* 0x000fe200078e0014 */
[----:B------:R-:W-:Y:S01]  /*197b30*/  IADD3 R20, P6, R38, R52, RZ ;  /* 0x0000003426147210 */ /* 0x000fe20007fde0ff */
[----:B------:R-:W-:Y:S02]  /*197b40*/  IMAD.MOV.U32 R45, RZ, RZ, R60 ;  /* 0x000000ffff2d7224 */ /* 0x000fe400078e003c */
[----:B------:R-:W-:-:S02]  /*197b50*/  IMAD.MOV.U32 R60, RZ, RZ, R21 ;  /* 0x000000ffff3c7224 */ /* 0x000fc400078e0015 */
[----:B------:R-:W-:Y:S01]  /*197b60*/  IMAD.X R21, R10, 0x1, R53, P6 ;  /* 0x000000010a157824 */ /* 0x000fe200030e0635 */
[----:B------:R-:W-:Y:S01]  /*197b70*/  STL [R1+0x8a08], R3 ;  /* 0x008a080301007387 */ /* 0x000fe20000100800 */
[----:B------:R-:W-:-:S03]  /*197b80*/  SHF.R.S32.HI R10, RZ, 0x1f, R37 ;  /* 0x0000001fff0a7819 */ /* 0x000fc60000011425 */
[----:B------:R0:W-:Y:S04]  /*197b90*/  STL.64 [R1+0x89e8], R38 ;  /* 0x0089e82601007387 */ /* 0x0001e80000100a00 */
[----:B------:R1:W-:Y:S01]  /*197ba0*/  STL.64 [R1+0x4e00], R20 ;  /* 0x004e001401007387 */ /* 0x0003e20000100a00 */
[----:B------:R-:W-:Y:S01]  /*197bb0*/  IMAD.MOV.U32 R41, RZ, RZ, R17 ;  /* 0x000000ffff297224 */ /* 0x000fe200078e0011 */
[----:B0-----:R-:W-:Y:S02]  /*197bc0*/  IADD3 R38, P6, R37, R52, RZ ;  /* 0x0000003425267210 */ /* 0x001fe40007fde0ff */
[----:B-1----:R-:W4:Y:S03]  /*197bd0*/  LDL.LU.64 R20, [R1+0x8a40] ;  /* 0x008a400001147983 */ /* 0x002f260000300a00 */
[----:B------:R-:W-:-:S02]  /*197be0*/  IMAD.X R39, R10, 0x1, R53, P6 ;  /* 0x000000010a277824 */ /* 0x000fc400030e0635 */
[----:B------:R-:W-:Y:S02]  /*197bf0*/  IMAD.MOV.U32 R3, RZ, RZ, R41 ;  /* 0x000000ffff037224 */ /* 0x000fe400078e0029 */
[----:B------:R-:W-:Y:S01]  /*197c00*/  IMAD.MOV.U32 R41, RZ, RZ, R6 ;  /* 0x000000ffff297224 */ /* 0x000fe200078e0006 */
[----:B------:R0:W-:Y:S01]  /*197c10*/  STL.64 [R1+0x4e40], R38 ;  /* 0x004e402601007387 */ /* 0x0001e20000100a00 */
[----:B------:R-:W-:Y:S01]  /*197c20*/  IMAD.MOV.U32 R6, RZ, RZ, R14 ;  /* 0x000000ffff067224 */ /* 0x000fe200078e000e */
[----:B------:R-:W-:Y:S02]  /*197c30*/  IADD3 R14, P6, R36, R52, RZ ;  /* 0x00000034240e7210 */ /* 0x000fe40007fde0ff */
[----:B------:R-:W-:Y:S02]  /*197c40*/  SHF.R.S32.HI R17, RZ, 0x1f, R15 ;  /* 0x0000001fff117819 */ /* 0x000fe4000001140f */
[----:B0-----:R-:W-:Y:S01]  /*197c50*/  SHF.R.S32.HI R38, RZ, 0x1f, R36 ;  /* 0x0000001fff267819 */ /* 0x001fe20000011424 */
[----:B------:R-:W-:-:S02]  /*197c60*/  IMAD.MOV.U32 R39, RZ, RZ, R40 ;  /* 0x000000ffff277224 */ /* 0x000fc400078e0028 */
[----:B------:R-:W-:Y:S02]  /*197c70*/  IMAD.MOV.U32 R40, RZ, RZ, R61 ;  /* 0x000000ffff287224 */ /* 0x000fe400078e003d */
[----:B------:R-:W-:Y:S02]  /*197c80*/  IMAD.MOV.U32 R61, RZ, RZ, R7 ;  /* 0x000000ffff3d7224 */ /* 0x000fe400078e0007 */
[----:B------:R-:W-:Y:S02]  /*197c90*/  IMAD.MOV.U32 R7, RZ, RZ, R15 ;  /* 0x000000ffff077224 */ /* 0x000fe400078e000f */
[----:B------:R-:W-:Y:S01]  /*197ca0*/  IMAD.X R15, R38, 0x1, R53, P6 ;  /* 0x00000001260f7824 */ /* 0x000fe200030e0635 */
[----:B------:R-:W-:Y:S04]  /*197cb0*/  STL [R1+0x8a18], R10 ;  /* 0x008a180a01007387 */ /* 0x000fe80000100800 */
[----:B------:R-:W-:Y:S04]  /*197cc0*/  STL.64 [R1+0x89f8], R36 ;  /* 0x0089f82401007387 */ /* 0x000fe80000100a00 */
[----:B------:R0:W-:Y:S04]  /*197cd0*/  STL.64 [R1+0x4e80], R14 ;  /* 0x004e800e01007387 */ /* 0x0001e80000100a00 */
[----:B0-----:R-:W4:Y:S01]  /*197ce0*/  LDL.LU.64 R14, [R1+0x8a38] ;  /* 0x008a3800010e7983 */ /* 0x001f220000300a00 */
[----:B------:R-:W-:-:S02]  /*197cf0*/  IMAD.MOV.U32 R38, RZ, RZ, R39 ;  /* 0x000000ffff267224 */ /* 0x000fc400078e0027 */
[----:B------:R-:W-:Y:S02]  /*197d00*/  IMAD.MOV.U32 R39, RZ, RZ, R40 ;  /* 0x000000ffff277224 */ /* 0x000fe400078e0028 */
[----:B------:R-:W-:Y:S02]  /*197d10*/  IMAD.MOV.U32 R40, RZ, RZ, R41 ;  /* 0x000000ffff287224 */ /* 0x000fe400078e0029 */
[----:B------:R-:W-:Y:S02]  /*197d20*/  IMAD.MOV.U32 R41, RZ, RZ, R58 ;  /* 0x000000ffff297224 */ /* 0x000fe400078e003a */
[----:B------:R-:W-:Y:S01]  /*197d30*/  IMAD.MOV.U32 R58, RZ, RZ, R18 ;  /* 0x000000ffff3a7224 */ /* 0x000fe200078e0012 */
[----:B------:R-:W-:Y:S01]  /*197d40*/  IADD3 R36, P6, R35, R52, RZ ;  /* 0x0000003423247210 */ /* 0x000fe20007fde0ff */
[----:B------:R-:W-:Y:S01]  /*197d50*/  IMAD.MOV.U32 R18, RZ, RZ, R17 ;  /* 0x000000ffff127224 */ /* 0x000fe200078e0011 */
[----:B------:R-:W-:-:S05]  /*197d60*/  SHF.R.S32.HI R17, RZ, 0x1f, R35 ;  /* 0x0000001fff117819 */ /* 0x000fca0000011423 */
[----:B------:R-:W-:Y:S01]  /*197d70*/  IMAD.X R37, R17, 0x1, R53, P6 ;  /* 0x0000000111257824 */ /* 0x000fe200030e0635 */
[----:B------:R-:W-:-:S04]  /*197d80*/  SHF.R.S32.HI R10, RZ, 0x1f, R34 ;  /* 0x0000001fff0a7819 */ /* 0x000fc80000011422 */
[----:B------:R0:W-:Y:S02]  /*197d90*/  STL.64 [R1+0x4ec0], R36 ;  /* 0x004ec02401007387 */ /* 0x0001e40000100a00 */
[----:B0-----:R-:W-:-:S05]  /*197da0*/  IADD3 R36, P6, R34, R52, RZ ;  /* 0x0000003422247210 */ /* 0x001fca0007fde0ff */
[----:B------:R-:W-:Y:S02]  /*197db0*/  IMAD.X R37, R10, 0x1, R53, P6 ;  /* 0x000000010a257824 */ /* 0x000fe400030e0635 */
[----:B------:R-:W-:Y:S02]  /*197dc0*/  IMAD.MOV.U32 R10, RZ, RZ, R38 ;  /* 0x000000ffff0a7224 */ /* 0x000fe400078e0026 */
[----:B------:R-:W-:Y:S02]  /*197dd0*/  IMAD.MOV.U32 R38, RZ, RZ, R39 ;  /* 0x000000ffff267224 */ /* 0x000fe400078e0027 */
[----:B------:R-:W-:Y:S01]  /*197de0*/  IMAD.MOV.U32 R39, RZ, RZ, R40 ;  /* 0x000000ffff277224 */ /* 0x000fe200078e0028 */
[----:B------:R-:W-:Y:S01]  /*197df0*/  STL [R1+0x8a28], R17 ;  /* 0x008a281101007387 */ /* 0x000fe20000100800 */
[----:B------:R-:W-:Y:S02]  /*197e00*/  IMAD.MOV.U32 R40, RZ, RZ, R41 ;  /* 0x000000ffff287224 */ /* 0x000fe400078e0029 */
[----:B------:R-:W-:Y:S01]  /*197e10*/  IMAD.MOV.U32 R41, RZ, RZ, R58 ;  /* 0x000000ffff297224 */ /* 0x000fe200078e003a */
[----:B------:R0:W-:Y:S01]  /*197e20*/  STL.64 [R1+0x8a00], R34 ;  /* 0x008a002201007387 */ /* 0x0001e20000100a00 */
[----:B------:R-:W-:Y:S01]  /*197e30*/  IMAD.MOV.U32 R58, RZ, RZ, R4 ;  /* 0x000000ffff3a7224 */ /* 0x000fe200078e0004 */
[----:B--2---:R-:W-:-:S02]  /*197e40*/  SHF.R.S32.HI R4, RZ, 0x1f, R33 ;  /* 0x0000001fff047819 */ /* 0x004fc40000011421 */
[----:B0-----:R-:W-:Y:S01]  /*197e50*/  IADD3 R34, P6, R33, R52, RZ ;  /* 0x0000003421227210 */ /* 0x001fe20007fde0ff */
[----:B------:R0:W-:Y:S04]  /*197e60*/  STL.64 [R1+0x4ef0], R36 ;  /* 0x004ef02401007387 */ /* 0x0001e80000100a00 */
[----:B------:R-:W-:Y:S01]  /*197e70*/  IMAD.X R35, R4, 0x1, R53, P6 ;  /* 0x0000000104237824 */ /* 0x000fe200030e0635 */
[----:B------:R-:W-:-:S04]  /*197e80*/  SHF.R.S32.HI R17, RZ, 0x1f, R32 ;  /* 0x0000001fff117819 */ /* 0x000fc80000011420 */
[----:B------:R1:W-:Y:S01]  /*197e90*/  STL.64 [R1+0x4f28], R34 ;  /* 0x004f282201007387 */ /* 0x0003e20000100a00 */
[----:B0-----:R-:W-:-:S03]  /*197ea0*/  IMAD.MOV.U32 R37, RZ, RZ, R58 ;  /* 0x000000ffff257224 */ /* 0x001fc600078e003a */
[----:B------:R0:W-:Y:S01]  /*197eb0*/  STL.64 [R1+0x8a10], R32 ;  /* 0x008a102001007387 */ /* 0x0001e20000100a00 */
[----:B------:R-:W-:Y:S01]  /*197ec0*/  IMAD.MOV.U32 R58, RZ, RZ, R43 ;  /* 0x000000ffff3a7224 */ /* 0x000fe200078e002b */
[----:B---3--:R-:W-:Y:S02]  /*197ed0*/  SHF.R.S32.HI R43, RZ, 0x1f, R31 ;  /* 0x0000001fff2b7819 */ /* 0x008fe4000001141f */
[----:B-1----:R-:W-:-:S05]  /*197ee0*/  IADD3 R34, P6, R32, R52, RZ ;  /* 0x0000003420227210 */ /* 0x002fca0007fde0ff */
[----:B------:R-:W-:Y:S01]  /*197ef0*/  IMAD.X R35, R17, 0x1, R53, P6 ;  /* 0x0000000111237824 */ /* 0x000fe200030e0635 */
[----:B0-----:R-:W-:-:S05]  /*197f00*/  IADD3 R32, P6, R31, R52, RZ ;  /* 0x000000341f207210 */ /* 0x001fca0007fde0ff */
[----:B------:R-:W-:Y:S01]  /*197f10*/  IMAD.X R33, R43, 0x1, R53, P6 ;  /* 0x000000012b217824 */ /* 0x000fe200030e0635 */
[----:B------:R-:W-:Y:S01]  /*197f20*/  STL.64 [R1+0x4f68], R34 ;  /* 0x004f682201007387 */ /* 0x000fe20000100a00 */
[----:B------:R-:W-:-:S03]  /*197f30*/  SHF.R.S32.HI R17, RZ, 0x1f, R30 ;  /* 0x0000001fff117819 */ /* 0x000fc6000001141e */
[----:B------:R0:W-:Y:S01]  /*197f40*/  STL.64 [R1+0x4fa8], R32 ;  /* 0x004fa82001007387 */ /* 0x0001e20000100a00 */
[----:B------:R-:W-:Y:S02]  /*197f50*/  IMAD.MOV.U32 R36, RZ, RZ, R37 ;  /* 0x000000ffff247224 */ /* 0x000fe400078e0025 */
[----:B------:R-:W-:Y:S01]  /*197f60*/  IMAD.MOV.U32 R37, RZ, RZ, R10 ;  /* 0x000000ffff257224 */ /* 0x000fe200078e000a */
[----:B------:R1:W-:Y:S01]  /*197f70*/  STL.64 [R1+0x8a20], R30 ;  /* 0x008a201e01007387 */ /* 0x0003e20000100a00 */
[----:B------:R-:W-:Y:S01]  /*197f80*/  IMAD.MOV.U32 R10, RZ, RZ, R42 ;  /* 0x000000ffff0a7224 */ /* 0x000fe200078e002a */
[----:B----4-:R-:W-:Y:S02]  /*197f90*/  SHF.R.S32.HI R42, RZ, 0x1f, R29 ;  /* 0x0000001fff2a7819 */ /* 0x010fe4000001141d */
[----:B0-----:R-:W-:-:S05]  /*197fa0*/  IADD3 R32, P6, R30, R52, RZ ;  /* 0x000000341e207210 */ /* 0x001fca0007fde0ff */
[----:B------:R-:W-:Y:S01]  /*197fb0*/  IMAD.X R33, R17, 0x1, R53, P6 ;  /* 0x0000000111217824 */ /* 0x000fe200030e0635 */
[----:B-1----:R-:W-:-:S05]  /*197fc0*/  IADD3 R30, P6, R29, R52, RZ ;  /* 0x000000341d1e7210 */ /* 0x002fca0007fde0ff */
[----:B------:R-:W-:Y:S01]  /*197fd0*/  IMAD.X R31, R42, 0x1, R53, P6 ;  /* 0x000000012a1f7824 */ /* 0x000fe200030e0635 */
[----:B------:R-:W-:Y:S01]  /*197fe0*/  STL.64 [R1+0x4fe0], R32 ;  /* 0x004fe02001007387 */ /* 0x000fe20000100a00 */
[----:B------:R-:W-:-:S03]  /*197ff0*/  SHF.R.S32.HI R17, RZ, 0x1f, R28 ;  /* 0x0000001fff117819 */ /* 0x000fc6000001141c */
[----:B------:R0:W-:Y:S02]  /*198000*/  STL.64 [R1+0x5018], R30 ;  /* 0x0050181e01007387 */ /* 0x0001e40000100a00 */
[----:B0-----:R-:W-:Y:S02]  /*198010*/  IADD3 R30, P6, R28, R52, RZ ;  /* 0x000000341c1e7210 */ /* 0x001fe40007fde0ff */
[----:B------:R-:W-:Y:S03]  /*198020*/  STL.64 [R1+0x8a30], R42 ;  /* 0x008a302a01007387 */ /* 0x000fe60000100a00 */
[----:B------:R-:W-:Y:S02]  /*198030*/  IMAD.X R31, R17, 0x1, R53, P6 ;  /* 0x00000001111f7824 */ /* 0x000fe400030e0635 */
[----:B------:R-:W-:Y:S02]  /*198040*/  IMAD.MOV.U32 R17, RZ, RZ, R36 ;  /* 0x000000ffff117224 */ /* 0x000fe400078e0024 */
[----:B------:R-:W-:Y:S01]  /*198050*/  IMAD.MOV.U32 R36, RZ, RZ, R37 ;  /* 0x000000ffff247224 */ /* 0x000fe200078e0025 */
[----:B------:R0:W-:Y:S01]  /*198060*/  STL.64 [R1+0x5050], R30 ;  /* 0x0050501e01007387 */ /* 0x0001e20000100a00 */
[----:B------:R-:W-:-:S02]  /*198070*/  IMAD.MOV.U32 R37, RZ, RZ, R10 ;  /* 0x000000ffff257224 */ /* 0x000fc400078e000a */
[----:B------:R-:W-:Y:S01]  /*198080*/  IMAD.MOV.U32 R10, RZ, RZ, R57 ;  /* 0x000000ffff0a7224 */ /* 0x000fe200078e0039 */
[----:B------:R-:W-:Y:S02]  /*198090*/  SHF.R.S32.HI R57, RZ, 0x1f, R27 ;  /* 0x0000001fff397819 */ /* 0x000fe4000001141b */
[----:B0-----:R-:W-:-:S03]  /*1980a0*/  IADD3 R30, P6, R27, R52, RZ ;  /* 0x000000341b1e7210 */ /* 0x001fc60007fde0ff */
[----:B------:R-:W-:Y:S02]  /*1980b0*/  STL [R1+0x430], R57 ;  /* 0x0004303901007387 */ /* 0x000fe40000100800 */
[----:B------:R-:W-:Y:S01]  /*1980c0*/  IMAD.X R31, R57, 0x1, R53, P6 ;  /* 0x00000001391f7824 */ /* 0x000fe200030e0635 */
[----:B------:R-:W-:-:S04]  /*1980d0*/  SHF.R.S32.HI R32, RZ, 0x1f, R26 ;  /* 0x0000001fff207819 */ /* 0x000fc8000001141a */
[----:B------:R0:W-:Y:S02]  /*1980e0*/  STL.64 [R1+0x5090], R30 ;  /* 0x0050901e01007387 */ /* 0x0001e40000100a00 */
[----:B0-----:R-:W-:-:S05]  /*1980f0*/  IADD3 R30, P6, R26, R52, RZ ;  /* 0x000000341a1e7210 */ /* 0x001fca0007fde0ff */
[----:B------:R-:W-:Y:S01]  /*198100*/  IMAD.X R31, R32, 0x1, R53, P6 ;  /* 0x00000001201f7824 */ /* 0x000fe200030e0635 */
[----:B------:R-:W-:-:S04]  /*198110*/  SHF.R.S32.HI R32, RZ, 0x1f, R25 ;  /* 0x0000001fff207819 */ /* 0x000fc80000011419 */
[----:B------:R0:W-:Y:S02]  /*198120*/  STL.64 [R1+0x50d0], R30 ;  /* 0x0050d01e01007387 */ /* 0x0001e40000100a00 */
[----:B0-----:R-:W-:Y:S02]  /*198130*/  IADD3 R30, P6, R25, R52, RZ ;  /* 0x00000034191e7210 */ /* 0x001fe40007fde0ff */
[----:B------:R0:W-:Y:S03]  /*198140*/  STL [R1+0x438], R32 ;  /* 0x0004382001007387 */ /* 0x0001e60000100800 */
[----:B------:R-:W-:-:S05]  /*198150*/  IMAD.X R31, R32, 0x1, R53, P6 ;  /* 0x00000001201f7824 */ /* 0x000fca00030e0635 */
[----:B------:R1:W-:Y:S01]  /*198160*/  STL.64 [R1+0x5110], R30 ;  /* 0x0051101e01007387 */ /* 0x0003e20000100a00 */
[----:B0-----:R-:W-:Y:S01]  /*198170*/  SHF.R.S32.HI R32, RZ, 0x1f, R24 ;  /* 0x0000001fff207819 */ /* 0x001fe20000011418 */
[----:B------:R-:W-:Y:S02]  /*198180*/  IMAD.MOV.U32 R35, RZ, RZ, R17 ;  /* 0x000000ffff237224 */ /* 0x000fe400078e0011 */
[----:B------:R-:W-:Y:S01]  /*198190*/  IMAD.MOV.U32 R17, RZ, RZ, R36 ;  /* 0x000000ffff117224 */ /* 0x000fe200078e0024 */
[----:B-1----:R-:W-:Y:S01]  /*1981a0*/  IADD3 R30, P6, R24, R52, RZ ;  /* 0x00000034181e7210 */ /* 0x002fe20007fde0ff */
[----:B------:R-:W-:-:S04]  /*1981b0*/  IMAD.MOV.U32 R36, RZ, RZ, R10 ;  /* 0x000000ffff247224 */ /* 0x000fc800078e000a */
[----:B------:R-:W-:Y:S02]  /*1981c0*/  IMAD.X R31, R32, 0x1, R53, P6 ;  /* 0x00000001201f7824 */ /* 0x000fe400030e0635 */
[----:B------:R-:W-:Y:S01]  /*1981d0*/  IMAD.MOV.U32 R10, RZ, RZ, R3 ;  /* 0x000000ffff0a7224 */ /* 0x000fe200078e0003 */
[----:B------:R-:W-:Y:S02]  /*1981e0*/  SHF.R.S32.HI R3, RZ, 0x1f, R23 ;  /* 0x0000001fff037819 */ /* 0x000fe40000011417 */
[----:B------:R0:W-:Y:S01]  /*1981f0*/  STL.64 [R1+0x5140], R30 ;  /* 0x0051401e01007387 */ /* 0x0001e20000100a00 */
[----:B------:R-:W-:Y:S02]  /*198200*/  SHF.R.S32.HI R32, RZ, 0x1f, R22 ;  /* 0x0000001fff207819 */ /* 0x000fe40000011416 */
[----:B0-----:R-:W-:Y:S01]  /*198210*/  IADD3 R30, P6, R23, R52, RZ ;  /* 0x00000034171e7210 */ /* 0x001fe20007fde0ff */
[----:B------:R-:W-:Y:S04]  /*198220*/  STL [R1+0x440], R3 ;  /* 0x0004400301007387 */ /* 0x000fe80000100800 */
[----:B------:R-:W-:-:S05]  /*198230*/  IMAD.X R31, R3, 0x1, R53, P6 ;  /* 0x00000001031f7824 */ /* 0x000fca00030e0635 */
[----:B------:R0:W-:Y:S01]  /*198240*/  STL.64 [R1+0x5178], R30 ;  /* 0x0051781e01007387 */ /* 0x0001e20000100a00 */
[----:B------:R-:W-:Y:S02]  /*198250*/  IMAD.MOV.U32 R34, RZ, RZ, R35 ;  /* 0x000000ffff227224 */ /* 0x000fe400078e0023 */
[----:B------:R-:W-:Y:S01]  /*198260*/  IMAD.MOV.U32 R35, RZ, RZ, R17 ;  /* 0x000000ffff237224 */ /* 0x000fe200078e0011 */
[----:B0-----:R-:W-:Y:S01]  /*198270*/  IADD3 R30, P6, R22, R52, RZ ;  /* 0x00000034161e7210 */ /* 0x001fe20007fde0ff */
        /* <DEDUP_REMOVED lines=19> */
[----:B------:R-:W-:Y:S01]  /*1983b0*/  IMAD.MOV.U32 R33, RZ, RZ, R34 ;  /* 0x000000ffff217224 */ /* 0x000fe200078e0022 */
[----:B-1----:R-:W-:-:S05]  /*1983c0*/  IADD3 R30, P6, R14, R52, RZ ;  /* 0x000000340e1e7210 */ /* 0x002fca0007fde0ff */
[----:B------:R-:W-:Y:S02]  /*1983d0*/  IMAD.X R31, R32, 0x1, R53, P6 ;  /* 0x00000001201f7824 */ /* 0x000fe400030e0635 */
[----:B------:R-:W-:Y:S01]  /*1983e0*/  IMAD.MOV.U32 R34, RZ, RZ, R17 ;  /* 0x000000ffff227224 */ /* 0x000fe200078e0011 */
[----:B------:R-:W-:Y:S02]  /*1983f0*/  SHF.R.S32.HI R17, RZ, 0x1f, R13 ;  /* 0x0000001fff117819 */ /* 0x000fe4000001140d */
[----:B------:R0:W-:Y:S02]  /*198400*/  STL.64 [R1+0x52a0], R30 ;  /* 0x0052a01e01007387 */ /* 0x0001e40000100a00 */
[-C--:B0-----:R-:W-:Y:S02]  /*198410*/  IADD3 R30, P6, R13, R52.reuse, RZ ;  /* 0x000000340d1e7210 */ /* 0x081fe40007fde0ff */
[----:B------:R-:W-:Y:S03]  /*198420*/  STL [R1+0x458], R17 ;  /* 0x0004581101007387 */ /* 0x000fe60000100800 */
[----:B------:R-:W-:Y:S01]  /*198430*/  IMAD.X R31, R17, 0x1, R53, P6 ;  /* 0x00000001111f7824 */ /* 0x000fe200030e0635 */
[----:B------:R-:W-:Y:S01]  /*198440*/  IADD3 R42, P6, R0, R52, RZ ;  /* 0x00000034002a7210 */ /* 0x000fe20007fde0ff */
[----:B------:R-:W-:-:S03]  /*198450*/  IMAD.MOV.U32 R32, RZ, RZ, R33 ;  /* 0x000000ffff207224 */ /* 0x000fc600078e0021 */
[----:B------:R0:W-:Y:S01]  /*198460*/  STL.64 [R1+0x52e0], R30 ;  /* 0x0052e01e01007387 */ /* 0x0001e20000100a00 */
[----:B------:R-:W-:Y:S01]  /*198470*/  IMAD.MOV.U32 R33, RZ, RZ, R35 ;  /* 0x000000ffff217224 */ /* 0x000fe200078e0023 */
[----:B------:R-:W-:Y:S02]  /*198480*/  SHF.R.S32.HI R35, RZ, 0x1f, R48 ;  /* 0x0000001fff237819 */ /* 0x000fe40000011430 */
[----:B0-----:R-:W-:Y:S01]  /*198490*/  SHF.R.S32.HI R30, RZ, 0x1f, R0 ;  /* 0x0000001fff1e7819 */ /* 0x001fe20000011400 */
[----:B------:R-:W-:-:S04]  /*1984a0*/  IMAD.MOV.U32 R31, RZ, RZ, R34 ;  /* 0x000000ffff1f7224 */ /* 0x000fc800078e0022 */
[----:B------:R-:W-:Y:S02]  /*1984b0*/  IMAD.X R43, R30, 0x1, R53, P6 ;  /* 0x000000011e2b7824 */ /* 0x000fe400030e0635 */
[----:B------:R-:W-:Y:S02]  /*1984c0*/  IMAD.MOV.U32 R34, RZ, RZ, R35 ;  /* 0x000000ffff227224 */ /* 0x000fe400078e0023 */
[----:B------:R-:W-:Y:S01]  /*1984d0*/  IMAD.MOV.U32 R35, RZ, RZ, R36 ;  /* 0x000000ffff237224 */ /* 0x000fe200078e0024 */
[----:B------:R0:W-:Y:S01]  /*1984e0*/  STL.64 [R1+0x5320], R42 ;  /* 0x0053202a01007387 */ /* 0x0001e20000100a00 */
[----:B------:R-:W-:Y:S01]  /*1984f0*/  IMAD.MOV.U32 R36, RZ, RZ, R48 ;  /* 0x000000ffff247224 */ /* 0x000fe200078e0030 */
[----:B------:R-:W-:Y:S02]  /*198500*/  SHF.R.S32.HI R48, RZ, 0x1f, R49 ;  /* 0x0000001fff307819 */ /* 0x000fe40000011431 */
[----:B0-----:R-:W-:Y:S01]  /*198510*/  IADD3 R42, P6, R49, R52, RZ ;  /* 0x00000034312a7210 */ /* 0x001fe20007fde0ff */
[----:B------:R-:W-:Y:S04]  /*198520*/  STL [R1+0x83f0], R52 ;  /* 0x0083f03401007387 */ /* 0x000fe80000100800 */
[----:B------:R-:W-:-:S05]  /*198530*/  IMAD.X R43, R48, 0x1, R53, P6 ;  /* 0x00000001302b7824 */ /* 0x000fca00030e0635 */
[----:B------:R0:W-:Y:S02]  /*198540*/  STL.64 [R1+0x5348], R42 ;  /* 0x0053482a01007387 */ /* 0x0001e40000100a00 */
[----:B0-----:R-:W-:-:S05]  /*198550*/  IADD3 R42, P6, R0, R50, RZ ;  /* 0x00000032002a7210 */ /* 0x001fca0007fde0ff */
[----:B------:R-:W-:-:S05]  /*198560*/  IMAD.X R43, R30, 0x1, R51, P6 ;  /* 0x000000011e2b7824 */ /* 0x000fca00030e0633 */
[----:B------:R0:W-:Y:S02]  /*198570*/  STL.64 [R1+0x5318], R42 ;  /* 0x0053182a01007387 */ /* 0x0001e40000100a00 */
[----:B0-----:R-:W-:-:S05]  /*198580*/  IADD3 R42, P6, R0, R56, RZ ;  /* 0x00000038002a7210 */ /* 0x001fca0007fde0ff */
[----:B------:R-:W-:-:S05]  /*198590*/  IMAD.X R43, R30, 0x1, R16, P6 ;  /* 0x000000011e2b7824 */ /* 0x000fca00030e0610 */
[----:B------:R0:W-:Y:S02]  /*1985a0*/  STL.64 [R1+0x5300], R42 ;  /* 0x0053002a01007387 */ /* 0x0001e40000100a00 */
[----:B0-----:R-:W-:-:S05]  /*1985b0*/  IADD3 R42, P6, R13, R50, RZ ;  /* 0x000000320d2a7210 */ /* 0x001fca0007fde0ff */
[----:B------:R-:W-:-:S05]  /*1985c0*/  IMAD.X R43, R17, 0x1, R51, P6 ;  /* 0x00000001112b7824 */ /* 0x000fca00030e0633 */
[----:B------:R0:W-:Y:S04]  /*1985d0*/  STL.64 [R1+0x52d8], R42 ;  /* 0x0052d82a01007387 */ /* 0x0001e80000100a00 */
[----:B0-----:R-:W2:Y:S01]  /*1985e0*/  LDL.LU.64 R42, [R1+0x8a30] ;  /* 0x008a3000012a7983 */ /* 0x001ea20000300a00 */
[----:B------:R-:W-:Y:S01]  /*1985f0*/  IADD3 R30, P6, R13, R56, RZ ;  /* 0x000000380d1e7210 */ /* 0x000fe20007fde0ff */
[----:B------:R-:W-:Y:S02]  /*198600*/  IMAD.MOV.U32 R52, RZ, RZ, R31 ;  /* 0x000000ffff347224 */ /* 0x000fe400078e001f */
[----:B------:R0:W-:Y:S02]  /*198610*/  STL.64 [R1+0x86b0], R12 ;  /* 0x0086b00c01007387 */ /* 0x0001e40000100a00 */
[----:B------:R-:W-:-:S02]  /*198620*/  IMAD.X R31, R17, 0x1, R16, P6 ;  /* 0x00000001111f7824 */ /* 0x000fc400030e0610 */
[----:B------:R-:W3:Y:S04]  /*198630*/  LDL.LU R17, [R1+0x8a28] ;  /* 0x008a280001117983 */ /* 0x000ee80000300800 */
[----:B------:R1:W-:Y:S01]  /*198640*/  STL.64 [R1+0x52c8], R30 ;  /* 0x0052c81e01007387 */ /* 0x0003e20000100a00 */
[----:B0-----:R-:W-:Y:S02]  /*198650*/  IADD3 R12, P6, R14, R50, RZ ;  /* 0x000000320e0c7210 */ /* 0x001fe40007fde0ff */
[----:B------:R-:W-:Y:S01]  /*198660*/  SHF.R.S32.HI R13, RZ, 0x1f, R14 ;  /* 0x0000001fff0d7819 */ /* 0x000fe2000001140e */
[----:B-1----:R-:W4:Y:S04]  /*198670*/  LDL.LU.64 R30, [R1+0x8a20] ;  /* 0x008a2000011e7983 */ /* 0x002f280000300a00 */
[----:B------:R-:W-:-:S05]  /*198680*/  IMAD.X R13, R13, 0x1, R51, P6 ;  /* 0x000000010d0d7824 */ /* 0x000fca00030e0633 */
[----:B------:R0:W-:Y:S02]  /*198690*/  STL.64 [R1+0x5298], R12 ;  /* 0x0052980c01007387 */ /* 0x0001e40000100a00 */
[----:B0-----:R-:W-:Y:S02]  /*1986a0*/  IADD3 R12, P6, R14, R56, RZ ;  /* 0x000000380e0c7210 */ /* 0x001fe40007fde0ff */
[----:B------:R-:W-:-:S05]  /*1986b0*/  SHF.R.S32.HI R13, RZ, 0x1f, R14 ;  /* 0x0000001fff0d7819 */ /* 0x000fca000001140e */
[----:B------:R-:W-:-:S05]  /*1986c0*/  IMAD.X R13, R13, 0x1, R16, P6 ;  /* 0x000000010d0d7824 */ /* 0x000fca00030e0610 */
[----:B------:R0:W-:Y:S02]  /*1986d0*/  STL.64 [R1+0x5290], R12 ;  /* 0x0052900c01007387 */ /* 0x0001e40000100a00 */
[----:B0-----:R-:W-:Y:S02]  /*1986e0*/  IADD3 R12, P6, R15, R50, RZ ;  /* 0x000000320f0c7210 */ /* 0x001fe40007fde0ff */
[----:B------:R-:W-:-:S05]  /*1986f0*/  SHF.R.S32.HI R13, RZ, 0x1f, R15 ;  /* 0x0000001fff0d7819 */ /* 0x000fca000001140f */
[----:B------:R-:W-:-:S05]  /*198700*/  IMAD.X R13, R13, 0x1, R51, P6 ;  /* 0x000000010d0d7824 */ /* 0x000fca00030e0633 */
[----:B------:R0:W-:Y:S02]  /*198710*/  STL.64 [R1+0x5258], R12 ;  /* 0x0052580c01007387 */ /* 0x0001e40000100a00 */
[----:B0-----:R-:W-:Y:S02]  /*198720*/  IADD3 R12, P6, R15, R56, RZ ;  /* 0x000000380f0c7210 */ /* 0x001fe40007fde0ff */
[----:B------:R-:W-:Y:S01]  /*198730*/  SHF.R.S32.HI R13, RZ, 0x1f, R15 ;  /* 0x0000001fff0d7819 */ /* 0x000fe2000001140f */
[----:B------:R0:W-:Y:S04]  /*198740*/  STL [R1+0x8670], R15 ;  /* 0x0086700f01007387 */ /* 0x0001e80000100800 */
[----:B------:R-:W-:-:S05]  /*198750*/  IMAD.X R13, R13, 0x1, R16, P6 ;  /* 0x000000010d0d7824 */ /* 0x000fca00030e0610 */
[----:B------:R1:W-:Y:S01]  /*198760*/  STL.64 [R1+0x5250], R12 ;  /* 0x0052500c01007387 */ /* 0x0003e20000100a00 */
[----:B0-----:R-:W-:Y:S02]  /*198770*/  SHF.R.S32.HI R15, RZ, 0x1f, R20 ;  /* 0x0000001fff0f7819 */ /* 0x001fe40000011414 */
[----:B-1----:R-:W-:-:S05]  /*198780*/  IADD3 R12, P6, R20, R50, RZ ;  /* 0x00000032140c7210 */ /* 0x002fca0007fde0ff */
[----:B------:R-:W-:-:S05]  /*198790*/  IMAD.X R13, R15, 0x1, R51, P6 ;  /* 0x000000010f0d7824 */ /* 0x000fca00030e0633 */
[----:B------:R0:W-:Y:S02]  /*1987a0*/  STL.64 [R1+0x5228], R12 ;  /* 0x0052280c01007387 */ /* 0x0001e40000100a00 */
[----:B0-----:R-:W-:-:S05]  /*1987b0*/  IADD3 R12, P6, R20, R56, RZ ;  /* 0x00000038140c7210 */ /* 0x001fca0007fde0ff */
[----:B------:R-:W-:-:S05]  /*1987c0*/  IMAD.X R13, R15, 0x1, R16, P6 ;  /* 0x000000010f0d7824 */ /* 0x000fca00030e0610 */
[----:B------:R0:W-:Y:S02]  /*1987d0*/  STL.64 [R1+0x5210], R12 ;  /* 0x0052100c01007387 */ /* 0x0001e40000100a00 */
[----:B0-----:R-:W-:-:S05]  /*1987e0*/  IADD3 R12, P6, R21, R50, RZ ;  /* 0x00000032150c7210 */ /* 0x001fca0007fde0ff */
[----:B------:R-:W-:-:S05]  /*1987f0*/  IMAD.X R13, R10, 0x1, R51, P6 ;  /* 0x000000010a0d7824 */ /* 0x000fca00030e0633 */
[----:B------:R0:W-:Y:S01]  /*198800*/  STL.64 [R1+0x51f0], R12 ;  /* 0x0051f00c01007387 */ /* 0x0001e20000100a00 */
[----:B------:R-:W-:-:S03]  /*198810*/  SHF.R.S32.HI R15, RZ, 0x1f, R22 ;  /* 0x0000001fff0f7819 */ /* 0x000fc60000011416 */
[----:B------:R1:W-:Y:S01]  /*198820*/  STL.64 [R1+0x8668], R20 ;  /* 0x0086681401007387 */ /* 0x0003e20000100a00 */
[----:B0-----:R-:W-:Y:S01]  /*198830*/  IMAD.MOV.U32 R12, RZ, RZ, R32 ;  /* 0x000000ffff0c7224 */ /* 0x001fe200078e0020 */
[----:B------:R-:W-:Y:S01]  /*198840*/  IADD3 R32, P6, R21, R56, RZ ;  /* 0x0000003815207210 */ /* 0x000fe20007fde0ff */
[----:B------:R-:W-:-:S04]  /*198850*/  IMAD.MOV.U32 R13, RZ, RZ, R33 ;  /* 0x000000ffff0d7224 */ /* 0x000fc800078e0021 */
[----:B------:R-:W-:Y:S01]  /*198860*/  IMAD.X R33, R10, 0x1, R16, P6 ;  /* 0x000000010a217824 */ /* 0x000fe200030e0610 */
[C---:B-1----:R-:W-:Y:S01]  /*198870*/  IADD3 R20, P6, R22.reuse, R50, RZ ;  /* 0x0000003216147210 */ /* 0x042fe20007fde0ff */
[----:B------:R-:W3:Y:S04]  /*198880*/  LDL.LU R10, [R1+0x8a18] ;  /* 0x008a1800010a7983 */ /* 0x000ee80000300800 */
[----:B------:R-:W-:Y:S01]  /*198890*/  IMAD.X R21, R15, 0x1, R51, P6 ;  /* 0x000000010f157824 */ /* 0x000fe200030e0633 */
[----:B------:R0:W-:Y:S04]  /*1988a0*/  STL.64 [R1+0x51d8], R32 ;  /* 0x0051d82001007387 */ /* 0x0001e80000100a00 */
[----:B0-----:R-:W3:Y:S04]  /*1988b0*/  LDL.LU.64 R32, [R1+0x8a10] ;  /* 0x008a100001207983 */ /* 0x001ee80000300a00 */
[----:B------:R0:W-:Y:S02]  /*1988c0*/  STL.64 [R1+0x51b0], R20 ;  /* 0x0051b01401007387 */ /* 0x0001e40000100a00 */
[----:B0-----:R-:W-:-:S05]  /*1988d0*/  IADD3 R20, P6, R22, R56, RZ ;  /* 0x0000003816147210 */ /* 0x001fca0007fde0ff */
[----:B------:R-:W-:-:S05]  /*1988e0*/  IMAD.X R21, R15, 0x1, R16, P6 ;  /* 0x000000010f157824 */ /* 0x000fca00030e0610 */
[----:B------:R0:W-:Y:S01]  /*1988f0*/  STL.64 [R1+0x51a0], R20 ;  /* 0x0051a01401007387 */ /* 0x0001e20000100a00 */
[----:B------:R-:W-:Y:S02]  /*198900*/  IMAD.MOV.U32 R15, RZ, RZ, R13 ;  /* 0x000000ffff0f7224 */ /* 0x000fe400078e000d */
[----:B------:R-:W-:Y:S01]  /*198910*/  IMAD.MOV.U32 R13, RZ, RZ, R34 ;  /* 0x000000ffff0d7224 */ /* 0x000fe200078e0022 */
[----:B0-----:R-:W-:-:S05]  /*198920*/  IADD3 R20, P6, R23, R50, RZ ;  /* 0x0000003217147210 */ /* 0x001fca0007fde0ff */
[----:B------:R-:W-:Y:S01]  /*198930*/  IMAD.X R21, R3, 0x1, R51, P6 ;  /* 0x0000000103157824 */ /* 0x000fe200030e0633 */
[----:B------:R-:W-:-:S04]  /*198940*/  IADD3 R34, P6, R23, R56, RZ ;  /* 0x0000003817227210 */ /* 0x000fc80007fde0ff */
[----:B------:R0:W-:Y:S04]  /*198950*/  STL.64 [R1+0x5170], R20 ;  /* 0x0051701401007387 */ /* 0x0001e80000100a00 */
[----:B------:R1:W-:Y:S01]  /*198960*/  STL.64 [R1+0x8660], R22 ;  /* 0x0086601601007387 */ /* 0x0003e20000100a00 */
[----:B0-----:R-:W-:Y:S02]  /*198970*/  IMAD.MOV.U32 R21, RZ, RZ, R12 ;  /* 0x000000ffff157224 */ /* 0x001fe400078e000c */
[----:B------:R-:W-:Y:S02]  /*198980*/  IMAD.MOV.U32 R12, RZ, RZ, R52 ;  /* 0x000000ffff0c7224 */ /* 0x000fe400078e0034 */
[----:B------:R-:W-:Y:S01]  /*198990*/  IMAD.MOV.U32 R52, RZ, RZ, R35 ;  /* 0x000000ffff347224 */ /* 0x000fe200078e0023 */
[----:B------:R-:W-:Y:S01]  /*1989a0*/  SHF.R.S32.HI R20, RZ, 0x1f, R24 ;  /* 0x0000001fff147819 */ /* 0x000fe20000011418 */
[----:B------:R-:W-:Y:S01]  /*1989b0*/  IMAD.X R35, R3, 0x1, R16, P6 ;  /* 0x0000000103237824 */ /* 0x000fe200030e0610 */
[----:B-1----:R-:W-:Y:S01]  /*1989c0*/  IADD3 R22, P6, R24, R50, RZ ;  /* 0x0000003218167210 */ /* 0x002fe20007fde0ff */
[----:B------:R-:W3:Y:S04]  /*1989d0*/  LDL.LU R3, [R1+0x8a08] ;  /* 0x008a080001037983 */ /* 0x000ee80000300800 */
[----:B------:R-:W-:Y:S01]  /*1989e0*/  IMAD.X R23, R20, 0x1, R51, P6 ;  /* 0x0000000114177824 */ /* 0x000fe200030e0633 */
[----:B------:R0:W-:Y:S04]  /*1989f0*/  STL.64 [R1+0x5168], R34 ;  /* 0x0051682201007387 */ /* 0x0001e80000100a00 */
[----:B0-----:R-:W3:Y:S04]  /*198a00*/  LDL.LU.64 R34, [R1+0x8a00] ;  /* 0x008a000001227983 */ /* 0x001ee80000300a00 */
[----:B------:R0:W-:Y:S02]  /*198a10*/  STL.64 [R1+0x5138], R22 ;  /* 0x0051381601007387 */ /* 0x0001e40000100a00 */
[----:B0-----:R-:W-:-:S02]  /*198a20*/  IADD3 R22, P6, R24, R56, RZ ;  /* 0x0000003818167210 */ /* 0x001fc40007fde0ff */
[----:B------:R0:W-:Y:S03]  /*198a30*/  STL [R1+0x8674], R24 ;  /* 0x0086741801007387 */ /* 0x0001e60000100800 */
[----:B------:R-:W-:-:S05]  /*198a40*/  IMAD.X R23, R20, 0x1, R16, P6 ;  /* 0x0000000114177824 */ /* 0x000fca00030e0610 */
[----:B------:R1:W-:Y:S01]  /*198a50*/  STL.64 [R1+0x5128], R22 ;  /* 0x0051281601007387 */ /* 0x0003e20000100a00 */
[----:B0-----:R-:W-:Y:S02]  /*198a60*/  SHF.R.S32.HI R24, RZ, 0x1f, R25 ;  /* 0x0000001fff187819 */ /* 0x001fe40000011419 */
[----:B-1----:R-:W-:-:S05]  /*198a70*/  IADD3 R22, P6, R25, R50, RZ ;  /* 0x0000003219167210 */ /* 0x002fca0007fde0ff */
[----:B------:R-:W-:-:S05]  /*198a80*/  IMAD.X R23, R24, 0x1, R51, P6 ;  /* 0x0000000118177824 */ /* 0x000fca00030e0633 */
[----:B------:R0:W-:Y:S01]  /*198a90*/  STL.64 [R1+0x5100], R22 ;  /* 0x0051001601007387 */ /* 0x0001e20000100a00 */
[----:B------:R-:W-:Y:S02]  /*198aa0*/  SHF.R.S32.HI R20, RZ, 0x1f, R26 ;  /* 0x0000001fff147819 */ /* 0x000fe4000001141a */
[----:B0-----:R-:W-:-:S05]  /*198ab0*/  IADD3 R22, P6, R25, R56, RZ ;  /* 0x0000003819167210 */ /* 0x001fca0007fde0ff */
[----:B------:R-:W-:-:S05]  /*198ac0*/  IMAD.X R23, R24, 0x1, R16, P6 ;  /* 0x0000000118177824 */ /* 0x000fca00030e0610 */
[----:B------:R0:W-:Y:S02]  /*198ad0*/  STL.64 [R1+0x50e8], R22 ;  /* 0x0050e81601007387 */ /* 0x0001e40000100a00 */
[----:B0-----:R-:W-:-:S05]  /*198ae0*/  IADD3 R22, P6, R26, R50, RZ ;  /* 0x000000321a167210 */ /* 0x001fca0007fde0ff */
[----:B------:R-:W-:-:S05]  /*198af0*/  IMAD.X R23, R20, 0x1, R51, P6 ;  /* 0x0000000114177824 */ /* 0x000fca00030e0633 */
[----:B------:R0:W-:Y:S02]  /*198b00*/  STL.64 [R1+0x50c8], R22 ;  /* 0x0050c81601007387 */ /* 0x0001e40000100a00 */
[----:B0-----:R-:W-:-:S05]  /*198b10*/  IADD3 R22, P6, R26, R56, RZ ;  /* 0x000000381a167210 */ /* 0x001fca0007fde0ff */
[----:B------:R-:W-:Y:S02]  /*198b20*/  IMAD.X R23, R20, 0x1, R16, P6 ;  /* 0x0000000114177824 */ /* 0x000fe400030e0610 */
[----:B------:R-:W-:Y:S02]  /*198b30*/  IMAD.MOV.U32 R20, RZ, RZ, R15 ;  /* 0x000000ffff147224 */ /* 0x000fe400078e000f */
[----:B------:R-:W-:Y:S01]  /*198b40*/  IMAD.MOV.U32 R15, RZ, RZ, R13 ;  /* 0x000000ffff0f7224 */ /* 0x000fe200078e000d */
[----:B------:R0:W-:Y:S01]  /*198b50*/  STL.64 [R1+0x50b0], R22 ;  /* 0x0050b01601007387 */ /* 0x0001e20000100a00 */
[----:B------:R-:W-:Y:S01]  /*198b60*/  IMAD.MOV.U32 R13, RZ, RZ, R36 ;  /* 0x000000ffff0d7224 */ /* 0x000fe200078e0024 */
[----:B------:R-:W-:Y:S01]  /*198b70*/  IADD3 R36, P6, R27, R50, RZ ;  /* 0x000000321b247210 */ /* 0x000fe20007fde0ff */
[----:B0-----:R-:W-:Y:S02]  /*198b80*/  IMAD.MOV.U32 R23, RZ, RZ, R21 ;  /* 0x000000ffff177224 */ /* 0x001fe400078e0015 */
[----:B------:R-:W-:-:S02]  /*198b90*/  IMAD.MOV.U32 R21, RZ, RZ, R12 ;  /* 0x000000ffff157224 */ /* 0x000fc400078e000c */
[----:B------:R-:W-:Y:S02]  /*198ba0*/  IMAD.MOV.U32 R12, RZ, RZ, R52 ;  /* 0x000000ffff0c7224 */ /* 0x000fe400078e0034 */
[----:B------:R-:W-:Y:S02]  /*198bb0*/  IMAD.MOV.U32 R52, RZ, RZ, R37 ;  /* 0x000000ffff347224 */ /* 0x000fe400078e0025 */
[----:B------:R-:W-:-:S05]  /*198bc0*/  IMAD.X R37, R57, 0x1, R51, P6 ;  /* 0x0000000139257824 */ /* 0x000fca00030e0633 */
[----:B------:R0:W-:Y:S04]  /*198bd0*/  STL.64 [R1+0x5088], R36 ;  /* 0x0050882401007387 */ /* 0x0001e80000100a00 */
[----:B0-----:R-:W3:Y:S01]  /*198be0*/  LDL.LU.64 R36, [R1+0x89f8] ;  /* 0x0089f80001247983 */ /* 0x001ee20000300a00 */
[----:B------:R-:W-:Y:S02]  /*198bf0*/  IMAD.MOV.U32 R22, RZ, RZ, R20 ;  /* 0x000000ffff167224 */ /* 0x000fe400078e0014 */
[----:B------:R-:W-:Y:S02]  /*198c00*/  IMAD.MOV.U32 R20, RZ, RZ, R21 ;  /* 0x000000ffff147224 */ /* 0x000fe400078e0015 */
[----:B------:R-:W-:Y:S02]  /*198c10*/  IMAD.MOV.U32 R21, RZ, RZ, R13 ;  /* 0x000000ffff157224 */ /* 0x000fe400078e000d */
[----:B------:R-:W-:Y:S01]  /*198c20*/  IMAD.MOV.U32 R13, RZ, RZ, R38 ;  /* 0x000000ffff0d7224 */ /* 0x000fe200078e0026 */
[----:B------:R-:W-:Y:S01]  /*198c30*/  IADD3 R38, P6, R27, R56, RZ ;  /* 0x000000381b267210 */ /* 0x000fe20007fde0ff */
[----:B------:R-:W-:-:S02]  /*198c40*/  IMAD.MOV.U32 R24, RZ, RZ, R23 ;  /* 0x000000ffff187224 */ /* 0x000fc400078e0017 */
[----:B------:R-:W-:Y:S02]  /*198c50*/  IMAD.MOV.U32 R23, RZ, RZ, R12 ;  /* 0x000000ffff177224 */ /* 0x000fe400078e000c */
[----:B------:R-:W-:Y:S01]  /*198c60*/  IMAD.MOV.U32 R12, RZ, RZ, R52 ;  /* 0x000000ffff0c7224 */ /* 0x000fe200078e0034 */
[----:B------:R0:W-:Y:S01]  /*198c70*/  STL.64 [R1+0x8680], R26 ;  /* 0x0086801a01007387 */ /* 0x0001e20000100a00 */
[----:B------:R-:W-:Y:S02]  /*198c80*/  IMAD.MOV.U32 R52, RZ, RZ, R39 ;  /* 0x000000ffff347224 */ /* 0x000fe400078e0027 */
[----:B------:R-:W-:Y:S02]  /*198c90*/  IMAD.X R39, R57, 0x1, R16, P6 ;  /* 0x0000000139277824 */ /* 0x000fe400030e0610 */
[----:B------:R-:W3:Y:S01]  /*198ca0*/  LDL.LU R57, [R1+0x89f0] ;  /* 0x0089f00001397983 */ /* 0x000ee20000300800 */
[C---:B0-----:R-:W-:Y:S02]  /*198cb0*/  IADD3 R26, P6, R28.reuse, R50, RZ ;  /* 0x000000321c1a7210 */ /* 0x041fe40007fde0ff */
[----:B------:R-:W-:Y:S01]  /*198cc0*/  SHF.R.S32.HI R27, RZ, 0x1f, R28 ;  /* 0x0000001fff1b7819 */ /* 0x000fe2000001141c */
[----:B------:R0:W-:Y:S04]  /*198cd0*/  STL.64 [R1+0x5078], R38 ;  /* 0x0050782601007387 */ /* 0x0001e80000100a00 */
[----:B------:R-:W-:Y:S01]  /*198ce0*/  IMAD.X R27, R27, 0x1, R51, P6 ;  /* 0x000000011b1b7824 */ /* 0x000fe200030e0633 */
[----:B0-----:R-:W3:Y:S04]  /*198cf0*/  LDL.LU.64 R38, [R1+0x89e8] ;  /* 0x0089e80001267983 */ /* 0x001ee80000300a00 */
[----:B------:R0:W-:Y:S02]  /*198d00*/  STL.64 [R1+0x5048], R26 ;  /* 0x0050481a01007387 */ /* 0x0001e40000100a00 */
[----:B0-----:R-:W-:-:S02]  /*198d10*/  IADD3 R26, P6, R28, R56, RZ ;  /* 0x000000381c1a7210 */ /* 0x001fc40007fde0ff */
[----:B------:R-:W-:-:S05]  /*198d20*/  SHF.R.S32.HI R27, RZ, 0x1f, R28 ;  /* 0x0000001fff1b7819 */ /* 0x000fca000001141c */
[----:B------:R-:W-:-:S05]  /*198d30*/  IMAD.X R27, R27, 0x1, R16, P6 ;  /* 0x000000011b1b7824 */ /* 0x000fca00030e0610 */
[----:B------:R0:W-:Y:S02]  /*198d40*/  STL.64 [R1+0x5040], R26 ;  /* 0x0050401a01007387 */ /* 0x0001e40000100a00 */
[----:B0-----:R-:W-:-:S05]  /*198d50*/  IADD3 R26, P6, R29, R50, RZ ;  /* 0x000000321d1a7210 */ /* 0x001fca0007fde0ff */
[----:B--2---:R-:W-:-:S05]  /*198d60*/  IMAD.X R27, R42, 0x1, R51, P6 ;  /* 0x000000012a1b7824 */ /* 0x004fca00030e0633 */
[----:B------:R0:W-:Y:S02]  /*198d70*/  STL.64 [R1+0x5008], R26 ;  /* 0x0050081a01007387 */ /* 0x0001e40000100a00 */
[----:B0-----:R-:W-:Y:S02]  /*198d80*/  IMAD.MOV.U32 R26, RZ, RZ, R13 ;  /* 0x000000ffff1a7224 */ /* 0x001fe400078e000d */
[----:B------:R-:W-:Y:S01]  /*198d90*/  IMAD.MOV.U32 R13, RZ, RZ, R40 ;  /* 0x000000ffff0d7224 */ /* 0x000fe200078e0028 */
[----:B------:R-:W-:Y:S01]  /*198da0*/  IADD3 R40, P6, R29, R56, RZ ;  /* 0x000000381d287210 */ /* 0x000fe20007fde0ff */
[----:B------:R-:W-:Y:S02]  /*198db0*/  IMAD.MOV.U32 R27, RZ, RZ, R52 ;  /* 0x000000ffff1b7224 */ /* 0x000fe400078e0034 */
[----:B------:R-:W-:Y:S02]  /*198dc0*/  IMAD.MOV.U32 R52, RZ, RZ, R41 ;  /* 0x000000ffff347224 */ /* 0x000fe400078e0029 */
[----:B------:R-:W-:Y:S01]  /*198dd0*/  IMAD.X R41, R42, 0x1, R16, P6 ;  /* 0x000000012a297824 */ /* 0x000fe200030e0610 */
[----:B------:R-:W-:Y:S04]  /*198de0*/  STL.64 [R1+0x8650], R28 ;  /* 0x0086501c01007387 */ /* 0x000fe80000100a00 */
[----:B------:R-:W2:Y:S04]  /*198df0*/  LDL.LU R42, [R1+0x89e0] ;  /* 0x0089e000012a7983 */ /* 0x000ea80000300800 */
[----:B------:R0:W-:Y:S04]  /*198e00*/  STL.64 [R1+0x5000], R40 ;  /* 0x0050002801007387 */ /* 0x0001e80000100a00 */
[----:B0-----:R-:W2:Y:S01]  /*198e10*/  LDL.LU.64 R40, [R1+0x89d8] ;  /* 0x0089d80001287983 */ /* 0x001ea20000300a00 */
[----:B----4-:R-:W-:-:S02]  /*198e20*/  IADD3 R28, P6, R30, R50, RZ ;  /* 0x000000321e1c7210 */ /* 0x010fc40007fde0ff */
[----:B------:R-:W-:-:S05]  /*198e30*/  SHF.R.S32.HI R29, RZ, 0x1f, R30 ;  /* 0x0000001fff1d7819 */ /* 0x000fca000001141e */
[----:B------:R-:W-:-:S05]  /*198e40*/  IMAD.X R29, R29, 0x1, R51, P6 ;  /* 0x000000011d1d7824 */ /* 0x000fca00030e0633 */
[----:B------:R0:W-:Y:S02]  /*198e50*/  STL.64 [R1+0x4fd0], R28 ;  /* 0x004fd01c01007387 */ /* 0x0001e40000100a00 */
[----:B0-----:R-:W-:Y:S02]  /*198e60*/  IADD3 R28, P6, R30, R56, RZ ;  /* 0x000000381e1c7210 */ /* 0x001fe40007fde0ff */
[----:B------:R-:W-:-:S05]  /*198e70*/  SHF.R.S32.HI R29, RZ, 0x1f, R30 ;  /* 0x0000001fff1d7819 */ /* 0x000fca000001141e */
[----:B------:R-:W-:-:S05]  /*198e80*/  IMAD.X R29, R29, 0x1, R16, P6 ;  /* 0x000000011d1d7824 */ /* 0x000fca00030e0610 */
[----:B------:R0:W-:Y:S02]  /*198e90*/  STL.64 [R1+0x4fc0], R28 ;  /* 0x004fc01c01007387 */ /* 0x0001e40000100a00 */
[----:B0-----:R-:W-:-:S05]  /*198ea0*/  IADD3 R28, P6, R31, R50, RZ ;  /* 0x000000321f1c7210 */ /* 0x001fca0007fde0ff */
[----:B------:R-:W-:-:S05]  /*198eb0*/  IMAD.X R29, R43, 0x1, R51, P6 ;  /* 0x000000012b1d7824 */ /* 0x000fca00030e0633 */
[----:B------:R0:W-:Y:S04]  /*198ec0*/  STL.64 [R1+0x4fa0], R28 ;  /* 0x004fa01c01007387 */ /* 0x0001e80000100a00 */
[----:B------:R-:W-:Y:S01]  /*198ed0*/  STL.64 [R1+0x8658], R30 ;  /* 0x0086581e01007387 */ /* 0x000fe20000100a00 */
[----:B0-----:R-:W-:Y:S02]  /*198ee0*/  IMAD.MOV.U32 R29, RZ, RZ, R27 ;  /* 0x000000ffff1d7224 */ /* 0x001fe400078e001b */
[----:B------:R-:W-:Y:S01]  /*198ef0*/  IMAD.MOV.U32 R27, RZ, RZ, R58 ;  /* 0x000000ffff1b7224 */ /* 0x000fe200078e003a */
[----:B------:R-:W-:Y:S01]  /*198f00*/  IADD3 R58, P6, R31, R56, RZ ;  /* 0x000000381f3a7210 */ /* 0x000fe20007fde0ff */
[----:B------:R-:W-:Y:S02]  /*198f10*/  IMAD.MOV.U32 R28, RZ, RZ, R26 ;  /* 0x000000ffff1c7224 */ /* 0x000fe400078e001a */
[----:B------:R-:W-:-:S02]  /*198f20*/  IMAD.MOV.U32 R26, RZ, RZ, R24 ;  /* 0x000000ffff1a7224 */ /* 0x000fc400078e0018 */
[----:B------:R-:W-:Y:S02]  /*198f30*/  IMAD.MOV.U32 R24, RZ, RZ, R59 ;  /* 0x000000ffff187224 */ /* 0x000fe400078e003b */
[----:B------:R-:W-:Y:S02]  /*198f40*/  IMAD.X R59, R43, 0x1, R16, P6 ;  /* 0x000000012b3b7824 */ /* 0x000fe400030e0610 */
[----:B------:R-:W4:Y:S04]  /*198f50*/  LDL.LU R43, [R1+0x89d0] ;  /* 0x0089d000012b7983 */ /* 0x000f280000300800 */
[----:B------:R0:W-:Y:S04]  /*198f60*/  STL.64 [R1+0x4f88], R58 ;  /* 0x004f883a01007387 */ /* 0x0001e80000100a00 */
[----:B0-----:R-:W4:Y:S01]  /*198f70*/  LDL.LU.64 R58, [R1+0x89c8] ;  /* 0x0089c800013a7983 */ /* 0x001f220000300a00 */
[----:B---3--:R-:W-:-:S02]  /*198f80*/  IADD3 R30, P6, R32, R50, RZ ;  /* 0x00000032201e7210 */ /* 0x008fc40007fde0ff */
        /* <DEDUP_REMOVED lines=9> */
[----:B------:R0:W-:Y:S02]  /*199020*/  STL.64 [R1+0x4f20], R30 ;  /* 0x004f201e01007387 */ /* 0x0001e40000100a00 */
[----:B0-----:R-:W-:Y:S02]  /*199030*/  IMAD.MOV.U32 R30, RZ, RZ, R28 ;  /* 0x000000ffff1e7224 */ /* 0x001fe400078e001c */
[----:B------:R-:W-:Y:S02]  /*199040*/  IMAD.MOV.U32 R28, RZ, RZ, R26 ;  /* 0x000000ffff1c7224 */ /* 0x000fe400078e001a */
[----:B------:R-:W-:Y:S02]  /*199050*/  IMAD.MOV.U32 R26, RZ, RZ, R22 ;  /* 0x000000ffff1a7224 */ /* 0x000fe400078e0016 */
[----:B------:R-:W-:Y:S01]  /*199060*/  IMAD.MOV.U32 R22, RZ, RZ, R44 ;  /* 0x000000ffff167224 */ /* 0x000fe200078e002c */
[----:B------:R-:W-:Y:S01]  /*199070*/  IADD3 R44, P6, R33, R56, RZ ;  /* 0x00000038212c7210 */ /* 0x000fe20007fde0ff */
[----:B------:R-:W-:-:S02]  /*199080*/  IMAD.MOV.U32 R31, RZ, RZ, R29 ;  /* 0x000000ffff1f7224 */ /* 0x000fc400078e001d */
        /* <DEDUP_REMOVED lines=16> */
[----:B------:R-:W-:-:S05]  /*199190*/  IMAD.X R33, R17, 0x1, R51, P6 ;  /* 0x0000000111217824 */ /* 0x000fca00030e0633 */
[----:B------:R0:W-:Y:S04]  /*1991a0*/  STL.64 [R1+0x4eb0], R32 ;  /* 0x004eb02001007387 */ /* 0x0001e80000100a00 */
[----:B------:R1:W-:Y:S01]  /*1991b0*/  STL.64 [R1+0x8690], R34 ;  /* 0x0086902201007387 */ /* 0x0003e20000100a00 */
[----:B0-----:R-:W-:Y:S02]  /*1991c0*/  IMAD.MOV.U32 R33, RZ, RZ, R31 ;  /* 0x000000ffff217224 */ /* 0x001fe400078e001f */
[----:B------:R-:W-:Y:S02]  /*1991d0*/  IMAD.MOV.U32 R31, RZ, RZ, R29 ;  /* 0x000000ffff1f7224 */ /* 0x000fe400078e001d */
[----:B------:R-:W-:Y:S01]  /*1991e0*/  IMAD.MOV.U32 R29, RZ, RZ, R46 ;  /* 0x000000ffff1d7224 */ /* 0x000fe200078e002e */
[----:B------:R-:W-:Y:S01]  /*1991f0*/  IADD3 R46, P6, R35, R56, RZ ;  /* 0x00000038232e7210 */ /* 0x000fe20007fde0ff */
[----:B------:R-:W-:-:S02]  /*199200*/  IMAD.MOV.U32 R32, RZ, RZ, R30 ;  /* 0x000000ffff207224 */ /* 0x000fc400078e001e */
[----:B------:R-:W-:Y:S02]  /*199210*/  IMAD.MOV.U32 R30, RZ, RZ, R28 ;  /* 0x000000ffff1e7224 */ /* 0x000fe400078e001c */
[----:B------:R-:W-:Y:S02]  /*199220*/  IMAD.MOV.U32 R28, RZ, RZ, R27 ;  /* 0x000000ffff1c7224 */ /* 0x000fe400078e001b */
[----:B------:R-:W-:Y:S01]  /*199230*/  IMAD.MOV.U32 R27, RZ, RZ, R47 ;  /* 0x000000ffff1b7224 */ /* 0x000fe200078e002f */
[----:B-1----:R-:W-:Y:S01]  /*199240*/  SHF.R.S32.HI R35, RZ, 0x1f, R36 ;  /* 0x0000001fff237819 */ /* 0x002fe20000011424 */
[----:B------:R-:W-:Y:S01]  /*199250*/  IMAD.X R47, R17, 0x1, R16, P6 ;  /* 0x00000001112f7824 */ /* 0x000fe200030e0610 */
[C---:B------:R-:W-:Y:S01]  /*199260*/  IADD3 R34, P6, R36.reuse, R50, RZ ;  /* 0x0000003224227210 */ /* 0x040fe20007fde0ff */
[----:B------:R-:W3:Y:S04]  /*199270*/  LDL.LU R17, [R1+0x89b0] ;  /* 0x0089b00001117983 */ /* 0x000ee80000300800 */
[----:B------:R-:W-:Y:S01]  /*199280*/  IMAD.X R35, R35, 0x1, R51, P6 ;  /* 0x0000000123237824 */ /* 0x000fe200030e0633 */
[----:B------:R0:W-:Y:S04]  /*199290*/  STL.64 [R1+0x4e98], R46 ;  /* 0x004e982e01007387 */ /* 0x0001e80000100a00 */
        /* <DEDUP_REMOVED lines=36> */
[----:B------:R-:W-:Y:S01]  /*1994e0*/  IMAD.MOV.U32 R35, RZ, RZ, R6 ;  /* 0x000000ffff237224 */ /* 0x000fe200078e0006 */
[----:B------:R-:W-:Y:S01]  /*1994f0*/  IADD3 R6, P6, R39, R56, RZ ;  /* 0x0000003827067210 */ /* 0x000fe20007fde0ff */
[----:B------:R-:W-:Y:S02]  /*199500*/  IMAD.MOV.U32 R36, RZ, RZ, R34 ;  /* 0x000000ffff247224 */ /* 0x000fe400078e0022 */
[----:B------:R-:W-:Y:S01]  /*199510*/  IMAD.MOV.U32 R34, RZ, RZ, R7 ;  /* 0x000000ffff227224 */ /* 0x000fe200078e0007 */
[----:B--2---:R-:W-:Y:S01]  /*199520*/  SHF.R.S32.HI R39, RZ, 0x1f, R40 ;  /* 0x0000001fff277819 */ /* 0x004fe20000011428 */
[----:B------:R-:W-:Y:S01]  /*199530*/  IMAD.X R7, R3, 0x1, R16, P6 ;  /* 0x0000000103077824 */ /* 0x000fe200030e0610 */
[C---:B------:R-:W-:Y:S01]  /*199540*/  IADD3 R38, P6, R40.reuse, R50, RZ ;  /* 0x0000003228267210 */ /* 0x040fe20007fde0ff */
[----:B------:R-:W2:Y:S04]  /*199550*/  LDL.LU R3, [R1+0x8990] ;  /* 0x0089900001037983 */ /* 0x000ea80000300800 */
[----:B------:R-:W-:Y:S01]  /*199560*/  IMAD.X R39, R39, 0x1, R51, P6 ;  /* 0x0000000127277824 */ /* 0x000fe200030e0633 */
[----:B------:R0:W-:Y:S04]  /*199570*/  STL.64 [R1+0x4db0], R6 ;  /* 0x004db00601007387 */ /* 0x0001e80000100a00 */
[----:B0-----:R-:W2:Y:S04]  /*199580*/  LDL.LU.64 R6, [R1+0x8988] ;  /* 0x0089880001067983 */ /* 0x001ea80000300a00 */
        /* <DEDUP_REMOVED lines=13> */
[----:B------:R-:W-:-:S02]  /*199660*/  IMAD.MOV.U32 R36, RZ, RZ, R34 ;  /* 0x000000ffff247224 */ /* 0x000fc400078e0022 */
[----:B------:R-:W-:Y:S02]  /*199670*/  IMAD.MOV.U32 R34, RZ, RZ, R13 ;  /* 0x000000ffff227224 */ /* 0x000fe400078e000d */
[----:B------:R-:W-:Y:S01]  /*199680*/  IMAD.MOV.U32 R13, RZ, RZ, R19 ;  /* 0x000000ffff0d7224 */ /* 0x000fe200078e0013 */
[----:B-1----:R-:W-:Y:S01]  /*199690*/  SHF.R.S32.HI R41, RZ, 0x1f, R42 ;  /* 0x0000001fff297819 */ /* 0x002fe2000001142a */
        /* <DEDUP_REMOVED lines=11> */
[----:B----4-:R-:W-:-:S05]  /*199750*/  IADD3 R40, P6, R43, R50, RZ ;  /* 0x000000322b287210 */ /* 0x010fca0007fde0ff */
        /* <DEDUP_REMOVED lines=13> */
[----:B------:R-:W4:Y:S01]  /*199830*/  LDL.LU R58, [R1+0x8970] ;  /* 0x00897000013a7983 */ /* 0x000f220000300800 */
[C---:B---3--:R-:W-:Y:S02]  /*199840*/  IADD3 R42, P6, R44.reuse, R50, RZ ;  /* 0x000000322c2a7210 */ /* 0x048fe40007fde0ff */
        /* <DEDUP_REMOVED lines=15> */
[----:B------:R0:W-:Y:S04]  /*199940*/  STL.64 [R1+0x86d8], R44 ;  /* 0x0086d82c01007387 */ /* 0x0001e80000100a00 */
        /* <DEDUP_REMOVED lines=12> */
[----:B------:R0:W-:Y:S01]  /*199a10*/  STL.64 [R1+0x4bd0], R42 ;  /* 0x004bd02a01007387 */ /* 0x0001e20000100a00 */
[----:B------:R-:W-:Y:S02]  /*199a20*/  SHF.R.S32.HI R44, RZ, 0x1f, R60 ;  /* 0x0000001fff2c7819 */ /* 0x000fe4000001143c */
[----:B0-----:R-:W-:-:S05]  /*199a30*/  IADD3 R42, P6, R59, R56, RZ ;  /* 0x000000383b2a7210 */ /* 0x001fca0007fde0ff */
[----:B------:R-:W-:Y:S01]  /*199a40*/  IMAD.X R43, R45, 0x1, R16, P6 ;  /* 0x000000012d2b7824 */ /* 0x000fe200030e0610 */
[----:B------:R-:W-:Y:S01]  /*199a50*/  SHF.R.S32.HI R45, RZ, 0x1f, R61 ;  /* 0x0000001fff2d7819 */ /* 0x000fe2000001143d */
[----:B----4-:R-:W-:Y:S04]  /*199a60*/  STL.64 [R1+0x86e0], R58 ;  /* 0x0086e03a01007387 */ /* 0x010fe80000100a00 */
        /* <DEDUP_REMOVED lines=10> */
[----:B0-----:R-:W-:Y:S02]  /*199b10*/  IADD3 R42, P6, R61, R56, RZ ;  /* 0x000000383d2a7210 */ /* 0x001fe40007fde0ff */
[----:B------:R-:W-:Y:S03]  /*199b20*/  STL.64 [R1+0x86e8], R60 ;  /* 0x0086e83c01007387 */ /* 0x000fe60000100a00 */
[----:B------:R-:W-:-:S05]  /*199b30*/  IMAD.X R43, R45, 0x1, R16, P6 ;  /* 0x000000012d2b7824 */ /* 0x000fca00030e0610 */
[----:B------:R2:W-:Y:S02]  /*199b40*/  STL.64 [R1+0x4b48], R42 ;  /* 0x004b482a01007387 */ /* 0x0005e40000100a00 */
[----:B--2---:R-:W-:-:S05]  /*199b50*/  IADD3 R42, P6, R18, R50, RZ ;  /* 0x00000032122a7210 */ /* 0x004fca0007fde0ff */
[----:B------:R-:W-:-:S05]  /*199b60*/  IMAD.X R43, R7, 0x1, R51, P6 ;  /* 0x00000001072b7824 */ /* 0x000fca00030e0633 */
[----:B------:R0:W-:Y:S02]  /*199b70*/  STL.64 [R1+0x4b18], R42 ;  /* 0x004b182a01007387 */ /* 0x0001e40000100a00 */
[----:B0-----:R-:W-:Y:S02]  /*199b80*/  IADD3 R42, P6, R18, R56, RZ ;  /* 0x00000038122a7210 */ /* 0x001fe40007fde0ff */
[----:B------:R-:W2:Y:S03]  /*199b90*/  LDL.LU R18, [R1+0x8964] ;  /* 0x0089640001127983 */ /* 0x000ea60000300800 */
[----:B------:R-:W-:Y:S02]  /*199ba0*/  IMAD.X R43, R7, 0x1, R16, P6 ;  /* 0x00000001072b7824 */ /* 0x000fe400030e0610 */
[----:B------:R-:W4:Y:S04]  /*199bb0*/  LDL.LU R7, [R1+0x8960] ;  /* 0x0089600001077983 */ /* 0x000f280000300800 */
[----:B------:R0:W-:Y:S02]  /*199bc0*/  STL.64 [R1+0x4b08], R42 ;  /* 0x004b082a01007387 */ /* 0x0001e40000100a00 */
[----:B0-----:R-:W-:-:S05]  /*199bd0*/  IADD3 R42, P6, R4, R50, RZ ;  /* 0x00000032042a7210 */ /* 0x001fca0007fde0ff */
[----:B------:R-:W-:-:S05]  /*199be0*/  IMAD.X R43, R6, 0x1, R51, P6 ;  /* 0x00000001062b7824 */ /* 0x000fca00030e0633 */
[----:B------:R0:W-:Y:S02]  /*199bf0*/  STL.64 [R1+0x4ae8], R42 ;  /* 0x004ae82a01007387 */ /* 0x0001e40000100a00 */
[----:B0-----:R-:W-:Y:S02]  /*199c00*/  IADD3 R42, P6, R4, R56, RZ ;  /* 0x00000038042a7210 */ /* 0x001fe40007fde0ff */
[----:B------:R-:W2:Y:S03]  /*199c10*/  LDL.LU R4, [R1+0x895c] ;  /* 0x00895c0001047983 */ /* 0x000ea60000300800 */
[----:B------:R-:W-:Y:S02]  /*199c20*/  IMAD.X R43, R6, 0x1, R16, P6 ;  /* 0x00000001062b7824 */ /* 0x000fe400030e0610 */
[----:B------:R-:W2:Y:S04]  /*199c30*/  LDL.LU R6, [R1+0x8958] ;  /* 0x0089580001067983 */ /* 0x000ea80000300800 */
        /* <DEDUP_REMOVED lines=17> */
[----:B---3--:R-:W-:-:S05]  /*199d50*/  IADD3 R42, P6, R55, R50, RZ ;  /* 0x00000032372a7210 */ /* 0x008fca0007fde0ff */
[----:B------:R-:W-:-:S05]  /*199d60*/  IMAD.X R43, R57, 0x1, R51, P6 ;  /* 0x00000001392b7824 */ /* 0x000fca00030e0633 */
[----:B------:R0:W-:Y:S02]  /*199d70*/  STL.64 [R1+0x4a28], R42 ;  /* 0x004a282a01007387 */ /* 0x0001e40000100a00 */
[----:B0-----:R-:W-:Y:S02]  /*199d80*/  IADD3 R42, P6, R55, R56, RZ ;  /* 0x00000038372a7210 */ /* 0x001fe40007fde0ff */
[----:B------:R-:W3:Y:S03]  /*199d90*/  LDL.LU R55, [R1+0x8944] ;  /* 0x0089440001377983 */ /* 0x000ee60000300800 */
[----:B------:R-:W-:Y:S02]  /*199da0*/  IMAD.X R43, R57, 0x1, R16, P6 ;  /* 0x00000001392b7824 */ /* 0x000fe400030e0610 */
[----:B------:R-:W3:Y:S04]  /*199db0*/  LDL.LU R57, [R1+0x8940] ;  /* 0x0089400001397983 */ /* 0x000ee80000300800 */
[----:B------:R0:W-:Y:S02]  /*199dc0*/  STL.64 [R1+0x4a20], R42 ;  /* 0x004a202a01007387 */ /* 0x0001e40000100a00 */
[----:B0-----:R-:W-:-:S05]  /*199dd0*/  IADD3 R42, P6, R54, R50, RZ ;  /* 0x00000032362a7210 */ /* 0x001fca0007fde0ff */
[----:B------:R-:W-:-:S05]  /*199de0*/  IMAD.X R43, R19, 0x1, R51, P6 ;  /* 0x00000001132b7824 */ /* 0x000fca00030e0633 */
[----:B------:R0:W-:Y:S02]  /*199df0*/  STL.64 [R1+0x49f8], R42 ;  /* 0x0049f82a01007387 */ /* 0x0001e40000100a00 */
[----:B0-----:R-:W-:Y:S02]  /*199e00*/  IADD3 R42, P6, R54, R56, RZ ;  /* 0x00000038362a7210 */ /* 0x001fe40007fde0ff */
[----:B------:R-:W3:Y:S03]  /*199e10*/  LDL.LU R54, [R1+0x893c] ;  /* 0x00893c0001367983 */ /* 0x000ee60000300800 */
[----:B------:R-:W-:Y:S02]  /*199e20*/  IMAD.X R43, R19, 0x1, R16, P6 ;  /* 0x00000001132b7824 */ /* 0x000fe400030e0610 */
[----:B------:R-:W3:Y:S04]  /*199e30*/  LDL.LU R19, [R1+0x8938] ;  /* 0x0089380001137983 */ /* 0x000ee80000300800 */
[----:B------:R4:W-:Y:S02]  /*199e40*/  STL.64 [R1+0x49e0], R42 ;  /* 0x0049e02a01007387 */ /* 0x0009e40000100a00 */
[----:B----4-:R-:W-:-:S05]  /*199e50*/  IADD3 R42, P6, R7, R50, RZ ;  /* 0x00000032072a7210 */ /* 0x010fca0007fde0ff */
[----:B--2---:R-:W-:-:S05]  /*199e60*/  IMAD.X R43, R18, 0x1, R51, P6 ;  /* 0x00000001122b7824 */ /* 0x004fca00030e0633 */
        /* <DEDUP_REMOVED lines=13> */
[----:B------:R0:W-:Y:S01]  /*199f40*/  STL.64 [R1+0x4968], R42 ;  /* 0x0049682a01007387 */ /* 0x0001e20000100a00 */
[----:B------:R-:W-:Y:S01]  /*199f50*/  IADD3 R44, P6, R47, R50, RZ ;  /* 0x000000322f2c7210 */ /* 0x000fe20007fde0ff */
[----:B0-----:R-:W-:-:S02]  /*199f60*/  IMAD.MOV.U32 R43, RZ, RZ, R40 ;  /* 0x000000ffff2b7224 */ /* 0x001fc400078e0028 */
[----:B------:R-:W-:Y:S02]  /*199f70*/  IMAD.MOV.U32 R40, RZ, RZ, R41 ;  /* 0x000000ffff287224 */ /* 0x000fe400078e0029 */
[----:B------:R-:W-:Y:S02]  /*199f80*/  IMAD.MOV.U32 R41, RZ, RZ, R38 ;  /* 0x000000ffff297224 */ /* 0x000fe400078e0026 */
[----:B------:R-:W-:Y:S02]  /*199f90*/  IMAD.X R45, R17, 0x1, R51, P6 ;  /* 0x00000001112d7824 */ /* 0x000fe400030e0633 */
[----:B------:R-:W-:Y:S02]  /*199fa0*/  IMAD.MOV.U32 R38, RZ, RZ, R37 ;  /* 0x000000ffff267224 */ /* 0x000fe400078e0025 */
[----:B------:R-:W-:Y:S02]  /*199fb0*/  IMAD.MOV.U32 R37, RZ, RZ, R33 ;  /* 0x000000ffff257224 */ /* 0x000fe400078e0021 */
[----:B------:R-:W-:-:S02]  /*199fc0*/  IMAD.MOV.U32 R33, RZ, RZ, R24 ;  /* 0x000000ffff217224 */ /* 0x000fc400078e0018 */
[----:B------:R-:W2:Y:S04]  /*199fd0*/  LDL.LU R24, [R1+0x3c] ;  /* 0x00003c0001187983 */ /* 0x000ea80000300800 */
[----:B------:R0:W-:Y:S02]  /*199fe0*/  STL.64 [R1+0x4940], R44 ;  /* 0x0049402c01007387 */ /* 0x0001e40000100a00 */
[----:B0-----:R-:W-:Y:S02]  /*199ff0*/  IADD3 R44, P6, R47, R56, RZ ;  /* 0x000000382f2c7210 */ /* 0x001fe40007fde0ff */
[----:B------:R-:W2:Y:S03]  /*19a000*/  LDL.LU R47, [R1+0x8924] ;  /* 0x00892400012f7983 */ /* 0x000ea60000300800 */
[----:B------:R-:W-:-:S02]  /*19a010*/  IMAD.X R45, R17, 0x1, R16, P6 ;  /* 0x00000001112d7824 */ /* 0x000fc400030e0610 */
        /* <DEDUP_REMOVED lines=35> */
[----:B------:R-:W-:Y:S01]  /*19a250*/  IMAD.X R45, R6, 0x1, R51, P6 ;  /* 0x00000001062d7824 */ /* 0x000fe200030e0633 */
[----:B------:R-:W-:Y:S02]  /*19a260*/  IADD3 R58, P6, R4, R56, RZ ;  /* 0x00000038043a7210 */ /* 0x000fe40007fde0ff */
[----:B------:R-:W3:Y:S01]  /*19a270*/  LDL.LU R4, [R1+0x88fc] ;  /* 0x0088fc0001047983 */ /* 0x000ee20000300800 */
[----:B------:R-:W-:Y:S02]  /*19a280*/  IMAD.MOV.U32 R42, RZ, RZ, R40 ;  /* 0x000000ffff2a7224 */ /* 0x000fe400078e0028 */
[----:B------:R-:W-:Y:S01]  /*19a290*/  IMAD.MOV.U32 R40, RZ, RZ, R38 ;  /* 0x000000ffff287224 */ /* 0x000fe200078e0026 */
[----:B------:R0:W-:Y:S01]  /*19a2a0*/  STL.64 [R1+0x4818], R44 ;  /* 0x0048182c01007387 */ /* 0x0001e20000100a00 */
[----:B------:R-:W-:Y:S02]  /*19a2b0*/  IMAD.MOV.U32 R38, RZ, RZ, R33 ;  /* 0x000000ffff267224 */ /* 0x000fe400078e0021 */
[----:B------:R-:W-:-:S02]  /*19a2c0*/  IMAD.MOV.U32 R33, RZ, RZ, R30 ;  /* 0x000000ffff217224 */ /* 0x000fc400078e001e */
[----:B------:R-:W-:Y:S02]  /*19a2d0*/  IMAD.X R59, R6, 0x1, R16, P6 ;  /* 0x00000001063b7824 */ /* 0x000fe400030e0610 */
[----:B0-----:R-:W-:Y:S02]  /*19a2e0*/  IMAD.MOV.U32 R45, RZ, RZ, R43 ;  /* 0x000000ffff2d7224 */ /* 0x001fe400078e002b */
[----:B------:R-:W-:Y:S02]  /*19a2f0*/  IMAD.MOV.U32 R43, RZ, RZ, R41 ;  /* 0x000000ffff2b7224 */ /* 0x000fe400078e0029 */
[----:B------:R-:W-:Y:S02]  /*19a300*/  IMAD.MOV.U32 R41, RZ, RZ, R37 ;  /* 0x000000ffff297224 */ /* 0x000fe400078e0025 */
[----:B------:R-:W-:Y:S02]  /*19a310*/  IMAD.MOV.U32 R37, RZ, RZ, R22 ;  /* 0x000000ffff257224 */ /* 0x000fe400078e0016 */
[----:B------:R-:W-:-:S02]  /*19a320*/  IMAD.MOV.U32 R44, RZ, RZ, R15 ;  /* 0x000000ffff2c7224 */ /* 0x000fc400078e000f */
[----:B---3--:R-:W-:Y:S02]  /*19a330*/  IMAD.MOV.U32 R30, RZ, RZ, R4 ;  /* 0x000000ffff1e7224 */ /* 0x008fe400078e0004 */
[----:B------:R-:W3:Y:S04]  /*19a340*/  LDL R4, [R1+0x1a0] ;  /* 0x0001a00001047983 */ /* 0x000ee80000100800 */
[----:B------:R-:W3:Y:S04]  /*19a350*/  LDL.LU R22, [R1+0x68] ;  /* 0x0000680001167983 */ /* 0x000ee80000300800 */
        /* <DEDUP_REMOVED lines=13> */
[----:B0-----:R-:W-:-:S05]  /*19a430*/  IADD3 R58, P6, R24, R56, RZ ;  /* 0x00000038183a7210 */ /* 0x001fca0007fde0ff */
[----:B------:R-:W-:Y:S02]  /*19a440*/  IMAD.X R59, R10, 0x1, R16, P6 ;  /* 0x000000010a3b7824 */ /* 0x000fe400030e0610 */
[----:B------:R-:W3:Y:S04]  /*19a450*/  LDL.LU R10, [R1+0x88ec] ;  /* 0x0088ec00010a7983 */ /* 0x000ee80000300800 */
[----:B------:R0:W-:Y:S04]  /*19a460*/  STL.64 [R1+0x4790], R58 ;  /* 0x0047903a01007387 */ /* 0x0001e80000100a00 */
[----:B------:R-:W3:Y:S01]  /*19a470*/  LDL.LU R15, [R1+0x378] ;  /* 0x00037800010f7983 */ /* 0x000ee20000300800 */
[----:B0-----:R-:W-:-:S05]  /*19a480*/  IADD3 R58, P6, R20, R50, RZ ;  /* 0x00000032143a7210 */ /* 0x001fca0007fde0ff */
[----:B------:R-:W-:-:S05]  /*19a490*/  IMAD.X R59, R3, 0x1, R51, P6 ;  /* 0x00000001033b7824 */ /* 0x000fca00030e0633 */
[----:B------:R0:W-:Y:S02]  /*19a4a0*/  STL.64 [R1+0x4768], R58 ;  /* 0x0047683a01007387 */ /* 0x0001e40000100a00 */
[----:B0-----:R-:W-:-:S05]  /*19a4b0*/  IADD3 R58, P6, R20, R56, RZ ;  /* 0x00000038143a7210 */ /* 0x001fca0007fde0ff */
        /* <DEDUP_REMOVED lines=15> */
[----:B------:R-:W-:-:S05]  /*19a5b0*/  IMAD.X R59, R19, 0x1, R16, P6 ;  /* 0x00000001133b7824 */ /* 0x000fca00030e0610 */
[----:B------:R4:W-:Y:S02]  /*19a5c0*/  STL.64 [R1+0x46e8], R58 ;  /* 0x0046e83a01007387 */ /* 0x0009e40000100a00 */
[----:B----4-:R-:W-:-:S05]  /*19a5d0*/  IADD3 R58, P6, R7, R50, RZ ;  /* 0x00000032073a7210 */ /* 0x010fca0007fde0ff */
[----:B--2---:R-:W-:-:S05]  /*19a5e0*/  IMAD.X R59, R18, 0x1, R51, P6 ;  /* 0x00000001123b7824 */ /* 0x004fca00030e0633 */
[----:B------:R0:W-:Y:S02]  /*19a5f0*/  STL.64 [R1+0x46b0], R58 ;  /* 0x0046b03a01007387 */ /* 0x0001e40000100a00 */
[----:B0-----:R-:W-:Y:S02]  /*19a600*/  IADD3 R58, P6, R7, R56, RZ ;  /* 0x00000038073a7210 */ /* 0x001fe40007fde0ff */
[----:B------:R-:W2:Y:S03]  /*19a610*/  LDL.LU R7, [R1+0x88dc] ;  /* 0x0088dc0001077983 */ /* 0x000ea60000300800 */
[----:B------:R-:W-:-:S05]  /*19a620*/  IMAD.X R59, R18, 0x1, R16, P6 ;  /* 0x00000001123b7824 */ /* 0x000fca00030e0610 */
[----:B------:R3:W-:Y:S02]  /*19a630*/  STL.64 [R1+0x46a8], R58 ;  /* 0x0046a83a01007387 */ /* 0x0007e40000100a00 */
[----:B---3--:R-:W-:-:S05]  /*19a640*/  IADD3 R58, P6, R17, R50, RZ ;  /* 0x00000032113a7210 */ /* 0x008fca0007fde0ff */
        /* <DEDUP_REMOVED lines=22> */
[----:B------:R-:W4:Y:S03]  /*19a7b0*/  LDL.LU R10, [R1+0x88d4] ;  /* 0x0088d400010a7983 */ /* 0x000f260000300800 */
[----:B------:R-:W-:-:S05]  /*19a7c0*/  IMAD.X R59, R15, 0x1, R16, P6 ;  /* 0x000000010f3b7824 */ /* 0x000fca00030e0610 */
        /* <DEDUP_REMOVED lines=34> */
[----:B--2---:R-:W-:-:S05]  /*19a9f0*/  IMAD.X R59, R7, 0x1, R51, P6 ;  /* 0x00000001073b7824 */ /* 0x004fca00030e0633 */
[----:B------:R0:W-:Y:S02]  /*19aa00*/  STL.64 [R1+0x4460], R58 ;  /* 0x0044603a01007387 */ /* 0x0001e40000100a00 */
[----:B0-----:R-:W-:-:S05]  /*19aa10*/  IADD3 R58, P6, R35, R56, RZ ;  /* 0x00000038233a7210 */ /* 0x001fca0007fde0ff */
[----:B------:R-:W-:Y:S02]  /*19aa20*/  IMAD.X R59, R7, 0x1, R16, P6 ;  /* 0x00000001073b7824 */ /* 0x000fe400030e0610 */
[----:B------:R-:W2:Y:S04]  /*19aa30*/  LDL.LU R7, [R1+0x88c8] ;  /* 0x0088c80001077983 */ /* 0x000ea80000300800 */
[----:B------:R4:W-:Y:S02]  /*19aa40*/  STL.64 [R1+0x4458], R58 ;  /* 0x0044583a01007387 */ /* 0x0009e40000100a00 */
[----:B----4-:R-:W-:-:S05]  /*19aa50*/  IADD3 R58, P6, R10, R50, RZ ;  /* 0x000000320a3a7210 */ /* 0x010fca0007fde0ff */
[----:B---3--:R-:W-:-:S05]  /*19aa60*/  IMAD.X R59, R6, 0x1, R51, P6 ;  /* 0x00000001063b7824 */ /* 0x008fca00030e0633 */
[----:B------:R0:W-:Y:S02]  /*19aa70*/  STL.64 [R1+0x4428], R58 ;  /* 0x0044283a01007387 */ /* 0x0001e40000100a00 */
[----:B0-----:R-:W-:Y:S02]  /*19aa80*/  IADD3 R58, P6, R10, R56, RZ ;  /* 0x000000380a3a7210 */ /* 0x001fe40007fde0ff */
[----:B------:R-:W3:Y:S03]  /*19aa90*/  LDL.LU R10, [R1+0x88c4] ;  /* 0x0088c400010a7983 */ /* 0x000ee60000300800 */
[----:B------:R-:W-:Y:S02]  /*19aaa0*/  IMAD.X R59, R6, 0x1, R16, P6 ;  /* 0x00000001063b7824 */ /* 0x000fe400030e0610 */
[----:B------:R-:W4:Y:S04]  /*19aab0*/  LDL.LU R6, [R1+0x88c0] ;  /* 0x0088c00001067983 */ /* 0x000f280000300800 */
[----:B------:R2:W-:Y:S02]  /*19aac0*/  STL.64 [R1+0x4418], R58 ;  /* 0x0044183a01007387 */ /* 0x0005e40000100a00 */
[----:B--2---:R-:W-:-:S05]  /*19aad0*/  IADD3 R58, P6, R7, R50, RZ ;  /* 0x00000032073a7210 */ /* 0x004fca0007fde0ff */
[----:B------:R-:W-:-:S05]  /*19aae0*/  IMAD.X R59, R57, 0x1, R51, P6 ;  /* 0x00000001393b7824 */ /* 0x000fca00030e0633 */
[----:B------:R0:W-:Y:S02]  /*19aaf0*/  STL.64 [R1+0x43f8], R58 ;  /* 0x0043f83a01007387 */ /* 0x0001e40000100a00 */
[----:B0-----:R-:W-:Y:S02]  /*19ab00*/  IADD3 R58, P6, R7, R56, RZ ;  /* 0x00000038073a7210 */ /* 0x001fe40007fde0ff */
[----:B------:R-:W2:Y:S03]  /*19ab10*/  LDL.LU R7, [R1+0x88bc] ;  /* 0x0088bc0001077983 */ /* 0x000ea60000300800 */
        /* <DEDUP_REMOVED lines=25> */
[----:B------:R-:W4:Y:S01]  /*19acb0*/  LDL.LU R6, [R1+0x88a0] ;  /* 0x0088a00001067983 */ /* 0x000f220000300800 */
[----:B------:R-:W-:-:S02]  /*19acc0*/  IMAD.MOV.U32 R44, RZ, RZ, R38 ;  /* 0x000000ffff2c7224 */ /* 0x000fc400078e0026 */
[----:B------:R-:W-:Y:S01]  /*19acd0*/  IMAD.MOV.U32 R38, RZ, RZ, R37 ;  /* 0x000000ffff267224 */ /* 0x000fe200078e0025 */
[----:B------:R0:W-:Y:S01]  /*19ace0*/  STL.64 [R1+0x4330], R58 ;  /* 0x0043303a01007387 */ /* 0x0001e20000100a00 */
[----:B------:R-:W-:Y:S02]  /*19acf0*/  SHF.R.S32.HI R37, RZ, 0x1f, R3 ;  /* 0x0000001fff257819 */ /* 0x000fe40000011403 */
[----:B0-----:R-:W-:-:S05]  /*19ad00*/  IADD3 R58, P6, R3, R50, RZ ;  /* 0x00000032033a7210 */ /* 0x001fca0007fde0ff */
[----:B------:R-:W-:-:S05]  /*19ad10*/  IMAD.X R59, R37, 0x1, R51, P6 ;  /* 0x00000001253b7824 */ /* 0x000fca00030e0633 */
[----:B------:R0:W-:Y:S02]  /*19ad20*/  STL.64 [R1+0x4300], R58 ;  /* 0x0043003a01007387 */ /* 0x0001e40000100a00 */
[----:B0-----:R-:W-:Y:S02]  /*19ad30*/  IADD3 R58, P6, R3, R56, RZ ;  /* 0x00000038033a7210 */ /* 0x001fe40007fde0ff */
[----:B------:R-:W3:Y:S03]  /*19ad40*/  LDL.LU R3, [R1+0x889c] ;  /* 0x00889c0001037983 */ /* 0x000ee60000300800 */
        /* <DEDUP_REMOVED lines=34> */
[----:B--2---:R-:W-:-:S05]  /*19af70*/  IADD3 R58, P6, R7, R50, RZ ;  /* 0x00000032073a7210 */ /* 0x004fca0007fde0ff */
[----:B----4-:R-:W-:-:S05]  /*19af80*/  IMAD.X R59, R10, 0x1, R51, P6 ;  /* 0x000000010a3b7824 */ /* 0x010fca00030e0633 */
        /* <DEDUP_REMOVED lines=23> */
[----:B----4-:R-:W-:-:S05]  /*19b100*/  IMAD.X R59, R10, 0x1, R51, P6 ;  /* 0x000000010a3b7824 */ /* 0x010fca00030e0633 */
        /* <DEDUP_REMOVED lines=172> */
[----:B------:R2:W-:Y:S01]  /*19bbd0*/  STL.64 [R1+0x3b28], R58 ;  /* 0x003b283a01007387 */ /* 0x0005e20000100a00 */
[----:B----4-:R-:W-:-:S02]  /*19bbe0*/  SHF.R.S32.HI R44, RZ, 0x1f, R10 ;  /* 0x0000001fff2c7819 */ /* 0x010fc4000001140a */
        /* <DEDUP_REMOVED lines=30> */
[----:B------:R3:W-:Y:S01]  /*19bdd0*/  STL.64 [R1+0x3bc8], R58 ;  /* 0x003bc83a01007387 */ /* 0x0007e20000100a00 */
[----:B----4-:R-:W-:-:S02]  /*19bde0*/  SHF.R.S32.HI R44, RZ, 0x1f, R57 ;  /* 0x0000001fff2c7819 */ /* 0x010fc40000011439 */
        /* <DEDUP_REMOVED lines=37> */
[----:B------:R-:W4:Y:S01]  /*19c040*/  LDL.LU R7, [R1+0x8778] ;  /* 0x0087780001077983 */ /* 0x000f220000300800 */
[----:B------:R-:W-:-:S03]  /*19c050*/  SHF.R.S32.HI R44, RZ, 0x1f, R6 ;  /* 0x0000001fff2c7819 */ /* 0x000fc60000011406 */
        /* <DEDUP_REMOVED lines=23> */
[----:B------:R3:W-:Y:S01]  /*19c1d0*/  STL.64 [R1+0x3a10], R58 ;  /* 0x003a103a01007387 */ /* 0x0007e20000100a00 */
[----:B------:R-:W-:-:S02]  /*19c1e0*/  SHF.R.S32.HI R44, RZ, 0x1f, R6 ;  /* 0x0000001fff2c7819 */ /* 0x000fc40000011406 */
        /* <DEDUP_REMOVED lines=54> */
[----:B0-----:R-:W-:Y:S01]  /*19c550*/  IMAD.MOV.U32 R58, RZ, RZ, R2 ;  /* 0x000000ffff3a7224 */ /* 0x001fe200078e0002 */
[----:B------:R-:W-:Y:S02]  /*19c560*/  IADD3 R2, P6, R49, R50, RZ ;  /* 0x0000003231027210 */ /* 0x000fe40007fde0ff */
[----:B--2---:R-:W-:-:S05]  /*19c570*/  SHF.R.S32.HI R3, RZ, 0x1f, R7 ;  /* 0x0000001fff037819 */ /* 0x004fca0000011407 */
[----:B------:R-:W-:Y:S02]  /*19c580*/  IMAD.MOV.U32 R61, RZ, RZ, R3 ;  /* 0x000000ffff3d7224 */ /* 0x000fe400078e0003 */
[----:B------:R-:W-:-:S05]  /*19c590*/  IMAD.X R3, R48, 0x1, R51, P6 ;  /* 0x0000000130037824 */ /* 0x000fca00030e0633 */
[----:B------:R0:W-:Y:S04]  /*19c5a0*/  STL.64 [R1+0x5340], R2 ;  /* 0x0053400201007387 */ /* 0x0001e80000100a00 */
[----:B0-----:R-:W2:Y:S01]  /*19c5b0*/  LDL.LU.64 R2, [R1+0x8730] ;  /* 0x0087300001027983 */ /* 0x001ea20000300a00 */
[----:B------:R-:W-:Y:S02]  /*19c5c0*/  IMAD.MOV.U32 R59, RZ, RZ, R42 ;  /* 0x000000ffff3b7224 */ /* 0x000fe400078e002a */
[----:B----4-:R-:W-:Y:S01]  /*19c5d0*/  IMAD.MOV.U32 R42, RZ, RZ, R10 ;  /* 0x000000ffff2a7224 */ /* 0x010fe200078e000a */
[----:B------:R-:W-:Y:S01]  /*19c5e0*/  IADD3 R10, P6, R49, R56, RZ ;  /* 0x00000038310a7210 */ /* 0x000fe20007fde0ff */
[----:B------:R-:W-:-:S04]  /*19c5f0*/  IMAD.MOV.U32 R44, RZ, RZ, R11 ;  /* 0x000000ffff2c7224 */ /* 0x000fc800078e000b */
[----:B------:R-:W-:-:S05]  /*19c600*/  IMAD.X R11, R48, 0x1, R16, P6 ;  /* 0x00000001300b7824 */ /* 0x000fca00030e0610 */
[----:B------:R0:W-:Y:S04]  /*19c610*/  STL.64 [R1+0x5338], R10 ;  /* 0x0053380a01007387 */ /* 0x0001e80000100a00 */
[----:B0-----:R-:W4:Y:S04]  /*19c620*/  LDL.LU.64 R10, [R1+0x8728] ;  /* 0x00872800010a7983 */ /* 0x001f280000300a00 */
[----:B------:R2:W-:Y:S02]  /*19c630*/  STL.64 [R1+0x85c0], R48 ;  /* 0x0085c03001007387 */ /* 0x0005e40000100a00 */
[----:B--2---:R-:W-:-:S05]  /*19c640*/  IADD3 R48, P6, R3, R50, RZ ;  /* 0x0000003203307210 */ /* 0x004fca0007fde0ff */
[----:B------:R-:W-:-:S05]  /*19c650*/  IMAD.X R49, R2, 0x1, R51, P6 ;  /* 0x0000000102317824 */ /* 0x000fca00030e0633 */
[----:B------:R0:W-:Y:S02]  /*19c660*/  STL.64 [R1+0x3830], R48 ;  /* 0x0038303001007387 */ /* 0x0001e40000100a00 */
[----:B0-----:R-:W-:Y:S02]  /*19c670*/  IADD3 R48, P6, R3, R56, RZ ;  /* 0x0000003803307210 */ /* 0x001fe40007fde0ff */
[----:B------:R-:W2:Y:S03]  /*19c680*/  LDL.LU R3, [R1+0x8720] ;  /* 0x0087200001037983 */ /* 0x000ea60000300800 */
        /* <DEDUP_REMOVED lines=9> */
[----:B------:R0:W-:Y:S01]  /*19c720*/  STL.64 [R1+0x3860], R48 ;  /* 0x0038603001007387 */ /* 0x0001e20000100a00 */
[----:B------:R-:W-:Y:S01]  /*19c730*/  IMAD.MOV.U32 R60, RZ, RZ, R44 ;  /* 0x000000ffff3c7224 */ /* 0x000fe200078e002c */
[----:B0-----:R-:W-:-:S05]  /*19c740*/  IADD3 R48, P6, R45, R50, RZ ;  /* 0x000000322d307210 */ /* 0x001fca0007fde0ff */
[----:B------:R-:W-:Y:S01]  /*19c750*/  IMAD.X R49, R42, 0x1, R51, P6 ;  /* 0x000000012a317824 */ /* 0x000fe200030e0633 */
[----:B------:R-:W-:-:S05]  /*19c760*/  IADD3 R44, P6, R45, R56, RZ ;  /* 0x000000382d2c7210 */ /* 0x000fca0007fde0ff */
[----:B------:R-:W-:Y:S02]  /*19c770*/  IMAD.X R45, R42, 0x1, R16, P6 ;  /* 0x000000012a2d7824 */ /* 0x000fe400030e0610 */
[----:B------:R-:W-:Y:S01]  /*19c780*/  IMAD.MOV.U32 R42, RZ, RZ, R39 ;  /* 0x000000ffff2a7224 */ /* 0x000fe200078e0027 */
[----:B------:R-:W-:Y:S01]  /*19c790*/  STL.64 [R1+0x3880], R48 ;  /* 0x0038803001007387 */ /* 0x000fe20000100a00 */
[----:B------:R-:W-:Y:S02]  /*19c7a0*/  IMAD.MOV.U32 R39, RZ, RZ, R36 ;  /* 0x000000ffff277224 */ /* 0x000fe400078e0024 */
[----:B------:R-:W-:Y:S01]  /*19c7b0*/  IMAD.MOV.U32 R36, RZ, RZ, R8 ;  /* 0x000000ffff247224 */ /* 0x000fe200078e0008 */
[----:B------:R0:W-:Y:S01]  /*19c7c0*/  STL.64 [R1+0x3888], R44 ;  /* 0x0038882c01007387 */ /* 0x0001e20000100a00 */
[----:B----4-:R-:W-:Y:S01]  /*19c7d0*/  IADD3 R8, P6, R11, R50, RZ ;  /* 0x000000320b087210 */ /* 0x010fe20007fde0ff */
[----:B------:R-:W-:Y:S02]  /*19c7e0*/  IMAD.MOV.U32 R61, RZ, RZ, R43 ;  /* 0x000000ffff3d7224 */ /* 0x000fe400078e002b */
[----:B------:R-:W-:-:S02]  /*19c7f0*/  IMAD.MOV.U32 R43, RZ, RZ, R34 ;  /* 0x000000ffff2b7224 */ /* 0x000fc400078e0022 */
[----:B0-----:R-:W-:Y:S02]  /*19c800*/  IMAD.MOV.U32 R44, RZ, RZ, R40 ;  /* 0x000000ffff2c7224 */ /* 0x001fe400078e0028 */
[----:B------:R-:W-:Y:S02]  /*19c810*/  IMAD.MOV.U32 R40, RZ, RZ, R41 ;  /* 0x000000ffff287224 */ /* 0x000fe400078e0029 */
[----:B------:R-:W-:Y:S02]  /*19c820*/  IMAD.MOV.U32 R45, RZ, RZ, R38 ;  /* 0x000000ffff2d7224 */ /* 0x000fe400078e0026 */
[----:B------:R-:W-:Y:S02]  /*19c830*/  IMAD.MOV.U32 R41, RZ, RZ, R26 ;  /* 0x000000ffff297224 */ /* 0x000fe400078e001a */
[----:B------:R-:W-:Y:S02]  /*19c840*/  IMAD.MOV.U32 R26, RZ, RZ, R52 ;  /* 0x000000ffff1a7224 */ /* 0x000fe400078e0034 */
[----:B------:R-:W-:-:S02]  /*19c850*/  IMAD.MOV.U32 R38, RZ, RZ, R9 ;  /* 0x000000ffff267224 */ /* 0x000fc400078e0009 */
[----:B------:R-:W-:Y:S02]  /*19c860*/  IMAD.X R9, R10, 0x1, R51, P6 ;  /* 0x000000010a097824 */ /* 0x000fe400030e0633 */
[----:B------:R-:W-:Y:S01]  /*19c870*/  IMAD.MOV.U32 R52, RZ, RZ, R4 ;  /* 0x000000ffff347224 */ /* 0x000fe200078e0004 */
[----:B------:R-:W-:Y:S02]  /*19c880*/  IADD3 R4, P6, R11, R56, RZ ;  /* 0x000000380b047210 */ /* 0x000fe40007fde0ff */
[----:B------:R0:W-:Y:S04]  /*19c890*/  STL.64 [R1+0x38a8], R8 ;  /* 0x0038a80801007387 */ /* 0x0001e80000100a00 */
[----:B0-----:R-:W4:Y:S01]  /*19c8a0*/  LDL.LU.64 R8, [R1+0x8710] ;  /* 0x0087100001087983 */ /* 0x001f220000300a00 */
[----:B--2---:R-:W-:-:S05]  /*19c8b0*/  SHF.R.S32.HI R34, RZ, 0x1f, R3 ;  /* 0x0000001fff227819 */ /* 0x004fca0000011403 */
[----:B------:R-:W-:Y:S02]  /*19c8c0*/  IMAD.MOV.U32 R49, RZ, RZ, R34 ;  /* 0x000000ffff317224 */ /* 0x000fe400078e0022 */
[----:B------:R-:W-:Y:S02]  /*19c8d0*/  IMAD.MOV.U32 R34, RZ, RZ, R5 ;  /* 0x000000ffff227224 */ /* 0x000fe400078e0005 */
[----:B------:R-:W-:-:S05]  /*19c8e0*/  IMAD.X R5, R10, 0x1, R16, P6 ;  /* 0x000000010a057824 */ /* 0x000fca00030e0610 */
[----:B------:R0:W-:Y:S04]  /*19c8f0*/  STL.64 [R1+0x38b0], R4 ;  /* 0x0038b00401007387 */ /* 0x0001e80000100a00 */
[----:B0-----:R-:W2:Y:S04]  /*19c900*/  LDL.LU.64 R4, [R1+0x8708] ;  /* 0x0087080001047983 */ /* 0x001ea80000300a00 */
        /* <DEDUP_REMOVED lines=9> */
[----:B------:R-:W-:Y:S01]  /*19c9a0*/  IMAD.MOV.U32 R48, RZ, RZ, R60 ;  /* 0x000000ffff307224 */ /* 0x000fe200078e003c */
        /* <DEDUP_REMOVED lines=18> */
[----:B0-----:R-:W-:-:S05]  /*19cad0*/  IADD3 R10, P6, R58, R56, RZ ;  /* 0x000000383a0a7210 */ /* 0x001fca0007fde0ff */
[----:B------:R-:W-:Y:S01]  /*19cae0*/  IMAD.X R11, R9, 0x1, R16, P6 ;  /* 0x00000001090b7824 */ /* 0x000fe200030e0610 */
[----:B------:R-:W-:-:S04]  /*19caf0*/  SHF.R.S32.HI R58, RZ, 0x1f, R2 ;  /* 0x0000001fff3a7819 */ /* 0x000fc80000011402 */
[----:B------:R0:W-:Y:S02]  /*19cb00*/  STL.64 [R1+0x3970], R10 ;  /* 0x0039700a01007387 */ /* 0x0001e40000100a00 */
[----:B0-----:R-:W-:-:S05]  /*19cb10*/  IADD3 R10, P6, R2, R50, RZ ;  /* 0x00000032020a7210 */ /* 0x001fca0007fde0ff */
[----:B------:R-:W-:-:S05]  /*19cb20*/  IMAD.X R11, R58, 0x1, R51, P6 ;  /* 0x000000013a0b7824 */ /* 0x000fca00030e0633 */
[----:B------:R0:W-:Y:S01]  /*19cb30*/  STL.64 [R1+0x3670], R10 ;  /* 0x0036700a01007387 */ /* 0x0001e20000100a00 */
[----:B------:R-:W-:Y:S01]  /*19cb40*/  IMAD.MOV.U32 R49, RZ, RZ, R61 ;  /* 0x000000ffff317224 */ /* 0x000fe200078e003d */
[----:B0-----:R-:W-:-:S05]  /*19cb50*/  IADD3 R10, P6, R2, R56, RZ ;  /* 0x00000038020a7210 */ /* 0x001fca0007fde0ff */
[----:B------:R-:W-:Y:S01]  /*19cb60*/  IMAD.X R11, R58, 0x1, R16, P6 ;  /* 0x000000013a0b7824 */ /* 0x000fe200030e0610 */
[----:B------:R-:W-:Y:S02]  /*19cb70*/  SHF.R.S32.HI R58, RZ, 0x1f, R5 ;  /* 0x0000001fff3a7819 */ /* 0x000fe40000011405 */
[----:B------:R-:W-:-:S05]  /*19cb80*/  IADD3 R60, P6, R5, R50, RZ ;  /* 0x00000032053c7210 */ /* 0x000fca0007fde0ff */
[----:B------:R-:W-:Y:S01]  /*19cb90*/  IMAD.X R61, R58, 0x1, R51, P6 ;  /* 0x000000013a3d7824 */ /* 0x000fe200030e0633 */
[----:B------:R-:W-:Y:S04]  /*19cba0*/  STL.64 [R1+0x3678], R10 ;  /* 0x0036780a01007387 */ /* 0x000fe80000100a00 */
[----:B------:R0:W-:Y:S02]  /*19cbb0*/  STL.64 [R1+0x3698], R60 ;  /* 0x0036983c01007387 */ /* 0x0001e40000100a00 */
[----:B0-----:R-:W-:-:S05]  /*19cbc0*/  IADD3 R60, P6, R5, R56, RZ ;  /* 0x00000038053c7210 */ /* 0x001fca0007fde0ff */
[----:B------:R-:W-:Y:S02]  /*19cbd0*/  IMAD.X R61, R58, 0x1, R16, P6 ;  /* 0x000000013a3d7824 */ /* 0x000fe400030e0610 */
[----:B------:R-:W-:Y:S01]  /*19cbe0*/  IMAD.MOV.U32 R11, RZ, RZ, R38 ;  /* 0x000000ffff0b7224 */ /* 0x000fe200078e0026 */
[----:B------:R-:W-:Y:S02]  /*19cbf0*/  SHF.R.S32.HI R38, RZ, 0x1f, R7 ;  /* 0x0000001fff267819 */ /* 0x000fe40000011407 */
        /* <DEDUP_REMOVED lines=8> */
[----:B------:R-:W-:Y:S01]  /*19cc80*/  IMAD.X R61, R48, 0x1, R51, P6 ;  /* 0x00000001303d7824 */ /* 0x000fe200030e0633 */
[----:B------:R-:W-:-:S05]  /*19cc90*/  IADD3 R58, P6, R59, R56, RZ ;  /* 0x000000383b3a7210 */ /* 0x000fca0007fde0ff */
[----:B------:R-:W-:Y:S01]  /*19cca0*/  IMAD.X R59, R48, 0x1, R16, P6 ;  /* 0x00000001303b7824 */ /* 0x000fe200030e0610 */
[----:B------:R0:W-:Y:S04]  /*19ccb0*/  STL.64 [R1+0x36f0], R60 ;  /* 0x0036f03c01007387 */ /* 0x0001e80000100a00 */
[----:B0-----:R-:W4:Y:S04]  /*19ccc0*/  LDL.LU.64 R60, [R1+0x86e8] ;  /* 0x0086e800013c7983 */ /* 0x001f280000300a00 */
[----:B------:R0:W-:Y:S02]  /*19ccd0*/  STL.64 [R1+0x36f8], R58 ;  /* 0x0036f83a01007387 */ /* 0x0001e40000100a00 */
[----:B0-----:R-:W-:-:S05]  /*19cce0*/  IADD3 R58, P6, R49, R50, RZ ;  /* 0x00000032313a7210 */ /* 0x001fca0007fde0ff */
[----:B------:R-:W-:Y:S01]  /*19ccf0*/  IMAD.X R59, R44, 0x1, R51, P6 ;  /* 0x000000012c3b7824 */ /* 0x000fe200030e0633 */
[----:B------:R-:W-:-:S05]  /*19cd00*/  IADD3 R48, P6, R49, R56, RZ ;  /* 0x0000003831307210 */ /* 0x000fca0007fde0ff */
[----:B------:R-:W-:Y:S01]  /*19cd10*/  IMAD.X R49, R44, 0x1, R16, P6 ;  /* 0x000000012c317824 */ /* 0x000fe200030e0610 */
[----:B------:R-:W-:Y:S01]  /*19cd20*/  IADD3 R44, P6, R43, R50, RZ ;  /* 0x000000322b2c7210 */ /* 0x000fe20007fde0ff */
[----:B------:R0:W-:Y:S01]  /*19cd30*/  STL.64 [R1+0x3718], R58 ;  /* 0x0037183a01007387 */ /* 0x0001e20000100a00 */
[----:B------:R-:W-:-:S03]  /*19cd40*/  IMAD.MOV.U32 R10, RZ, RZ, R45 ;  /* 0x000000ffff0a7224 */ /* 0x000fc600078e002d */
[C---:B------:R-:W-:Y:S01]  /*19cd50*/  IMAD.X R45, R40.reuse, 0x1, R51, P6 ;  /* 0x00000001282d7824 */ /* 0x040fe200030e0633 */
[----:B0-----:R-:W4:Y:S04]  /*19cd60*/  LDL.LU.64 R58, [R1+0x86e0] ;  /* 0x0086e000013a7983 */ /* 0x001f280000300a00 */
[----:B------:R0:W-:Y:S02]  /*19cd70*/  STL.64 [R1+0x3720], R48 ;  /* 0x0037203001007387 */ /* 0x0001e40000100a00 */
[----:B0-----:R-:W-:Y:S01]  /*19cd80*/  IMAD.MOV.U32 R48, RZ, RZ, R42 ;  /* 0x000000ffff307224 */ /* 0x001fe200078e002a */
[----:B------:R-:W-:Y:S01]  /*19cd90*/  IADD3 R42, P6, R43, R56, RZ ;  /* 0x000000382b2a7210 */ /* 0x000fe20007fde0ff */
[----:B------:R0:W-:Y:S04]  /*19cda0*/  STL.64 [R1+0x3740], R44 ;  /* 0x0037402c01007387 */ /* 0x0001e80000100a00 */
[----:B------:R-:W-:Y:S01]  /*19cdb0*/  IMAD.X R43, R40, 0x1, R16, P6 ;  /* 0x00000001282b7824 */ /* 0x000fe200030e0610 */
[----:B0-----:R-:W4:Y:S04]  /*19cdc0*/  LDL.LU.64 R44, [R1+0x86d8] ;  /* 0x0086d800012c7983 */ /* 0x001f280000300a00 */
[----:B------:R0:W-:Y:S02]  /*19cdd0*/  STL.64 [R1+0x3748], R42 ;  /* 0x0037482a01007387 */ /* 0x0001e40000100a00 */
[----:B0-----:R-:W-:-:S05]  /*19cde0*/  IADD3 R42, P6, R41, R50, RZ ;  /* 0x00000032292a7210 */ /* 0x001fca0007fde0ff */
[----:B------:R-:W-:Y:S01]  /*19cdf0*/  IMAD.X R43, R11, 0x1, R51, P6 ;  /* 0x000000010b2b7824 */ /* 0x000fe200030e0633 */
[----:B------:R-:W-:Y:S01]  /*19ce00*/  IADD3 R40, P6, R41, R56, RZ ;  /* 0x0000003829287210 */ /* 0x000fe20007fde0ff */
[----:B------:R-:W-:-:S04]  /*19ce10*/  IMAD.MOV.U32 R49, RZ, RZ, R36 ;  /* 0x000000ffff317224 */ /* 0x000fc800078e0024 */
[----:B------:R-:W-:Y:S01]  /*19ce20*/  IMAD.X R41, R11, 0x1, R16, P6 ;  /* 0x000000010b297824 */ /* 0x000fe200030e0610 */
[----:B------:R0:W-:Y:S01]  /*19ce30*/  STL.64 [R1+0x3768], R42 ;  /* 0x0037682a01007387 */ /* 0x0001e20000100a00 */
[----:B------:R-:W-:-:S03]  /*19ce40*/  IMAD.MOV.U32 R36, RZ, RZ, R52 ;  /* 0x000000ffff247224 */ /* 0x000fc600078e0034 */
[----:B0-----:R-:W4:Y:S04]  /*19ce50*/  LDL.LU.64 R42, [R1+0x86d0] ;  /* 0x0086d000012a7983 */ /* 0x001f280000300a00 */
[----:B------:R-:W4:Y:S04]  /*19ce60*/  LDL.LU R52, [R1+0x22c] ;  /* 0x00022c0001347983 */ /* 0x000f280000300800 */
[----:B------:R3:W-:Y:S02]  /*19ce70*/  STL.64 [R1+0x3770], R40 ;  /* 0x0037702801007387 */ /* 0x0007e40000100a00 */
[----:B---3--:R-:W-:-:S05]  /*19ce80*/  IADD3 R40, P6, R57, R50, RZ ;  /* 0x0000003239287210 */ /* 0x008fca0007fde0ff */
[----:B------:R-:W-:-:S05]  /*19ce90*/  IMAD.X R41, R6, 0x1, R51, P6 ;  /* 0x0000000106297824 */ /* 0x000fca00030e0633 */
[----:B------:R0:W-:Y:S01]  /*19cea0*/  STL.64 [R1+0x3790], R40 ;  /* 0x0037902801007387 */ /* 0x0001e20000100a00 */
[----:B------:R-:W-:Y:S01]  /*19ceb0*/  IMAD.MOV.U32 R11, RZ, RZ, R12 ;  /* 0x000000ffff0b7224 */ /* 0x000fe200078e000c */
[----:B0-----:R-:W-:Y:S02]  /*19cec0*/  IADD3 R40, P6, R57, R56, RZ ;  /* 0x0000003839287210 */ /* 0x001fe40007fde0ff */
[----:B------:R-:W3:Y:S03]  /*19ced0*/  LDL.LU R57, [R1+0x86cc] ;  /* 0x0086cc0001397983 */ /* 0x000ee60000300800 */
[----:B------:R-:W-:Y:S02]  /*19cee0*/  IMAD.X R41, R6, 0x1, R16, P6 ;  /* 0x0000000106297824 */ /* 0x000fe400030e0610 */
[----:B------:R-:W3:Y:S01]  /*19cef0*/  LDL.LU R6, [R1+0x86c8] ;  /* 0x0086c80001067983 */ /* 0x000ee20000300800 */
[----:B--2---:R-:W-:-:S03]  /*19cf00*/  SHF.R.S32.HI R12, RZ, 0x1f, R4 ;  /* 0x0000001fff0c7819 */ /* 0x004fc60000011404 */
[----:B------:R0:W-:Y:S02]  /*19cf10*/  STL.64 [R1+0x3798], R40 ;  /* 0x0037982801007387 */ /* 0x0001e40000100a00 */
[----:B0-----:R-:W-:-:S05]  /*19cf20*/  IADD3 R40, P6, R4, R50, RZ ;  /* 0x0000003204287210 */ /* 0x001fca0007fde0ff */
[----:B------:R-:W-:-:S05]  /*19cf30*/  IMAD.X R41, R12, 0x1, R51, P6 ;  /* 0x000000010c297824 */ /* 0x000fca00030e0633 */
[----:B------:R0:W-:Y:S01]  /*19cf40*/  STL.64 [R1+0x37b8], R40 ;  /* 0x0037b82801007387 */ /* 0x0001e20000100a00 */
[----:B----4-:R-:W-:Y:S02]  /*19cf50*/  SHF.R.S32.HI R38, RZ, 0x1f, R8 ;  /* 0x0000001fff267819 */ /* 0x010fe40000011408 */
[----:B0-----:R-:W-:-:S05]  /*19cf60*/  IADD3 R40, P6, R4, R56, RZ ;  /* 0x0000003804287210 */ /* 0x001fca0007fde0ff */
[----:B------:R-:W-:Y:S01]  /*19cf70*/  IMAD.X R41, R12, 0x1, R16, P6 ;  /* 0x000000010c297824 */ /* 0x000fe200030e0610 */
[----:B------:R-:W-:-:S04]  /*19cf80*/  IADD3 R12, P6, R8, R50, RZ ;  /* 0x00000032080c7210 */ /* 0x000fc80007fde0ff */
[----:B------:R0:W-:Y:S04]  /*19cf90*/  STL.64 [R1+0x37c0], R40 ;  /* 0x0037c02801007387 */ /* 0x0001e80000100a00 */
[----:B0-----:R-:W2:Y:S04]  /*19cfa0*/  LDL.LU.64 R40, [R1+0x86c0] ;  /* 0x0086c00001287983 */ /* 0x001ea80000300a00 */
[----:B------:R0:W-:Y:S02]  /*19cfb0*/  STL.64 [R1+0x8640], R4 ;  /* 0x0086400401007387 */ /* 0x0001e40000100a00 */
[----:B0-----:R-:W-:-:S02]  /*19cfc0*/  IMAD.MOV.U32 R5, RZ, RZ, R13 ;  /* 0x000000ffff057224 */ /* 0x001fc400078e000d */
        /* <DEDUP_REMOVED lines=8> */
[----:B------:R0:W-:Y:S04]  /*19d050*/  STL.64 [R1+0x3518], R12 ;  /* 0x0035180c01007387 */ /* 0x0001e80000100a00 */
[----:B0-----:R-:W3:Y:S01]  /*19d060*/  LDL.LU.64 R12, [R1+0x86b0] ;  /* 0x0086b000010c7983 */ /* 0x001ee20000300a00 */
[----:B------:R-:W-:-:S05]  /*19d070*/  IADD3 R38, P6, R39, R56, RZ ;  /* 0x0000003827267210 */ /* 0x000fca0007fde0ff */
[----:B------:R-:W-:-:S05]  /*19d080*/  IMAD.X R39, R48, 0x1, R16, P6 ;  /* 0x0000000130277824 */ /* 0x000fca00030e0610 */
[----:B------:R3:W-:Y:S01]  /*19d090*/  STL.64 [R1+0x3520], R38 ;  /* 0x0035202601007387 */ /* 0x0007e20000100a00 */
[----:B------:R-:W-:Y:S02]  /*19d0a0*/  IMAD.MOV.U32 R4, RZ, RZ, R10 ;  /* 0x000000ffff047224 */ /* 0x000fe400078e000a */
[----:B------:R-:W-:Y:S01]  /*19d0b0*/  IMAD.MOV.U32 R10, RZ, RZ, R49 ;  /* 0x000000ffff0a7224 */ /* 0x000fe200078e0031 */
[----:B---3--:R-:W-:-:S05]  /*19d0c0*/  IADD3 R38, P6, R12, R50, RZ ;  /* 0x000000320c267210 */ /* 0x008fca0007fde0ff */
[----:B------:R-:W-:Y:S01]  /*19d0d0*/  IMAD.X R39, R58, 0x1, R51, P6 ;  /* 0x000000013a277824 */ /* 0x000fe200030e0633 */
[----:B------:R-:W-:-:S04]  /*19d0e0*/  IADD3 R48, P6, R12, R56, RZ ;  /* 0x000000380c307210 */ /* 0x000fc80007fde0ff */
[----:B------:R0:W-:Y:S01]  /*19d0f0*/  STL.64 [R1+0x3540], R38 ;  /* 0x0035402601007387 */ /* 0x0001e20000100a00 */
[----:B------:R-:W-:-:S03]  /*19d100*/  IMAD.X R49, R58, 0x1, R16, P6 ;  /* 0x000000013a317824 */ /* 0x000fc600030e0610 */
[----:B0-----:R-:W3:Y:S04]  /*19d110*/  LDL.LU.64 R38, [R1+0x86a8] ;  /* 0x0086a80001267983 */ /* 0x001ee80000300a00 */
[----:B------:R-:W2:Y:S04]  /*19d120*/  LDL.LU R58, [R1+0x86a0] ;  /* 0x0086a000013a7983 */ /* 0x000ea80000300800 */
        /* <DEDUP_REMOVED lines=9> */
[----:B------:R-:W-:-:S04]  /*19d1c0*/  IADD3 R36, P6, R5, R56, RZ ;  /* 0x0000003805247210 */ /* 0x000fc80007fde0ff */
[----:B------:R0:W-:Y:S02]  /*19d1d0*/  STL.64 [R1+0x3590], R48 ;  /* 0x0035903001007387 */ /* 0x0001e40000100a00 */
[----:B0-----:R-:W-:Y:S02]  /*19d1e0*/  IMAD.MOV.U32 R48, RZ, RZ, R37 ;  /* 0x000000ffff307224 */ /* 0x001fe400078e0025 */
[----:B------:R-:W-:-:S05]  /*19d1f0*/  IMAD.X R37, R3, 0x1, R16, P6 ;  /* 0x0000000103257824 */ /* 0x000fca00030e0610 */
[----:B------:R0:W-:Y:S04]  /*19d200*/  STL.64 [R1+0x3598], R36 ;  /* 0x0035982401007387 */ /* 0x0001e80000100a00 */
[----:B0-----:R-:W3:Y:S04]  /*19d210*/  LDL.LU.64 R36, [R1+0x8698] ;  /* 0x0086980001247983 */ /* 0x001ee80000300a00 */
[----:B------:R0:W-:Y:S02]  /*19d220*/  STL.64 [R1+0x8648], R2 ;  /* 0x0086480201007387 */ /* 0x0001e40000100a00 */
[----:B0-----:R-:W-:Y:S01]  /*19d230*/  IMAD.MOV.U32 R3, RZ, RZ, R34 ;  /* 0x000000ffff037224 */ /* 0x001fe200078e0022 */
[----:B------:R-:W-:Y:S01]  /*19d240*/  IADD3 R34, P6, R11, R50, RZ ;  /* 0x000000320b227210 */ /* 0x000fe20007fde0ff */
[----:B------:R-:W-:-:S04]  /*19d250*/  IMAD.MOV.U32 R2, RZ, RZ, R35 ;  /* 0x000000ffff027224 */ /* 0x000fc800078e0023 */
[----:B------:R-:W-:-:S05]  /*19d260*/  IMAD.X R35, R52, 0x1, R51, P6 ;  /* 0x0000000134237824 */ /* 0x000fca00030e0633 */
[----:B------:R0:W-:Y:S02]  /*19d270*/  STL.64 [R1+0x35b8], R34 ;  /* 0x0035b82201007387 */ /* 0x0001e40000100a00 */
[----:B0-----:R-:W-:-:S05]  /*19d280*/  IADD3 R34, P6, R11, R56, RZ ;  /* 0x000000380b227210 */ /* 0x001fca0007fde0ff */
        /* <DEDUP_REMOVED lines=8> */
[----:B------:R0:W-:Y:S04]  /*19d310*/  STL.64 [R1+0x35e0], R32 ;  /* 0x0035e02001007387 */ /* 0x0001e80000100a00 */
[----:B------:R1:W-:Y:S01]  /*19d320*/  STL [R1+0x85e8], R6 ;  /* 0x0085e80601007387 */ /* 0x0003e20000100800 */
[----:B0-----:R-:W-:Y:S01]  /*19d330*/  IADD3 R32, P6, R6, R56, RZ ;  /* 0x0000003806207210 */ /* 0x001fe20007fde0ff */
[----:B-1----:R-:W-:Y:S02]  /*19d340*/  IMAD.MOV.U32 R6, RZ, RZ, R22 ;  /* 0x000000ffff067224 */ /* 0x002fe400078e0016 */
[----:B------:R-:W3:Y:S02]  /*19d350*/  LDL R22, [R1+0x458] ;  /* 0x0004580001167983 */ /* 0x000ee40000100800 */
[----:B------:R-:W-:-:S05]  /*19d360*/  IMAD.X R33, R57, 0x1, R16, P6 ;  /* 0x0000000139217824 */ /* 0x000fca00030e0610 */
[----:B------:R0:W-:Y:S02]  /*19d370*/  STL.64 [R1+0x35e8], R32 ;  /* 0x0035e82001007387 */ /* 0x0001e40000100a00 */
[----:B0-----:R-:W-:-:S05]  /*19d380*/  IADD3 R32, P6, R26, R50, RZ ;  /* 0x000000321a207210 */ /* 0x001fca0007fde0ff */
[----:B------:R-:W-:-:S05]  /*19d390*/  IMAD.X R33, R4, 0x1, R51, P6 ;  /* 0x0000000104217824 */ /* 0x000fca00030e0633 */
[----:B------:R0:W-:Y:S01]  /*19d3a0*/  STL.64 [R1+0x3608], R32 ;  /* 0x0036082001007387 */ /* 0x0001e20000100a00 */
[----:B------:R-:W-:Y:S01]  /*19d3b0*/  IMAD.MOV.U32 R49, RZ, RZ, R27 ;  /* 0x000000ffff317224 */ /* 0x000fe200078e001b */
[----:B0-----:R-:W-:-:S05]  /*19d3c0*/  IADD3 R32, P6, R26, R56, RZ ;  /* 0x000000381a207210 */ /* 0x001fca0007fde0ff */
[----:B------:R-:W-:-:S05]  /*19d3d0*/  IMAD.X R33, R4, 0x1, R16, P6 ;  /* 0x0000000104217824 */ /* 0x000fca00030e0610 */
[----:B------:R0:W-:Y:S04]  /*19d3e0*/  STL.64 [R1+0x3610], R32 ;  /* 0x0036102001007387 */ /* 0x0001e80000100a00 */
[----:B0-----:R-:W3:Y:S01]  /*19d3f0*/  LDL.LU.64 R32, [R1+0x8688] ;  /* 0x0086880001207983 */ /* 0x001ee20000300a00 */
[----:B--2---:R-:W-:-:S05]  /*19d400*/  IADD3 R26, P6, R58, R50, RZ ;  /* 0x000000323a1a7210 */ /* 0x004fca0007fde0ff */
[----:B----4-:R-:W-:-:S05]  /*19d410*/  IMAD.X R27, R8, 0x1, R51, P6 ;  /* 0x00000001081b7824 */ /* 0x010fca00030e0633 */
[----:B------:R0:W-:Y:S02]  /*19d420*/  STL.64 [R1+0x3630], R26 ;  /* 0x0036301a01007387 */ /* 0x0001e40000100a00 */
[----:B0-----:R-:W-:-:S05]  /*19d430*/  IADD3 R26, P6, R58, R56, RZ ;  /* 0x000000383a1a7210 */ /* 0x001fca0007fde0ff */
[----:B------:R-:W-:-:S05]  /*19d440*/  IMAD.X R27, R8, 0x1, R16, P6 ;  /* 0x00000001081b7824 */ /* 0x000fca00030e0610 */
[----:B------:R0:W-:Y:S02]  /*19d450*/  STL.64 [R1+0x3638], R26 ;  /* 0x0036381a01007387 */ /* 0x0001e40000100a00 */
[----:B0-----:R-:W-:-:S05]  /*19d460*/  IADD3 R26, P6, R52, R50, RZ ;  /* 0x00000032341a7210 */ /* 0x001fca0007fde0ff */
[----:B------:R-:W-:-:S05]  /*19d470*/  IMAD.X R27, R10, 0x1, R51, P6 ;  /* 0x000000010a1b7824 */ /* 0x000fca00030e0633 */
[----:B------:R0:W-:Y:S04]  /*19d480*/  STL.64 [R1+0x3658], R26 ;  /* 0x0036581a01007387 */ /* 0x0001e80000100a00 */
[----:B0-----:R-:W2:Y:S04]  /*19d490*/  LDL.LU.64 R26, [R1+0x8680] ;  /* 0x00868000011a7983 */ /* 0x001ea80000300a00 */
[----:B------:R0:W-:Y:S02]  /*19d4a0*/  STL.64 [R1+0x83f8], R50 ;  /* 0x0083f83201007387 */ /* 0x0001e40000100a00 */
[----:B0-----:R-:W-:Y:S01]  /*19d4b0*/  IMAD.MOV.U32 R50, RZ, RZ, R54 ;  /* 0x000000ffff327224 */ /* 0x001fe200078e0036 */
[----:B------:R-:W-:Y:S01]  /*19d4c0*/  IADD3 R54, P6, R52, R56, RZ ;  /* 0x0000003834367210 */ /* 0x000fe20007fde0ff */
[----:B------:R-:W-:-:S04]  /*19d4d0*/  IMAD.MOV.U32 R51, RZ, RZ, R55 ;  /* 0x000000ffff337224 */ /* 0x000fc800078e0037 */
[----:B------:R-:W-:Y:S01]  /*19d4e0*/  IMAD.X R55, R10, 0x1, R16, P6 ;  /* 0x000000010a377824 */ /* 0x000fe200030e0610 */
[----:B------:R-:W-:Y:S04]  /*19d4f0*/  STL [R1+0x8510], R56 ;  /* 0x0085103801007387 */ /* 0x000fe80000100800 */
[----:B------:R0:W-:Y:S04]  /*19d500*/  STL.64 [R1+0x3660], R54 ;  /* 0x0036603601007387 */ /* 0x0001e80000100a00 */
[----:B0-----:R-:W4:Y:S01]  /*19d510*/  LDL.LU.64 R54, [R1+0x8678] ;  /* 0x0086780001367983 */ /* 0x001f220000300a00 */
[----:B------:R-:W-:-:S02]  /*19d520*/  IMAD.MOV.U32 R56, RZ, RZ, R51 ;  /* 0x000000ffff387224 */ /* 0x000fc400078e0033 */
[----:B------:R-:W-:Y:S01]  /*19d530*/  IMAD.MOV.U32 R51, RZ, RZ, R20 ;  /* 0x000000ffff337224 */ /* 0x000fe200078e0014 */
[----:B------:R0:W-:Y:S02]  /*19d540*/  STL [R1+0x8430], R16 ;  /* 0x0084301001007387 */ /* 0x0001e40000100800 */
[----:B0-----:R-:W-:Y:S01]  /*19d550*/  IMAD.MOV.U32 R16, RZ, RZ, R21 ;  /* 0x000000ffff107224 */ /* 0x001fe200078e0015 */
[----:B------:R-:W-:Y:S02]  /*19d560*/  SHF.R.S32.HI R21, RZ, 0x1f, R0 ;  /* 0x0000001fff157819 */ /* 0x000fe40000011400 */
[----:B----4-:R-:W-:-:S05]  /*19d570*/  IADD3 R20, P6, R0, R54, RZ ;  /* 0x0000003600147210 */ /* 0x010fca0007fde0ff */
[----:B------:R-:W-:-:S05]  /*19d580*/  IMAD.X R21, R21, 0x1, R55, P6 ;  /* 0x0000000115157824 */ /* 0x000fca00030e0637 */
[----:B------:R0:W-:Y:S04]  /*19d590*/  STL.64 [R1+0x5328], R20 ;  /* 0x0053281401007387 */ /* 0x0001e80000100a00 */
[----:B------:R1:W-:Y:S01]  /*19d5a0*/  STL.64 [R1+0x85f8], R12 ;  /* 0x0085f80c01007387 */ /* 0x0003e20000100a00 */
[----:B0-----:R-:W-:-:S05]  /*19d5b0*/  IADD3 R20, P6, R13, R54, RZ ;  /* 0x000000360d147210 */ /* 0x001fca0007fde0ff */
[----:B---3--:R-:W-:Y:S02]  /*19d5c0*/  IMAD.X R21, R22, 0x1, R55, P6 ;  /* 0x0000000116157824 */ /* 0x008fe400030e0637 */
[----:B-1----:R-:W-:Y:S02]  /*19d5d0*/  IMAD.MOV.U32 R12, RZ, RZ, R24 ;  /* 0x000000ffff0c7224 */ /* 0x002fe400078e0018 */
[----:B------:R-:W3:Y:S01]  /*19d5e0*/  LDL.LU R24, [R1+0x8674] ;  /* 0x0086740001187983 */ /* 0x000ee20000300800 */
[----:B------:R-:W-:Y:S01]  /*19d5f0*/  IMAD.MOV.U32 R13, RZ, RZ, R15 ;  /* 0x000000ffff0d7224 */ /* 0x000fe200078e000f */
[----:B------:R-:W-:Y:S02]  /*19d600*/  SHF.R.S32.HI R22, RZ, 0x1f, R14 ;  /* 0x0000001fff167819 */ /* 0x000fe4000001140e */
[----:B------:R-:W4:Y:S04]  /*19d610*/  LDL.LU R15, [R1+0x8670] ;  /* 0x00867000010f7983 */ /* 0x000f280000300800 */
[----:B------:R0:W-:Y:S02]  /*19d620*/  STL.64 [R1+0x52e8], R20 ;  /* 0x0052e81401007387 */ /* 0x0001e40000100a00 */
[----:B0-----:R-:W-:-:S02]  /*19d630*/  IADD3 R20, P6, R14, R54, RZ ;  /* 0x000000360e147210 */ /* 0x001fc40007fde0ff */
[----:B------:R0:W-:Y:S03]  /*19d640*/  STL [R1+0x85b0], R14 ;  /* 0x0085b00e01007387 */ /* 0x0001e60000100800 */
[----:B------:R-:W-:-:S05]  /*19d650*/  IMAD.X R21, R22, 0x1, R55, P6 ;  /* 0x0000000116157824 */ /* 0x000fca00030e0637 */
[----:B------:R1:W-:Y:S01]  /*19d660*/  STL.64 [R1+0x52b0], R20 ;  /* 0x0052b01401007387 */ /* 0x0003e20000100a00 */
[----:B0-----:R-:W-:Y:S02]  /*19d670*/  IMAD.MOV.U32 R14, RZ, RZ, R49 ;  /* 0x000000ffff0e7224 */ /* 0x001fe400078e0031 */
[----:B------:R-:W-:Y:S01]  /*19d680*/  IMAD.MOV.U32 R49, RZ, RZ, R23 ;  /* 0x000000ffff317224 */ /* 0x000fe200078e0017 */
[----:B-1----:R-:W2:Y:S04]  /*19d690*/  LDL.LU.64 R20, [R1+0x8668] ;  /* 0x0086680001147983 */ /* 0x002ea80000300a00 */
[----:B------:R-:W3:Y:S01]  /*19d6a0*/  LDL R23, [R1+0x450] ;  /* 0x0004500001177983 */ /* 0x000ee20000100800 */
[----:B----4-:R-:W-:-:S03]  /*19d6b0*/  IADD3 R22, P6, R15, R54, RZ ;  /* 0x000000360f167210 */ /* 0x010fc60007fde0ff */
[----:B------:R2:W-:Y:S02]  /*19d6c0*/  STL [R1+0x85b4], R15 ;  /* 0x0085b40f01007387 */ /* 0x0005e40000100800 */
[----:B---3--:R-:W-:Y:S01]  /*19d6d0*/  IMAD.X R23, R23, 0x1, R55, P6 ;  /* 0x0000000117177824 */ /* 0x008fe200030e0637 */
[----:B--2---:R-:W-:-:S04]  /*19d6e0*/  SHF.R.S32.HI R15, RZ, 0x1f, R20 ;  /* 0x0000001fff0f7819 */ /* 0x004fc80000011414 */
[----:B------:R0:W-:Y:S04]  /*19d6f0*/  STL.64 [R1+0x5270], R22 ;  /* 0x0052701601007387 */ /* 0x0001e80000100a00 */
[----:B------:R1:W-:Y:S01]  /*19d700*/  STL [R1+0x85a8], R20 ;  /* 0x0085a81401007387 */ /* 0x0003e20000100800 */
[----:B0-----:R-:W-:-:S05]  /*19d710*/  IADD3 R22, P6, R20, R54, RZ ;  /* 0x0000003614167210 */ /* 0x001fca0007fde0ff */
[----:B------:R-:W-:Y:S02]  /*19d720*/  IMAD.X R23, R15, 0x1, R55, P6 ;  /* 0x000000010f177824 */ /* 0x000fe400030e0637 */
[----:B-1----:R-:W-:Y:S02]  /*19d730*/  IMAD.MOV.U32 R20, RZ, RZ, R14 ;  /* 0x000000ffff147224 */ /* 0x002fe400078e000e */
[----:B------:R-:W-:Y:S01]  /*19d740*/  IMAD.MOV.U32 R14, RZ, RZ, R13 ;  /* 0x000000ffff0e7224 */ /* 0x000fe200078e000d */
[----:B------:R0:W-:Y:S01]  /*19d750*/  STL.64 [R1+0x5240], R22 ;  /* 0x0052401601007387 */ /* 0x0001e20000100a00 */
[----:B------:R-:W-:-:S03]  /*19d760*/  IMAD.MOV.U32 R13, RZ, RZ, R31 ;  /* 0x000000ffff0d7224 */ /* 0x000fc600078e001f */
[----:B0-----:R-:W2:Y:S04]  /*19d770*/  LDL.LU.64 R22, [R1+0x8660] ;  /* 0x0086600001167983 */ /* 0x001ea80000300a00 */
[----:B------:R-:W3:Y:S01]  /*19d780*/  LDL R31, [R1+0x448] ;  /* 0x00044800011f7983 */ /* 0x000ee20000100800 */
[----:B------:R-:W-:Y:S02]  /*19d790*/  IMAD.MOV.U32 R15, RZ, RZ, R12 ;  /* 0x000000ffff0f7224 */ /* 0x000fe400078e000c */
[----:B------:R-:W-:Y:S01]  /*19d7a0*/  IMAD.MOV.U32 R12, RZ, RZ, R30 ;  /* 0x000000ffff0c7224 */ /* 0x000fe200078e001e */
[----:B------:R-:W-:Y:S01]  /*19d7b0*/  IADD3 R30, P6, R21, R54, RZ ;  /* 0x00000036151e7210 */ /* 0x000fe20007fde0ff */
[----:B------:R0:W-:Y:S02]  /*19d7c0*/  STL [R1+0x85ac], R21 ;  /* 0x0085ac1501007387 */ /* 0x0001e40000100800 */
[----:B0-----:R-:W-:-:S02]  /*19d7d0*/  IMAD.MOV.U32 R21, RZ, RZ, R51 ;  /* 0x000000ffff157224 */ /* 0x001fc400078e0033 */
[----:B---3--:R-:W-:Y:S01]  /*19d7e0*/  IMAD.X R31, R31, 0x1, R55, P6 ;  /* 0x000000011f1f7824 */ /* 0x008fe200030e0637 */
[----:B--2---:R-:W-:-:S04]  /*19d7f0*/  SHF.R.S32.HI R51, RZ, 0x1f, R22 ;  /* 0x0000001fff337819 */ /* 0x004fc80000011416 */
[----:B------:R0:W-:Y:S02]  /*19d800*/  STL.64 [R1+0x5200], R30 ;  /* 0x0052001e01007387 */ /* 0x0001e40000100a00 */
[----:B0-----:R-:W-:-:S05]  /*19d810*/  IADD3 R30, P6, R22, R54, RZ ;  /* 0x00000036161e7210 */ /* 0x001fca0007fde0ff */
[----:B------:R-:W-:-:S05]  /*19d820*/  IMAD.X R31, R51, 0x1, R55, P6 ;  /* 0x00000001331f7824 */ /* 0x000fca00030e0637 */
[----:B------:R0:W-:Y:S04]  /*19d830*/  STL.64 [R1+0x51c0], R30 ;  /* 0x0051c01e01007387 */ /* 0x0001e80000100a00 */
[----:B0-----:R-:W2:Y:S01]  /*19d840*/  LDL R31, [R1+0x440] ;  /* 0x00044000011f7983 */ /* 0x001ea20000100800 */
[-C--:B------:R-:W-:Y:S02]  /*19d850*/  IADD3 R30, P6, R23, R54.reuse, RZ ;  /* 0x00000036171e7210 */ /* 0x080fe40007fde0ff */
[----:B------:R-:W-:Y:S01]  /*19d860*/  SHF.R.S32.HI R51, RZ, 0x1f, R24 ;  /* 0x0000001fff337819 */ /* 0x000fe20000011418 */
[----:B------:R0:W-:Y:S02]  /*19d870*/  STL.64 [R1+0x85a0], R22 ;  /* 0x0085a01601007387 */ /* 0x0001e40000100a00 */
[----:B--2---:R-:W-:Y:S01]  /*19d880*/  IMAD.X R31, R31, 0x1, R55, P6 ;  /* 0x000000011f1f7824 */ /* 0x004fe200030e0637 */
[----:B0-----:R-:W-:-:S05]  /*19d890*/  IADD3 R22, P6, R24, R54, RZ ;  /* 0x0000003618167210 */ /* 0x001fca0007fde0ff */
[----:B------:R-:W-:Y:S01]  /*19d8a0*/  IMAD.X R23, R51, 0x1, R55, P6 ;  /* 0x0000000133177824 */ /* 0x000fe200030e0637 */
[----:B------:R0:W-:Y:S01]  /*19d8b0*/  STL.64 [R1+0x5188], R30 ;  /* 0x0051881e01007387 */ /* 0x0001e20000100a00 */
[----:B------:R-:W-:Y:S02]  /*19d8c0*/  IMAD.MOV.U32 R51, RZ, RZ, R49 ;  /* 0x000000ffff337224 */ /* 0x000fe400078e0031 */
[----:B------:R-:W-:Y:S01]  /*19d8d0*/  IMAD.MOV.U32 R49, RZ, RZ, R29 ;  /* 0x000000ffff317224 */ /* 0x000fe200078e001d */
[----:B0-----:R-:W2:Y:S04]  /*19d8e0*/  LDL.LU.64 R30, [R1+0x8658] ;  /* 0x00865800011e7983 */ /* 0x001ea80000300a00 */
[----:B------:R0:W-:Y:S04]  /*19d8f0*/  STL.64 [R1+0x5150], R22 ;  /* 0x0051501601007387 */ /* 0x0001e80000100a00 */
[----:B------:R-:W3:Y:S01]  /*19d900*/  LDL.LU R29, [R1+0x438] ;  /* 0x00043800011d7983 */ /* 0x000ee20000300800 */
[----:B0-----:R-:W-:Y:S01]  /*19d910*/  IMAD.MOV.U32 R23, RZ, RZ, R28 ;  /* 0x000000ffff177224 */ /* 0x001fe200078e001c */
[----:B------:R-:W-:-:S02]  /*19d920*/  IADD3 R28, P6, R25, R54, RZ ;  /* 0x00000036191c7210 */ /* 0x000fc40007fde0ff */
[----:B------:R0:W-:Y:S01]  /*19d930*/  STL.64 [R1+0x85b8], R24 ;  /* 0x0085b81801007387 */ /* 0x0001e20000100a00 */
[----:B------:R-:W-:Y:S02]  /*19d940*/  SHF.R.S32.HI R22, RZ, 0x1f, R26 ;  /* 0x0000001fff167819 */ /* 0x000fe4000001141a */
[----:B---3--:R-:W-:Y:S01]  /*19d950*/  IMAD.X R29, R29, 0x1, R55, P6 ;  /* 0x000000011d1d7824 */ /* 0x008fe200030e0637 */
[----:B0-----:R-:W-:-:S05]  /*19d960*/  IADD3 R24, P6, R26, R54, RZ ;  /* 0x000000361a187210 */ /* 0x001fca0007fde0ff */
[----:B------:R-:W-:Y:S01]  /*19d970*/  IMAD.X R25, R22, 0x1, R55, P6 ;  /* 0x0000000116197824 */ /* 0x000fe200030e0637 */
[----:B------:R0:W-:Y:S04]  /*19d980*/  STL.64 [R1+0x5118], R28 ;  /* 0x0051181c01007387 */ /* 0x0001e80000100a00 */
[----:B0-----:R-:W3:Y:S04]  /*19d990*/  LDL.LU.64 R28, [R1+0x8650] ;  /* 0x00865000011c7983 */ /* 0x001ee80000300a00 */
[----:B------:R0:W-:Y:S04]  /*19d9a0*/  STL.64 [R1+0x50d8], R24 ;  /* 0x0050d81801007387 */ /* 0x0001e80000100a00 */
[----:B0-----:R-:W4:Y:S01]  /*19d9b0*/  LDL.LU R25, [R1+0x430] ;  /* 0x0004300001197983 */ /* 0x001f220000300800 */
[----:B------:R-:W-:-:S03]  /*19d9c0*/  IADD3 R24, P6, R27, R54, RZ ;  /* 0x000000361b187210 */ /* 0x000fc60007fde0ff */
[----:B------:R0:W-:Y:S01]  /*19d9d0*/  STL.64 [R1+0x8598], R26 ;  /* 0x0085981a01007387 */ /* 0x0001e20000100a00 */
[----:B---3--:R-:W-:Y:S01]  /*19d9e0*/  SHF.R.S32.HI R22, RZ, 0x1f, R28 ;  /* 0x0000001fff167819 */ /* 0x008fe2000001141c */
[----:B----4-:R-:W-:-:S05]  /*19d9f0*/  IMAD.X R25, R25, 0x1, R55, P6 ;  /* 0x0000000119197824 */ /* 0x010fca00030e0637 */
[----:B------:R1:W-:Y:S01]  /*19da00*/  STL.64 [R1+0x5098], R24 ;  /* 0x0050981801007387 */ /* 0x0003e20000100a00 */
[----:B0-----:R-:W-:Y:S02]  /*19da10*/  SHF.R.S32.HI R27, RZ, 0x1f, R29 ;  /* 0x0000001fff1b7819 */ /* 0x001fe4000001141d */
[----:B-1----:R-:W-:-:S05]  /*19da20*/  IADD3 R24, P6, R28, R54, RZ ;  /* 0x000000361c187210 */ /* 0x002fca0007fde0ff */
[----:B------:R-:W-:-:S05]  /*19da30*/  IMAD.X R25, R22, 0x1, R55, P6 ;  /* 0x0000000116197824 */ /* 0x000fca00030e0637 */
[----:B------:R0:W-:Y:S01]  /*19da40*/  STL.64 [R1+0x5060], R24 ;  /* 0x0050601801007387 */ /* 0x0001e20000100a00 */
[----:B--2---:R-:W-:Y:S02]  /*19da50*/  SHF.R.S32.HI R22, RZ, 0x1f, R30 ;  /* 0x0000001fff167819 */ /* 0x004fe4000001141e */
[----:B0-----:R-:W-:Y:S01]  /*19da60*/  IADD3 R24, P6, R29, R54, RZ ;  /* 0x000000361d187210 */ /* 0x001fe20007fde0ff */
[----:B------:R-:W-:Y:S04]  /*19da70*/  STL.64 [R1+0x85c8], R28 ;  /* 0x0085c81c01007387 */ /* 0x000fe80000100a00 */
[----:B------:R-:W-:-:S05]  /*19da80*/  IMAD.X R25, R27, 0x1, R55, P6 ;  /* 0x000000011b197824 */ /* 0x000fca00030e0637 */
[----:B------:R0:W-:Y:S02]  /*19da90*/  STL.64 [R1+0x5020], R24 ;  /* 0x0050201801007387 */ /* 0x0001e40000100a00 */
[----:B0-----:R-:W-:-:S05]  /*19daa0*/  IADD3 R24, P6, R30, R54, RZ ;  /* 0x000000361e187210 */ /* 0x001fca0007fde0ff */
[----:B------:R-:W-:Y:S02]  /*19dab0*/  IMAD.X R25, R22, 0x1, R55, P6 ;  /* 0x0000000116197824 */ /* 0x000fe400030e0637 */
[----:B------:R-:W-:Y:S01]  /*19dac0*/  IMAD.MOV.U32 R22, RZ, RZ, R23 ;  /* 0x000000ffff167224 */ /* 0x000fe200078e0017 */
[----:B------:R-:W-:Y:S02]  /*19dad0*/  SHF.R.S32.HI R23, RZ, 0x1f, R31 ;  /* 0x0000001fff177819 */ /* 0x000fe4000001141f */
[----:B------:R0:W-:Y:S02]  /*19dae0*/  STL.64 [R1+0x4ff0], R24 ;  /* 0x004ff01801007387 */ /* 0x0001e40000100a00 */
[----:B0-----:R-:W-:Y:S02]  /*19daf0*/  IADD3 R24, P6, R31, R54, RZ ;  /* 0x000000361f187210 */ /* 0x001fe40007fde0ff */
[----:B------:R-:W-:Y:S03]  /*19db00*/  STL.64 [R1+0x8588], R30 ;  /* 0x0085881e01007387 */ /* 0x000fe60000100a00 */
[----:B------:R-:W-:Y:S01]  /*19db10*/  IMAD.X R25, R23, 0x1, R55, P6 ;  /* 0x0000000117197824 */ /* 0x000fe200030e0637 */
[----:B------:R-:W-:-:S04]  /*19db20*/  SHF.R.S32.HI R23, RZ, 0x1f, R32 ;  /* 0x0000001fff177819 */ /* 0x000fc80000011420 */
[----:B------:R0:W-:Y:S01]  /*19db30*/  STL.64 [R1+0x4fb0], R24 ;  /* 0x004fb01801007387 */ /* 0x0001e20000100a00 */
[----:B------:R-:W-:Y:S02]  /*19db40*/  SHF.R.S32.HI R27, RZ, 0x1f, R33 ;  /* 0x0000001fff1b7819 */ /* 0x000fe40000011421 */
[----:B0-----:R-:W-:-:S05]  /*19db50*/  IADD3 R24, P6, R32, R54, RZ ;  /* 0x0000003620187210 */ /* 0x001fca0007fde0ff */
[----:B------:R-:W-:-:S05]  /*19db60*/  IMAD.X R25, R23, 0x1, R55, P6 ;  /* 0x0000000117197824 */ /* 0x000fca00030e0637 */
[----:B------:R0:W-:Y:S01]  /*19db70*/  STL.64 [R1+0x4f70], R24 ;  /* 0x004f701801007387 */ /* 0x0001e20000100a00 */
[----:B------:R-:W-:Y:S02]  /*19db80*/  SHF.R.S32.HI R23, RZ, 0x1f, R34 ;  /* 0x0000001fff177819 */ /* 0x000fe40000011422 */
[----:B0-----:R-:W-:Y:S01]  /*19db90*/  IADD3 R24, P6, R33, R54, RZ ;  /* 0x0000003621187210 */ /* 0x001fe20007fde0ff */
[----:B------:R-:W-:Y:S04]  /*19dba0*/  STL.64 [R1+0x8590], R32 ;  /* 0x0085902001007387 */ /* 0x000fe80000100a00 */
[----:B------:R-:W-:-:S05]  /*19dbb0*/  IMAD.X R25, R27, 0x1, R55, P6 ;  /* 0x000000011b197824 */ /* 0x000fca00030e0637 */
        /* <DEDUP_REMOVED lines=9> */
[----:B------:R0:W-:Y:S02]  /*19dc50*/  STL.64 [R1+0x4ec8], R24 ;  /* 0x004ec81801007387 */ /* 0x0001e40000100a00 */
[----:B0-----:R-:W-:-:S05]  /*19dc60*/  IADD3 R24, P6, R36, R54, RZ ;  /* 0x0000003624187210 */ /* 0x001fca0007fde0ff */
[----:B------:R-:W-:Y:S01]  /*19dc70*/  IMAD.X R25, R23, 0x1, R55, P6 ;  /* 0x0000000117197824 */ /* 0x000fe200030e0637 */
[----:B------:R-:W-:-:S04]  /*19dc80*/  SHF.R.S32.HI R23, RZ, 0x1f, R37 ;  /* 0x0000001fff177819 */ /* 0x000fc80000011425 */
[----:B------:R0:W-:Y:S02]  /*19dc90*/  STL.64 [R1+0x4e88], R24 ;  /* 0x004e881801007387 */ /* 0x0001e40000100a00 */
[----:B0-----:R-:W-:Y:S02]  /*19dca0*/  IADD3 R24, P6, R37, R54, RZ ;  /* 0x0000003625187210 */ /* 0x001fe40007fde0ff */
[----:B------:R-:W-:Y:S03]  /*19dcb0*/  STL.64 [R1+0x85f0], R36 ;  /* 0x0085f02401007387 */ /* 0x000fe60000100a00 */
[----:B------:R-:W-:Y:S01]  /*19dcc0*/  IMAD.X R25, R23, 0x1, R55, P6 ;  /* 0x0000000117197824 */ /* 0x000fe200030e0637 */
[----:B------:R-:W-:-:S04]  /*19dcd0*/  SHF.R.S32.HI R23, RZ, 0x1f, R38 ;  /* 0x0000001fff177819 */ /* 0x000fc80000011426 */
[----:B------:R0:W-:Y:S02]  /*19dce0*/  STL.64 [R1+0x4e48], R24 ;  /* 0x004e481801007387 */ /* 0x0001e40000100a00 */
[----:B0-----:R-:W-:-:S05]  /*19dcf0*/  IADD3 R24, P6, R38, R54, RZ ;  /* 0x0000003626187210 */ /* 0x001fca0007fde0ff */
[----:B------:R-:W-:Y:S01]  /*19dd00*/  IMAD.X R25, R23, 0x1, R55, P6 ;  /* 0x0000000117197824 */ /* 0x000fe200030e0637 */
[----:B------:R-:W-:-:S04]  /*19dd10*/  SHF.R.S32.HI R23, RZ, 0x1f, R39 ;  /* 0x0000001fff177819 */ /* 0x000fc80000011427 */
        /* <DEDUP_REMOVED lines=32> */
[----:B------:R0:W-:Y:S04]  /*19df20*/  STL.64 [R1+0x4c60], R24 ;  /* 0x004c601801007387 */ /* 0x0001e80000100a00 */
[----:B------:R-:W2:Y:S01]  /*19df30*/  LDL R29, [R1] ;  /* 0x00000000011d7983 */ /* 0x000ea20000100800 */
[----:B0-----:R-:W-:-:S05]  /*19df40*/  IADD3 R24, P6, R46, R54, RZ ;  /* 0x000000362e187210 */ /* 0x001fca0007fde0ff */
[----:B------:R-:W-:Y:S02]  /*19df50*/  IMAD.X R25, R23, 0x1, R55, P6 ;  /* 0x0000000117197824 */ /* 0x000fe400030e0637 */
[----:B------:R-:W3:Y:S01]  /*19df60*/  LDL R23, [R1+0x3d4] ;  /* 0x0003d40001177983 */ /* 0x000ee20000100800 */
[----:B------:R-:W-:-:S03]  /*19df70*/  SHF.R.S32.HI R27, RZ, 0x1f, R59 ;  /* 0x0000001fff1b7819 */ /* 0x000fc6000001143b */
[----:B------:R0:W-:Y:S04]  /*19df80*/  STL.64 [R1+0x4c20], R24 ;  /* 0x004c201801007387 */ /* 0x0001e80000100a00 */
[----:B------:R-:W4:Y:S01]  /*19df90*/  LDL R26, [R1+0x4] ;  /* 0x00000400011a7983 */ /* 0x000f220000100800 */
[----:B0-----:R-:W-:-:S03]  /*19dfa0*/  IADD3 R24, P6, R59, R54, RZ ;  /* 0x000000363b187210 */ /* 0x001fc60007fde0ff */
[----:B------:R-:W-:Y:S02]  /*19dfb0*/  STL.64 [R1+0x8620], R58 ;  /* 0x0086203a01007387 */ /* 0x000fe40000100a00 */
[----:B------:R-:W-:-:S05]  /*19dfc0*/  IMAD.X R25, R27, 0x1, R55, P6 ;  /* 0x000000011b197824 */ /* 0x000fca00030e0637 */
[----:B------:R0:W-:Y:S01]  /*19dfd0*/  STL.64 [R1+0x4be0], R24 ;  /* 0x004be01801007387 */ /* 0x0001e20000100a00 */
[----:B------:R-:W-:Y:S02]  /*19dfe0*/  IMAD.MOV.U32 R27, RZ, RZ, R21 ;  /* 0x000000ffff1b7224 */ /* 0x000fe400078e0015 */
[----:B0-----:R-:W-:Y:S01]  /*19dff0*/  IMAD.MOV.U32 R25, RZ, RZ, R22 ;  /* 0x000000ffff197224 */ /* 0x001fe200078e0016 */
[----:B------:R-:W-:Y:S01]  /*19e000*/  SHF.R.S32.HI R22, RZ, 0x1f, R60 ;  /* 0x0000001fff167819 */ /* 0x000fe2000001143c */
[----:B------:R-:W-:Y:S01]  /*19e010*/  IMAD.MOV.U32 R24, RZ, RZ, R20 ;  /* 0x000000ffff187224 */ /* 0x000fe200078e0014 */
[----:B------:R-:W-:-:S05]  /*19e020*/  IADD3 R20, P6, R60, R54, RZ ;  /* 0x000000363c147210 */ /* 0x000fca0007fde0ff */
[----:B------:R-:W-:-:S05]  /*19e030*/  IMAD.X R21, R22, 0x1, R55, P6 ;  /* 0x0000000116157824 */ /* 0x000fca00030e0637 */
[----:B------:R0:W-:Y:S01]  /*19e040*/  STL.64 [R1+0x4ba0], R20 ;  /* 0x004ba01401007387 */ /* 0x0001e20000100a00 */
[----:B------:R-:W-:Y:S02]  /*19e050*/  IMAD.MOV.U32 R22, RZ, RZ, R15 ;  /* 0x000000ffff167224 */ /* 0x000fe400078e000f */
[----:B------:R-:W-:Y:S02]  /*19e060*/  IMAD.MOV.U32 R15, RZ, RZ, R13 ;  /* 0x000000ffff0f7224 */ /* 0x000fe400078e000d */
[----:B------:R-:W-:Y:S02]  /*19e070*/  IMAD.MOV.U32 R13, RZ, RZ, R56 ;  /* 0x000000ffff0d7224 */ /* 0x000fe400078e0038 */
[----:B------:R-:W4:Y:S04]  /*19e080*/  LDL R56, [R1+0x8] ;  /* 0x0000080001387983 */ /* 0x000f280000100800 */
[----:B0-----:R-:W4:Y:S01]  /*19e090*/  LDL R21, [R1+0x3d0] ;  /* 0x0003d00001157983 */ /* 0x001f220000100800 */
[----:B------:R-:W-:-:S02]  /*19e0a0*/  IMAD.MOV.U32 R20, RZ, RZ, R12 ;  /* 0x000000ffff147224 */ /* 0x000fc400078e000c */
[----:B------:R-:W-:Y:S02]  /*19e0b0*/  IMAD.MOV.U32 R12, RZ, RZ, R16 ;  /* 0x000000ffff0c7224 */ /* 0x000fe400078e0010 */
[----:B------:R-:W-:Y:S02]  /*19e0c0*/  IMAD.MOV.U32 R16, RZ, RZ, R50 ;  /* 0x000000ffff107224 */ /* 0x000fe400078e0032 */
[----:B------:R-:W4:Y:S01]  /*19e0d0*/  LDL R50, [R1+0x3cc] ;  /* 0x0003cc0001327983 */ /* 0x000f220000100800 */
[----:B------:R-:W-:Y:S02]  /*19e0e0*/  SHF.R.S32.HI R28, RZ, 0x1f, R61 ;  /* 0x0000001fff1c7819 */ /* 0x000fe4000001143d */
[----:B------:R-:W-:Y:S01]  /*19e0f0*/  IADD3 R30, P6, R61, R54, RZ ;  /* 0x000000363d1e7210 */ /* 0x000fe20007fde0ff */
[----:B------:R-:W-:Y:S04]  /*19e100*/  STL.64 [R1+0x8628], R60 ;  /* 0x0086283c01007387 */ /* 0x000fe80000100a00 */
[----:B------:R-:W-:-:S05]  /*19e110*/  IMAD.X R31, R28, 0x1, R55, P6 ;  /* 0x000000011c1f7824 */ /* 0x000fca00030e0637 */
[----:B------:R0:W-:Y:S04]  /*19e120*/  STL.64 [R1+0x4b68], R30 ;  /* 0x004b681e01007387 */ /* 0x0001e80000100a00 */
[----:B0-----:R-:W4:Y:S01]  /*19e130*/  LDL R30, [R1+0xc] ;  /* 0x00000c00011e7983 */ /* 0x001f220000100800 */
[----:B--2---:R-:W-:-:S05]  /*19e140*/  IADD3 R28, P6, R29, R54, RZ ;  /* 0x000000361d1c7210 */ /* 0x004fca0007fde0ff */
[----:B---3--:R-:W-:Y:S02]  /*19e150*/  IMAD.X R29, R23, 0x1, R55, P6 ;  /* 0x00000001171d7824 */ /* 0x008fe400030e0637 */
[----:B------:R-:W2:Y:S04]  /*19e160*/  LDL R23, [R1+0x3c8] ;  /* 0x0003c80001177983 */ /* 0x000ea80000100800 */
[----:B------:R0:W-:Y:S04]  /*19e170*/  STL.64 [R1+0x4b38], R28 ;  /* 0x004b381c01007387 */ /* 0x0001e80000100a00 */
[----:B------:R-:W3:Y:S01]  /*19e180*/  LDL R31, [R1+0x10] ;  /* 0x00001000011f7983 */ /* 0x000ee20000100800 */
[----:B----4-:R-:W-:Y:S01]  /*19e190*/  IADD3 R32, P6, R26, R54, RZ ;  /* 0x000000361a207210 */ /* 0x010fe20007fde0ff */
[----:B------:R-:W-:-:S02]  /*19e1a0*/  IMAD.MOV.U32 R26, RZ, RZ, R24 ;  /* 0x000000ffff1a7224 */ /* 0x000fc400078e0018 */
[----:B------:R-:W4:Y:S04]  /*19e1b0*/  LDL R24, [R1+0x14] ;  /* 0x0000140001187983 */ /* 0x000f280000100800 */
[----:B0-----:R-:W4:Y:S01]  /*19e1c0*/  LDL R28, [R1+0x3c4] ;  /* 0x0003c400011c7983 */ /* 0x001f220000100800 */
[----:B------:R-:W-:Y:S02]  /*19e1d0*/  IMAD.MOV.U32 R29, RZ, RZ, R27 ;  /* 0x000000ffff1d7224 */ /* 0x000fe400078e001b */
[----:B------:R-:W-:Y:S02]  /*19e1e0*/  IMAD.MOV.U32 R27, RZ, RZ, R25 ;  /* 0x000000ffff1b7224 */ /* 0x000fe400078e0019 */
[----:B------:R-:W-:Y:S02]  /*19e1f0*/  IMAD.MOV.U32 R25, RZ, RZ, R22 ;  /* 0x000000ffff197224 */ /* 0x000fe400078e0016 */
[----:B------:R-:W4:Y:S01]  /*19e200*/  LDL R22, [R1+0x3c0] ;  /* 0x0003c00001167983 */ /* 0x000f220000100800 */
[----:B------:R-:W-:-:S05]  /*19e210*/  IMAD.X R33, R21, 0x1, R55, P6 ;  /* 0x0000000115217824 */ /* 0x000fca00030e0637 */
[----:B------:R0:W-:Y:S02]  /*19e220*/  STL.64 [R1+0x4af8], R32 ;  /* 0x004af82001007387 */ /* 0x0001e40000100a00 */
[----:B0-----:R-:W-:Y:S02]  /*19e230*/  IADD3 R32, P6, R56, R54, RZ ;  /* 0x0000003638207210 */ /* 0x001fe40007fde0ff */
[----:B------:R-:W4:Y:S03]  /*19e240*/  LDL R56, [R1+0x18] ;  /* 0x0000180001387983 */ /* 0x000f260000100800 */
[----:B------:R-:W-:-:S05]  /*19e250*/  IMAD.X R33, R50, 0x1, R55, P6 ;  /* 0x0000000132217824 */ /* 0x000fca00030e0637 */
[----:B------:R0:W-:Y:S01]  /*19e260*/  STL.64 [R1+0x4ab8], R32 ;  /* 0x004ab82001007387 */ /* 0x0001e20000100a00 */
[----:B------:R-:W-:Y:S02]  /*19e270*/  IMAD.MOV.U32 R50, RZ, RZ, R2 ;  /* 0x000000ffff327224 */ /* 0x000fe400078e0002 */
[----:B------:R-:W-:Y:S02]  /*19e280*/  IMAD.MOV.U32 R2, RZ, RZ, R3 ;  /* 0x000000ffff027224 */ /* 0x000fe400078e0003 */
[----:B------:R-:W4:Y:S04]  /*19e290*/  LDL R3, [R1+0x1c] ;  /* 0x00001c0001037983 */ /* 0x000f280000100800 */
[----:B0-----:R-:W4:Y:S01]  /*19e2a0*/  LDL R33, [R1+0x3bc] ;  /* 0x0003bc0001217983 */ /* 0x001f220000100800 */
[----:B------:R-:W-:-:S03]  /*19e2b0*/  IADD3 R34, P6, R30, R54, RZ ;  /* 0x000000361e227210 */ /* 0x000fc60007fde0ff */
[----:B------:R-:W4:Y:S02]  /*19e2c0*/  LDL.LU R21, [R1+0x38] ;  /* 0x0000380001157983 */ /* 0x000f240000300800 */
[----:B--2---:R-:W-:Y:S02]  /*19e2d0*/  IMAD.X R35, R23, 0x1, R55, P6 ;  /* 0x0000000117237824 */ /* 0x004fe400030e0637 */
[----:B------:R-:W2:Y:S01]  /*19e2e0*/  LDL R23, [R1+0x3b8] ;  /* 0x0003b80001177983 */ /* 0x000ea20000100800 */
[----:B---3--:R-:W-:-:S03]  /*19e2f0*/  IADD3 R30, P6, R31, R54, RZ ;  /* 0x000000361f1e7210 */ /* 0x008fc60007fde0ff */
[----:B------:R-:W-:Y:S02]  /*19e300*/  STL.64 [R1+0x4a78], R34 ;  /* 0x004a782201007387 */ /* 0x000fe40000100a00 */
[----:B----4-:R-:W-:-:S05]  /*19e310*/  IMAD.X R31, R28, 0x1, R55, P6 ;  /* 0x000000011c1f7824 */ /* 0x010fca00030e0637 */
[----:B------:R0:W-:Y:S01]  /*19e320*/  STL.64 [R1+0x4a40], R30 ;  /* 0x004a401e01007387 */ /* 0x0001e20000100a00 */
[----:B------:R-:W-:Y:S02]  /*19e330*/  IMAD.MOV.U32 R28, RZ, RZ, R29 ;  /* 0x000000ffff1c7224 */ /* 0x000fe400078e001d */
[----:B------:R-:W-:Y:S02]  /*19e340*/  IMAD.MOV.U32 R29, RZ, RZ, R26 ;  /* 0x000000ffff1d7224 */ /* 0x000fe400078e001a */
[----:B------:R-:W-:Y:S01]  /*19e350*/  IMAD.MOV.U32 R26, RZ, RZ, R27 ;  /* 0x000000ffff1a7224 */ /* 0x000fe200078e001b */
[----:B0-----:R-:W-:Y:S01]  /*19e360*/  IADD3 R30, P6, R24, R54, RZ ;  /* 0x00000036181e7210 */ /* 0x001fe20007fde0ff */
[----:B------:R-:W-:Y:S02]  /*19e370*/  IMAD.MOV.U32 R27, RZ, RZ, R14 ;  /* 0x000000ffff1b7224 */ /* 0x000fe400078e000e */
[----:B------:R-:W3:Y:S02]  /*19e380*/  LDL.LU R14, [R1+0x398] ;  /* 0x00039800010e7983 */ /* 0x000ee40000300800 */
[----:B------:R-:W-:-:S02]  /*19e390*/  IMAD.X R31, R22, 0x1, R55, P6 ;  /* 0x00000001161f7824 */ /* 0x000fc400030e0637 */
[----:B------:R-:W-:Y:S02]  /*19e3a0*/  IMAD.MOV.U32 R24, RZ, RZ, R20 ;  /* 0x000000ffff187224 */ /* 0x000fe400078e0014 */
[----:B------:R-:W-:Y:S01]  /*19e3b0*/  IMAD.MOV.U32 R22, RZ, RZ, R13 ;  /* 0x000000ffff167224 */ /* 0x000fe200078e000d */
[----:B------:R0:W-:Y:S01]  /*19e3c0*/  STL.64 [R1+0x4a10], R30 ;  /* 0x004a101e01007387 */ /* 0x0001e20000100a00 */
[----:B------:R-:W-:-:S03]  /*19e3d0*/  IMAD.MOV.U32 R13, RZ, RZ, R16 ;  /* 0x000000ffff0d7224 */ /* 0x000fc600078e0010 */
[----:B------:R-:W4:Y:S04]  /*19e3e0*/  LDL.LU R20, [R1+0x390] ;  /* 0x0003900001147983 */ /* 0x000f280000300800 */
[----:B------:R-:W3:Y:S01]  /*19e3f0*/  LDL R16, [R1+0x20] ;  /* 0x0000200001107983 */ /* 0x000ee20000100800 */
[----:B0-----:R-:W-:Y:S01]  /*19e400*/  IADD3 R30, P6, R56, R54, RZ ;  /* 0x00000036381e7210 */ /* 0x001fe20007fde0ff */
[----:B------:R-:W-:Y:S02]  /*19e410*/  IMAD.MOV.U32 R56, RZ, RZ, R50 ;  /* 0x000000ffff387224 */ /* 0x000fe400078e0032 */
[----:B------:R-:W4:Y:S02]  /*19e420*/  LDL R50, [R1+0x3b4] ;  /* 0x0003b40001327983 */ /* 0x000f240000100800 */
[----:B------:R-:W-:-:S05]  /*19e430*/  IMAD.X R31, R33, 0x1, R55, P6 ;  /* 0x00000001211f7824 */ /* 0x000fca00030e0637 */
[----:B------:R0:W-:Y:S04]  /*19e440*/  STL.64 [R1+0x49d0], R30 ;  /* 0x0049d01e01007387 */ /* 0x0001e80000100a00 */
[----:B------:R-:W4:Y:S04]  /*19e450*/  LDL R39, [R1+0x24] ;  /* 0x0000240001277983 */ /* 0x000f280000100800 */
[----:B------:R-:W4:Y:S01]  /*19e460*/  LDL R37, [R1+0x28] ;  /* 0x0000280001257983 */ /* 0x000f220000100800 */
[----:B0-----:R-:W-:-:S03]  /*19e470*/  IADD3 R30, P6, R3, R54, RZ ;  /* 0x00000036031e7210 */ /* 0x001fc60007fde0ff */
[----:B------:R-:W4:Y:S01]  /*19e480*/  LDL R3, [R1+0x3b0] ;  /* 0x0003b00001037983 */ /* 0x000f220000100800 */
[----:B------:R-:W-:Y:S02]  /*19e490*/  IMAD.MOV.U32 R33, RZ, RZ, R29 ;  /* 0x000000ffff217224 */ /* 0x000fe400078e001d */
[----:B------:R-:W-:Y:S02]  /*19e4a0*/  IMAD.MOV.U32 R29, RZ, RZ, R27 ;  /* 0x000000ffff1d7224 */ /* 0x000fe400078e001b */
[----:B------:R-:W-:Y:S02]  /*19e4b0*/  IMAD.MOV.U32 R34, RZ, RZ, R26 ;  /* 0x000000ffff227224 */ /* 0x000fe400078e001a */
[----:B------:R-:W-:Y:S02]  /*19e4c0*/  IMAD.MOV.U32 R26, RZ, RZ, R24 ;  /* 0x000000ffff1a7224 */ /* 0x000fe400078e0018 */
[----:B------:R-:W-:Y:S02]  /*19e4d0*/  IMAD.MOV.U32 R24, RZ, RZ, R12 ;  /* 0x000000ffff187224 */ /* 0x000fe400078e000c */
[----:B------:R-:W-:-:S02]  /*19e4e0*/  IMAD.MOV.U32 R36, RZ, RZ, R28 ;  /* 0x000000ffff247224 */ /* 0x000fc400078e001c */
[----:B------:R-:W-:Y:S02]  /*19e4f0*/  IMAD.MOV.U32 R28, RZ, RZ, R15 ;  /* 0x000000ffff1c7224 */ /* 0x000fe400078e000f */
[----:B--2---:R-:W-:Y:S02]  /*19e500*/  IMAD.X R31, R23, 0x1, R55, P6 ;  /* 0x00000001171f7824 */ /* 0x004fe400030e0637 */
[----:B------:R-:W-:-:S03]  /*19e510*/  IMAD.MOV.U32 R23, RZ, RZ, R51 ;  /* 0x000000ffff177224 */ /* 0x000fc600078e0033 */
[----:B------:R0:W-:Y:S04]  /*19e520*/  STL.64 [R1+0x4990], R30 ;  /* 0x0049901e01007387 */ /* 0x0001e80000100a00 */
[----:B------:R-:W2:Y:S04]  /*19e530*/  LDL R51, [R1+0x3ac] ;  /* 0x0003ac0001337983 */ /* 0x000ea80000100800 */
[----:B------:R-:W2:Y:S04]  /*19e540*/  LDL R32, [R1+0x2c] ;  /* 0x00002c0001207983 */ /* 0x000ea80000100800 */
[----:B0-----:R-:W2:Y:S04]  /*19e550*/  LDL R30, [R1+0x3a8] ;  /* 0x0003a800011e7983 */ /* 0x001ea80000100800 */
[----:B------:R-:W2:Y:S04]  /*19e560*/  LDL R31, [R1+0x30] ;  /* 0x00003000011f7983 */ /* 0x000ea80000100800 */
[----:B------:R-:W2:Y:S04]  /*19e570*/  LDL R35, [R1+0x3a4] ;  /* 0x0003a40001237983 */ /* 0x000ea80000100800 */
[----:B------:R-:W2:Y:S04]  /*19e580*/  LDL R27, [R1+0x34] ;  /* 0x00003400011b7983 */ /* 0x000ea80000100800 */
[----:B------:R-:W2:Y:S04]  /*19e590*/  LDL R12, [R1+0x3a0] ;  /* 0x0003a000010c7983 */ /* 0x000ea80000100800 */
[----:B------:R-:W2:Y:S01]  /*19e5a0*/  LDL.LU R15, [R1+0x4c] ;  /* 0x00004c00010f7983 */ /* 0x000ea20000300800 */
[----:B---3--:R-:W-:Y:S01]  /*19e5b0*/  IADD3 R40, P6, R16, R54, RZ ;  /* 0x0000003610287210 */ /* 0x008fe20007fde0ff */
[----:B------:R-:W-:-:S04]  /*19e5c0*/  IMAD.MOV.U32 R16, RZ, RZ, R56 ;  /* 0x000000ffff107224 */ /* 0x000fc800078e0038 */
[----:B----4-:R-:W-:Y:S02]  /*19e5d0*/  IMAD.X R41, R50, 0x1, R55, P6 ;  /* 0x0000000132297824 */ /* 0x010fe400030e0637 */
[----:B------:R-:W3:Y:S04]  /*19e5e0*/  LDL R50, [R1+0x39c] ;  /* 0x00039c0001327983 */ /* 0x000ee80000100800 */
[----:B------:R-:W4:Y:S04]  /*19e5f0*/  LDL.LU R56, [R1+0x374] ;  /* 0x0003740001387983 */ /* 0x000f280000300800 */
[----:B------:R-:W-:Y:S01]  /*19e600*/  STL.64 [R1+0x4950], R40 ;  /* 0x0049502801007387 */ /* 0x000fe20000100a00 */
[----:B------:R-:W-:-:S05]  /*19e610*/  IADD3 R38, P6, R39, R54, RZ ;  /* 0x0000003627267210 */ /* 0x000fca0007fde0ff */
[----:B------:R-:W-:Y:S02]  /*19e620*/  IMAD.X R39, R3, 0x1, R55, P6 ;  /* 0x0000000103277824 */ /* 0x000fe400030e0637 */
[----:B------:R-:W4:Y:S04]  /*19e630*/  LDL R3, [R1+0x394] ;  /* 0x0003940001037983 */ /* 0x000f280000100800 */
[----:B------:R0:W-:Y:S02]  /*19e640*/  STL.64 [R1+0x4918], R38 ;  /* 0x0049182601007387 */ /* 0x0001e40000100a00 */
[----:B0-----:R-:W-:Y:S01]  /*19e650*/  IADD3 R38, P6, R37, R54, RZ ;  /* 0x0000003625267210 */ /* 0x001fe20007fde0ff */
[----:B------:R-:W-:-:S04]  /*19e660*/  IMAD.MOV.U32 R37, RZ, RZ, R53 ;  /* 0x000000ffff257224 */ /* 0x000fc800078e0035 */
[----:B--2---:R-:W-:Y:S02]  /*19e670*/  IMAD.X R39, R51, 0x1, R55, P6 ;  /* 0x0000000133277824 */ /* 0x004fe400030e0637 */
[----:B------:R-:W2:Y:S01]  /*19e680*/  LDL R51, [R1+0x48] ;  /* 0x0000480001337983 */ /* 0x000ea20000100800 */
[----:B------:R-:W-:-:S05]  /*19e690*/  IADD3 R40, P6, R32, R54, RZ ;  /* 0x0000003620287210 */ /* 0x000fca0007fde0ff */
[----:B------:R-:W-:Y:S01]  /*19e6a0*/  IMAD.X R41, R30, 0x1, R55, P6 ;  /* 0x000000011e297824 */ /* 0x000fe200030e0637 */
[----:B------:R-:W-:Y:S01]  /*19e6b0*/  IADD3 R30, P6, R31, R54, RZ ;  /* 0x000000361f1e7210 */ /* 0x000fe20007fde0ff */
[----:B------:R0:W-:Y:S01]  /*19e6c0*/  STL.64 [R1+0x48e8], R38 ;  /* 0x0048e82601007387 */ /* 0x0001e20000100a00 */
[----:B------:R-:W-:-:S03]  /*19e6d0*/  IMAD.MOV.U32 R32, RZ, RZ, R6 ;  /* 0x000000ffff207224 */ /* 0x000fc600078e0006 */
[----:B------:R-:W-:Y:S01]  /*19e6e0*/  IMAD.X R31, R35, 0x1, R55, P6 ;  /* 0x00000001231f7824 */ /* 0x000fe200030e0637 */
[----:B------:R-:W-:Y:S04]  /*19e6f0*/  STL.64 [R1+0x48a8], R40 ;  /* 0x0048a82801007387 */ /* 0x000fe80000100a00 */
[----:B------:R-:W2:Y:S04]  /*19e700*/  LDL.LU R6, [R1+0x60] ;  /* 0x0000600001067983 */ /* 0x000ea80000300800 */
[----:B------:R-:W-:Y:S04]  /*19e710*/  STL.64 [R1+0x4868], R30 ;  /* 0x0048681e01007387 */ /* 0x000fe80000100a00 */
[----:B------:R-:W2:Y:S01]  /*19e720*/  LDL R53, [R1+0x5c] ;  /* 0x00005c0001357983 */ /* 0x000ea20000100800 */
[----:B0-----:R-:W-:Y:S01]  /*19e730*/  IMAD.MOV.U32 R38, RZ, RZ, R34 ;  /* 0x000000ffff267224 */ /* 0x001fe200078e0022 */
[----:B------:R-:W-:-:S05]  /*19e740*/  IADD3 R34, P6, R27, R54, RZ ;  /* 0x000000361b227210 */ /* 0x000fca0007fde0ff */
[----:B------:R-:W-:Y:S01]  /*19e750*/  IMAD.X R35, R12, 0x1, R55, P6 ;  /* 0x000000010c237824 */ /* 0x000fe200030e0637 */
[----:B------:R-:W-:Y:S01]  /*19e760*/  IADD3 R12, P6, R21, R54, RZ ;  /* 0x00000036150c7210 */ /* 0x000fe20007fde0ff */
[----:B------:R-:W-:-:S03]  /*19e770*/  IMAD.MOV.U32 R27, RZ, RZ, R13 ;  /* 0x000000ffff1b7224 */ /* 0x000fc600078e000d */
[----:B------:R-:W-:Y:S01]  /*19e780*/  STL.64 [R1+0x4828], R34 ;  /* 0x0048282201007387 */ /* 0x000fe20000100a00 */
[----:B---3--:R-:W-:-:S05]  /*19e790*/  IMAD.X R13, R50, 0x1, R55, P6 ;  /* 0x00000001320d7824 */ /* 0x008fca00030e0637 */
[----:B------:R0:W-:Y:S02]  /*19e7a0*/  STL.64 [R1+0x47f0], R12 ;  /* 0x0047f00c01007387 */ /* 0x0001e40000100a00 */
[----:B0-----:R-:W-:-:S05]  /*19e7b0*/  IADD3 R12, P6, R25, R54, RZ ;  /* 0x00000036190c7210 */ /* 0x001fca0007fde0ff */
[----:B------:R-:W-:-:S05]  /*19e7c0*/  IMAD.X R13, R14, 0x1, R55, P6 ;  /* 0x000000010e0d7824 */ /* 0x000fca00030e0637 */
[----:B------:R0:W-:Y:S02]  /*19e7d0*/  STL.64 [R1+0x47c0], R12 ;  /* 0x0047c00c01007387 */ /* 0x0001e40000100a00 */
[----:B0-----:R-:W-:-:S05]  /*19e7e0*/  IADD3 R12, P6, R36, R54, RZ ;  /* 0x00000036240c7210 */ /* 0x001fca0007fde0ff */
[--C-:B----4-:R-:W-:Y:S02]  /*19e7f0*/  IMAD.X R13, R3, 0x1, R55.reuse, P6 ;  /* 0x00000001030d7824 */ /* 0x110fe400030e0637 */
[----:B------:R-:W3:Y:S04]  /*19e800*/  LDL R3, [R1+0x370] ;  /* 0x0003700001037983 */ /* 0x000ee80000100800 */
[----:B------:R0:W-:Y:S02]  /*19e810*/  STL.64 [R1+0x4780], R12 ;  /* 0x0047800c01007387 */ /* 0x0001e40000100a00 */
[----:B0-----:R-:W-:Y:S02]  /*19e820*/  IADD3 R12, P6, R22, R54, RZ ;  /* 0x00000036160c7210 */ /* 0x001fe40007fde0ff */
[----:B------:R-:W-:Y:S03]  /*19e830*/  STL.64 [R1+0x8630], R20 ;  /* 0x0086301401007387 */ /* 0x000fe60000100a00 */
[----:B------:R-:W-:-:S05]  /*19e840*/  IMAD.X R13, R20, 0x1, R55, P6 ;  /* 0x00000001140d7824 */ /* 0x000fca00030e0637 */
[----:B------:R2:W-:Y:S01]  /*19e850*/  STL.64 [R1+0x4740], R12 ;  /* 0x0047400c01007387 */ /* 0x0005e20000100a00 */
[----:B------:R-:W-:Y:S02]  /*19e860*/  IMAD.MOV.U32 R30, RZ, RZ, R28 ;  /* 0x000000ffff1e7224 */ /* 0x000fe400078e001c */
[----:B------:R-:W-:Y:S01]  /*19e870*/  IMAD.MOV.U32 R31, RZ, RZ, R16 ;  /* 0x000000ffff1f7224 */ /* 0x000fe200078e0010 */
[----:B--2---:R-:W-:-:S05]  /*19e880*/  IADD3 R12, P6, R51, R54, RZ ;  /* 0x00000036330c7210 */ /* 0x004fca0007fde0ff */
[----:B------:R-:W-:-:S05]  /*19e890*/  IMAD.X R13, R19, 0x1, R55, P6 ;  /* 0x00000001130d7824 */ /* 0x000fca00030e0637 */
[----:B------:R0:W-:Y:S02]  /*19e8a0*/  STL.64 [R1+0x4700], R12 ;  /* 0x0047000c01007387 */ /* 0x0001e40000100a00 */
[----:B0-----:R-:W-:-:S05]  /*19e8b0*/  IADD3 R12, P6, R15, R54, RZ ;  /* 0x000000360f0c7210 */ /* 0x001fca0007fde0ff */
[----:B------:R-:W-:-:S05]  /*19e8c0*/  IMAD.X R13, R18, 0x1, R55, P6 ;  /* 0x00000001120d7824 */ /* 0x000fca00030e0637 */
[----:B------:R0:W-:Y:S04]  /*19e8d0*/  STL.64 [R1+0x46c8], R12 ;  /* 0x0046c80c01007387 */ /* 0x0001e80000100a00 */
[----:B------:R-:W2:Y:S01]  /*19e8e0*/  LDL R41, [R1+0x360] ;  /* 0x0003600001297983 */ /* 0x000ea20000100800 */
[----:B------:R-:W-:-:S03]  /*19e8f0*/  SHF.R.S32.HI R51, RZ, 0x1f, R17 ;  /* 0x0000001fff337819 */ /* 0x000fc60000011411 */
[----:B------:R-:W4:Y:S01]  /*19e900*/  LDL R39, [R1+0x78] ;  /* 0x0000780001277983 */ /* 0x000f220000100800 */
[----:B0-----:R-:W-:-:S03]  /*19e910*/  IADD3 R12, P6, R17, R54, RZ ;  /* 0x00000036110c7210 */ /* 0x001fc60007fde0ff */
[----:B------:R-:W4:Y:S02]  /*19e920*/  LDL R34, [R1+0x35c] ;  /* 0x00035c0001227983 */ /* 0x000f240000100800 */
[----:B------:R-:W-:-:S05]  /*19e930*/  IMAD.X R13, R51, 0x1, R55, P6 ;  /* 0x00000001330d7824 */ /* 0x000fca00030e0637 */
[----:B------:R0:W-:Y:S04]  /*19e940*/  STL.64 [R1+0x4698], R12 ;  /* 0x0046980c01007387 */ /* 0x0001e80000100a00 */
[----:B------:R-:W4:Y:S01]  /*19e950*/  LDL R28, [R1+0x7c] ;  /* 0x00007c00011c7983 */ /* 0x000f220000100800 */
[----:B------:R-:W-:-:S03]  /*19e960*/  IADD3 R20, P6, R38, R54, RZ ;  /* 0x0000003626147210 */ /* 0x000fc60007fde0ff */
[----:B------:R-:W4:Y:S04]  /*19e970*/  LDL R51, [R1+0x354] ;  /* 0x0003540001337983 */ /* 0x000f280000100800 */
[----:B0-----:R-:W4:Y:S01]  /*19e980*/  LDL R12, [R1+0x358] ;  /* 0x00035800010c7983 */ /* 0x001f220000100800 */
[----:B------:R-:W-:-:S03]  /*19e990*/  IMAD.X R21, R49, 0x1, R55, P6 ;  /* 0x0000000131157824 */ /* 0x000fc600030e0637 */
[----:B------:R-:W4:Y:S04]  /*19e9a0*/  LDL R13, [R1+0x80] ;  /* 0x00008000010d7983 */ /* 0x000f280000100800 */
[----:B------:R0:W-:Y:S02]  /*19e9b0*/  STL.64 [R1+0x4658], R20 ;  /* 0x0046581401007387 */ /* 0x0001e40000100a00 */
[----:B0-----:R-:W-:-:S05]  /*19e9c0*/  IADD3 R20, P6, R23, R54, RZ ;  /* 0x0000003617147210 */ /* 0x001fca0007fde0ff */
[----:B------:R-:W-:-:S05]  /*19e9d0*/  IMAD.X R21, R47, 0x1, R55, P6 ;  /* 0x000000012f157824 */ /* 0x000fca00030e0637 */
[----:B------:R0:W-:Y:S02]  /*19e9e0*/  STL.64 [R1+0x4618], R20 ;  /* 0x0046181401007387 */ /* 0x0001e40000100a00 */
[----:B0-----:R-:W-:-:S05]  /*19e9f0*/  IADD3 R20, P6, R53, R54, RZ ;  /* 0x0000003635147210 */ /* 0x001fca0007fde0ff */
[----:B------:R-:W-:-:S05]  /*19ea00*/  IMAD.X R21, R29, 0x1, R55, P6 ;  /* 0x000000011d157824 */ /* 0x000fca00030e0637 */
[----:B------:R0:W-:Y:S01]  /*19ea10*/  STL.64 [R1+0x45d8], R20 ;  /* 0x0045d81401007387 */ /* 0x0001e20000100a00 */
[----:B------:R-:W-:-:S03]  /*19ea20*/  IMAD.MOV.U32 R53, RZ, RZ, R2 ;  /* 0x000000ffff357224 */ /* 0x000fc600078e0002 */
[----:B------:R-:W4:Y:S01]  /*19ea30*/  LDL R16, [R1+0x84] ;  /* 0x0000840001107983 */ /* 0x000f220000100800 */
[----:B0-----:R-:W-:-:S05]  /*19ea40*/  IADD3 R20, P6, R6, R54, RZ ;  /* 0x0000003606147210 */ /* 0x001fca0007fde0ff */
[----:B------:R-:W-:Y:S02]  /*19ea50*/  IMAD.X R21, R56, 0x1, R55, P6 ;  /* 0x0000000138157824 */ /* 0x000fe400030e0637 */
[----:B------:R-:W-:-:S03]  /*19ea60*/  IMAD.MOV.U32 R2, RZ, RZ, R5 ;  /* 0x000000ffff027224 */ /* 0x000fc600078e0005 */
[----:B------:R0:W-:Y:S04]  /*19ea70*/  STL.64 [R1+0x45a0], R20 ;  /* 0x0045a01401007387 */ /* 0x0001e80000100a00 */
[----:B------:R-:W4:Y:S01]  /*19ea80*/  LDL R5, [R1+0x350] ;  /* 0x0003500001057983 */ /* 0x000f220000100800 */
[----:B0-----:R-:W-:-:S05]  /*19ea90*/  IADD3 R20, P6, R33, R54, RZ ;  /* 0x0000003621147210 */ /* 0x001fca0007fde0ff */
[----:B---3--:R-:W-:Y:S02]  /*19eaa0*/  IMAD.X R21, R3, 0x1, R55, P6 ;  /* 0x0000000103157824 */ /* 0x008fe400030e0637 */
[----:B------:R-:W3:Y:S04]  /*19eab0*/  LDL R3, [R1+0x88] ;  /* 0x0000880001037983 */ /* 0x000ee80000100800 */
[----:B------:R0:W-:Y:S02]  /*19eac0*/  STL.64 [R1+0x4570], R20 ;  /* 0x0045701401007387 */ /* 0x0001e40000100a00 */
[----:B0-----:R-:W-:-:S05]  /*19ead0*/  IADD3 R20, P6, R32, R54, RZ ;  /* 0x0000003620147210 */ /* 0x001fca0007fde0ff */
[----:B------:R-:W-:-:S05]  /*19eae0*/  IMAD.X R21, R26, 0x1, R55, P6 ;  /* 0x000000011a157824 */ /* 0x000fca00030e0637 */
[----:B------:R0:W-:Y:S02]  /*19eaf0*/  STL.64 [R1+0x4530], R20 ;  /* 0x0045301401007387 */ /* 0x0001e40000100a00 */
[----:B0-----:R-:W-:-:S05]  /*19eb00*/  IADD3 R20, P6, R24, R54, RZ ;  /* 0x0000003618147210 */ /* 0x001fca0007fde0ff */
[----:B------:R-:W-:-:S05]  /*19eb10*/  IMAD.X R21, R30, 0x1, R55, P6 ;  /* 0x000000011e157824 */ /* 0x000fca00030e0637 */
[----:B------:R0:W-:Y:S04]  /*19eb20*/  STL.64 [R1+0x44f0], R20 ;  /* 0x0044f01401007387 */ /* 0x0001e80000100a00 */
[----:B------:R-:W3:Y:S04]  /*19eb30*/  LDL R35, [R1+0x34c] ;  /* 0x00034c0001237983 */ /* 0x000ee80000100800 */
[----:B------:R-:W3:Y:S01]  /*19eb40*/  LDL R50, [R1+0x8c] ;  /* 0x00008c0001327983 */ /* 0x000ee20000100800 */
[----:B0-----:R-:W-:-:S05]  /*19eb50*/  IADD3 R20, P6, R37, R54, RZ ;  /* 0x0000003625147210 */ /* 0x001fca0007fde0ff */
[----:B------:R-:W-:-:S05]  /*19eb60*/  IMAD.X R21, R27, 0x1, R55, P6 ;  /* 0x000000011b157824 */ /* 0x000fca00030e0637 */
[----:B------:R0:W-:Y:S02]  /*19eb70*/  STL.64 [R1+0x44b0], R20 ;  /* 0x0044b01401007387 */ /* 0x0001e40000100a00 */
[----:B0-----:R-:W-:-:S05]  /*19eb80*/  IADD3 R20, P6, R31, R54, RZ ;  /* 0x000000361f147210 */ /* 0x001fca0007fde0ff */
[----:B--2---:R-:W-:-:S05]  /*19eb90*/  IMAD.X R21, R41, 0x1, R55, P6 ;  /* 0x0000000129157824 */ /* 0x004fca00030e0637 */
[----:B------:R4:W-:Y:S02]  /*19eba0*/  STL.64 [R1+0x4478], R20 ;  /* 0x0044781401007387 */ /* 0x0009e40000100a00 */
[----:B----4-:R-:W-:-:S05]  /*19ebb0*/  IADD3 R20, P6, R39, R54, RZ ;  /* 0x0000003627147210 */ /* 0x010fca0007fde0ff */
[----:B------:R-:W-:-:S05]  /*19ebc0*/  IMAD.X R21, R34, 0x1, R55, P6 ;  /* 0x0000000122157824 */ /* 0x000fca00030e0637 */
[----:B------:R0:W-:Y:S02]  /*19ebd0*/  STL.64 [R1+0x4448], R20 ;  /* 0x0044481401007387 */ /* 0x0001e40000100a00 */
[-C--:B0-----:R-:W-:Y:S02]  /*19ebe0*/  IADD3 R20, P6, R28, R54.reuse, RZ ;  /* 0x000000361c147210 */ /* 0x081fe40007fde0ff */
[----:B------:R-:W2:Y:S03]  /*19ebf0*/  LDL R28, [R1+0x90] ;  /* 0x00009000011c7983 */ /* 0x000ea60000100800 */
[----:B------:R-:W-:Y:S02]  /*19ec00*/  IMAD.X R21, R12, 0x1, R55, P6 ;  /* 0x000000010c157824 */ /* 0x000fe400030e0637 */
[----:B------:R-:W4:Y:S04]  /*19ec10*/  LDL R12, [R1+0x344] ;  /* 0x00034400010c7983 */ /* 0x000f280000100800 */
[----:B------:R0:W-:Y:S04]  /*19ec20*/  STL.64 [R1+0x4408], R20 ;  /* 0x0044081401007387 */ /* 0x0001e80000100a00 */
[----:B------:R-:W4:Y:S04]  /*19ec30*/  LDL R60, [R1+0x94] ;  /* 0x00009400013c7983 */ /* 0x000f280000100800 */
[----:B------:R-:W4:Y:S01]  /*19ec40*/  LDL R61, [R1+0x340] ;  /* 0x00034000013d7983 */ /* 0x000f220000100800 */
[----:B0-----:R-:W-:-:S03]  /*19ec50*/  IADD3 R20, P6, R13, R54, RZ ;  /* 0x000000360d147210 */ /* 0x001fc60007fde0ff */
[----:B------:R-:W4:Y:S02]  /*19ec60*/  LDL R58, [R1+0x98] ;  /* 0x00009800013a7983 */ /* 0x000f240000100800 */
[----:B------:R-:W-:-:S05]  /*19ec70*/  IMAD.X R21, R51, 0x1, R55, P6 ;  /* 0x0000000133157824 */ /* 0x000fca00030e0637 */
[----:B------:R0:W-:Y:S04]  /*19ec80*/  STL.64 [R1+0x43c8], R20 ;  /* 0x0043c81401007387 */ /* 0x0001e80000100a00 */
[----:B------:R-:W4:Y:S04]  /*19ec90*/  LDL R59, [R1+0x33c] ;  /* 0x00033c00013b7983 */ /* 0x000f280000100800 */
[----:B------:R-:W4:Y:S04]  /*19eca0*/  LDL R44, [R1+0x9c] ;  /* 0x00009c00012c7983 */ /* 0x000f280000100800 */
[----:B------:R-:W4:Y:S01]  /*19ecb0*/  LDL R13, [R1+0x338] ;  /* 0x00033800010d7983 */ /* 0x000f220000100800 */
[----:B------:R-:W-:Y:S01]  /*19ecc0*/  IMAD.MOV.U32 R51, RZ, RZ, R53 ;  /* 0x000000ffff337224 */ /* 0x000fe200078e0035 */
[----:B0-----:R-:W-:-:S02]  /*19ecd0*/  IADD3 R20, P6, R16, R54, RZ ;  /* 0x0000003610147210 */ /* 0x001fc40007fde0ff */
[----:B------:R-:W4:Y:S03]  /*19ece0*/  LDL R53, [R1+0xa0] ;  /* 0x0000a00001357983 */ /* 0x000f260000100800 */
[----:B------:R-:W-:Y:S02]  /*19ecf0*/  IMAD.X R21, R5, 0x1, R55, P6 ;  /* 0x0000000105157824 */ /* 0x000fe400030e0637 */
[----:B------:R-:W4:Y:S04]  /*19ed00*/  LDL R5, [R1+0x334] ;  /* 0x0003340001057983 */ /* 0x000f280000100800 */
[----:B------:R3:W-:Y:S04]  /*19ed10*/  STL.64 [R1+0x4388], R20 ;  /* 0x0043881401007387 */ /* 0x0007e80000100a00 */
[----:B------:R-:W4:Y:S04]  /*19ed20*/  LDL R45, [R1+0xa4] ;  /* 0x0000a400012d7983 */ /* 0x000f280000100800 */
[----:B------:R-:W4:Y:S04]  /*19ed30*/  LDL R42, [R1+0x330] ;  /* 0x00033000012a7983 */ /* 0x000f280000100800 */
[----:B------:R-:W4:Y:S04]  /*19ed40*/  LDL R43, [R1+0xa8] ;  /* 0x0000a800012b7983 */ /* 0x000f280000100800 */
[----:B------:R-:W4:Y:S04]  /*19ed50*/  LDL R39, [R1+0x32c] ;  /* 0x00032c0001277983 */ /* 0x000f280000100800 */
[----:B------:R-:W4:Y:S01]  /*19ed60*/  LDL R16, [R1+0xac] ;  /* 0x0000ac0001107983 */ /* 0x000f220000100800 */
[----:B---3--:R-:W-:-:S03]  /*19ed70*/  IADD3 R20, P6, R3, R54, RZ ;  /* 0x0000003603147210 */ /* 0x008fc60007fde0ff */
[----:B------:R-:W3:Y:S02]  /*19ed80*/  LDL R3, [R1+0x328] ;  /* 0x0003280001037983 */ /* 0x000ee40000100800 */
[----:B------:R-:W-:-:S05]  /*19ed90*/  IMAD.X R21, R35, 0x1, R55, P6 ;  /* 0x0000000123157824 */ /* 0x000fca00030e0637 */
[----:B------:R0:W-:Y:S04]  /*19eda0*/  STL.64 [R1+0x4350], R20 ;  /* 0x0043501401007387 */ /* 0x0001e80000100a00 */
[----:B------:R-:W3:Y:S04]  /*19edb0*/  LDL R40, [R1+0xb0] ;  /* 0x0000b00001287983 */ /* 0x000ee80000100800 */
[----:B------:R-:W3:Y:S01]  /*19edc0*/  LDL R41, [R1+0x324] ;  /* 0x0003240001297983 */ /* 0x000ee20000100800 */
[----:B0-----:R-:W-:-:S03]  /*19edd0*/  IADD3 R20, P6, R50, R54, RZ ;  /* 0x0000003632147210 */ /* 0x001fc60007fde0ff */
[----:B------:R-:W3:Y:S02]  /*19ede0*/  LDL R34, [R1+0xb4] ;  /* 0x0000b40001227983 */ /* 0x000ee40000100800 */
[----:B------:R-:W-:-:S05]  /*19edf0*/  IMAD.X R21, R48, 0x1, R55, P6 ;  /* 0x0000000130157824 */ /* 0x000fca00030e0637 */
[----:B------:R2:W-:Y:S04]  /*19ee00*/  STL.64 [R1+0x4320], R20 ;  /* 0x0043201401007387 */ /* 0x0005e80000100a00 */
[----:B------:R-:W3:Y:S04]  /*19ee10*/  LDL R35, [R1+0x320] ;  /* 0x0003200001237983 */ /* 0x000ee80000100800 */
[----:B------:R-:W3:Y:S01]  /*19ee20*/  LDL R50, [R1+0xb8] ;  /* 0x0000b80001327983 */ /* 0x000ee20000100800 */
[----:B--2---:R-:W-:-:S03]  /*19ee30*/  IADD3 R20, P6, R28, R54, RZ ;  /* 0x000000361c147210 */ /* 0x004fc60007fde0ff */
[----:B------:R-:W2:Y:S02]  /*19ee40*/  LDL R28, [R1+0x31c] ;  /* 0x00031c00011c7983 */ /* 0x000ea40000100800 */
[----:B----4-:R-:W-:Y:S02]  /*19ee50*/  IMAD.X R21, R12, 0x1, R55, P6 ;  /* 0x000000010c157824 */ /* 0x010fe400030e0637 */
[----:B------:R-:W4:Y:S04]  /*19ee60*/  LDL R12, [R1+0xbc] ;  /* 0x0000bc00010c7983 */ /* 0x000f280000100800 */
        /* <DEDUP_REMOVED lines=10> */
[----:B------:R-:W4:Y:S01]  /*19ef10*/  LDL R13, [R1+0x318] ;  /* 0x00031800010d7983 */ /* 0x000f220000100800 */
[----:B0-----:R-:W-:Y:S01]  /*19ef20*/  IADD3 R20, P6, R53, R54, RZ ;  /* 0x0000003635147210 */ /* 0x001fe20007fde0ff */
[----:B------:R-:W-:Y:S02]  /*19ef30*/  IMAD.MOV.U32 R53, RZ, RZ, R2 ;  /* 0x000000ffff357224 */ /* 0x000fe400078e0002 */
[----:B------:R-:W4:Y:S02]  /*19ef40*/  LDL R2, [R1+0xc0] ;  /* 0x0000c00001027983 */ /* 0x000f240000100800 */
[----:B------:R-:W-:-:S02]  /*19ef50*/  IMAD.X R21, R5, 0x1, R55, P6 ;  /* 0x0000000105157824 */ /* 0x000fc400030e0637 */
[----:B------:R-:W4:Y:S04]  /*19ef60*/  LDL R5, [R1+0x314] ;  /* 0x0003140001057983 */ /* 0x000f280000100800 */
        /* <DEDUP_REMOVED lines=8> */
[----:B0-----:R-:W-:-:S03]  /*19eff0*/  IADD3 R20, P6, R16, R54, RZ ;  /* 0x0000003610147210 */ /* 0x001fc60007fde0ff */
[----:B------:R-:W4:Y:S02]  /*19f000*/  LDL R16, [R1+0x310] ;  /* 0x0003100001107983 */ /* 0x000f240000100800 */
        /* <DEDUP_REMOVED lines=9> */
[----:B------:R-:W3:Y:S01]  /*19f0a0*/  LDL R34, [R1+0x30c] ;  /* 0x00030c0001227983 */ /* 0x000ee20000100800 */
[----:B0-----:R-:W-:-:S03]  /*19f0b0*/  IADD3 R20, P6, R50, R54, RZ ;  /* 0x0000003632147210 */ /* 0x001fc60007fde0ff */
[----:B------:R-:W3:Y:S02]  /*19f0c0*/  LDL R50, [R1+0xcc] ;  /* 0x0000cc0001327983 */ /* 0x000ee40000100800 */
[----:B--2---:R-:W-:-:S05]  /*19f0d0*/  IMAD.X R21, R28, 0x1, R55, P6 ;  /* 0x000000011c157824 */ /* 0x004fca00030e0637 */
[----:B------:R4:W-:Y:S04]  /*19f0e0*/  STL.64 [R1+0x4090], R20 ;  /* 0x0040901401007387 */ /* 0x0009e80000100a00 */
[----:B------:R-:W2:Y:S04]  /*19f0f0*/  LDL R60, [R1+0x308] ;  /* 0x00030800013c7983 */ /* 0x000ea80000100800 */
[----:B------:R-:W2:Y:S04]  /*19f100*/  LDL R61, [R1+0xd0] ;  /* 0x0000d000013d7983 */ /* 0x000ea80000100800 */
[----:B------:R-:W2:Y:S04]  /*19f110*/  LDL R58, [R1+0x304] ;  /* 0x00030400013a7983 */ /* 0x000ea80000100800 */
[----:B------:R-:W2:Y:S04]  /*19f120*/  LDL R59, [R1+0xd4] ;  /* 0x0000d400013b7983 */ /* 0x000ea80000100800 */
[----:B------:R-:W2:Y:S01]  /*19f130*/  LDL R44, [R1+0x300] ;  /* 0x00030000012c7983 */ /* 0x000ea20000100800 */
[----:B----4-:R-:W-:-:S03]  /*19f140*/  IADD3 R20, P6, R12, R54, RZ ;  /* 0x000000360c147210 */ /* 0x010fc60007fde0ff */
[----:B------:R-:W4:Y:S04]  /*19f150*/  LDL R35, [R1+0xd8] ;  /* 0x0000d80001237983 */ /* 0x000f280000100800 */
[----:B------:R-:W4:Y:S01]  /*19f160*/  LDL R12, [R1+0x2fc] ;  /* 0x0002fc00010c7983 */ /* 0x000f220000100800 */
[----:B------:R-:W-:-:S05]  /*19f170*/  IMAD.X R21, R13, 0x1, R55, P6 ;  /* 0x000000010d157824 */ /* 0x000fca00030e0637 */
[----:B------:R0:W-:Y:S04]  /*19f180*/  STL.64 [R1+0x4050], R20 ;  /* 0x0040501401007387 */ /* 0x0001e80000100a00 */
[----:B------:R-:W4:Y:S04]  /*19f190*/  LDL R13, [R1+0xdc] ;  /* 0x0000dc00010d7983 */ /* 0x000f280000100800 */
[----:B------:R-:W4:Y:S01]  /*19f1a0*/  LDL R45, [R1+0x2f8] ;  /* 0x0002f800012d7983 */ /* 0x000f220000100800 */
[----:B0-----:R-:W-:-:S03]  /*19f1b0*/  IADD3 R20, P6, R2, R54, RZ ;  /* 0x0000003602147210 */ /* 0x001fc60007fde0ff */
[----:B------:R-:W4:Y:S02]  /*19f1c0*/  LDL R42, [R1+0xe0] ;  /* 0x0000e000012a7983 */ /* 0x000f240000100800 */
[----:B------:R-:W-:Y:S02]  /*19f1d0*/  IMAD.X R21, R5, 0x1, R55, P6 ;  /* 0x0000000105157824 */ /* 0x000fe400030e0637 */
[----:B------:R-:W4:Y:S04]  /*19f1e0*/  LDL R43, [R1+0x2f4] ;  /* 0x0002f400012b7983 */ /* 0x000f280000100800 */
[----:B------:R0:W-:Y:S04]  /*19f1f0*/  STL.64 [R1+0x4010], R20 ;  /* 0x0040101401007387 */ /* 0x0001e80000100a00 */
[----:B------:R-:W4:Y:S04]  /*19f200*/  LDL R28, [R1+0xe4] ;  /* 0x0000e400011c7983 */ /* 0x000f280000100800 */
[----:B------:R-:W4:Y:S04]  /*19f210*/  LDL R2, [R1+0x2f0] ;  /* 0x0002f00001027983 */ /* 0x000f280000100800 */
[----:B------:R-:W4:Y:S01]  /*19f220*/  LDL R5, [R1+0xe8] ;  /* 0x0000e80001057983 */ /* 0x000f220000100800 */
[----:B0-----:R-:W-:-:S05]  /*19f230*/  IADD3 R20, P6, R39, R54, RZ ;  /* 0x0000003627147210 */ /* 0x001fca0007fde0ff */
[----:B------:R-:W-:-:S05]  /*19f240*/  IMAD.X R21, R16, 0x1, R55, P6 ;  /* 0x0000000110157824 */ /* 0x000fca00030e0637 */
[----:B------:R3:W-:Y:S04]  /*19f250*/  STL.64 [R1+0x3fd8], R20 ;  /* 0x003fd81401007387 */ /* 0x0007e80000100a00 */
        /* <DEDUP_REMOVED lines=8> */
[----:B------:R-:W3:Y:S01]  /*19f2e0*/  LDL R34, [R1+0xf4] ;  /* 0x0000f40001227983 */ /* 0x000ee20000100800 */
[----:B0-----:R-:W-:-:S03]  /*19f2f0*/  IADD3 R20, P6, R50, R54, RZ ;  /* 0x0000003632147210 */ /* 0x001fc60007fde0ff */
[----:B------:R-:W3:Y:S02]  /*19f300*/  LDL R50, [R1+0x2e0] ;  /* 0x0002e00001327983 */ /* 0x000ee40000100800 */
[----:B--2---:R-:W-:-:S05]  /*19f310*/  IMAD.X R21, R60, 0x1, R55, P6 ;  /* 0x000000013c157824 */ /* 0x004fca00030e0637 */
[----:B------:R0:W-:Y:S02]  /*19f320*/  STL.64 [R1+0x3f68], R20 ;  /* 0x003f681401007387 */ /* 0x0001e40000100a00 */
[----:B0-----:R-:W-:-:S05]  /*19f330*/  IADD3 R20, P6, R61, R54, RZ ;  /* 0x000000363d147210 */ /* 0x001fca0007fde0ff */
[----:B------:R-:W-:-:S05]  /*19f340*/  IMAD.X R21, R58, 0x1, R55, P6 ;  /* 0x000000013a157824 */ /* 0x000fca00030e0637 */
[----:B------:R0:W-:Y:S02]  /*19f350*/  STL.64 [R1+0x3f28], R20 ;  /* 0x003f281401007387 */ /* 0x0001e40000100a00 */
[----:B0-----:R-:W-:-:S05]  /*19f360*/  IADD3 R20, P6, R59, R54, RZ ;  /* 0x000000363b147210 */ /* 0x001fca0007fde0ff */
[----:B------:R-:W-:-:S05]  /*19f370*/  IMAD.X R21, R44, 0x1, R55, P6 ;  /* 0x000000012c157824 */ /* 0x000fca00030e0637 */
[----:B------:R4:W-:Y:S02]  /*19f380*/  STL.64 [R1+0x3ee8], R20 ;  /* 0x003ee81401007387 */ /* 0x0009e40000100a00 */
[-C--:B----4-:R-:W-:Y:S02]  /*19f390*/  IADD3 R20, P6, R35, R54.reuse, RZ ;  /* 0x0000003623147210 */ /* 0x090fe40007fde0ff */
[----:B------:R-:W2:Y:S03]  /*19f3a0*/  LDL R35, [R1+0xf8] ;  /* 0x0000f80001237983 */ /* 0x000ea60000100800 */
[----:B------:R-:W-:Y:S02]  /*19f3b0*/  IMAD.X R21, R12, 0x1, R55, P6 ;  /* 0x000000010c157824 */ /* 0x000fe400030e0637 */
[----:B------:R-:W4:Y:S04]  /*19f3c0*/  LDL R12, [R1+0x2dc] ;  /* 0x0002dc00010c7983 */ /* 0x000f280000100800 */
[----:B------:R0:W-:Y:S02]  /*19f3d0*/  STL.64 [R1+0x3eb0], R20 ;  /* 0x003eb01401007387 */ /* 0x0001e40000100a00 */
[----:B0-----:R-:W-:-:S02]  /*19f3e0*/  IADD3 R20, P6, R13, R54, RZ ;  /* 0x000000360d147210 */ /* 0x001fc40007fde0ff */
[----:B------:R-:W4:Y:S03]  /*19f3f0*/  LDL R13, [R1+0xfc] ;  /* 0x0000fc00010d7983 */ /* 0x000f260000100800 */
        /* <DEDUP_REMOVED lines=8> */
[----:B------:R-:W4:Y:S04]  /*19f480*/  LDL R28, [R1+0x2d8] ;  /* 0x0002d800011c7983 */ /* 0x000f280000100800 */
[----:B------:R-:W4:Y:S01]  /*19f490*/  LDL R2, [R1+0x100] ;  /* 0x0001000001027983 */ /* 0x000f220000100800 */
[----:B0-----:R-:W-:-:S03]  /*19f4a0*/  IADD3 R20, P6, R5, R54, RZ ;  /* 0x0000003605147210 */ /* 0x001fc60007fde0ff */
[----:B------:R-:W4:Y:S02]  /*19f4b0*/  LDL R5, [R1+0x2d4] ;  /* 0x0002d40001057983 */ /* 0x000f240000100800 */
[----:B------:R-:W-:-:S05]  /*19f4c0*/  IMAD.X R21, R40, 0x1, R55, P6 ;  /* 0x0000000128157824 */ /* 0x000fca00030e0637 */
[----:B------:R0:W-:Y:S02]  /*19f4d0*/  STL.64 [R1+0x3dc0], R20 ;  /* 0x003dc01401007387 */ /* 0x0001e40000100a00 */
[----:B0-----:R-:W-:-:S05]  /*19f4e0*/  IADD3 R20, P6, R41, R54, RZ ;  /* 0x0000003629147210 */ /* 0x001fca0007fde0ff */
[----:B------:R-:W-:-:S05]  /*19f4f0*/  IMAD.X R21, R39, 0x1, R55, P6 ;  /* 0x0000000127157824 */ /* 0x000fca00030e0637 */
[----:B------:R0:W-:Y:S02]  /*19f500*/  STL.64 [R1+0x3d88], R20 ;  /* 0x003d881401007387 */ /* 0x0001e40000100a00 */
[-C--:B0-----:R-:W-:Y:S02]  /*19f510*/  IADD3 R20, P6, R16, R54.reuse, RZ ;  /* 0x0000003610147210 */ /* 0x081fe40007fde0ff */
[----:B------:R-:W4:Y:S03]  /*19f520*/  LDL R16, [R1+0x2d0] ;  /* 0x0002d00001107983 */ /* 0x000f260000100800 */
[----:B---3--:R-:W-:Y:S02]  /*19f530*/  IMAD.X R21, R3, 0x1, R55, P6 ;  /* 0x0000000103157824 */ /* 0x008fe400030e0637 */
[----:B------:R-:W3:Y:S04]  /*19f540*/  LDL R3, [R1+0x104] ;  /* 0x0001040001037983 */ /* 0x000ee80000100800 */
[----:B------:R0:W-:Y:S02]  /*19f550*/  STL.64 [R1+0x3d50], R20 ;  /* 0x003d501401007387 */ /* 0x0001e40000100a00 */
[----:B0-----:R-:W-:-:S05]  /*19f560*/  IADD3 R20, P6, R34, R54, RZ ;  /* 0x0000003622147210 */ /* 0x001fca0007fde0ff */
[----:B------:R-:W-:-:S05]  /*19f570*/  IMAD.X R21, R50, 0x1, R55, P6 ;  /* 0x0000000132157824 */ /* 0x000fca00030e0637 */
[----:B------:R0:W-:Y:S04]  /*19f580*/  STL.64 [R1+0x3d18], R20 ;  /* 0x003d181401007387 */ /* 0x0001e80000100a00 */
[----:B------:R-:W3:Y:S04]  /*19f590*/  LDL R60, [R1+0x2cc] ;  /* 0x0002cc00013c7983 */ /* 0x000ee80000100800 */
[----:B------:R-:W3:Y:S04]  /*19f5a0*/  LDL R61, [R1+0x10c] ;  /* 0x00010c00013d7983 */ /* 0x000ee80000100800 */
[----:B0-----:R-:W3:Y:S04]  /*19f5b0*/  LDL R21, [R1+0x108] ;  /* 0x0001080001157983 */ /* 0x001ee80000100800 */
[----:B------:R-:W3:Y:S04]  /*19f5c0*/  LDL R58, [R1+0x2c8] ;  /* 0x0002c800013a7983 */ /* 0x000ee80000100800 */
[----:B------:R-:W3:Y:S04]  /*19f5d0*/  LDL R59, [R1+0x110] ;  /* 0x00011000013b7983 */ /* 0x000ee80000100800 */
[----:B------:R-:W3:Y:S01]  /*19f5e0*/  LDL R40, [R1+0x2c4] ;  /* 0x0002c40001287983 */ /* 0x000ee20000100800 */
[----:B------:R-:W-:-:S03]  /*19f5f0*/  IMAD.MOV.U32 R50, RZ, RZ, R51 ;  /* 0x000000ffff327224 */ /* 0x000fc600078e0033 */
[----:B------:R-:W3:Y:S04]  /*19f600*/  LDL R51, [R1+0x114] ;  /* 0x0001140001337983 */ /* 0x000ee80000100800 */
[----:B------:R-:W3:Y:S04]  /*19f610*/  LDL R41, [R1+0x2c0] ;  /* 0x0002c00001297983 */ /* 0x000ee80000100800 */
[----:B------:R-:W3:Y:S01]  /*19f620*/  LDL R44, [R1+0x118] ;  /* 0x00011800012c7983 */ /* 0x000ee20000100800 */
[----:B--2---:R-:W-:-:S05]  /*19f630*/  IADD3 R34, P6, R35, R54, RZ ;  /* 0x0000003623227210 */ /* 0x004fca0007fde0ff */
[----:B----4-:R-:W-:-:S05]  /*19f640*/  IMAD.X R35, R12, 0x1, R55, P6 ;  /* 0x000000010c237824 */ /* 0x010fca00030e0637 */
[----:B------:R0:W-:Y:S04]  /*19f650*/  STL.64 [R1+0x3cd8], R34 ;  /* 0x003cd82201007387 */ /* 0x0001e80000100a00 */
[----:B------:R-:W2:Y:S04]  /*19f660*/  LDL R45, [R1+0x2bc] ;  /* 0x0002bc00012d7983 */ /* 0x000ea80000100800 */
[----:B------:R-:W4:Y:S04]  /*19f670*/  LDL R42, [R1+0x11c] ;  /* 0x00011c00012a7983 */ /* 0x000f280000100800 */
[----:B------:R-:W4:Y:S01]  /*19f680*/  LDL R39, [R1+0x2b8] ;  /* 0x0002b80001277983 */ /* 0x000f220000100800 */
[----:B------:R-:W-:-:S03]  /*19f690*/  IADD3 R12, P6, R13, R54, RZ ;  /* 0x000000360d0c7210 */ /* 0x000fc60007fde0ff */
[----:B0-----:R-:W4:Y:S04]  /*19f6a0*/  LDL R34, [R1+0x120] ;  /* 0x0001200001227983 */ /* 0x001f280000100800 */
[----:B------:R-:W4:Y:S01]  /*19f6b0*/  LDL R35, [R1+0x2b4] ;  /* 0x0002b40001237983 */ /* 0x000f220000100800 */
[----:B------:R-:W-:-:S05]  /*19f6c0*/  IMAD.X R13, R28, 0x1, R55, P6 ;  /* 0x000000011c0d7824 */ /* 0x000fca00030e0637 */
[----:B------:R0:W-:Y:S04]  /*19f6d0*/  STL.64 [R1+0x3c88], R12 ;  /* 0x003c880c01007387 */ /* 0x0001e80000100a00 */
[----:B------:R-:W4:Y:S01]  /*19f6e0*/  LDL R43, [R1+0x124] ;  /* 0x00012400012b7983 */ /* 0x000f220000100800 */
[----:B0-----:R-:W-:-:S05]  /*19f6f0*/  IADD3 R12, P6, R2, R54, RZ ;  /* 0x00000036020c7210 */ /* 0x001fca0007fde0ff */
[----:B------:R-:W-:-:S05]  /*19f700*/  IMAD.X R13, R5, 0x1, R55, P6 ;  /* 0x00000001050d7824 */ /* 0x000fca00030e0637 */
[----:B------:R0:W-:Y:S04]  /*19f710*/  STL.64 [R1+0x3b10], R12 ;  /* 0x003b100c01007387 */ /* 0x0001e80000100a00 */
[----:B------:R-:W4:Y:S04]  /*19f720*/  LDL R28, [R1+0x2ac] ;  /* 0x0002ac00011c7983 */ /* 0x000f280000100800 */
[----:B------:R-:W4:Y:S04]  /*19f730*/  LDL R5, [R1+0x12c] ;  /* 0x00012c0001057983 */ /* 0x000f280000100800 */
[----:B0-----:R-:W4:Y:S04]  /*19f740*/  LDL R12, [R1+0x2b0] ;  /* 0x0002b000010c7983 */ /* 0x001f280000100800 */
[----:B------:R-:W4:Y:S01]  /*19f750*/  LDL R13, [R1+0x128] ;  /* 0x00012800010d7983 */ /* 0x000f220000100800 */
[----:B---3--:R-:W-:-:S05]  /*19f760*/  IADD3 R2, P6, R3, R54, RZ ;  /* 0x0000003603027210 */ /* 0x008fca0007fde0ff */
[----:B------:R-:W-:Y:S02]  /*19f770*/  IMAD.X R3, R16, 0x1, R55, P6 ;  /* 0x0000000110037824 */ /* 0x000fe400030e0637 */
[----:B------:R-:W-:-:S03]  /*19f780*/  IMAD.MOV.U32 R16, RZ, RZ, R11 ;  /* 0x000000ffff107224 */ /* 0x000fc600078e000b */
[----:B------:R0:W-:Y:S04]  /*19f790*/  STL.64 [R1+0x3b38], R2 ;  /* 0x003b380201007387 */ /* 0x0001e80000100a00 */
[----:B0-----:R-:W3:Y:S04]  /*19f7a0*/  LDL.LU.64 R2, [R1+0x8648] ;  /* 0x0086480001027983 */ /* 0x001ee80000300a00 */
[----:B------:R-:W3:Y:S01]  /*19f7b0*/  LDL R11, [R1+0x2a8] ;  /* 0x0002a800010b7983 */ /* 0x000ee20000100800 */
[----:B------:R-:W-:-:S05]  /*19f7c0*/  IADD3 R20, P6, R21, R54, RZ ;  /* 0x0000003615147210 */ /* 0x000fca0007fde0ff */
        /* <DEDUP_REMOVED lines=9> */
[----:B0-----:R-:W-:Y:S01]  /*19f860*/  IADD3 R20, P6, R51, R54, RZ ;  /* 0x0000003633147210 */ /* 0x001fe20007fde0ff */
[----:B------:R-:W-:Y:S02]  /*19f870*/  IMAD.MOV.U32 R51, RZ, RZ, R53 ;  /* 0x000000ffff337224 */ /* 0x000fe400078e0035 */
[----:B------:R-:W3:Y:S02]  /*19f880*/  LDL R53, [R1+0x2a4] ;  /* 0x0002a40001357983 */ /* 0x000ee40000100800 */
[----:B------:R-:W-:-:S02]  /*19f890*/  IMAD.X R21, R41, 0x1, R55, P6 ;  /* 0x0000000129157824 */ /* 0x000fc400030e0637 */
[----:B------:R-:W3:Y:S04]  /*19f8a0*/  LDL R41, [R1+0x134] ;  /* 0x0001340001297983 */ /* 0x000ee80000100800 */
[----:B------:R0:W-:Y:S02]  /*19f8b0*/  STL.64 [R1+0x3bd8], R20 ;  /* 0x003bd81401007387 */ /* 0x0001e40000100a00 */
[----:B0-----:R-:W-:-:S05]  /*19f8c0*/  IADD3 R20, P6, R44, R54, RZ ;  /* 0x000000362c147210 */ /* 0x001fca0007fde0ff */
[----:B--2---:R-:W-:-:S05]  /*19f8d0*/  IMAD.X R21, R45, 0x1, R55, P6 ;  /* 0x000000012d157824 */ /* 0x004fca00030e0637 */
[----:B------:R4:W-:Y:S02]  /*19f8e0*/  STL.64 [R1+0x3c00], R20 ;  /* 0x003c001401007387 */ /* 0x0009e40000100a00 */
[----:B----4-:R-:W-:-:S05]  /*19f8f0*/  IADD3 R20, P6, R42, R54, RZ ;  /* 0x000000362a147210 */ /* 0x010fca0007fde0ff */
[----:B------:R-:W-:-:S05]  /*19f900*/  IMAD.X R21, R39, 0x1, R55, P6 ;  /* 0x0000000127157824 */ /* 0x000fca00030e0637 */
[----:B------:R0:W-:Y:S04]  /*19f910*/  STL.64 [R1+0x3c28], R20 ;  /* 0x003c281401007387 */ /* 0x0001e80000100a00 */
[----:B------:R-:W2:Y:S01]  /*19f920*/  LDL R39, [R1+0x29c] ;  /* 0x00029c0001277983 */ /* 0x000ea20000100800 */
[----:B0-----:R-:W-:-:S03]  /*19f930*/  IADD3 R20, P6, R34, R54, RZ ;  /* 0x0000003622147210 */ /* 0x001fc60007fde0ff */
[----:B------:R-:W4:Y:S02]  /*19f940*/  LDL R34, [R1+0x2a0] ;  /* 0x0002a00001227983 */ /* 0x000f240000100800 */
[----:B------:R-:W-:Y:S02]  /*19f950*/  IMAD.X R21, R35, 0x1, R55, P6 ;  /* 0x0000000123157824 */ /* 0x000fe400030e0637 */
[----:B------:R-:W2:Y:S04]  /*19f960*/  LDL R35, [R1+0x138] ;  /* 0x0001380001237983 */ /* 0x000ea80000100800 */
[----:B------:R0:W-:Y:S02]  /*19f970*/  STL.64 [R1+0x3c50], R20 ;  /* 0x003c501401007387 */ /* 0x0001e40000100a00 */
[----:B0-----:R-:W-:-:S05]  /*19f980*/  IADD3 R20, P6, R43, R54, RZ ;  /* 0x000000362b147210 */ /* 0x001fca0007fde0ff */
[----:B------:R-:W-:Y:S01]  /*19f990*/  IMAD.X R21, R12, 0x1, R55, P6 ;  /* 0x000000010c157824 */ /* 0x000fe200030e0637 */
[----:B------:R-:W-:-:S04]  /*19f9a0*/  IADD3 R12, P6, R13, R54, RZ ;  /* 0x000000360d0c7210 */ /* 0x000fc80007fde0ff */
[----:B------:R0:W-:Y:S01]  /*19f9b0*/  STL.64 [R1+0x3c78], R20 ;  /* 0x003c781401007387 */ /* 0x0001e20000100a00 */
[----:B------:R-:W-:-:S03]  /*19f9c0*/  IMAD.X R13, R28, 0x1, R55, P6 ;  /* 0x000000011c0d7824 */ /* 0x000fc600030e0637 */
[----:B------:R-:W2:Y:S01]  /*19f9d0*/  LDL R28, [R1+0x298] ;  /* 0x00029800011c7983 */ /* 0x000ea20000100800 */
[----:B0-----:R-:W-:-:S03]  /*19f9e0*/  IADD3 R20, P6, R5, R54, RZ ;  /* 0x0000003605147210 */ /* 0x001fc60007fde0ff */
[----:B------:R-:W2:Y:S04]  /*19f9f0*/  LDL R5, [R1+0x13c] ;  /* 0x00013c0001057983 */ /* 0x000ea80000100800 */
[----:B------:R-:W-:Y:S01]  /*19fa00*/  STL.64 [R1+0x39a8], R12 ;  /* 0x0039a80c01007387 */ /* 0x000fe20000100a00 */
[----:B---3--:R-:W-:-:S03]  /*19fa10*/  IMAD.X R21, R11, 0x1, R55, P6 ;  /* 0x000000010b157824 */ /* 0x008fc600030e0637 */
[----:B------:R-:W3:Y:S04]  /*19fa20*/  LDL R11, [R1+0x140] ;  /* 0x00014000010b7983 */ /* 0x000ee80000100800 */
[----:B------:R0:W-:Y:S04]  /*19fa30*/  STL.64 [R1+0x39d0], R20 ;  /* 0x0039d01401007387 */ /* 0x0001e80000100a00 */
[----:B------:R-:W3:Y:S04]  /*19fa40*/  LDL R60, [R1+0x290] ;  /* 0x00029000013c7983 */ /* 0x000ee80000100800 */
[----:B------:R-:W3:Y:S04]  /*19fa50*/  LDL R61, [R1+0x148] ;  /* 0x00014800013d7983 */ /* 0x000ee80000100800 */
[----:B0-----:R-:W3:Y:S04]  /*19fa60*/  LDL R20, [R1+0x294] ;  /* 0x0002940001147983 */ /* 0x001ee80000100800 */
[----:B------:R-:W3:Y:S04]  /*19fa70*/  LDL R21, [R1+0x144] ;  /* 0x0001440001157983 */ /* 0x000ee80000100800 */
[----:B------:R-:W3:Y:S01]  /*19fa80*/  LDL R13, [R1+0x28c] ;  /* 0x00028c00010d7983 */ /* 0x000ee20000100800 */
[----:B------:R-:W-:-:S03]  /*19fa90*/  IMAD.MOV.U32 R12, RZ, RZ, R16 ;  /* 0x000000ffff0c7224 */ /* 0x000fc600078e0010 */
[----:B------:R-:W3:Y:S04]  /*19faa0*/  LDL R16, [R1+0x14c] ;  /* 0x00014c0001107983 */ /* 0x000ee80000100800 */
[----:B------:R-:W3:Y:S01]  /*19fab0*/  LDL R58, [R1+0x150] ;  /* 0x00015000013a7983 */ /* 0x000ee20000100800 */
[----:B------:R-:W-:-:S05]  /*19fac0*/  IADD3 R42, P6, R40, R54, RZ ;  /* 0x00000036282a7210 */ /* 0x000fca0007fde0ff */
[----:B------:R-:W-:Y:S02]  /*19fad0*/  IMAD.X R43, R53, 0x1, R55, P6 ;  /* 0x00000001352b7824 */ /* 0x000fe400030e0637 */
[----:B------:R-:W3:Y:S01]  /*19fae0*/  LDL R53, [R1+0x288] ;  /* 0x0002880001357983 */ /* 0x000ee20000100800 */
[----:B------:R-:W-:-:S03]  /*19faf0*/  IADD3 R40, P6, R41, R54, RZ ;  /* 0x0000003629287210 */ /* 0x000fc60007fde0ff */
[----:B------:R0:W-:Y:S04]  /*19fb00*/  STL.64 [R1+0x39f8], R42 ;  /* 0x0039f82a01007387 */ /* 0x0001e80000100a00 */
[----:B------:R-:W3:Y:S04]  /*19fb10*/  LDL R59, [R1+0x284] ;  /* 0x00028400013b7983 */ /* 0x000ee80000100800 */
[----:B------:R-:W3:Y:S04]  /*19fb20*/  LDL R44, [R1+0x154] ;  /* 0x00015400012c7983 */ /* 0x000ee80000100800 */
[----:B------:R-:W3:Y:S04]  /*19fb30*/  LDL R45, [R1+0x280] ;  /* 0x00028000012d7983 */ /* 0x000ee80000100800 */
[----:B0-----:R-:W3:Y:S04]  /*19fb40*/  LDL R42, [R1+0x158] ;  /* 0x00015800012a7983 */ /* 0x001ee80000100800 */
[----:B------:R-:W3:Y:S01]  /*19fb50*/  LDL R43, [R1+0x27c] ;  /* 0x00027c00012b7983 */ /* 0x000ee20000100800 */
[----:B----4-:R-:W-:Y:S01]  /*19fb60*/  IMAD.X R41, R34, 0x1, R55, P6 ;  /* 0x0000000122297824 */ /* 0x010fe200030e0637 */
[----:B--2---:R-:W-:-:S04]  /*19fb70*/  IADD3 R34, P6, R35, R54, RZ ;  /* 0x0000003623227210 */ /* 0x004fc80007fde0ff */
[----:B------:R0:W-:Y:S01]  /*19fb80*/  STL.64 [R1+0x3a20], R40 ;  /* 0x003a202801007387 */ /* 0x0001e20000100a00 */
[----:B------:R-:W-:-:S03]  /*19fb90*/  IMAD.X R35, R39, 0x1, R55, P6 ;  /* 0x0000000127237824 */ /* 0x000fc600030e0637 */
[----:B------:R-:W2:Y:S04]  /*19fba0*/  LDL R39, [R1+0x164] ;  /* 0x0001640001277983 */ /* 0x000ea80000100800 */
[----:B0-----:R-:W4:Y:S04]  /*19fbb0*/  LDL R40, [R1+0x160] ;  /* 0x0001600001287983 */ /* 0x001f280000100800 */
[----:B------:R-:W2:Y:S04]  /*19fbc0*/  LDL R41, [R1+0x274] ;  /* 0x0002740001297983 */ /* 0x000ea80000100800 */
[----:B------:R0:W-:Y:S02]  /*19fbd0*/  STL.64 [R1+0x3a48], R34 ;  /* 0x003a482201007387 */ /* 0x0001e40000100a00 */
[----:B0-----:R-:W-:-:S02]  /*19fbe0*/  IMAD.MOV.U32 R35, RZ, RZ, R4 ;  /* 0x000000ffff237224 */ /* 0x001fc400078e0004 */
[----:B------:R-:W2:Y:S01]  /*19fbf0*/  LDL R34, [R1+0x270] ;  /* 0x0002700001227983 */ /* 0x000ea20000100800 */
[----:B------:R-:W-:-:S05]  /*19fc00*/  IADD3 R4, P6, R5, R54, RZ ;  /* 0x0000003605047210 */ /* 0x000fca0007fde0ff */
[----:B------:R-:W-:Y:S02]  /*19fc10*/  IMAD.X R5, R28, 0x1, R55, P6 ;  /* 0x000000011c057824 */ /* 0x000fe400030e0637 */
[----:B------:R-:W-:Y:S02]  /*19fc20*/  IMAD.MOV.U32 R28, RZ, RZ, R12 ;  /* 0x000000ffff1c7224 */ /* 0x000fe400078e000c */
[----:B------:R-:W-:Y:S01]  /*19fc30*/  IMAD.MOV.U32 R12, RZ, RZ, R10 ;  /* 0x000000ffff0c7224 */ /* 0x000fe200078e000a */
[----:B------:R0:W-:Y:S04]  /*19fc40*/  STL.64 [R1+0x3a70], R4 ;  /* 0x003a700401007387 */ /* 0x0001e80000100a00 */
[----:B0-----:R-:W2:Y:S01]  /*19fc50*/  LDL.LU.64 R4, [R1+0x8640] ;  /* 0x0086400001047983 */ /* 0x001ea20000300a00 */
[----:B---3--:R-:W-:-:S05]  /*19fc60*/  IADD3 R10, P6, R11, R54, RZ ;  /* 0x000000360b0a7210 */ /* 0x008fca0007fde0ff */
[----:B------:R-:W-:-:S05]  /*19fc70*/  IMAD.X R11, R20, 0x1, R55, P6 ;  /* 0x00000001140b7824 */ /* 0x000fca00030e0637 */
[----:B------:R0:W-:Y:S04]  /*19fc80*/  STL.64 [R1+0x3a98], R10 ;  /* 0x003a980a01007387 */ /* 0x0001e80000100a00 */
[----:B0-----:R-:W3:Y:S01]  /*19fc90*/  LDL.LU.64 R10, [R1+0x8638] ;  /* 0x00863800010a7983 */ /* 0x001ee20000300a00 */
[----:B------:R-:W-:-:S05]  /*19fca0*/  IADD3 R20, P6, R21, R54, RZ ;  /* 0x0000003615147210 */ /* 0x000fca0007fde0ff */
[----:B------:R-:W-:-:S05]  /*19fcb0*/  IMAD.X R21, R60, 0x1, R55, P6 ;  /* 0x000000013c157824 */ /* 0x000fca00030e0637 */
[----:B------:R0:W-:Y:S02]  /*19fcc0*/  STL.64 [R1+0x3ac0], R20 ;  /* 0x003ac01401007387 */ /* 0x0001e40000100a00 */
[----:B0-----:R-:W-:-:S05]  /*19fcd0*/  IADD3 R20, P6, R61, R54, RZ ;  /* 0x000000363d147210 */ /* 0x001fca0007fde0ff */
[----:B------:R-:W-:-:S05]  /*19fce0*/  IMAD.X R21, R13, 0x1, R55, P6 ;  /* 0x000000010d157824 */ /* 0x000fca00030e0637 */
[----:B------:R0:W-:Y:S04]  /*19fcf0*/  STL.64 [R1+0x3ae8], R20 ;  /* 0x003ae81401007387 */ /* 0x0001e80000100a00 */
[----:B------:R-:W2:Y:S01]  /*19fd00*/  LDL R13, [R1+0x168] ;  /* 0x00016800010d7983 */ /* 0x000ea20000100800 */
[----:B0-----:R-:W-:-:S03]  /*19fd10*/  IADD3 R20, P6, R16, R54, RZ ;  /* 0x0000003610147210 */ /* 0x001fc60007fde0ff */
[----:B------:R-:W2:Y:S02]  /*19fd20*/  LDL R16, [R1+0x26c] ;  /* 0x00026c0001107983 */ /* 0x000ea40000100800 */
[----:B------:R-:W-:Y:S02]  /*19fd30*/  IMAD.X R21, R53, 0x1, R55, P6 ;  /* 0x0000000135157824 */ /* 0x000fe400030e0637 */
[----:B------:R-:W2:Y:S04]  /*19fd40*/  LDL R53, [R1+0x16c] ;  /* 0x00016c0001357983 */ /* 0x000ea80000100800 */
        /* <DEDUP_REMOVED lines=10> */
[----:B---3--:R-:W-:Y:S02]  /*19fdf0*/  IADD3 R20, P6, R11, R54, RZ ;  /* 0x000000360b147210 */ /* 0x008fe40007fde0ff */
[----:B------:R-:W-:Y:S03]  /*19fe00*/  STL.64 [R1+0x8570], R10 ;  /* 0x0085700a01007387 */ /* 0x000fe60000100a00 */
[----:B------:R-:W-:-:S05]  /*19fe10*/  IMAD.X R21, R10, 0x1, R55, P6 ;  /* 0x000000010a157824 */ /* 0x000fca00030e0637 */
[----:B------:R4:W-:Y:S02]  /*19fe20*/  STL.64 [R1+0x3898], R20 ;  /* 0x0038981401007387 */ /* 0x0009e40000100a00 */
[----:B----4-:R-:W-:-:S05]  /*19fe30*/  IADD3 R20, P6, R40, R54, RZ ;  /* 0x0000003628147210 */ /* 0x010fca0007fde0ff */
[----:B--2---:R-:W-:Y:S01]  /*19fe40*/  IMAD.X R21, R41, 0x1, R55, P6 ;  /* 0x0000000129157824 */ /* 0x004fe200030e0637 */
[----:B------:R-:W-:-:S04]  /*19fe50*/  IADD3 R10, P6, R39, R54, RZ ;  /* 0x00000036270a7210 */ /* 0x000fc80007fde0ff */
[----:B------:R-:W-:Y:S01]  /*19fe60*/  STL.64 [R1+0x38c0], R20 ;  /* 0x0038c01401007387 */ /* 0x000fe20000100a00 */
[----:B------:R-:W-:-:S03]  /*19fe70*/  IMAD.X R11, R34, 0x1, R55, P6 ;  /* 0x00000001220b7824 */ /* 0x000fc600030e0637 */
[----:B------:R-:W2:Y:S04]  /*19fe80*/  LDL R61, [R1+0x17c] ;  /* 0x00017c00013d7983 */ /* 0x000ea80000100800 */
[----:B------:R-:W3:Y:S04]  /*19fe90*/  LDL R58, [R1+0x258] ;  /* 0x00025800013a7983 */ /* 0x000ee80000100800 */
[----:B------:R0:W-:Y:S04]  /*19fea0*/  STL.64 [R1+0x3908], R10 ;  /* 0x0039080a01007387 */ /* 0x0001e80000100a00 */
[----:B------:R-:W4:Y:S04]  /*19feb0*/  LDL R59, [R1+0x180] ;  /* 0x00018000013b7983 */ /* 0x000f280000100800 */
[----:B------:R-:W4:Y:S04]  /*19fec0*/  LDL R44, [R1+0x254] ;  /* 0x00025400012c7983 */ /* 0x000f280000100800 */
[----:B------:R-:W4:Y:S04]  /*19fed0*/  LDL R45, [R1+0x184] ;  /* 0x00018400012d7983 */ /* 0x000f280000100800 */
[----:B------:R-:W4:Y:S04]  /*19fee0*/  LDL R42, [R1+0x250] ;  /* 0x00025000012a7983 */ /* 0x000f280000100800 */
[----:B------:R-:W4:Y:S04]  /*19fef0*/  LDL R43, [R1+0x188] ;  /* 0x00018800012b7983 */ /* 0x000f280000100800 */
[----:B------:R-:W4:Y:S04]  /*19ff00*/  LDL R40, [R1+0x24c] ;  /* 0x00024c0001287983 */ /* 0x000f280000100800 */
[----:B------:R-:W4:Y:S01]  /*19ff10*/  LDL R41, [R1+0x18c] ;  /* 0x00018c0001297983 */ /* 0x000f220000100800 */
[----:B0-----:R-:W-:-:S05]  /*19ff20*/  IADD3 R10, P6, R13, R54, RZ ;  /* 0x000000360d0a7210 */ /* 0x001fca0007fde0ff */
[----:B------:R-:W-:Y:S01]  /*19ff30*/  IMAD.X R11, R16, 0x1, R55, P6 ;  /* 0x00000001100b7824 */ /* 0x000fe200030e0637 */
[----:B------:R-:W-:Y:S01]  /*19ff40*/  IADD3 R20, P6, R53, R54, RZ ;  /* 0x0000003635147210 */ /* 0x000fe20007fde0ff */
[----:B------:R-:W-:Y:S02]  /*19ff50*/  IMAD.MOV.U32 R34, RZ, RZ, R35 ;  /* 0x000000ffff227224 */ /* 0x000fe400078e0023 */
[----:B------:R-:W-:Y:S02]  /*19ff60*/  IMAD.MOV.U32 R35, RZ, RZ, R28 ;  /* 0x000000ffff237224 */ /* 0x000fe400078e001c */
[----:B------:R-:W-:Y:S01]  /*19ff70*/  IMAD.X R21, R9, 0x1, R55, P6 ;  /* 0x0000000109157824 */ /* 0x000fe200030e0637 */
[----:B------:R0:W-:Y:S01]  /*19ff80*/  STL.64 [R1+0x3930], R10 ;  /* 0x0039300a01007387 */ /* 0x0001e20000100a00 */
[----:B------:R-:W-:Y:S01]  /*19ff90*/  IMAD.MOV.U32 R28, RZ, RZ, R12 ;  /* 0x000000ffff1c7224 */ /* 0x000fe200078e000c */
[----:B------:R-:W-:Y:S02]  /*19ffa0*/  SHF.R.S32.HI R53, RZ, 0x1f, R2 ;  /* 0x0000001fff357819 */ /* 0x000fe40000011402 */
[----:B------:R-:W4:Y:S04]  /*19ffb0*/  LDL R39, [R1+0x194] ;  /* 0x0001940001277983 */ /* 0x000f280000100800 */
[----:B------:R-:W4:Y:S01]  /*19ffc0*/  LDL R12, [R1+0x240] ;  /* 0x00024000010c7983 */ /* 0x000f220000100800 */
[----:B0-----:R-:W-:-:S03]  /*19ffd0*/  IMAD.MOV.U32 R11, RZ, RZ, R52 ;  /* 0x000000ffff0b7224 */ /* 0x001fc600078e0034 */
[----:B------:R-:W4:Y:S04]  /*19ffe0*/  LDL R13, [R1+0x198] ;  /* 0x00019800010d7983 */ /* 0x000f280000100800 */
[----:B------:R-:W4:Y:S04]  /*19fff0*/  LDL R52, [R1+0x23c] ;  /* 0x00023c0001347983 */ /* 0x000f280000100800 */
[----:B------:R0:W-:Y:S01]  /*1a0000*/  STL.64 [R1+0x3958], R20 ;  /* 0x0039581401007387 */ /* 0x0001e20000100a00 */
[----:B------:R-:W-:Y:S02]  /*1a0010*/  SHF.R.S32.HI R10, RZ, 0x1f, R5 ;  /* 0x0000001fff0a7819 */ /* 0x000fe40000011405 */
[----:B0-----:R-:W-:-:S05]  /*1a0020*/  IADD3 R20, P6, R2, R54, RZ ;  /* 0x0000003602147210 */ /* 0x001fca0007fde0ff */
[----:B------:R-:W-:Y:S02]  /*1a0030*/  IMAD.X R21, R53, 0x1, R55, P6 ;  /* 0x0000000135157824 */ /* 0x000fe400030e0637 */
[----:B------:R-:W4:Y:S04]  /*1a0040*/  LDL R53, [R1+0x1a0] ;  /* 0x0001a00001357983 */ /* 0x000f280000100800 */
[----:B------:R-:W4:Y:S04]  /*1a0050*/  LDL.LU R16, [R1+0x1b0] ;  /* 0x0001b00001107983 */ /* 0x000f280000300800 */
[----:B------:R0:W-:Y:S01]  /*1a0060*/  STL.64 [R1+0x3980], R20 ;  /* 0x0039801401007387 */ /* 0x0001e20000100a00 */
[----:B------:R-:W-:-:S02]  /*1a0070*/  SHF.R.S32.HI R60, RZ, 0x1f, R7 ;  /* 0x0000001fff3c7819 */ /* 0x000fc40000011407 */
[----:B0-----:R-:W-:-:S05]  /*1a0080*/  IADD3 R20, P6, R5, R54, RZ ;  /* 0x0000003605147210 */ /* 0x001fca0007fde0ff */
[----:B------:R-:W-:-:S05]  /*1a0090*/  IMAD.X R21, R10, 0x1, R55, P6 ;  /* 0x000000010a157824 */ /* 0x000fca00030e0637 */
[----:B------:R0:W-:Y:S02]  /*1a00a0*/  STL.64 [R1+0x3688], R20 ;  /* 0x0036881401007387 */ /* 0x0001e40000100a00 */
[----:B0-----:R-:W-:-:S05]  /*1a00b0*/  IADD3 R20, P6, R7, R54, RZ ;  /* 0x0000003607147210 */ /* 0x001fca0007fde0ff */
[----:B------:R-:W-:-:S05]  /*1a00c0*/  IMAD.X R21, R60, 0x1, R55, P6 ;  /* 0x000000013c157824 */ /* 0x000fca00030e0637 */
[----:B------:R0:W-:Y:S04]  /*1a00d0*/  STL.64 [R1+0x36b0], R20 ;  /* 0x0036b01401007387 */ /* 0x0001e80000100a00 */
[----:B0-----:R-:W4:Y:S01]  /*1a00e0*/  LDL.LU.64 R20, [R1+0x8630] ;  /* 0x0086300001147983 */ /* 0x001f220000300a00 */
[----:B--2---:R-:W-:-:S05]  /*1a00f0*/  IADD3 R60, P6, R61, R54, RZ ;  /* 0x000000363d3c7210 */ /* 0x004fca0007fde0ff */
[----:B---3--:R-:W-:Y:S01]  /*1a0100*/  IMAD.X R61, R58, 0x1, R55, P6 ;  /* 0x000000013a3d7824 */ /* 0x008fe200030e0637 */
[----:B----4-:R-:W-:-:S05]  /*1a0110*/  IADD3 R58, P6, R59, R54, RZ ;  /* 0x000000363b3a7210 */ /* 0x010fca0007fde0ff */
[----:B------:R-:W-:Y:S01]  /*1a0120*/  IMAD.X R59, R44, 0x1, R55, P6 ;  /* 0x000000012c3b7824 */ /* 0x000fe200030e0637 */
[----:B------:R-:W-:-:S05]  /*1a0130*/  IADD3 R44, P6, R45, R54, RZ ;  /* 0x000000362d2c7210 */ /* 0x000fca0007fde0ff */
[--C-:B------:R-:W-:Y:S01]  /*1a0140*/  IMAD.X R45, R42, 0x1, R55.reuse, P6 ;  /* 0x000000012a2d7824 */ /* 0x100fe200030e0637 */
[-C--:B------:R-:W-:Y:S01]  /*1a0150*/  IADD3 R42, P6, R43, R54.reuse, RZ ;  /* 0x000000362b2a7210 */ /* 0x080fe20007fde0ff */
[----:B------:R0:W-:Y:S04]  /*1a0160*/  STL.64 [R1+0x36e0], R60 ;  /* 0x0036e03c01007387 */ /* 0x0001e80000100a00 */
[----:B------:R-:W-:Y:S01]  /*1a0170*/  IMAD.X R43, R40, 0x1, R55, P6 ;  /* 0x00000001282b7824 */ /* 0x000fe200030e0637 */
[----:B0-----:R-:W2:Y:S04]  /*1a0180*/  LDL.LU.64 R60, [R1+0x8628] ;  /* 0x00862800013c7983 */ /* 0x001ea80000300a00 */
[----:B------:R0:W-:Y:S01]  /*1a0190*/  STL.64 [R1+0x3708], R58 ;  /* 0x0037083a01007387 */ /* 0x0001e20000100a00 */
[----:B------:R-:W-:-:S03]  /*1a01a0*/  IADD3 R40, P6, R41, R54, RZ ;  /* 0x0000003629287210 */ /* 0x000fc60007fde0ff */
[----:B0-----:R-:W3:Y:S04]  /*1a01b0*/  LDL.LU.64 R58, [R1+0x8620] ;  /* 0x00862000013a7983 */ /* 0x001ee80000300a00 */
[----:B------:R0:W-:Y:S04]  /*1a01c0*/  STL.64 [R1+0x3730], R44 ;  /* 0x0037302c01007387 */ /* 0x0001e80000100a00 */
[----:B0-----:R-:W4:Y:S04]  /*1a01d0*/  LDL.LU.64 R44, [R1+0x8618] ;  /* 0x00861800012c7983 */ /* 0x001f280000300a00 */
[----:B------:R0:W-:Y:S04]  /*1a01e0*/  STL.64 [R1+0x3758], R42 ;  /* 0x0037582a01007387 */ /* 0x0001e80000100a00 */
[----:B0-----:R-:W2:Y:S04]  /*1a01f0*/  LDL.LU.64 R42, [R1+0x8610] ;  /* 0x00861000012a7983 */ /* 0x001ea80000300a00 */
[----:B------:R-:W3:Y:S01]  /*1a0200*/  LDL R41, [R1+0x248] ;  /* 0x0002480001297983 */ /* 0x000ee20000100800 */
[----:B------:R-:W-:Y:S01]  /*1a0210*/  SHF.R.S32.HI R10, RZ, 0x1f, R4 ;  /* 0x0000001fff0a7819 */ /* 0x000fe20000011404 */
[----:B---3--:R-:W-:-:S05]  /*1a0220*/  IMAD.X R41, R41, 0x1, R55, P6 ;  /* 0x0000000129297824 */ /* 0x008fca00030e0637 */
[----:B------:R0:W-:Y:S02]  /*1a0230*/  STL.64 [R1+0x3780], R40 ;  /* 0x0037802801007387 */ /* 0x0001e40000100a00 */
[----:B0-----:R-:W-:-:S05]  /*1a0240*/  IADD3 R40, P6, R4, R54, RZ ;  /* 0x0000003604287210 */ /* 0x001fca0007fde0ff */
[----:B------:R-:W-:Y:S02]  /*1a0250*/  IMAD.X R41, R10, 0x1, R55, P6 ;  /* 0x000000010a297824 */ /* 0x000fe400030e0637 */
[----:B------:R-:W-:Y:S01]  /*1a0260*/  IMAD.MOV.U32 R10, RZ, RZ, R38 ;  /* 0x000000ffff0a7224 */ /* 0x000fe200078e0026 */
[----:B------:R-:W-:-:S05]  /*1a0270*/  IADD3 R38, P6, R39, R54, RZ ;  /* 0x0000003627267210 */ /* 0x000fca0007fde0ff */
[--C-:B------:R-:W-:Y:S01]  /*1a0280*/  IMAD.X R39, R12, 0x1, R55.reuse, P6 ;  /* 0x000000010c277824 */ /* 0x100fe200030e0637 */
[----:B------:R-:W-:Y:S01]  /*1a0290*/  IADD3 R12, P6, R13, R54, RZ ;  /* 0x000000360d0c7210 */ /* 0x000fe20007fde0ff */
[----:B------:R0:W-:Y:S04]  /*1a02a0*/  STL.64 [R1+0x37a8], R40 ;  /* 0x0037a82801007387 */ /* 0x0001e80000100a00 */
[----:B------:R-:W-:Y:S01]  /*1a02b0*/  IMAD.X R13, R52, 0x1, R55, P6 ;  /* 0x00000001340d7824 */ /* 0x000fe200030e0637 */
[----:B0-----:R-:W3:Y:S04]  /*1a02c0*/  LDL.LU.64 R40, [R1+0x8608] ;  /* 0x0086080001287983 */ /* 0x001ee80000300a00 */
[----:B------:R-:W-:Y:S04]  /*1a02d0*/  STL.64 [R1+0x8560], R4 ;  /* 0x0085600401007387 */ /* 0x000fe80000100a00 */
[----:B------:R0:W-:Y:S04]  /*1a02e0*/  STL.64 [R1+0x37d0], R38 ;  /* 0x0037d02601007387 */ /* 0x0001e80000100a00 */
[----:B0-----:R-:W4:Y:S04]  /*1a02f0*/  LDL.LU.64 R38, [R1+0x8600] ;  /* 0x0086000001267983 */ /* 0x001f280000300a00 */
[----:B------:R0:W-:Y:S04]  /*1a0300*/  STL.64 [R1+0x3508], R12 ;  /* 0x0035080c01007387 */ /* 0x0001e80000100a00 */
[----:B0-----:R-:W2:Y:S01]  /*1a0310*/  LDL.LU.64 R12, [R1+0x85f8] ;  /* 0x0085f800010c7983 */ /* 0x001ea20000300a00 */
[----:B------:R-:W-:-:S02]  /*1a0320*/  IMAD.MOV.U32 R5, RZ, RZ, R36 ;  /* 0x000000ffff057224 */ /* 0x000fc400078e0024 */
[----:B------:R-:W-:Y:S02]  /*1a0330*/  IMAD.MOV.U32 R4, RZ, RZ, R11 ;  /* 0x000000ffff047224 */ /* 0x000fe400078e000b */
[----:B------:R-:W-:Y:S01]  /*1a0340*/  IMAD.MOV.U32 R11, RZ, RZ, R37 ;  /* 0x000000ffff0b7224 */ /* 0x000fe200078e0025 */
[----:B--2---:R-:W-:Y:S02]  /*1a0350*/  SHF.R.S32.HI R52, RZ, 0x1f, R12 ;  /* 0x0000001fff347819 */ /* 0x004fe4000001140c */
[----:B------:R-:W-:-:S05]  /*1a0360*/  IADD3 R36, P6, R12, R54, RZ ;  /* 0x000000360c247210 */ /* 0x000fca0007fde0ff */
[----:B------:R-:W-:Y:S01]  /*1a0370*/  IMAD.X R37, R52, 0x1, R55, P6 ;  /* 0x0000000134257824 */ /* 0x000fe200030e0637 */
[----:B------:R-:W-:-:S05]  /*1a0380*/  IADD3 R52, P6, R53, R54, RZ ;  /* 0x0000003635347210 */ /* 0x000fca0007fde0ff */
[----:B------:R-:W-:Y:S01]  /*1a0390*/  IMAD.X R53, R50, 0x1, R55, P6 ;  /* 0x0000000132357824 */ /* 0x000fe200030e0637 */
[----:B------:R0:W-:Y:S04]  /*1a03a0*/  STL.64 [R1+0x3530], R36 ;  /* 0x0035302401007387 */ /* 0x0001e80000100a00 */
[----:B0-----:R-:W2:Y:S04]  /*1a03b0*/  LDL.LU.64 R36, [R1+0x85f0] ;  /* 0x0085f00001247983 */ /* 0x001ea80000300a00 */
[----:B------:R0:W-:Y:S04]  /*1a03c0*/  STL.64 [R1+0x3558], R52 ;  /* 0x0035583401007387 */ /* 0x0001e80000100a00 */
[----:B------:R1:W-:Y:S01]  /*1a03d0*/  STL.64 [R1+0x8530], R50 ;  /* 0x0085303201007387 */ /* 0x0003e20000100a00 */
[----:B0-----:R-:W-:-:S05]  /*1a03e0*/  IADD3 R52, P6, R51, R54, RZ ;  /* 0x0000003633347210 */ /* 0x001fca0007fde0ff */
[----:B------:R-:W-:Y:S02]  /*1a03f0*/  IMAD.X R53, R3, 0x1, R55, P6 ;  /* 0x0000000103357824 */ /* 0x000fe400030e0637 */
[----:B-1----:R-:W-:Y:S02]  /*1a0400*/  IMAD.MOV.U32 R51, RZ, RZ, R6 ;  /* 0x000000ffff337224 */ /* 0x002fe400078e0006 */
[----:B------:R-:W3:Y:S04]  /*1a0410*/  LDL.LU R6, [R1+0x85e8] ;  /* 0x0085e80001067983 */ /* 0x000ee80000300800 */
[----:B------:R0:W-:Y:S04]  /*1a0420*/  STL.64 [R1+0x3580], R52 ;  /* 0x0035803401007387 */ /* 0x0001e80000100a00 */
[----:B0-----:R-:W4:Y:S04]  /*1a0430*/  LDL.LU.64 R52, [R1+0x85e0] ;  /* 0x0085e00001347983 */ /* 0x001f280000300a00 */
[----:B------:R0:W-:Y:S01]  /*1a0440*/  STL.64 [R1+0x8568], R2 ;  /* 0x0085680201007387 */ /* 0x0001e20000100a00 */
[----:B------:R-:W-:-:S02]  /*1a0450*/  IMAD.MOV.U32 R50, RZ, RZ, R34 ;  /* 0x000000ffff327224 */ /* 0x000fc400078e0022 */
[----:B0-----:R-:W-:-:S05]  /*1a0460*/  IMAD.MOV.U32 R2, RZ, RZ, R35 ;  /* 0x000000ffff027224 */ /* 0x001fca00078e0023 */
[----:B------:R-:W-:Y:S01]  /*1a0470*/  IADD3 R34, P6, R2, R54, RZ ;  /* 0x0000003602227210 */ /* 0x000fe20007fde0ff */
[----:B------:R-:W-:-:S04]  /*1a0480*/  IMAD.MOV.U32 R3, RZ, RZ, R28 ;  /* 0x000000ffff037224 */ /* 0x000fc800078e001c */
[----:B----4-:R-:W-:Y:S01]  /*1a0490*/  IMAD.X R35, R52, 0x1, R55, P6 ;  /* 0x0000000134237824 */ /* 0x010fe200030e0637 */
[----:B---3--:R-:W-:-:S04]  /*1a04a0*/  IADD3 R28, P6, R6, R54, RZ ;  /* 0x00000036061c7210 */ /* 0x008fc80007fde0ff */
[----:B------:R0:W-:Y:S04]  /*1a04b0*/  STL.64 [R1+0x35a8], R34 ;  /* 0x0035a82201007387 */ /* 0x0001e80000100a00 */
[----:B0-----:R-:W3:Y:S04]  /*1a04c0*/  LDL.LU.64 R34, [R1+0x85d8] ;  /* 0x0085d80001227983 */ /* 0x001ee80000300a00 */
[----:B------:R0:W-:Y:S02]  /*1a04d0*/  STL.64 [R1+0x8520], R52 ;  /* 0x0085203401007387 */ /* 0x0001e40000100a00 */
[----:B0-----:R-:W-:-:S02]  /*1a04e0*/  IMAD.MOV.U32 R53, RZ, RZ, R29 ;  /* 0x000000ffff357224 */ /* 0x001fc400078e001d */
[----:B------:R-:W-:Y:S02]  /*1a04f0*/  IMAD.X R29, R57, 0x1, R55, P6 ;  /* 0x00000001391d7824 */ /* 0x000fe400030e0637 */
[----:B------:R-:W4:Y:S04]  /*1a0500*/  LDL.LU R57, [R1+0x85d4] ;  /* 0x0085d40001397983 */ /* 0x000f280000300800 */
[----:B------:R-:W-:Y:S04]  /*1a0510*/  STL [R1+0x8528], R6 ;  /* 0x0085280601007387 */ /* 0x000fe80000100800 */
[----:B------:R0:W-:Y:S02]  /*1a0520*/  STL.64 [R1+0x35d0], R28 ;  /* 0x0035d01c01007387 */ /* 0x0001e40000100a00 */
[----:B0-----:R-:W-:-:S02]  /*1a0530*/  IADD3 R28, P6, R16, R54, RZ ;  /* 0x00000036101c7210 */ /* 0x001fc40007fde0ff */
[----:B------:R0:W-:Y:S03]  /*1a0540*/  STL [R1+0x852c], R16 ;  /* 0x00852c1001007387 */ /* 0x0001e60000100800 */
[----:B------:R-:W-:-:S05]  /*1a0550*/  IMAD.X R29, R50, 0x1, R55, P6 ;  /* 0x00000001321d7824 */ /* 0x000fca00030e0637 */
[----:B------:R1:W-:Y:S01]  /*1a0560*/  STL.64 [R1+0x35f8], R28 ;  /* 0x0035f81c01007387 */ /* 0x0003e20000100a00 */
[----:B0-----:R-:W-:Y:S02]  /*1a0570*/  IMAD.MOV.U32 R16, RZ, RZ, R10 ;  /* 0x000000ffff107224 */ /* 0x001fe400078e000a */
[----:B------:R-:W-:Y:S01]  /*1a0580*/  IMAD.MOV.U32 R10, RZ, RZ, R48 ;  /* 0x000000ffff0a7224 */ /* 0x000fe200078e0030 */
[-C--:B-1----:R-:W-:Y:S02]  /*1a0590*/  IADD3 R28, P6, R58, R54.reuse, RZ ;  /* 0x000000363a1c7210 */ /* 0x082fe40007fde0ff */
[----:B------:R-:W2:Y:S03]  /*1a05a0*/  LDL.LU R58, [R1+0x85d0] ;  /* 0x0085d000013a7983 */ /* 0x000ea60000300800 */
[----:B------:R-:W-:Y:S01]  /*1a05b0*/  IMAD.X R29, R8, 0x1, R55, P6 ;  /* 0x00000001081d7824 */ /* 0x000fe200030e0637 */
[----:B------:R-:W-:-:S04]  /*1a05c0*/  IADD3 R48, P6, R4, R54, RZ ;  /* 0x0000003604307210 */ /* 0x000fc80007fde0ff */
[----:B------:R0:W-:Y:S04]  /*1a05d0*/  STL.64 [R1+0x3620], R28 ;  /* 0x0036201c01007387 */ /* 0x0001e80000100a00 */
[----:B0-----:R-:W3:Y:S04]  /*1a05e0*/  LDL.LU.64 R28, [R1+0x85c8] ;  /* 0x0085c800011c7983 */ /* 0x001ee80000300a00 */
[----:B------:R0:W-:Y:S02]  /*1a05f0*/  STL [R1+0x8514], R8 ;  /* 0x0085140801007387 */ /* 0x0001e40000100800 */
[----:B0-----:R-:W-:-:S02]  /*1a0600*/  IMAD.MOV.U32 R8, RZ, RZ, R49 ;  /* 0x000000ffff087224 */ /* 0x001fc400078e0031 */
[----:B------:R-:W-:-:S05]  /*1a0610*/  IMAD.X R49, R3, 0x1, R55, P6 ;  /* 0x0000000103317824 */ /* 0x000fca00030e0637 */
[----:B------:R0:W-:Y:S04]  /*1a0620*/  STL.64 [R1+0x3648], R48 ;  /* 0x0036483001007387 */ /* 0x0001e80000100a00 */
[----:B0-----:R-:W4:Y:S01]  /*1a0630*/  LDL.LU.64 R48, [R1+0x85c0] ;  /* 0x0085c00001307983 */ /* 0x001f220000300a00 */
[----:B------:R-:W-:Y:S02]  /*1a0640*/  IMAD.MOV.U32 R52, RZ, RZ, R51 ;  /* 0x000000ffff347224 */ /* 0x000fe400078e0033 */
[----:B------:R-:W-:Y:S02]  /*1a0650*/  IMAD.MOV.U32 R51, RZ, RZ, R24 ;  /* 0x000000ffff337224 */ /* 0x000fe400078e0018 */
[----:B------:R-:W-:Y:S02]  /*1a0660*/  IMAD.MOV.U32 R6, RZ, RZ, R53 ;  /* 0x000000ffff067224 */ /* 0x000fe400078e0035 */
[----:B------:R-:W-:-:S02]  /*1a0670*/  IMAD.MOV.U32 R53, RZ, RZ, R5 ;  /* 0x000000ffff357224 */ /* 0x000fc400078e0005 */
[----:B------:R-:W-:Y:S01]  /*1a0680*/  IMAD.MOV.U32 R5, RZ, RZ, R25 ;  /* 0x000000ffff057224 */ /* 0x000fe200078e0019 */
[----:B----4-:R-:W-:-:S05]  /*1a0690*/  IADD3 R24, P6, R49, R54, RZ ;  /* 0x0000003631187210 */ /* 0x010fca0007fde0ff */
[----:B------:R-:W-:-:S05]  /*1a06a0*/  IMAD.X R25, R48, 0x1, R55, P6 ;  /* 0x0000000130197824 */ /* 0x000fca00030e0637 */
[----:B------:R0:W-:Y:S04]  /*1a06b0*/  STL.64 [R1+0x5350], R24 ;  /* 0x0053501801007387 */ /* 0x0001e80000100a00 */
[----:B0-----:R-:W4:Y:S04]  /*1a06c0*/  LDL.LU.64 R24, [R1+0x85b8] ;  /* 0x0085b80001187983 */ /* 0x001f280000300a00 */
[----:B------:R0:W-:Y:S02]  /*1a06d0*/  STL.64 [R1+0x84f8], R48 ;  /* 0x0084f83001007387 */ /* 0x0001e40000100a00 */
[----:B0-----:R-:W-:-:S02]  /*1a06e0*/  IMAD.MOV.U32 R48, RZ, RZ, R15 ;  /* 0x000000ffff307224 */ /* 0x001fc400078e000f */
[----:B------:R-:W3:Y:S01]  /*1a06f0*/  LDL.LU R15, [R1+0x85b4] ;  /* 0x0085b400010f7983 */ /* 0x000ee20000300800 */
[----:B------:R-:W-:-:S03]  /*1a0700*/  IMAD.MOV.U32 R49, RZ, RZ, R14 ;  /* 0x000000ffff317224 */ /* 0x000fc600078e000e */
[----:B------:R-:W4:Y:S04]  /*1a0710*/  LDL.LU R14, [R1+0x85b0] ;  /* 0x0085b000010e7983 */ /* 0x000f280000300800 */
[----:B------:R0:W-:Y:S02]  /*1a0720*/  STL.64 [R1+0x8400], R54 ;  /* 0x0084003601007387 */ /* 0x0001e40000100a00 */
[----:B0-----:R-:W-:Y:S01]  /*1a0730*/  IMAD.MOV.U32 R54, RZ, RZ, R22 ;  /* 0x000000ffff367224 */ /* 0x001fe200078e0016 */
[----:B--2---:R-:W-:Y:S01]  /*1a0740*/  IADD3 R22, P6, R0, R58, RZ ;  /* 0x0000003a00167210 */ /* 0x004fe20007fde0ff */
[----:B------:R-:W-:Y:S01]  /*1a0750*/  IMAD.MOV.U32 R55, RZ, RZ, R23 ;  /* 0x000000ffff377224 */ /* 0x000fe200078e0017 */
[----:B------:R-:W-:-:S05]  /*1a0760*/  SHF.R.S32.HI R23, RZ, 0x1f, R0 ;  /* 0x0000001fff177819 */ /* 0x000fca0000011400 */
[----:B------:R-:W-:-:S05]  /*1a0770*/  IMAD.X R23, R23, 0x1, R57, P6 ;  /* 0x0000000117177824 */ /* 0x000fca00030e0639 */
[----:B------:R0:W-:Y:S04]  /*1a0780*/  STL.64 [R1+0x5330], R22 ;  /* 0x0053301601007387 */ /* 0x0001e80000100a00 */
[----:B0-----:R-:W2:Y:S01]  /*1a0790*/  LDL.LU R23, [R1+0x458] ;  /* 0x0004580001177983 */ /* 0x001ea20000300800 */
[----:B------:R-:W-:-:S03]  /*1a07a0*/  IADD3 R22, P6, R13, R58, RZ ;  /* 0x0000003a0d167210 */ /* 0x000fc60007fde0ff */
[----:B------:R0:W-:Y:S02]  /*1a07b0*/  STL.64 [R1+0x8538], R12 ;  /* 0x0085380c01007387 */ /* 0x0001e40000100a00 */
[----:B0-----:R-:W-:Y:S02]  /*1a07c0*/  IMAD.MOV.U32 R12, RZ, RZ, R21 ;  /* 0x000000ffff0c7224 */ /* 0x001fe400078e0015 */
[----:B------:R-:W3:Y:S01]  /*1a07d0*/  LDL.LU R21, [R1+0x85ac] ;  /* 0x0085ac0001157983 */ /* 0x000ee20000300800 */
[----:B------:R-:W-:-:S03]  /*1a07e0*/  IMAD.MOV.U32 R13, RZ, RZ, R20 ;  /* 0x000000ffff0d7224 */ /* 0x000fc600078e0014 */
[----:B------:R-:W3:Y:S01]  /*1a07f0*/  LDL.LU R20, [R1+0x85a8] ;  /* 0x0085a80001147983 */ /* 0x000ee20000300800 */
[----:B--2---:R-:W-:-:S05]  /*1a0800*/  IMAD.X R23, R23, 0x1, R57, P6 ;  /* 0x0000000117177824 */ /* 0x004fca00030e0639 */
[----:B------:R4:W-:Y:S02]  /*1a0810*/  STL.64 [R1+0x52f0], R22 ;  /* 0x0052f01601007387 */ /* 0x0009e40000100a00 */
[----:B----4-:R-:W-:Y:S02]  /*1a0820*/  IADD3 R22, P6, R14, R58, RZ ;  /* 0x0000003a0e167210 */ /* 0x010fe40007fde0ff */
[----:B------:R-:W-:-:S05]  /*1a0830*/  SHF.R.S32.HI R23, RZ, 0x1f, R14 ;  /* 0x0000001fff177819 */ /* 0x000fca000001140e */
[----:B------:R-:W-:-:S05]  /*1a0840*/  IMAD.X R23, R23, 0x1, R57, P6 ;  /* 0x0000000117177824 */ /* 0x000fca00030e0639 */
[----:B------:R0:W-:Y:S04]  /*1a0850*/  STL.64 [R1+0x52b8], R22 ;  /* 0x0052b81601007387 */ /* 0x0001e80000100a00 */
[----:B0-----:R-:W2:Y:S01]  /*1a0860*/  LDL.LU R23, [R1+0x450] ;  /* 0x0004500001177983 */ /* 0x001ea20000300800 */
[----:B---3--:R-:W-:-:S03]  /*1a0870*/  IADD3 R22, P6, R15, R58, RZ ;  /* 0x0000003a0f167210 */ /* 0x008fc60007fde0ff */
[----:B------:R0:W-:Y:S02]  /*1a0880*/  STL.64 [R1+0x8508], R14 ;  /* 0x0085080e01007387 */ /* 0x0001e40000100a00 */
[----:B0-----:R-:W-:Y:S02]  /*1a0890*/  IMAD.MOV.U32 R14, RZ, RZ, R12 ;  /* 0x000000ffff0e7224 */ /* 0x001fe400078e000c */
[----:B------:R-:W-:Y:S02]  /*1a08a0*/  IMAD.MOV.U32 R15, RZ, RZ, R13 ;  /* 0x000000ffff0f7224 */ /* 0x000fe400078e000d */
[----:B------:R-:W-:Y:S02]  /*1a08b0*/  IMAD.MOV.U32 R12, RZ, RZ, R54 ;  /* 0x000000ffff0c7224 */ /* 0x000fe400078e0036 */
[----:B------:R-:W-:Y:S02]  /*1a08c0*/  IMAD.MOV.U32 R13, RZ, RZ, R55 ;  /* 0x000000ffff0d7224 */ /* 0x000fe400078e0037 */
[----:B------:R-:W-:-:S02]  /*1a08d0*/  IMAD.MOV.U32 R55, RZ, RZ, R48 ;  /* 0x000000ffff377224 */ /* 0x000fc400078e0030 */
[----:B------:R-:W-:Y:S01]  /*1a08e0*/  IMAD.MOV.U32 R54, RZ, RZ, R49 ;  /* 0x000000ffff367224 */ /* 0x000fe200078e0031 */
[----:B------:R-:W-:Y:S01]  /*1a08f0*/  SHF.R.S32.HI R49, RZ, 0x1f, R20 ;  /* 0x0000001fff317819 */ /* 0x000fe20000011414 */
[----:B--2---:R-:W-:Y:S01]  /*1a0900*/  IMAD.X R23, R23, 0x1, R57, P6 ;  /* 0x0000000117177824 */ /* 0x004fe200030e0639 */
[----:B------:R-:W-:-:S05]  /*1a0910*/  IADD3 R48, P6, R20, R58, RZ ;  /* 0x0000003a14307210 */ /* 0x000fca0007fde0ff */
[----:B------:R-:W-:Y:S01]  /*1a0920*/  IMAD.X R49, R49, 0x1, R57, P6 ;  /* 0x0000000131317824 */ /* 0x000fe200030e0639 */
[----:B------:R0:W-:Y:S04]  /*1a0930*/  STL.64 [R1+0x5280], R22 ;  /* 0x0052801601007387 */ /* 0x0001e80000100a00 */
[----:B0-----:R-:W2:Y:S04]  /*1a0940*/  LDL.LU.64 R22, [R1+0x85a0] ;  /* 0x0085a00001167983 */ /* 0x001ea80000300a00 */
[----:B------:R0:W-:Y:S02]  /*1a0950*/  STL.64 [R1+0x5248], R48 ;  /* 0x0052483001007387 */ /* 0x0001e40000100a00 */
[----:B0-----:R-:W-:-:S02]  /*1a0960*/  IMAD.MOV.U32 R48, RZ, RZ, R6 ;  /* 0x000000ffff307224 */ /* 0x001fc400078e0006 */
[----:B------:R-:W-:Y:S02]  /*1a0970*/  IMAD.MOV.U32 R6, RZ, RZ, R53 ;  /* 0x000000ffff067224 */ /* 0x000fe400078e0035 */
[----:B------:R-:W-:Y:S02]  /*1a0980*/  IMAD.MOV.U32 R53, RZ, RZ, R5 ;  /* 0x000000ffff357224 */ /* 0x000fe400078e0005 */
[----:B------:R-:W-:Y:S02]  /*1a0990*/  IMAD.MOV.U32 R5, RZ, RZ, R27 ;  /* 0x000000ffff057224 */ /* 0x000fe400078e001b */
[----:B------:R-:W3:Y:S01]  /*1a09a0*/  LDL.LU R27, [R1+0x448] ;  /* 0x00044800011b7983 */ /* 0x000ee20000300800 */
[----:B------:R-:W-:Y:S02]  /*1a09b0*/  IMAD.MOV.U32 R49, RZ, RZ, R52 ;  /* 0x000000ffff317224 */ /* 0x000fe400078e0034 */
[----:B------:R-:W-:Y:S02]  /*1a09c0*/  IMAD.MOV.U32 R52, RZ, RZ, R51 ;  /* 0x000000ffff347224 */ /* 0x000fe400078e0033 */
[----:B------:R-:W-:Y:S01]  /*1a09d0*/  IMAD.MOV.U32 R51, RZ, RZ, R26 ;  /* 0x000000ffff337224 */ /* 0x000fe200078e001a */
[----:B------:R-:W-:Y:S01]  /*1a09e0*/  IADD3 R26, P6, R21, R58, RZ ;  /* 0x0000003a151a7210 */ /* 0x000fe20007fde0ff */
[----:B------:R2:W-:Y:S02]  /*1a09f0*/  STL.64 [R1+0x84e0], R20 ;  /* 0x0084e01401007387 */ /* 0x0005e40000100a00 */
[----:B--2---:R-:W-:-:S02]  /*1a0a00*/  SHF.R.S32.HI R21, RZ, 0x1f, R22 ;  /* 0x0000001fff157819 */ /* 0x004fc40000011416 */
[----:B---3--:R-:W-:Y:S01]  /*1a0a10*/  IMAD.X R27, R27, 0x1, R57, P6 ;  /* 0x000000011b1b7824 */ /* 0x008fe200030e0639 */
[----:B------:R-:W-:-:S05]  /*1a0a20*/  IADD3 R20, P6, R22, R58, RZ ;  /* 0x0000003a16147210 */ /* 0x000fca0007fde0ff */
[----:B------:R-:W-:Y:S01]  /*1a0a30*/  IMAD.X R21, R21, 0x1, R57, P6 ;  /* 0x0000000115157824 */ /* 0x000fe200030e0639 */
[----:B------:R0:W-:Y:S04]  /*1a0a40*/  STL.64 [R1+0x5208], R26 ;  /* 0x0052081a01007387 */ /* 0x0001e80000100a00 */
[----:B0-----:R-:W2:Y:S04]  /*1a0a50*/  LDL.LU.64 R26, [R1+0x8598] ;  /* 0x00859800011a7983 */ /* 0x001ea80000300a00 */
[----:B------:R0:W-:Y:S04]  /*1a0a60*/  STL.64 [R1+0x51c8], R20 ;  /* 0x0051c81401007387 */ /* 0x0001e80000100a00 */
[----:B0-----:R-:W3:Y:S01]  /*1a0a70*/  LDL.LU R21, [R1+0x440] ;  /* 0x0004400001157983 */ /* 0x001ee20000300800 */
[----:B------:R-:W-:-:S03]  /*1a0a80*/  IADD3 R20, P6, R23, R58, RZ ;  /* 0x0000003a17147210 */ /* 0x000fc60007fde0ff */
[----:B------:R0:W-:Y:S02]  /*1a0a90*/  STL [R1+0x84d0], R23 ;  /* 0x0084d01701007387 */ /* 0x0001e40000100800 */
[----:B0-----:R-:W-:Y:S01]  /*1a0aa0*/  SHF.R.S32.HI R23, RZ, 0x1f, R25 ;  /* 0x0000001fff177819 */ /* 0x001fe20000011419 */
[----:B---3--:R-:W-:-:S05]  /*1a0ab0*/  IMAD.X R21, R21, 0x1, R57, P6 ;  /* 0x0000000115157824 */ /* 0x008fca00030e0639 */
[----:B------:R0:W-:Y:S02]  /*1a0ac0*/  STL.64 [R1+0x5190], R20 ;  /* 0x0051901401007387 */ /* 0x0001e40000100a00 */
[----:B0-----:R-:W-:Y:S02]  /*1a0ad0*/  IADD3 R20, P6, R24, R58, RZ ;  /* 0x0000003a18147210 */ /* 0x001fe40007fde0ff */
[----:B------:R-:W-:-:S05]  /*1a0ae0*/  SHF.R.S32.HI R21, RZ, 0x1f, R24 ;  /* 0x0000001fff157819 */ /* 0x000fca0000011418 */
[----:B------:R-:W-:-:S05]  /*1a0af0*/  IMAD.X R21, R21, 0x1, R57, P6 ;  /* 0x0000000115157824 */ /* 0x000fca00030e0639 */
[----:B------:R0:W-:Y:S02]  /*1a0b00*/  STL.64 [R1+0x5160], R20 ;  /* 0x0051601401007387 */ /* 0x0001e40000100a00 */
[----:B0-----:R-:W-:Y:S02]  /*1a0b10*/  IADD3 R20, P6, R25, R58, RZ ;  /* 0x0000003a19147210 */ /* 0x001fe40007fde0ff */
[----:B------:R0:W-:Y:S03]  /*1a0b20*/  STL.64 [R1+0x84c8], R24 ;  /* 0x0084c81801007387 */ /* 0x0001e60000100a00 */
[----:B------:R-:W-:Y:S02]  /*1a0b30*/  IMAD.X R21, R23, 0x1, R57, P6 ;  /* 0x0000000117157824 */ /* 0x000fe400030e0639 */
[----:B------:R-:W-:-:S03]  /*1a0b40*/  IMAD.MOV.U32 R23, RZ, RZ, R14 ;  /* 0x000000ffff177224 */ /* 0x000fc600078e000e */
[----:B------:R1:W-:Y:S01]  /*1a0b50*/  STL.64 [R1+0x5120], R20 ;  /* 0x0051201401007387 */ /* 0x0003e20000100a00 */
[----:B------:R-:W-:Y:S02]  /*1a0b60*/  IMAD.MOV.U32 R14, RZ, RZ, R12 ;  /* 0x000000ffff0e7224 */ /* 0x000fe400078e000c */
[----:B------:R-:W-:Y:S01]  /*1a0b70*/  IMAD.MOV.U32 R12, RZ, RZ, R8 ;  /* 0x000000ffff0c7224 */ /* 0x000fe200078e0008 */
[----:B--2---:R-:W-:Y:S01]  /*1a0b80*/  SHF.R.S32.HI R8, RZ, 0x1f, R26 ;  /* 0x0000001fff087819 */ /* 0x004fe2000001141a */
[----:B0-----:R-:W-:Y:S02]  /*1a0b90*/  IMAD.MOV.U32 R25, RZ, RZ, R54 ;  /* 0x000000ffff197224 */ /* 0x001fe400078e0036 */
[----:B-1----:R-:W-:Y:S02]  /*1a0ba0*/  IMAD.MOV.U32 R20, RZ, RZ, R15 ;  /* 0x000000ffff147224 */ /* 0x002fe400078e000f */
[----:B------:R-:W-:Y:S02]  /*1a0bb0*/  IMAD.MOV.U32 R15, RZ, RZ, R13 ;  /* 0x000000ffff0f7224 */ /* 0x000fe400078e000d */
[----:B------:R-:W-:Y:S01]  /*1a0bc0*/  IMAD.MOV.U32 R13, RZ, RZ, R48 ;  /* 0x000000ffff0d7224 */ /* 0x000fe200078e0030 */
[----:B------:R-:W-:Y:S01]  /*1a0bd0*/  IADD3 R48, P6, R26, R58, RZ ;  /* 0x0000003a1a307210 */ /* 0x000fe20007fde0ff */
[----:B------:R-:W-:-:S02]  /*1a0be0*/  IMAD.MOV.U32 R54, RZ, RZ, R49 ;  /* 0x000000ffff367224 */ /* 0x000fc400078e0031 */
[----:B------:R-:W-:Y:S02]  /*1a0bf0*/  IMAD.MOV.U32 R21, RZ, RZ, R53 ;  /* 0x000000ffff157224 */ /* 0x000fe400078e0035 */
[----:B------:R-:W-:Y:S01]  /*1a0c00*/  IMAD.X R49, R8, 0x1, R57, P6 ;  /* 0x0000000108317824 */ /* 0x000fe200030e0639 */
[----:B------:R-:W-:Y:S01]  /*1a0c10*/  SHF.R.S32.HI R53, RZ, 0x1f, R27 ;  /* 0x0000001fff357819 */ /* 0x000fe2000001141b */
[----:B------:R-:W-:Y:S01]  /*1a0c20*/  IMAD.MOV.U32 R8, RZ, RZ, R32 ;  /* 0x000000ffff087224 */ /* 0x000fe200078e0020 */
[----:B------:R-:W-:Y:S02]  /*1a0c30*/  IADD3 R32, P6, R27, R58, RZ ;  /* 0x0000003a1b207210 */ /* 0x000fe40007fde0ff */
[----:B------:R0:W-:Y:S04]  /*1a0c40*/  STL.64 [R1+0x50e0], R48 ;  /* 0x0050e03001007387 */ /* 0x0001e80000100a00 */
[----:B------:R-:W-:Y:S01]  /*1a0c50*/  STL [R1+0x84b8], R27 ;  /* 0x0084b81b01007387 */ /* 0x000fe20000100800 */
[----:B0-----:R-:W-:-:S02]  /*1a0c60*/  IMAD.MOV.U32 R49, RZ, RZ, R11 ;  /* 0x000000ffff317224 */ /* 0x001fc400078e000b */
[----:B------:R-:W-:Y:S02]  /*1a0c70*/  IMAD.MOV.U32 R11, RZ, RZ, R33 ;  /* 0x000000ffff0b7224 */ /* 0x000fe400078e0021 */
[----:B------:R-:W-:Y:S02]  /*1a0c80*/  IMAD.X R33, R53, 0x1, R57, P6 ;  /* 0x0000000135217824 */ /* 0x000fe400030e0639 */
[----:B------:R-:W-:Y:S02]  /*1a0c90*/  IMAD.MOV.U32 R48, RZ, RZ, R51 ;  /* 0x000000ffff307224 */ /* 0x000fe400078e0033 */
[----:B------:R-:W-:Y:S01]  /*1a0ca0*/  IMAD.MOV.U32 R51, RZ, RZ, R5 ;  /* 0x000000ffff337224 */ /* 0x000fe200078e0005 */
[----:B------:R0:W-:Y:S01]  /*1a0cb0*/  STL.64 [R1+0x50a0], R32 ;  /* 0x0050a02001007387 */ /* 0x0001e20000100a00 */
[----:B------:R-:W-:Y:S01]  /*1a0cc0*/  SHF.R.S32.HI R5, RZ, 0x1f, R28 ;  /* 0x0000001fff057819 */ /* 0x000fe2000001141c */
[----:B------:R-:W-:Y:S01]  /*1a0cd0*/  IMAD.MOV.U32 R53, RZ, RZ, R30 ;  /* 0x000000ffff357224 */ /* 0x000fe200078e001e */
[----:B------:R-:W-:-:S02]  /*1a0ce0*/  SHF.R.S32.HI R24, RZ, 0x1f, R29 ;  /* 0x0000001fff187819 */ /* 0x000fc4000001141d */
[----:B0-----:R-:W-:-:S05]  /*1a0cf0*/  IADD3 R32, P6, R28, R58, RZ ;  /* 0x0000003a1c207210 */ /* 0x001fca0007fde0ff */
[----:B------:R-:W-:Y:S01]  /*1a0d00*/  IMAD.X R33, R5, 0x1, R57, P6 ;  /* 0x0000000105217824 */ /* 0x000fe200030e0639 */
[----:B------:R-:W-:Y:S01]  /*1a0d10*/  IADD3 R30, P6, R29, R58, RZ ;  /* 0x0000003a1d1e7210 */ /* 0x000fe20007fde0ff */
[----:B------:R-:W-:-:S04]  /*1a0d20*/  IMAD.MOV.U32 R5, RZ, RZ, R31 ;  /* 0x000000ffff057224 */ /* 0x000fc800078e001f */
[----:B------:R-:W-:Y:S01]  /*1a0d30*/  IMAD.X R31, R24, 0x1, R57, P6 ;  /* 0x00000001181f7824 */ /* 0x000fe200030e0639 */
[----:B------:R0:W-:Y:S04]  /*1a0d40*/  STL.64 [R1+0x5068], R32 ;  /* 0x0050682001007387 */ /* 0x0001e80000100a00 */
[----:B0-----:R-:W2:Y:S04]  /*1a0d50*/  LDL.LU.64 R32, [R1+0x8590] ;  /* 0x0085900001207983 */ /* 0x001ea80000300a00 */
[----:B------:R-:W-:Y:S04]  /*1a0d60*/  STL.64 [R1+0x84c0], R28 ;  /* 0x0084c01c01007387 */ /* 0x000fe80000100a00 */
[----:B------:R0:W-:Y:S04]  /*1a0d70*/  STL.64 [R1+0x5030], R30 ;  /* 0x0050301e01007387 */ /* 0x0001e80000100a00 */
[----:B0-----:R-:W3:Y:S02]  /*1a0d80*/  LDL.LU.64 R30, [R1+0x8588] ;  /* 0x00858800011e7983 */ /* 0x001ee40000300a00 */
[----:B---3--:R-:W-:-:S02]  /*1a0d90*/  SHF.R.S32.HI R24, RZ, 0x1f, R30 ;  /* 0x0000001fff187819 */ /* 0x008fc4000001141e */
[----:B------:R-:W-:Y:S01]  /*1a0da0*/  IADD3 R28, P6, R30, R58, RZ ;  /* 0x0000003a1e1c7210 */ /* 0x000fe20007fde0ff */
[----:B------:R-:W-:Y:S04]  /*1a0db0*/  STL [R1+0x84ac], R30 ;  /* 0x0084ac1e01007387 */ /* 0x000fe80000100800 */
[----:B------:R-:W-:Y:S01]  /*1a0dc0*/  IMAD.X R29, R24, 0x1, R57, P6 ;  /* 0x00000001181d7824 */ /* 0x000fe200030e0639 */
[----:B------:R-:W-:-:S04]  /*1a0dd0*/  SHF.R.S32.HI R27, RZ, 0x1f, R31 ;  /* 0x0000001fff1b7819 */ /* 0x000fc8000001141f */
[----:B------:R0:W-:Y:S01]  /*1a0de0*/  STL.64 [R1+0x4ff8], R28 ;  /* 0x004ff81c01007387 */ /* 0x0001e20000100a00 */
[----:B--2---:R-:W-:Y:S02]  /*1a0df0*/  SHF.R.S32.HI R24, RZ, 0x1f, R32 ;  /* 0x0000001fff187819 */ /* 0x004fe40000011420 */
        /* <DEDUP_REMOVED lines=13> */
[----:B0-----:R-:W-:Y:S02]  /*1a0ed0*/  IADD3 R28, P6, R34, R58, RZ ;  /* 0x0000003a221c7210 */ /* 0x001fe40007fde0ff */
[----:B------:R-:W-:Y:S03]  /*1a0ee0*/  STL [R1+0x849c], R34 ;  /* 0x00849c2201007387 */ /* 0x000fe60000100800 */
[----:B------:R-:W-:Y:S01]  /*1a0ef0*/  IMAD.X R29, R24, 0x1, R57, P6 ;  /* 0x00000001181d7824 */ /* 0x000fe200030e0639 */
[----:B------:R-:W-:-:S04]  /*1a0f00*/  SHF.R.S32.HI R24, RZ, 0x1f, R35 ;  /* 0x0000001fff187819 */ /* 0x000fc80000011423 */
[----:B------:R0:W-:Y:S01]  /*1a0f10*/  STL.64 [R1+0x4f10], R28 ;  /* 0x004f101c01007387 */ /* 0x0001e20000100a00 */
[----:B------:R-:W-:Y:S02]  /*1a0f20*/  SHF.R.S32.HI R27, RZ, 0x1f, R36 ;  /* 0x0000001fff1b7819 */ /* 0x000fe40000011424 */
[----:B0-----:R-:W-:Y:S01]  /*1a0f30*/  IADD3 R28, P6, R35, R58, RZ ;  /* 0x0000003a231c7210 */ /* 0x001fe20007fde0ff */
[----:B------:R-:W-:Y:S04]  /*1a0f40*/  STL [R1+0x8498], R35 ;  /* 0x0084982301007387 */ /* 0x000fe80000100800 */
        /* <DEDUP_REMOVED lines=48> */
[----:B------:R-:W-:-:S05]  /*1a1250*/  IMAD.X R29, R24, 0x1, R57, P6 ;  /* 0x00000001181d7824 */ /* 0x000fca00030e0639 */
[----:B------:R0:W-:Y:S04]  /*1a1260*/  STL.64 [R1+0x4c28], R28 ;  /* 0x004c281c01007387 */ /* 0x0001e80000100a00 */
[----:B------:R-:W2:Y:S01]  /*1a1270*/  LDL R30, [R1+0x3d4] ;  /* 0x0003d400011e7983 */ /* 0x000ea20000100800 */
[----:B------:R-:W-:Y:S02]  /*1a1280*/  SHF.R.S32.HI R24, RZ, 0x1f, R59 ;  /* 0x0000001fff187819 */ /* 0x000fe4000001143b */
[----:B------:R-:W-:Y:S01]  /*1a1290*/  IADD3 R32, P6, R59, R58, RZ ;  /* 0x0000003a3b207210 */ /* 0x000fe20007fde0ff */
[----:B------:R-:W3:Y:S04]  /*1a12a0*/  LDL R27, [R1+0x4] ;  /* 0x00000400011b7983 */ /* 0x000ee80000100800 */
[----:B0-----:R-:W4:Y:S01]  /*1a12b0*/  LDL R29, [R1] ;  /* 0x00000000011d7983 */ /* 0x001f220000100800 */
[----:B------:R-:W-:-:S03]  /*1a12c0*/  IMAD.X R33, R24, 0x1, R57, P6 ;  /* 0x0000000118217824 */ /* 0x000fc600030e0639 */
[----:B------:R-:W3:Y:S01]  /*1a12d0*/  LDL R24, [R1+0x3d0] ;  /* 0x0003d00001187983 */ /* 0x000ee20000100800 */
[----:B------:R-:W-:-:S03]  /*1a12e0*/  SHF.R.S32.HI R28, RZ, 0x1f, R60 ;  /* 0x0000001fff1c7819 */ /* 0x000fc6000001143c */
[----:B------:R0:W-:Y:S02]  /*1a12f0*/  STL.64 [R1+0x4be8], R32 ;  /* 0x004be82001007387 */ /* 0x0001e40000100a00 */
[----:B0-----:R-:W-:-:S05]  /*1a1300*/  IADD3 R32, P6, R60, R58, RZ ;  /* 0x0000003a3c207210 */ /* 0x001fca0007fde0ff */
[----:B------:R-:W-:Y:S01]  /*1a1310*/  IMAD.X R33, R28, 0x1, R57, P6 ;  /* 0x000000011c217824 */ /* 0x000fe200030e0639 */
[----:B------:R-:W-:-:S04]  /*1a1320*/  SHF.R.S32.HI R28, RZ, 0x1f, R61 ;  /* 0x0000001fff1c7819 */ /* 0x000fc8000001143d */
[----:B------:R0:W-:Y:S02]  /*1a1330*/  STL.64 [R1+0x4bb0], R32 ;  /* 0x004bb02001007387 */ /* 0x0001e40000100a00 */
[----:B0-----:R-:W-:-:S05]  /*1a1340*/  IADD3 R32, P6, R61, R58, RZ ;  /* 0x0000003a3d207210 */ /* 0x001fca0007fde0ff */
[----:B------:R-:W-:Y:S01]  /*1a1350*/  IMAD.X R33, R28, 0x1, R57, P6 ;  /* 0x000000011c217824 */ /* 0x000fe200030e0639 */
[----:B------:R-:W-:Y:S01]  /*1a1360*/  STL.64 [R1+0x8550], R60 ;  /* 0x0085503c01007387 */ /* 0x000fe20000100a00 */
[----:B------:R-:W-:-:S03]  /*1a1370*/  IMAD.MOV.U32 R31, RZ, RZ, R21 ;  /* 0x000000ffff1f7224 */ /* 0x000fc600078e0015 */
[----:B------:R-:W-:Y:S01]  /*1a1380*/  STL.64 [R1+0x4b78], R32 ;  /* 0x004b782001007387 */ /* 0x000fe20000100a00 */
[----:B----4-:R-:W-:-:S05]  /*1a1390*/  IADD3 R28, P6, R29, R58, RZ ;  /* 0x0000003a1d1c7210 */ /* 0x010fca0007fde0ff */
[----:B--2---:R-:W-:-:S05]  /*1a13a0*/  IMAD.X R29, R30, 0x1, R57, P6 ;  /* 0x000000011e1d7824 */ /* 0x004fca00030e0639 */
[----:B------:R3:W-:Y:S04]  /*1a13b0*/  STL.64 [R1+0x4b40], R28 ;  /* 0x004b401c01007387 */ /* 0x0007e80000100a00 */
[----:B------:R-:W2:Y:S04]  /*1a13c0*/  LDL R21, [R1+0x8] ;  /* 0x0000080001157983 */ /* 0x000ea80000100800 */
[----:B------:R-:W4:Y:S01]  /*1a13d0*/  LDL R35, [R1+0x3cc] ;  /* 0x0003cc0001237983 */ /* 0x000f220000100800 */
[----:B---3--:R-:W-:-:S03]  /*1a13e0*/  IADD3 R28, P6, R27, R58, RZ ;  /* 0x0000003a1b1c7210 */ /* 0x008fc60007fde0ff */
[----:B------:R-:W3:Y:S02]  /*1a13f0*/  LDL R34, [R1+0xc] ;  /* 0x00000c0001227983 */ /* 0x000ee40000100800 */
[----:B------:R-:W-:Y:S02]  /*1a1400*/  IMAD.X R29, R24, 0x1, R57, P6 ;  /* 0x00000001181d7824 */ /* 0x000fe400030e0639 */
[----:B------:R-:W3:Y:S04]  /*1a1410*/  LDL R32, [R1+0x3c8] ;  /* 0x0003c80001207983 */ /* 0x000ee80000100800 */
[----:B------:R0:W-:Y:S04]  /*1a1420*/  STL.64 [R1+0x4b00], R28 ;  /* 0x004b001c01007387 */ /* 0x0001e80000100a00 */
[----:B------:R-:W3:Y:S04]  /*1a1430*/  LDL R33, [R1+0x10] ;  /* 0x0000100001217983 */ /* 0x000ee80000100800 */
[----:B------:R-:W3:Y:S01]  /*1a1440*/  LDL R24, [R1+0x3c4] ;  /* 0x0003c40001187983 */ /* 0x000ee20000100800 */
[----:B0-----:R-:W-:-:S03]  /*1a1450*/  IMAD.MOV.U32 R28, RZ, RZ, R25 ;  /* 0x000000ffff1c7224 */ /* 0x001fc600078e0019 */
[----:B------:R-:W3:Y:S01]  /*1a1460*/  LDL R25, [R1+0x14] ;  /* 0x0000140001197983 */ /* 0x000ee20000100800 */
[----:B------:R-:W-:-:S03]  /*1a1470*/  IMAD.MOV.U32 R30, RZ, RZ, R23 ;  /* 0x000000ffff1e7224 */ /* 0x000fc600078e0017 */
[----:B------:R-:W3:Y:S01]  /*1a1480*/  LDL R23, [R1+0x3c0] ;  /* 0x0003c00001177983 */ /* 0x000ee20000100800 */
[----:B------:R-:W-:Y:S02]  /*1a1490*/  IMAD.MOV.U32 R27, RZ, RZ, R55 ;  /* 0x000000ffff1b7224 */ /* 0x000fe400078e0037 */
[----:B------:R-:W-:Y:S02]  /*1a14a0*/  IMAD.MOV.U32 R55, RZ, RZ, R48 ;  /* 0x000000ffff377224 */ /* 0x000fe400078e0030 */
[----:B------:R-:W-:Y:S02]  /*1a14b0*/  IMAD.MOV.U32 R29, RZ, RZ, R20 ;  /* 0x000000ffff1d7224 */ /* 0x000fe400078e0014 */
[----:B------:R-:W-:Y:S01]  /*1a14c0*/  IMAD.MOV.U32 R48, RZ, RZ, R49 ;  /* 0x000000ffff307224 */ /* 0x000fe200078e0031 */
[----:B------:R-:W3:Y:S01]  /*1a14d0*/  LDL R20, [R1+0x18] ;  /* 0x0000180001147983 */ /* 0x000ee20000100800 */
[----:B------:R-:W-:Y:S02]  /*1a14e0*/  IMAD.MOV.U32 R49, RZ, RZ, R8 ;  /* 0x000000ffff317224 */ /* 0x000fe400078e0008 */
[----:B------:R-:W-:-:S02]  /*1a14f0*/  IMAD.MOV.U32 R8, RZ, RZ, R6 ;  /* 0x000000ffff087224 */ /* 0x000fc400078e0006 */
[----:B------:R-:W-:Y:S02]  /*1a1500*/  IMAD.MOV.U32 R6, RZ, RZ, R52 ;  /* 0x000000ffff067224 */ /* 0x000fe400078e0034 */
[----:B------:R-:W-:Y:S02]  /*1a1510*/  IMAD.MOV.U32 R52, RZ, RZ, R53 ;  /* 0x000000ffff347224 */ /* 0x000fe400078e0035 */
[----:B------:R-:W-:Y:S02]  /*1a1520*/  IMAD.MOV.U32 R53, RZ, RZ, R5 ;  /* 0x000000ffff357224 */ /* 0x000fe400078e0005 */
[----:B------:R-:W3:Y:S01]  /*1a1530*/  LDL R5, [R1+0x3bc] ;  /* 0x0003bc0001057983 */ /* 0x000ee20000100800 */
[----:B--2---:R-:W-:-:S03]  /*1a1540*/  IADD3 R36, P6, R21, R58, RZ ;  /* 0x0000003a15247210 */ /* 0x004fc60007fde0ff */
[----:B------:R-:W2:Y:S02]  /*1a1550*/  LDL R21, [R1+0x1c] ;  /* 0x00001c0001157983 */ /* 0x000ea40000100800 */
[----:B----4-:R-:W-:Y:S01]  /*1a1560*/  IMAD.X R37, R35, 0x1, R57, P6 ;  /* 0x0000000123257824 */ /* 0x010fe200030e0639 */
[----:B---3--:R-:W-:-:S04]  /*1a1570*/  IADD3 R34, P6, R34, R58, RZ ;  /* 0x0000003a22227210 */ /* 0x008fc80007fde0ff */
[----:B------:R-:W-:Y:S01]  /*1a1580*/  STL.64 [R1+0x4ac0], R36 ;  /* 0x004ac02401007387 */ /* 0x000fe20000100a00 */
[----:B------:R-:W-:-:S05]  /*1a1590*/  IMAD.X R35, R32, 0x1, R57, P6 ;  /* 0x0000000120237824 */ /* 0x000fca00030e0639 */
[----:B------:R0:W-:Y:S02]  /*1a15a0*/  STL.64 [R1+0x4a88], R34 ;  /* 0x004a882201007387 */ /* 0x0001e40000100a00 */
[----:B0-----:R-:W-:-:S05]  /*1a15b0*/  IADD3 R34, P6, R33, R58, RZ ;  /* 0x0000003a21227210 */ /* 0x001fca0007fde0ff */
[----:B------:R-:W-:Y:S01]  /*1a15c0*/  IMAD.X R35, R24, 0x1, R57, P6 ;  /* 0x0000000118237824 */ /* 0x000fe200030e0639 */
[----:B------:R-:W-:-:S05]  /*1a15d0*/  IADD3 R24, P6, R25, R58, RZ ;  /* 0x0000003a19187210 */ /* 0x000fca0007fde0ff */
[----:B------:R-:W-:Y:S01]  /*1a15e0*/  IMAD.X R25, R23, 0x1, R57, P6 ;  /* 0x0000000117197824 */ /* 0x000fe200030e0639 */
[----:B------:R0:W-:Y:S04]  /*1a15f0*/  STL.64 [R1+0x4a50], R34 ;  /* 0x004a502201007387 */ /* 0x0001e80000100a00 */
[----:B------:R1:W-:Y:S04]  /*1a1600*/  STL.64 [R1+0x4a18], R24 ;  /* 0x004a181801007387 */ /* 0x0003e80000100a00 */
[----:B0-----:R-:W3:Y:S01]  /*1a1610*/  LDL R34, [R1+0x20] ;  /* 0x0000200001227983 */ /* 0x001ee20000100800 */
[----:B-1----:R-:W-:-:S05]  /*1a1620*/  IADD3 R24, P6, R20, R58, RZ ;  /* 0x0000003a14187210 */ /* 0x002fca0007fde0ff */
[----:B------:R-:W-:Y:S02]  /*1a1630*/  IMAD.X R25, R5, 0x1, R57, P6 ;  /* 0x0000000105197824 */ /* 0x000fe400030e0639 */
[----:B------:R-:W4:Y:S04]  /*1a1640*/  LDL R5, [R1+0x3b8] ;  /* 0x0003b80001057983 */ /* 0x000f280000100800 */
[----:B------:R0:W-:Y:S04]  /*1a1650*/  STL.64 [R1+0x49d8], R24 ;  /* 0x0049d81801007387 */ /* 0x0001e80000100a00 */
[----:B------:R-:W3:Y:S04]  /*1a1660*/  LDL R39, [R1+0x3b4] ;  /* 0x0003b40001277983 */ /* 0x000ee80000100800 */
[----:B------:R-:W3:Y:S04]  /*1a1670*/  LDL R36, [R1+0x3b0] ;  /* 0x0003b00001247983 */ /* 0x000ee80000100800 */
[----:B0-----:R-:W3:Y:S04]  /*1a1680*/  LDL R25, [R1+0x24] ;  /* 0x0000240001197983 */ /* 0x001ee80000100800 */
[----:B------:R-:W3:Y:S04]  /*1a1690*/  LDL R32, [R1+0x28] ;  /* 0x0000280001207983 */ /* 0x000ee80000100800 */
[----:B------:R-:W3:Y:S04]  /*1a16a0*/  LDL R24, [R1+0x3ac] ;  /* 0x0003ac0001187983 */ /* 0x000ee80000100800 */
[----:B------:R-:W3:Y:S01]  /*1a16b0*/  LDL R20, [R1+0x2c] ;  /* 0x00002c0001147983 */ /* 0x000ee20000100800 */
[----:B------:R-:W-:-:S02]  /*1a16c0*/  IMAD.MOV.U32 R38, RZ, RZ, R30 ;  /* 0x000000ffff267224 */ /* 0x000fc400078e001e */
[----:B------:R-:W-:Y:S02]  /*1a16d0*/  IMAD.MOV.U32 R30, RZ, RZ, R13 ;  /* 0x000000ffff1e7224 */ /* 0x000fe400078e000d */
[----:B------:R-:W3:Y:S01]  /*1a16e0*/  LDL R13, [R1+0x30] ;  /* 0x00003000010d7983 */ /* 0x000ee20000100800 */
[----:B------:R-:W-:Y:S02]  /*1a16f0*/  IMAD.MOV.U32 R37, RZ, RZ, R27 ;  /* 0x000000ffff257224 */ /* 0x000fe400078e001b */
[----:B------:R-:W-:Y:S02]  /*1a1700*/  IMAD.MOV.U32 R27, RZ, RZ, R15 ;  /* 0x000000ffff1b7224 */ /* 0x000fe400078e000f */
[----:B------:R-:W3:Y:S01]  /*1a1710*/  LDL R15, [R1+0x3a4] ;  /* 0x0003a400010f7983 */ /* 0x000ee20000100800 */
[----:B--2---:R-:W-:Y:S01]  /*1a1720*/  IADD3 R42, P6, R21, R58, RZ ;  /* 0x0000003a152a7210 */ /* 0x004fe20007fde0ff */
[----:B------:R-:W-:Y:S02]  /*1a1730*/  IMAD.MOV.U32 R21, RZ, RZ, R12 ;  /* 0x000000ffff157224 */ /* 0x000fe400078e000c */
[----:B------:R-:W2:Y:S01]  /*1a1740*/  LDL R12, [R1+0x3a8] ;  /* 0x0003a800010c7983 */ /* 0x000ea20000100800 */
[----:B------:R-:W-:-:S02]  /*1a1750*/  IMAD.MOV.U32 R33, RZ, RZ, R29 ;  /* 0x000000ffff217224 */ /* 0x000fc400078e001d */
[----:B------:R-:W-:Y:S02]  /*1a1760*/  IMAD.MOV.U32 R29, RZ, RZ, R54 ;  /* 0x000000ffff1d7224 */ /* 0x000fe400078e0036 */
[----:B------:R-:W-:Y:S02]  /*1a1770*/  IMAD.MOV.U32 R54, RZ, RZ, R48 ;  /* 0x000000ffff367224 */ /* 0x000fe400078e0030 */
[----:B------:R-:W2:Y:S01]  /*1a1780*/  LDL R48, [R1+0x34] ;  /* 0x0000340001307983 */ /* 0x000ea20000100800 */
[----:B------:R-:W-:Y:S02]  /*1a1790*/  IMAD.MOV.U32 R23, RZ, RZ, R14 ;  /* 0x000000ffff177224 */ /* 0x000fe400078e000e */
[----:B------:R-:W-:Y:S02]  /*1a17a0*/  IMAD.MOV.U32 R14, RZ, RZ, R55 ;  /* 0x000000ffff0e7224 */ /* 0x000fe400078e0037 */
[----:B------:R-:W-:Y:S02]  /*1a17b0*/  IMAD.MOV.U32 R55, RZ, RZ, R49 ;  /* 0x000000ffff377224 */ /* 0x000fe400078e0031 */
[----:B------:R-:W2:Y:S01]  /*1a17c0*/  LDL R49, [R1+0x3a0] ;  /* 0x0003a00001317983 */ /* 0x000ea20000100800 */
[----:B------:R-:W-:-:S03]  /*1a17d0*/  IMAD.MOV.U32 R40, RZ, RZ, R8 ;  /* 0x000000ffff287224 */ /* 0x000fc600078e0008 */
[----:B------:R-:W2:Y:S01]  /*1a17e0*/  LDL.LU R8, [R1+0x394] ;  /* 0x0003940001087983 */ /* 0x000ea20000300800 */
[----:B----4-:R-:W-:-:S03]  /*1a17f0*/  IMAD.X R43, R5, 0x1, R57, P6 ;  /* 0x00000001052b7824 */ /* 0x010fc600030e0639 */
[----:B------:R-:W4:Y:S01]  /*1a1800*/  LDL R5, [R1+0x39c] ;  /* 0x00039c0001057983 */ /* 0x000f220000100800 */
[----:B---3--:R-:W-:-:S05]  /*1a1810*/  IADD3 R34, P6, R34, R58, RZ ;  /* 0x0000003a22227210 */ /* 0x008fca0007fde0ff */
[--C-:B------:R-:W-:Y:S01]  /*1a1820*/  IMAD.X R35, R39, 0x1, R57.reuse, P6 ;  /* 0x0000000127237824 */ /* 0x100fe200030e0639 */
[----:B------:R-:W-:Y:S04]  /*1a1830*/  STL.64 [R1+0x4998], R42 ;  /* 0x0049982a01007387 */ /* 0x000fe80000100a00 */
[----:B------:R0:W-:Y:S02]  /*1a1840*/  STL.64 [R1+0x4960], R34 ;  /* 0x0049602201007387 */ /* 0x0001e40000100a00 */
[----:B0-----:R-:W-:Y:S01]  /*1a1850*/  IADD3 R34, P6, R25, R58, RZ ;  /* 0x0000003a19227210 */ /* 0x001fe20007fde0ff */
[----:B------:R-:W-:Y:S02]  /*1a1860*/  IMAD.MOV.U32 R25, RZ, RZ, R16 ;  /* 0x000000ffff197224 */ /* 0x000fe400078e0010 */
[----:B------:R-:W3:Y:S02]  /*1a1870*/  LDL.LU R16, [R1+0x48] ;  /* 0x0000480001107983 */ /* 0x000ee40000300800 */
[----:B------:R-:W-:-:S05]  /*1a1880*/  IMAD.X R35, R36, 0x1, R57, P6 ;  /* 0x0000000124237824 */ /* 0x000fca00030e0639 */
[----:B------:R0:W-:Y:S02]  /*1a1890*/  STL.64 [R1+0x4928], R34 ;  /* 0x0049282201007387 */ /* 0x0001e40000100a00 */
[----:B0-----:R-:W-:-:S05]  /*1a18a0*/  IADD3 R34, P6, R32, R58, RZ ;  /* 0x0000003a20227210 */ /* 0x001fca0007fde0ff */
[----:B------:R-:W-:-:S05]  /*1a18b0*/  IMAD.X R35, R24, 0x1, R57, P6 ;  /* 0x0000000118237824 */ /* 0x000fca00030e0639 */
[----:B------:R0:W-:Y:S02]  /*1a18c0*/  STL.64 [R1+0x48f0], R34 ;  /* 0x0048f02201007387 */ /* 0x0001e40000100a00 */
[----:B0-----:R-:W-:Y:S01]  /*1a18d0*/  IADD3 R34, P6, R20, R58, RZ ;  /* 0x0000003a14227210 */ /* 0x001fe20007fde0ff */
[----:B------:R-:W-:-:S04]  /*1a18e0*/  IMAD.MOV.U32 R41, RZ, RZ, R11 ;  /* 0x000000ffff297224 */ /* 0x000fc800078e000b */
[----:B--2---:R-:W-:Y:S01]  /*1a18f0*/  IMAD.X R35, R12, 0x1, R57, P6 ;  /* 0x000000010c237824 */ /* 0x004fe200030e0639 */
[----:B------:R-:W-:-:S05]  /*1a1900*/  IADD3 R12, P6, R13, R58, RZ ;  /* 0x0000003a0d0c7210 */ /* 0x000fca0007fde0ff */
[----:B------:R-:W-:Y:S01]  /*1a1910*/  IMAD.X R13, R15, 0x1, R57, P6 ;  /* 0x000000010f0d7824 */ /* 0x000fe200030e0639 */
[----:B------:R-:W-:Y:S04]  /*1a1920*/  STL.64 [R1+0x48b0], R34 ;  /* 0x0048b02201007387 */ /* 0x000fe80000100a00 */
[----:B------:R0:W-:Y:S04]  /*1a1930*/  STL.64 [R1+0x4870], R12 ;  /* 0x0048700c01007387 */ /* 0x0001e80000100a00 */
[----:B------:R-:W2:Y:S01]  /*1a1940*/  LDL R11, [R1+0x5c] ;  /* 0x00005c00010b7983 */ /* 0x000ea20000100800 */
[----:B0-----:R-:W-:Y:S01]  /*1a1950*/  IADD3 R12, P6, R48, R58, RZ ;  /* 0x0000003a300c7210 */ /* 0x001fe20007fde0ff */
[----:B------:R-:W-:-:S02]  /*1a1960*/  IMAD.MOV.U32 R24, RZ, RZ, R6 ;  /* 0x000000ffff187224 */ /* 0x000fc400078e0006 */
[----:B------:R-:W2:Y:S02]  /*1a1970*/  LDL.LU R6, [R1+0x370] ;  /* 0x0003700001067983 */ /* 0x000ea40000300800 */
[----:B------:R-:W-:-:S05]  /*1a1980*/  IMAD.X R13, R49, 0x1, R57, P6 ;  /* 0x00000001310d7824 */ /* 0x000fca00030e0639 */
[----:B------:R0:W-:Y:S02]  /*1a1990*/  STL.64 [R1+0x4838], R12 ;  /* 0x0048380c01007387 */ /* 0x0001e40000100a00 */
[----:B0-----:R-:W-:-:S05]  /*1a19a0*/  IADD3 R12, P6, R38, R58, RZ ;  /* 0x0000003a260c7210 */ /* 0x001fca0007fde0ff */
[----:B----4-:R-:W-:-:S05]  /*1a19b0*/  IMAD.X R13, R5, 0x1, R57, P6 ;  /* 0x00000001050d7824 */ /* 0x010fca00030e0639 */
        /* <DEDUP_REMOVED lines=8> */
[----:B0-----:R-:W-:-:S05]  /*1a1a40*/  IADD3 R12, P6, R23, R58, RZ ;  /* 0x0000003a170c7210 */ /* 0x001fca0007fde0ff */
[--C-:B------:R-:W-:Y:S01]  /*1a1a50*/  IMAD.X R13, R33, 0x1, R57.reuse, P6 ;  /* 0x00000001210d7824 */ /* 0x100fe200030e0639 */
[----:B---3--:R-:W-:Y:S01]  /*1a1a60*/  IADD3 R8, P6, R16, R58, RZ ;  /* 0x0000003a10087210 */ /* 0x008fe20007fde0ff */
[----:B------:R-:W-:Y:S04]  /*1a1a70*/  STL.64 [R1+0x8558], R22 ;  /* 0x0085581601007387 */ /* 0x000fe80000100a00 */
[----:B------:R-:W-:-:S05]  /*1a1a80*/  IMAD.X R9, R19, 0x1, R57, P6 ;  /* 0x0000000113097824 */ /* 0x000fca00030e0639 */
[----:B------:R0:W-:Y:S01]  /*1a1a90*/  STL.64 [R1+0x4710], R8 ;  /* 0x0047100801007387 */ /* 0x0001e20000100a00 */
[----:B------:R-:W-:-:S03]  /*1a1aa0*/  SHF.R.S32.HI R48, RZ, 0x1f, R17 ;  /* 0x0000001fff307819 */ /* 0x000fc60000011411 */
[----:B------:R-:W-:Y:S01]  /*1a1ab0*/  STL.64 [R1+0x4748], R12 ;  /* 0x0047480c01007387 */ /* 0x000fe20000100a00 */
[----:B0-----:R-:W-:-:S03]  /*1a1ac0*/  IADD3 R8, P6, R37, R58, RZ ;  /* 0x0000003a25087210 */ /* 0x001fc60007fde0ff */
[----:B------:R-:W-:Y:S02]  /*1a1ad0*/  STL.64 [R1+0x8580], R18 ;  /* 0x0085801201007387 */ /* 0x000fe40000100a00 */
        /* <DEDUP_REMOVED lines=10> */
[----:B------:R-:W-:-:S03]  /*1a1b80*/  IMAD.MOV.U32 R32, RZ, RZ, R30 ;  /* 0x000000ffff207224 */ /* 0x000fc600078e001e */
[----:B------:R2:W-:Y:S01]  /*1a1b90*/  STL.64 [R1+0x4620], R8 ;  /* 0x0046200801007387 */ /* 0x0005e20000100a00 */
[----:B------:R-:W-:Y:S02]  /*1a1ba0*/  IMAD.MOV.U32 R30, RZ, RZ, R29 ;  /* 0x000000ffff1e7224 */ /* 0x000fe400078e001d */
[----:B------:R-:W-:Y:S02]  /*1a1bb0*/  IMAD.MOV.U32 R29, RZ, RZ, R53 ;  /* 0x000000ffff1d7224 */ /* 0x000fe400078e0035 */
[----:B------:R-:W-:Y:S02]  /*1a1bc0*/  IMAD.MOV.U32 R34, RZ, RZ, R10 ;  /* 0x000000ffff227224 */ /* 0x000fe400078e000a */
[----:B------:R-:W-:Y:S02]  /*1a1bd0*/  IMAD.MOV.U32 R36, RZ, RZ, R14 ;  /* 0x000000ffff247224 */ /* 0x000fe400078e000e */
[----:B------:R-:W-:Y:S01]  /*1a1be0*/  IMAD.MOV.U32 R39, RZ, RZ, R51 ;  /* 0x000000ffff277224 */ /* 0x000fe200078e0033 */
[----:B--2---:R-:W-:-:S05]  /*1a1bf0*/  IADD3 R8, P6, R11, R58, RZ ;  /* 0x0000003a0b087210 */ /* 0x004fca0007fde0ff */
[----:B------:R-:W-:-:S05]  /*1a1c00*/  IMAD.X R9, R32, 0x1, R57, P6 ;  /* 0x0000000120097824 */ /* 0x000fca00030e0639 */
[----:B------:R0:W-:Y:S04]  /*1a1c10*/  STL.64 [R1+0x45e8], R8 ;  /* 0x0045e80801007387 */ /* 0x0001e80000100a00 */
[----:B------:R-:W2:Y:S04]  /*1a1c20*/  LDL R23, [R1+0x35c] ;  /* 0x00035c0001177983 */ /* 0x000ea80000100800 */
[----:B------:R-:W3:Y:S04]  /*1a1c30*/  LDL R53, [R1+0x7c] ;  /* 0x00007c0001357983 */ /* 0x000ee80000100800 */
[----:B0-----:R-:W4:Y:S04]  /*1a1c40*/  LDL R8, [R1+0x360] ;  /* 0x0003600001087983 */ /* 0x001f280000100800 */
[----:B------:R-:W2:Y:S04]  /*1a1c50*/  LDL R9, [R1+0x78] ;  /* 0x0000780001097983 */ /* 0x000ea80000100800 */
[----:B------:R-:W3:Y:S01]  /*1a1c60*/  LDL R60, [R1+0x358] ;  /* 0x00035800013c7983 */ /* 0x000ee20000100800 */
[----:B------:R-:W-:-:S03]  /*1a1c70*/  IADD3 R10, P6, R30, R58, RZ ;  /* 0x0000003a1e0a7210 */ /* 0x000fc60007fde0ff */
[----:B------:R-:W3:Y:S02]  /*1a1c80*/  LDL R61, [R1+0x80] ;  /* 0x00008000013d7983 */ /* 0x000ee40000100800 */
[----:B------:R-:W-:Y:S02]  /*1a1c90*/  IMAD.X R11, R56, 0x1, R57, P6 ;  /* 0x00000001380b7824 */ /* 0x000fe400030e0639 */
[----:B------:R-:W3:Y:S04]  /*1a1ca0*/  LDL R43, [R1+0x354] ;  /* 0x00035400012b7983 */ /* 0x000ee80000100800 */
[----:B------:R0:W-:Y:S04]  /*1a1cb0*/  STL.64 [R1+0x45b0], R10 ;  /* 0x0045b00a01007387 */ /* 0x0001e80000100a00 */
[----:B------:R-:W3:Y:S04]  /*1a1cc0*/  LDL R14, [R1+0x84] ;  /* 0x00008400010e7983 */ /* 0x000ee80000100800 */
[----:B------:R-:W3:Y:S04]  /*1a1cd0*/  LDL R15, [R1+0x350] ;  /* 0x00035000010f7983 */ /* 0x000ee80000100800 */
[----:B------:R-:W3:Y:S04]  /*1a1ce0*/  LDL R12, [R1+0x88] ;  /* 0x00008800010c7983 */ /* 0x000ee80000100800 */
[----:B------:R-:W3:Y:S04]  /*1a1cf0*/  LDL R13, [R1+0x34c] ;  /* 0x00034c00010d7983 */ /* 0x000ee80000100800 */
[----:B------:R-:W3:Y:S01]  /*1a1d00*/  LDL R51, [R1+0x8c] ;  /* 0x00008c0001337983 */ /* 0x000ee20000100800 */
[----:B0-----:R-:W-:Y:S01]  /*1a1d10*/  IADD3 R10, P6, R41, R58, RZ ;  /* 0x0000003a290a7210 */ /* 0x001fe20007fde0ff */
[----:B------:R-:W-:-:S04]  /*1a1d20*/  IMAD.MOV.U32 R20, RZ, RZ, R55 ;  /* 0x000000ffff147224 */ /* 0x000fc800078e0037 */
[----:B------:R-:W-:-:S05]  /*1a1d30*/  IMAD.X R11, R6, 0x1, R57, P6 ;  /* 0x00000001060b7824 */ /* 0x000fca00030e0639 */
[----:B------:R0:W-:Y:S02]  /*1a1d40*/  STL.64 [R1+0x4578], R10 ;  /* 0x0045780a01007387 */ /* 0x0001e40000100a00 */
[----:B0-----:R-:W-:-:S05]  /*1a1d50*/  IADD3 R10, P6, R20, R58, RZ ;  /* 0x0000003a140a7210 */ /* 0x001fca0007fde0ff */
[----:B------:R-:W-:Y:S02]  /*1a1d60*/  IMAD.X R11, R36, 0x1, R57, P6 ;  /* 0x00000001240b7824 */ /* 0x000fe400030e0639 */
[----:B------:R-:W-:-:S03]  /*1a1d70*/  IMAD.MOV.U32 R49, RZ, RZ, R52 ;  /* 0x000000ffff317224 */ /* 0x000fc600078e0034 */
[----:B------:R0:W-:Y:S01]  /*1a1d80*/  STL.64 [R1+0x4538], R10 ;  /* 0x0045380a01007387 */ /* 0x0001e20000100a00 */
[----:B------:R-:W-:-:S03]  /*1a1d90*/  IMAD.MOV.U32 R35, RZ, RZ, R54 ;  /* 0x000000ffff237224 */ /* 0x000fc600078e0036 */
        /* <DEDUP_REMOVED lines=8> */
[----:B0-----:R-:W-:-:S03]  /*1a1e20*/  IADD3 R10, P6, R35, R58, RZ ;  /* 0x0000003a230a7210 */ /* 0x001fc60007fde0ff */
[----:B------:R-:W3:Y:S02]  /*1a1e30*/  LDL R55, [R1+0x33c] ;  /* 0x00033c0001377983 */ /* 0x000ee40000100800 */
[----:B------:R-:W-:Y:S01]  /*1a1e40*/  IMAD.X R11, R39, 0x1, R57, P6 ;  /* 0x00000001270b7824 */ /* 0x000fe200030e0639 */
[----:B------:R-:W-:-:S04]  /*1a1e50*/  IADD3 R18, P6, R29, R58, RZ ;  /* 0x0000003a1d127210 */ /* 0x000fc80007fde0ff */
[----:B------:R0:W-:Y:S04]  /*1a1e60*/  STL.64 [R1+0x44b8], R10 ;  /* 0x0044b80a01007387 */ /* 0x0001e80000100a00 */
[----:B------:R-:W3:Y:S04]  /*1a1e70*/  LDL R52, [R1+0x9c] ;  /* 0x00009c0001347983 */ /* 0x000ee80000100800 */
[----:B0-----:R-:W3:Y:S04]  /*1a1e80*/  LDL R10, [R1+0x338] ;  /* 0x00033800010a7983 */ /* 0x001ee80000100800 */
[----:B------:R-:W3:Y:S01]  /*1a1e90*/  LDL R11, [R1+0xa0] ;  /* 0x0000a000010b7983 */ /* 0x000ee20000100800 */
[----:B----4-:R-:W-:Y:S01]  /*1a1ea0*/  IMAD.X R19, R8, 0x1, R57, P6 ;  /* 0x0000000108137824 */ /* 0x010fe200030e0639 */
[----:B--2---:R-:W-:-:S05]  /*1a1eb0*/  IADD3 R8, P6, R9, R58, RZ ;  /* 0x0000003a09087210 */ /* 0x004fca0007fde0ff */
[----:B------:R-:W-:-:S05]  /*1a1ec0*/  IMAD.X R9, R23, 0x1, R57, P6 ;  /* 0x0000000117097824 */ /* 0x000fca00030e0639 */
[----:B------:R3:W-:Y:S04]  /*1a1ed0*/  STL.64 [R1+0x4450], R8 ;  /* 0x0044500801007387 */ /* 0x0007e80000100a00 */
[----:B------:R-:W-:Y:S01]  /*1a1ee0*/  STL.64 [R1+0x4488], R18 ;  /* 0x0044881201007387 */ /* 0x000fe20000100a00 */
[----:B---3--:R-:W-:-:S03]  /*1a1ef0*/  IADD3 R8, P6, R53, R58, RZ ;  /* 0x0000003a35087210 */ /* 0x008fc60007fde0ff */
[----:B------:R-:W2:Y:S02]  /*1a1f00*/  LDL R53, [R1+0x334] ;  /* 0x0003340001357983 */ /* 0x000ea40000100800 */
        /* <DEDUP_REMOVED lines=20> */
[----:B0-----:R-:W-:-:S05]  /*1a2050*/  IADD3 R8, P6, R44, R58, RZ ;  /* 0x0000003a2c087210 */ /* 0x001fca0007fde0ff */
[----:B------:R-:W-:-:S05]  /*1a2060*/  IMAD.X R9, R45, 0x1, R57, P6 ;  /* 0x000000012d097824 */ /* 0x000fca00030e0639 */
[----:B------:R0:W-:Y:S02]  /*1a2070*/  STL.64 [R1+0x42e8], R8 ;  /* 0x0042e80801007387 */ /* 0x0001e40000100a00 */
[----:B0-----:R-:W-:Y:S02]  /*1a2080*/  IADD3 R8, P6, R5, R58, RZ ;  /* 0x0000003a05087210 */ /* 0x001fe40007fde0ff */
[----:B------:R-:W4:Y:S03]  /*1a2090*/  LDL R5, [R1+0xb0] ;  /* 0x0000b00001057983 */ /* 0x000f260000100800 */
[----:B------:R-:W-:-:S05]  /*1a20a0*/  IMAD.X R9, R42, 0x1, R57, P6 ;  /* 0x000000012a097824 */ /* 0x000fca00030e0639 */
[----:B------:R0:W-:Y:S02]  /*1a20b0*/  STL.64 [R1+0x42a8], R8 ;  /* 0x0042a80801007387 */ /* 0x0001e40000100a00 */
[----:B0-----:R-:W-:-:S05]  /*1a20c0*/  IADD3 R8, P6, R54, R58, RZ ;  /* 0x0000003a36087210 */ /* 0x001fca0007fde0ff */
[----:B------:R-:W-:-:S05]  /*1a20d0*/  IMAD.X R9, R55, 0x1, R57, P6 ;  /* 0x0000000137097824 */ /* 0x000fca00030e0639 */
[----:B------:R0:W-:Y:S04]  /*1a20e0*/  STL.64 [R1+0x4268], R8 ;  /* 0x0042680801007387 */ /* 0x0001e80000100a00 */
[----:B------:R-:W4:Y:S01]  /*1a20f0*/  LDL R22, [R1+0xb4] ;  /* 0x0000b40001167983 */ /* 0x000f220000100800 */
[----:B0-----:R-:W-:-:S05]  /*1a2100*/  IADD3 R8, P6, R52, R58, RZ ;  /* 0x0000003a34087210 */ /* 0x001fca0007fde0ff */
[----:B------:R-:W-:Y:S01]  /*1a2110*/  IMAD.X R9, R10, 0x1, R57, P6 ;  /* 0x000000010a097824 */ /* 0x000fe200030e0639 */
[----:B------:R-:W-:-:S04]  /*1a2120*/  IADD3 R10, P6, R11, R58, RZ ;  /* 0x0000003a0b0a7210 */ /* 0x000fc80007fde0ff */
[----:B------:R0:W-:Y:S04]  /*1a2130*/  STL.64 [R1+0x4230], R8 ;  /* 0x0042300801007387 */ /* 0x0001e80000100a00 */
[----:B------:R-:W4:Y:S04]  /*1a2140*/  LDL R23, [R1+0x31c] ;  /* 0x00031c0001177983 */ /* 0x000f280000100800 */
[----:B------:R-:W4:Y:S04]  /*1a2150*/  LDL R54, [R1+0xbc] ;  /* 0x0000bc0001367983 */ /* 0x000f280000100800 */
[----:B0-----:R-:W4:Y:S04]  /*1a2160*/  LDL R8, [R1+0x320] ;  /* 0x0003200001087983 */ /* 0x001f280000100800 */
[----:B------:R-:W4:Y:S04]  /*1a2170*/  LDL R9, [R1+0xb8] ;  /* 0x0000b80001097983 */ /* 0x000f280000100800 */
[----:B------:R-:W4:Y:S04]  /*1a2180*/  LDL R60, [R1+0x318] ;  /* 0x00031800013c7983 */ /* 0x000f280000100800 */
[----:B------:R-:W4:Y:S04]  /*1a2190*/  LDL R61, [R1+0xc0] ;  /* 0x0000c000013d7983 */ /* 0x000f280000100800 */
[----:B------:R-:W4:Y:S01]  /*1a21a0*/  LDL R44, [R1+0x314] ;  /* 0x00031400012c7983 */ /* 0x000f220000100800 */
[----:B--2---:R-:W-:-:S05]  /*1a21b0*/  IMAD.X R11, R53, 0x1, R57, P6 ;  /* 0x00000001350b7824 */ /* 0x004fca00030e0639 */
[----:B------:R0:W-:Y:S04]  /*1a21c0*/  STL.64 [R1+0x4200], R10 ;  /* 0x0042000a01007387 */ /* 0x0001e80000100a00 */
[----:B------:R-:W2:Y:S04]  /*1a21d0*/  LDL R45, [R1+0xc4] ;  /* 0x0000c400012d7983 */ /* 0x000ea80000100800 */
[----:B------:R-:W2:Y:S04]  /*1a21e0*/  LDL R55, [R1+0x310] ;  /* 0x0003100001377983 */ /* 0x000ea80000100800 */
[----:B------:R-:W2:Y:S04]  /*1a21f0*/  LDL R52, [R1+0xc8] ;  /* 0x0000c80001347983 */ /* 0x000ea80000100800 */
[----:B------:R-:W2:Y:S04]  /*1a2200*/  LDL R53, [R1+0x30c] ;  /* 0x00030c0001357983 */ /* 0x000ea80000100800 */
[----:B0-----:R-:W2:Y:S04]  /*1a2210*/  LDL R10, [R1+0xcc] ;  /* 0x0000cc00010a7983 */ /* 0x001ea80000100800 */
[----:B------:R-:W2:Y:S01]  /*1a2220*/  LDL R11, [R1+0x308] ;  /* 0x00030800010b7983 */ /* 0x000ea20000100800 */
[----:B---3--:R-:W-:-:S05]  /*1a2230*/  IADD3 R18, P6, R43, R58, RZ ;  /* 0x0000003a2b127210 */ /* 0x008fca0007fde0ff */
[----:B----4-:R-:W-:Y:S01]  /*1a2240*/  IMAD.X R19, R14, 0x1, R57, P6 ;  /* 0x000000010e137824 */ /* 0x010fe200030e0639 */
[----:B------:R-:W-:-:S04]  /*1a2250*/  IADD3 R14, P6, R15, R58, RZ ;  /* 0x0000003a0f0e7210 */ /* 0x000fc80007fde0ff */
[----:B------:R0:W-:Y:S04]  /*1a2260*/  STL.64 [R1+0x41c0], R18 ;  /* 0x0041c01201007387 */ /* 0x0001e80000100a00 */
[----:B------:R-:W3:Y:S01]  /*1a2270*/  LDL R42, [R1+0xd0] ;  /* 0x0000d000012a7983 */ /* 0x000ee20000100800 */
[----:B------:R-:W-:Y:S01]  /*1a2280*/  IMAD.X R15, R12, 0x1, R57, P6 ;  /* 0x000000010c0f7824 */ /* 0x000fe200030e0639 */
[----:B------:R-:W-:-:S04]  /*1a2290*/  IADD3 R12, P6, R13, R58, RZ ;  /* 0x0000003a0d0c7210 */ /* 0x000fc80007fde0ff */
[----:B------:R1:W-:Y:S01]  /*1a22a0*/  STL.64 [R1+0x4180], R14 ;  /* 0x0041800e01007387 */ /* 0x0003e20000100a00 */
[----:B------:R-:W-:-:S03]  /*1a22b0*/  IMAD.X R13, R51, 0x1, R57, P6 ;  /* 0x00000001330d7824 */ /* 0x000fc600030e0639 */
[----:B------:R-:W4:Y:S04]  /*1a22c0*/  LDL R43, [R1+0x304] ;  /* 0x00030400012b7983 */ /* 0x000f280000100800 */
[----:B------:R-:W4:Y:S04]  /*1a22d0*/  LDL R51, [R1+0xd4] ;  /* 0x0000d40001337983 */ /* 0x000f280000100800 */
[----:B------:R1:W-:Y:S04]  /*1a22e0*/  STL.64 [R1+0x4148], R12 ;  /* 0x0041480c01007387 */ /* 0x0003e80000100a00 */
[----:B0-----:R-:W2:Y:S04]  /*1a22f0*/  LDL R19, [R1+0x324] ;  /* 0x0003240001137983 */ /* 0x001ea80000100800 */
[----:B-1----:R-:W4:Y:S04]  /*1a2300*/  LDL R14, [R1+0x300] ;  /* 0x00030000010e7983 */ /* 0x002f280000100800 */
[----:B------:R-:W4:Y:S01]  /*1a2310*/  LDL R15, [R1+0xd8] ;  /* 0x0000d800010f7983 */ /* 0x000f220000100800 */
[----:B------:R-:W-:-:S03]  /*1a2320*/  IADD3 R18, P6, R5, R58, RZ ;  /* 0x0000003a05127210 */ /* 0x000fc60007fde0ff */
[----:B------:R-:W4:Y:S04]  /*1a2330*/  LDL R12, [R1+0x2fc] ;  /* 0x0002fc00010c7983 */ /* 0x000f280000100800 */
[----:B------:R-:W4:Y:S04]  /*1a2340*/  LDL R13, [R1+0xdc] ;  /* 0x0000dc00010d7983 */ /* 0x000f280000100800 */
[----:B------:R-:W4:Y:S01]  /*1a2350*/  LDL R5, [R1+0x2f8] ;  /* 0x0002f80001057983 */ /* 0x000f220000100800 */
[----:B--2---:R-:W-:-:S05]  /*1a2360*/  IMAD.X R19, R19, 0x1, R57, P6 ;  /* 0x0000000113137824 */ /* 0x004fca00030e0639 */
[----:B------:R0:W-:Y:S02]  /*1a2370*/  STL.64 [R1+0x4110], R18 ;  /* 0x0041101201007387 */ /* 0x0001e40000100a00 */
[----:B0-----:R-:W-:-:S05]  /*1a2380*/  IADD3 R18, P6, R22, R58, RZ ;  /* 0x0000003a16127210 */ /* 0x001fca0007fde0ff */
[----:B------:R-:W-:Y:S01]  /*1a2390*/  IMAD.X R19, R8, 0x1, R57, P6 ;  /* 0x0000000108137824 */ /* 0x000fe200030e0639 */
[----:B------:R-:W-:-:S05]  /*1a23a0*/  IADD3 R8, P6, R9, R58, RZ ;  /* 0x0000003a09087210 */ /* 0x000fca0007fde0ff */
[----:B------:R-:W-:-:S05]  /*1a23b0*/  IMAD.X R9, R23, 0x1, R57, P6 ;  /* 0x0000000117097824 */ /* 0x000fca00030e0639 */
[----:B------:R0:W-:Y:S04]  /*1a23c0*/  STL.64 [R1+0x4098], R8 ;  /* 0x0040980801007387 */ /* 0x0001e80000100a00 */
[----:B------:R-:W-:Y:S01]  /*1a23d0*/  STL.64 [R1+0x40d8], R18 ;  /* 0x0040d81201007387 */ /* 0x000fe20000100a00 */
[----:B0-----:R-:W-:-:S03]  /*1a23e0*/  IADD3 R8, P6, R54, R58, RZ ;  /* 0x0000003a36087210 */ /* 0x001fc60007fde0ff */
        /* <DEDUP_REMOVED lines=12> */
[----:B------:R-:W2:Y:S04]  /*1a24b0*/  LDL R18, [R1+0x2f4] ;  /* 0x0002f40001127983 */ /* 0x000ea80000100800 */
[----:B------:R-:W2:Y:S01]  /*1a24c0*/  LDL R55, [R1+0xe4] ;  /* 0x0000e40001377983 */ /* 0x000ea20000100800 */
[----:B0-----:R-:W-:-:S03]  /*1a24d0*/  IADD3 R8, P6, R10, R58, RZ ;  /* 0x0000003a0a087210 */ /* 0x001fc60007fde0ff */
[----:B------:R-:W2:Y:S02]  /*1a24e0*/  LDL R52, [R1+0x2f0] ;  /* 0x0002f00001347983 */ /* 0x000ea40000100800 */
[----:B------:R-:W-:-:S05]  /*1a24f0*/  IMAD.X R9, R11, 0x1, R57, P6 ;  /* 0x000000010b097824 */ /* 0x000fca00030e0639 */
[----:B------:R3:W-:Y:S04]  /*1a2500*/  STL.64 [R1+0x3f70], R8 ;  /* 0x003f700801007387 */ /* 0x0007e80000100a00 */
[----:B------:R-:W2:Y:S04]  /*1a2510*/  LDL R53, [R1+0xe8] ;  /* 0x0000e80001357983 */ /* 0x000ea80000100800 */
[----:B------:R-:W2:Y:S01]  /*1a2520*/  LDL R10, [R1+0x2ec] ;  /* 0x0002ec00010a7983 */ /* 0x000ea20000100800 */
[----:B---3--:R-:W-:-:S03]  /*1a2530*/  IADD3 R8, P6, R42, R58, RZ ;  /* 0x0000003a2a087210 */ /* 0x008fc60007fde0ff */
[----:B------:R-:W3:Y:S02]  /*1a2540*/  LDL R11, [R1+0xec] ;  /* 0x0000ec00010b7983 */ /* 0x000ee40000100800 */
[----:B----4-:R-:W-:-:S05]  /*1a2550*/  IMAD.X R9, R43, 0x1, R57, P6 ;  /* 0x000000012b097824 */ /* 0x010fca00030e0639 */
        /* <DEDUP_REMOVED lines=16> */
[----:B0-----:R-:W4:Y:S04]  /*1a2660*/  LDL R8, [R1+0x2e0] ;  /* 0x0002e00001087983 */ /* 0x001f280000100800 */
[----:B------:R-:W4:Y:S04]  /*1a2670*/  LDL R9, [R1+0xf8] ;  /* 0x0000f80001097983 */ /* 0x000f280000100800 */
[----:B------:R-:W4:Y:S04]  /*1a2680*/  LDL R61, [R1+0x2d8] ;  /* 0x0002d800013d7983 */ /* 0x000f280000100800 */
[----:B------:R-:W4:Y:S04]  /*1a2690*/  LDL R44, [R1+0x100] ;  /* 0x00010000012c7983 */ /* 0x000f280000100800 */
[----:B------:R-:W4:Y:S04]  /*1a26a0*/  LDL R45, [R1+0x2d4] ;  /* 0x0002d400012d7983 */ /* 0x000f280000100800 */
[----:B------:R-:W4:Y:S04]  /*1a26b0*/  LDL R14, [R1+0x104] ;  /* 0x00010400010e7983 */ /* 0x000f280000100800 */
[----:B------:R-:W4:Y:S04]  /*1a26c0*/  LDL R15, [R1+0x2d0] ;  /* 0x0002d000010f7983 */ /* 0x000f280000100800 */
[----:B------:R-:W4:Y:S04]  /*1a26d0*/  LDL R12, [R1+0x108] ;  /* 0x00010800010c7983 */ /* 0x000f280000100800 */
[----:B------:R-:W4:Y:S01]  /*1a26e0*/  LDL R13, [R1+0x2cc] ;  /* 0x0002cc00010d7983 */ /* 0x000f220000100800 */
[----:B--2---:R-:W-:-:S03]  /*1a26f0*/  IADD3 R42, P6, R54, R58, RZ ;  /* 0x0000003a362a7210 */ /* 0x004fc60007fde0ff */
        /* <DEDUP_REMOVED lines=10> */
[----:B------:R-:W2:Y:S04]  /*1a27a0*/  LDL R52, [R1+0x114] ;  /* 0x0001140001347983 */ /* 0x000ea80000100800 */
[----:B0-----:R-:W2:Y:S04]  /*1a27b0*/  LDL R42, [R1+0x2c8] ;  /* 0x0002c800012a7983 */ /* 0x001ea80000100800 */
[----:B------:R-:W2:Y:S01]  /*1a27c0*/  LDL R43, [R1+0x110] ;  /* 0x00011000012b7983 */ /* 0x000ea20000100800 */
[----:B---3--:R-:W-:-:S03]  /*1a27d0*/  IADD3 R10, P6, R11, R58, RZ ;  /* 0x0000003a0b0a7210 */ /* 0x008fc60007fde0ff */
[----:B------:R-:W3:Y:S02]  /*1a27e0*/  LDL R53, [R1+0x2c0] ;  /* 0x0002c00001357983 */ /* 0x000ee40000100800 */
[----:B----4-:R-:W-:Y:S02]  /*1a27f0*/  IMAD.X R11, R51, 0x1, R57, P6 ;  /* 0x00000001330b7824 */ /* 0x010fe400030e0639 */
[----:B------:R-:W4:Y:S04]  /*1a2800*/  LDL R51, [R1+0x118] ;  /* 0x0001180001337983 */ /* 0x000f280000100800 */
[----:B------:R0:W-:Y:S04]  /*1a2810*/  STL.64 [R1+0x3d90], R10 ;  /* 0x003d900a01007387 */ /* 0x0001e80000100a00 */
[----:B0-----:R-:W4:Y:S04]  /*1a2820*/  LDL R10, [R1+0x2bc] ;  /* 0x0002bc00010a7983 */ /* 0x001f280000100800 */
[----:B------:R-:W4:Y:S01]  /*1a2830*/  LDL R11, [R1+0x11c] ;  /* 0x00011c00010b7983 */ /* 0x000f220000100800 */
[----:B------:R-:W-:-:S05]  /*1a2840*/  IADD3 R18, P6, R19, R58, RZ ;  /* 0x0000003a13127210 */ /* 0x000fca0007fde0ff */
[----:B------:R-:W-:-:S05]  /*1a2850*/  IMAD.X R19, R22, 0x1, R57, P6 ;  /* 0x0000000116137824 */ /* 0x000fca00030e0639 */
[----:B------:R0:W-:Y:S02]  /*1a2860*/  STL.64 [R1+0x3d60], R18 ;  /* 0x003d601201007387 */ /* 0x0001e40000100a00 */
[----:B0-----:R-:W-:-:S05]  /*1a2870*/  IADD3 R18, P6, R23, R58, RZ ;  /* 0x0000003a17127210 */ /* 0x001fca0007fde0ff */
[----:B------:R-:W-:Y:S01]  /*1a2880*/  IMAD.X R19, R8, 0x1, R57, P6 ;  /* 0x0000000108137824 */ /* 0x000fe200030e0639 */
[----:B------:R-:W-:-:S05]  /*1a2890*/  IADD3 R8, P6, R9, R58, RZ ;  /* 0x0000003a09087210 */ /* 0x000fca0007fde0ff */
[----:B------:R-:W-:Y:S02]  /*1a28a0*/  IMAD.X R9, R5, 0x1, R57, P6 ;  /* 0x0000000105097824 */ /* 0x000fe400030e0639 */
[----:B------:R-:W4:Y:S04]  /*1a28b0*/  LDL R5, [R1+0x2b8] ;  /* 0x0002b80001057983 */ /* 0x000f280000100800 */
[----:B------:R-:W-:Y:S04]  /*1a28c0*/  STL.64 [R1+0x3d20], R18 ;  /* 0x003d201201007387 */ /* 0x000fe80000100a00 */
        /* <DEDUP_REMOVED lines=15> */
[----:B--2---:R-:W-:-:S03]  /*1a29c0*/  IADD3 R8, P6, R54, R58, RZ ;  /* 0x0000003a36087210 */ /* 0x004fc60007fde0ff */
[----:B------:R-:W2:Y:S04]  /*1a29d0*/  LDL R15, [R1+0x124] ;  /* 0x00012400010f7983 */ /* 0x000ea80000100800 */
[----:B------:R-:W2:Y:S04]  /*1a29e0*/  LDL R12, [R1+0x2b0] ;  /* 0x0002b000010c7983 */ /* 0x000ea80000100800 */
[----:B------:R-:W2:Y:S04]  /*1a29f0*/  LDL R13, [R1+0x128] ;  /* 0x00012800010d7983 */ /* 0x000ea80000100800 */
[----:B------:R-:W2:Y:S01]  /*1a2a00*/  LDL R54, [R1+0x2ac] ;  /* 0x0002ac0001367983 */ /* 0x000ea20000100800 */
[----:B------:R-:W-:-:S05]  /*1a2a10*/  IMAD.X R9, R42, 0x1, R57, P6 ;  /* 0x000000012a097824 */ /* 0x000fca00030e0639 */
[----:B------:R0:W-:Y:S02]  /*1a2a20*/  STL.64 [R1+0x3b80], R8 ;  /* 0x003b800801007387 */ /* 0x0001e40000100a00 */
[----:B0-----:R-:W-:-:S05]  /*1a2a30*/  IADD3 R8, P6, R43, R58, RZ ;  /* 0x0000003a2b087210 */ /* 0x001fca0007fde0ff */
[----:B------:R-:W-:Y:S02]  /*1a2a40*/  IMAD.X R9, R55, 0x1, R57, P6 ;  /* 0x0000000137097824 */ /* 0x000fe400030e0639 */
[----:B------:R-:W2:Y:S04]  /*1a2a50*/  LDL R55, [R1+0x12c] ;  /* 0x00012c0001377983 */ /* 0x000ea80000100800 */
[----:B------:R0:W-:Y:S02]  /*1a2a60*/  STL.64 [R1+0x3ba8], R8 ;  /* 0x003ba80801007387 */ /* 0x0001e40000100a00 */
[----:B0-----:R-:W-:-:S05]  /*1a2a70*/  IADD3 R8, P6, R52, R58, RZ ;  /* 0x0000003a34087210 */ /* 0x001fca0007fde0ff */
[----:B---3--:R-:W-:-:S05]  /*1a2a80*/  IMAD.X R9, R53, 0x1, R57, P6 ;  /* 0x0000000135097824 */ /* 0x008fca00030e0639 */
[----:B------:R4:W-:Y:S02]  /*1a2a90*/  STL.64 [R1+0x3bd0], R8 ;  /* 0x003bd00801007387 */ /* 0x0009e40000100a00 */
[----:B----4-:R-:W-:-:S05]  /*1a2aa0*/  IADD3 R8, P6, R51, R58, RZ ;  /* 0x0000003a33087210 */ /* 0x010fca0007fde0ff */
[----:B------:R-:W-:-:S05]  /*1a2ab0*/  IMAD.X R9, R10, 0x1, R57, P6 ;  /* 0x000000010a097824 */ /* 0x000fca00030e0639 */
[----:B------:R0:W-:Y:S01]  /*1a2ac0*/  STL.64 [R1+0x3bf8], R8 ;  /* 0x003bf80801007387 */ /* 0x0001e20000100a00 */
[----:B------:R-:W-:-:S03]  /*1a2ad0*/  IADD3 R18, P6, R11, R58, RZ ;  /* 0x0000003a0b127210 */ /* 0x000fc60007fde0ff */
[----:B------:R-:W3:Y:S04]  /*1a2ae0*/  LDL R10, [R1+0x2a4] ;  /* 0x0002a400010a7983 */ /* 0x000ee80000100800 */
[----:B------:R-:W4:Y:S04]  /*1a2af0*/  LDL R11, [R1+0x134] ;  /* 0x00013400010b7983 */ /* 0x000f280000100800 */
[----:B0-----:R-:W3:Y:S04]  /*1a2b00*/  LDL R8, [R1+0x2a8] ;  /* 0x0002a80001087983 */ /* 0x001ee80000100800 */
[----:B------:R-:W4:Y:S04]  /*1a2b10*/  LDL R9, [R1+0x130] ;  /* 0x0001300001097983 */ /* 0x000f280000100800 */
[----:B------:R-:W4:Y:S04]  /*1a2b20*/  LDL R22, [R1+0x2a0] ;  /* 0x0002a00001167983 */ /* 0x000f280000100800 */
[----:B------:R-:W4:Y:S01]  /*1a2b30*/  LDL R23, [R1+0x138] ;  /* 0x0001380001177983 */ /* 0x000f220000100800 */
[----:B------:R-:W-:-:S03]  /*1a2b40*/  IMAD.X R19, R5, 0x1, R57, P6 ;  /* 0x0000000105137824 */ /* 0x000fc600030e0639 */
[----:B------:R-:W4:Y:S04]  /*1a2b50*/  LDL R60, [R1+0x13c] ;  /* 0x00013c00013c7983 */ /* 0x000f280000100800 */
[----:B------:R-:W4:Y:S04]  /*1a2b60*/  LDL R61, [R1+0x298] ;  /* 0x00029800013d7983 */ /* 0x000f280000100800 */
[----:B------:R-:W4:Y:S04]  /*1a2b70*/  LDL R44, [R1+0x140] ;  /* 0x00014000012c7983 */ /* 0x000f280000100800 */
[----:B------:R0:W-:Y:S04]  /*1a2b80*/  STL.64 [R1+0x3c20], R18 ;  /* 0x003c201201007387 */ /* 0x0001e80000100a00 */
        /* <DEDUP_REMOVED lines=8> */
[----:B--2---:R-:W-:-:S05]  /*1a2c10*/  IADD3 R14, P6, R15, R58, RZ ;  /* 0x0000003a0f0e7210 */ /* 0x004fca0007fde0ff */
[--C-:B------:R-:W-:Y:S01]  /*1a2c20*/  IMAD.X R15, R12, 0x1, R57.reuse, P6 ;  /* 0x000000010c0f7824 */ /* 0x100fe200030e0639 */
[-C--:B------:R-:W-:Y:S01]  /*1a2c30*/  IADD3 R12, P6, R13, R58.reuse, RZ ;  /* 0x0000003a0d0c7210 */ /* 0x080fe20007fde0ff */
[----:B------:R-:W-:Y:S04]  /*1a2c40*/  STL.64 [R1+0x3c48], R18 ;  /* 0x003c481201007387 */ /* 0x000fe80000100a00 */
[----:B------:R-:W-:Y:S01]  /*1a2c50*/  IMAD.X R13, R54, 0x1, R57, P6 ;  /* 0x00000001360d7824 */ /* 0x000fe200030e0639 */
[----:B------:R-:W2:Y:S04]  /*1a2c60*/  LDL R45, [R1+0x288] ;  /* 0x00028800012d7983 */ /* 0x000ea80000100800 */
[----:B------:R0:W-:Y:S04]  /*1a2c70*/  STL.64 [R1+0x3c70], R14 ;  /* 0x003c700e01007387 */ /* 0x0001e80000100a00 */
[----:B0-----:R-:W2:Y:S04]  /*1a2c80*/  LDL R14, [R1+0x150] ;  /* 0x00015000010e7983 */ /* 0x001ea80000100800 */
[----:B------:R0:W-:Y:S04]  /*1a2c90*/  STL.64 [R1+0x39a0], R12 ;  /* 0x0039a00c01007387 */ /* 0x0001e80000100a00 */
[----:B------:R-:W2:Y:S04]  /*1a2ca0*/  LDL R15, [R1+0x280] ;  /* 0x00028000010f7983 */ /* 0x000ea80000100800 */
[----:B------:R-:W2:Y:S04]  /*1a2cb0*/  LDL R54, [R1+0x158] ;  /* 0x0001580001367983 */ /* 0x000ea80000100800 */
[----:B0-----:R-:W2:Y:S04]  /*1a2cc0*/  LDL R12, [R1+0x284] ;  /* 0x00028400010c7983 */ /* 0x001ea80000100800 */
[----:B------:R-:W2:Y:S01]  /*1a2cd0*/  LDL R13, [R1+0x154] ;  /* 0x00015400010d7983 */ /* 0x000ea20000100800 */
[----:B------:R-:W-:Y:S01]  /*1a2ce0*/  IADD3 R18, P6, R55, R58, RZ ;  /* 0x0000003a37127210 */ /* 0x000fe20007fde0ff */
[----:B------:R-:W-:-:S02]  /*1a2cf0*/  IMAD.MOV.U32 R55, RZ, RZ, R2 ;  /* 0x000000ffff377224 */ /* 0x000fc400078e0002 */
[----:B------:R-:W2:Y:S02]  /*1a2d00*/  LDL R2, [R1+0x27c] ;  /* 0x00027c0001027983 */ /* 0x000ea40000100800 */
[----:B---3--:R-:W-:Y:S01]  /*1a2d10*/  IMAD.X R19, R8, 0x1, R57, P6 ;  /* 0x0000000108137824 */ /* 0x008fe200030e0639 */
[----:B----4-:R-:W-:-:S05]  /*1a2d20*/  IADD3 R8, P6, R9, R58, RZ ;  /* 0x0000003a09087210 */ /* 0x010fca0007fde0ff */
[--C-:B------:R-:W-:Y:S01]  /*1a2d30*/  IMAD.X R9, R10, 0x1, R57.reuse, P6 ;  /* 0x000000010a097824 */ /* 0x100fe200030e0639 */
[-C--:B------:R-:W-:Y:S01]  /*1a2d40*/  IADD3 R10, P6, R11, R58.reuse, RZ ;  /* 0x0000003a0b0a7210 */ /* 0x080fe20007fde0ff */
[----:B------:R0:W-:Y:S04]  /*1a2d50*/  STL.64 [R1+0x39c8], R18 ;  /* 0x0039c81201007387 */ /* 0x0001e80000100a00 */
[--C-:B------:R-:W-:Y:S01]  /*1a2d60*/  IMAD.X R11, R22, 0x1, R57.reuse, P6 ;  /* 0x00000001160b7824 */ /* 0x100fe200030e0639 */
[----:B------:R-:W-:Y:S01]  /*1a2d70*/  IADD3 R22, P6, R23, R58, RZ ;  /* 0x0000003a17167210 */ /* 0x000fe20007fde0ff */
[----:B0-----:R-:W3:Y:S04]  /*1a2d80*/  LDL.LU.64 R18, [R1+0x8580] ;  /* 0x0085800001127983 */ /* 0x001ee80000300a00 */
[----:B------:R0:W-:Y:S04]  /*1a2d90*/  STL.64 [R1+0x39f0], R8 ;  /* 0x0039f00801007387 */ /* 0x0001e80000100a00 */
[----:B0-----:R-:W4:Y:S04]  /*1a2da0*/  LDL.LU.64 R8, [R1+0x8578] ;  /* 0x0085780001087983 */ /* 0x001f280000300a00 */
[----:B------:R0:W-:Y:S04]  /*1a2db0*/  STL.64 [R1+0x3a18], R10 ;  /* 0x003a180a01007387 */ /* 0x0001e80000100a00 */
[----:B0-----:R-:W3:Y:S04]  /*1a2dc0*/  LDL.LU.64 R10, [R1+0x8570] ;  /* 0x00857000010a7983 */ /* 0x001ee80000300a00 */
[----:B------:R-:W2:Y:S02]  /*1a2dd0*/  LDL R23, [R1+0x29c] ;  /* 0x00029c0001177983 */ /* 0x000ea40000100800 */
        /* <DEDUP_REMOVED lines=12> */
[--C-:B------:R-:W-:Y:S01]  /*1a2ea0*/  IMAD.X R23, R51, 0x1, R57.reuse, P6 ;  /* 0x0000000133177824 */ /* 0x100fe200030e0639 */
[----:B------:R-:W-:Y:S02]  /*1a2eb0*/  IADD3 R42, P6, R5, R58, RZ ;  /* 0x0000003a052a7210 */ /* 0x000fe40007fde0ff */
[----:B------:R-:W2:Y:S04]  /*1a2ec0*/  LDL R5, [R1+0x160] ;  /* 0x0001600001057983 */ /* 0x000ea80000100800 */
[----:B------:R0:W-:Y:S04]  /*1a2ed0*/  STL.64 [R1+0x3ae0], R22 ;  /* 0x003ae01601007387 */ /* 0x0001e80000100a00 */
[----:B------:R-:W4:Y:S04]  /*1a2ee0*/  LDL R52, [R1+0x270] ;  /* 0x0002700001347983 */ /* 0x000f280000100800 */
[----:B------:R-:W4:Y:S04]  /*1a2ef0*/  LDL R53, [R1+0x168] ;  /* 0x0001680001357983 */ /* 0x000f280000100800 */
[----:B0-----:R-:W4:Y:S04]  /*1a2f00*/  LDL R22, [R1+0x274] ;  /* 0x0002740001167983 */ /* 0x001f280000100800 */
[----:B------:R-:W4:Y:S04]  /*1a2f10*/  LDL R23, [R1+0x164] ;  /* 0x0001640001177983 */ /* 0x000f280000100800 */
[----:B------:R-:W4:Y:S01]  /*1a2f20*/  LDL R51, [R1+0x26c] ;  /* 0x00026c0001337983 */ /* 0x000f220000100800 */
[----:B------:R-:W-:-:S05]  /*1a2f30*/  IMAD.X R43, R45, 0x1, R57, P6 ;  /* 0x000000012d2b7824 */ /* 0x000fca00030e0639 */
[----:B------:R0:W-:Y:S04]  /*1a2f40*/  STL.64 [R1+0x37f0], R42 ;  /* 0x0037f02a01007387 */ /* 0x0001e80000100a00 */
[----:B------:R-:W4:Y:S01]  /*1a2f50*/  LDL R60, [R1+0x16c] ;  /* 0x00016c00013c7983 */ /* 0x000f220000100800 */
[----:B0-----:R-:W-:-:S05]  /*1a2f60*/  IADD3 R42, P6, R14, R58, RZ ;  /* 0x0000003a0e2a7210 */ /* 0x001fca0007fde0ff */
[----:B------:R-:W-:Y:S01]  /*1a2f70*/  IMAD.X R43, R12, 0x1, R57, P6 ;  /* 0x000000010c2b7824 */ /* 0x000fe200030e0639 */
[----:B------:R-:W-:-:S05]  /*1a2f80*/  IADD3 R12, P6, R13, R58, RZ ;  /* 0x0000003a0d0c7210 */ /* 0x000fca0007fde0ff */
[----:B------:R-:W-:Y:S01]  /*1a2f90*/  IMAD.X R13, R15, 0x1, R57, P6 ;  /* 0x000000010f0d7824 */ /* 0x000fe200030e0639 */
[----:B------:R-:W-:Y:S04]  /*1a2fa0*/  STL.64 [R1+0x3818], R42 ;  /* 0x0038182a01007387 */ /* 0x000fe80000100a00 */
[----:B------:R0:W-:Y:S02]  /*1a2fb0*/  STL.64 [R1+0x3840], R12 ;  /* 0x0038400c01007387 */ /* 0x0001e40000100a00 */
[----:B0-----:R-:W-:-:S05]  /*1a2fc0*/  IADD3 R12, P6, R54, R58, RZ ;  /* 0x0000003a360c7210 */ /* 0x001fca0007fde0ff */
[----:B------:R-:W-:Y:S01]  /*1a2fd0*/  IMAD.X R13, R2, 0x1, R57, P6 ;  /* 0x00000001020d7824 */ /* 0x000fe200030e0639 */
[----:B---3--:R-:W-:-:S04]  /*1a2fe0*/  IADD3 R2, P6, R11, R58, RZ ;  /* 0x0000003a0b027210 */ /* 0x008fc80007fde0ff */
[----:B------:R0:W-:Y:S01]  /*1a2ff0*/  STL.64 [R1+0x3868], R12 ;  /* 0x0038680c01007387 */ /* 0x0001e20000100a00 */
[----:B------:R-:W-:-:S03]  /*1a3000*/  IMAD.MOV.U32 R54, RZ, RZ, R4 ;  /* 0x000000ffff367224 */ /* 0x000fc600078e0004 */
[----:B------:R-:W3:Y:S04]  /*1a3010*/  LDL R61, [R1+0x17c] ;  /* 0x00017c00013d7983 */ /* 0x000ee80000100800 */
[----:B------:R-:W3:Y:S01]  /*1a3020*/  LDL R44, [R1+0x258] ;  /* 0x00025800012c7983 */ /* 0x000ee20000100800 */
[----:B0-----:R-:W-:-:S03]  /*1a3030*/  IMAD.MOV.U32 R13, RZ, RZ, R3 ;  /* 0x000000ffff0d7224 */ /* 0x001fc600078e0003 */
[----:B------:R-:W3:Y:S01]  /*1a3040*/  LDL R45, [R1+0x180] ;  /* 0x00018000012d7983 */ /* 0x000ee20000100800 */
[----:B------:R-:W-:-:S03]  /*1a3050*/  IMAD.X R3, R10, 0x1, R57, P6 ;  /* 0x000000010a037824 */ /* 0x000fc600030e0639 */
[----:B------:R-:W3:Y:S04]  /*1a3060*/  LDL R42, [R1+0x254] ;  /* 0x00025400012a7983 */ /* 0x000ee80000100800 */
[----:B------:R-:W3:Y:S04]  /*1a3070*/  LDL R43, [R1+0x184] ;  /* 0x00018400012b7983 */ /* 0x000ee80000100800 */
[----:B------:R-:W3:Y:S04]  /*1a3080*/  LDL R14, [R1+0x250] ;  /* 0x00025000010e7983 */ /* 0x000ee80000100800 */
[----:B------:R-:W3:Y:S04]  /*1a3090*/  LDL R15, [R1+0x188] ;  /* 0x00018800010f7983 */ /* 0x000ee80000100800 */
[----:B------:R-:W3:Y:S04]  /*1a30a0*/  LDL R12, [R1+0x24c] ;  /* 0x00024c00010c7983 */ /* 0x000ee80000100800 */
[----:B------:R0:W-:Y:S04]  /*1a30b0*/  STL [R1+0x8480], R11 ;  /* 0x0084800b01007387 */ /* 0x0001e80000100800 */
[----:B0-----:R-:W3:Y:S04]  /*1a30c0*/  LDL.LU R11, [R1+0x18c] ;  /* 0x00018c00010b7983 */ /* 0x001ee80000300800 */
[----:B------:R0:W-:Y:S04]  /*1a30d0*/  STL.64 [R1+0x3890], R2 ;  /* 0x0038900201007387 */ /* 0x0001e80000100a00 */
[----:B0-----:R-:W3:Y:S04]  /*1a30e0*/  LDL.LU.64 R2, [R1+0x8568] ;  /* 0x0085680001027983 */ /* 0x001ee80000300a00 */
[----:B------:R0:W-:Y:S04]  /*1a30f0*/  STL [R1+0x8484], R10 ;  /* 0x0084840a01007387 */ /* 0x0001e80000100800 */
[----:B0-----:R-:W3:Y:S01]  /*1a3100*/  LDL.LU R10, [R1+0x248] ;  /* 0x00024800010a7983 */ /* 0x001ee20000300800 */
[----:B--2---:R-:W-:-:S05]  /*1a3110*/  IADD3 R4, P6, R5, R58, RZ ;  /* 0x0000003a05047210 */ /* 0x004fca0007fde0ff */
[----:B----4-:R-:W-:-:S05]  /*1a3120*/  IMAD.X R5, R22, 0x1, R57, P6 ;  /* 0x0000000116057824 */ /* 0x010fca00030e0639 */
[----:B------:R0:W-:Y:S04]  /*1a3130*/  STL.64 [R1+0x38b8], R4 ;  /* 0x0038b80401007387 */ /* 0x0001e80000100a00 */
[----:B0-----:R-:W2:Y:S01]  /*1a3140*/  LDL.LU.64 R4, [R1+0x8560] ;  /* 0x0085600001047983 */ /* 0x001ea20000300a00 */
[----:B------:R-:W-:-:S05]  /*1a3150*/  IADD3 R22, P6, R23, R58, RZ ;  /* 0x0000003a17167210 */ /* 0x000fca0007fde0ff */
[----:B------:R-:W-:-:S05]  /*1a3160*/  IMAD.X R23, R52, 0x1, R57, P6 ;  /* 0x0000000134177824 */ /* 0x000fca00030e0639 */
[----:B------:R0:W-:Y:S04]  /*1a3170*/  STL.64 [R1+0x3900], R22 ;  /* 0x0039001601007387 */ /* 0x0001e80000100a00 */
[----:B------:R-:W4:Y:S01]  /*1a3180*/  LDL R52, [R1+0x240] ;  /* 0x0002400001347983 */ /* 0x000f220000100800 */
[----:B0-----:R-:W-:-:S03]  /*1a3190*/  IADD3 R22, P6, R53, R58, RZ ;  /* 0x0000003a35167210 */ /* 0x001fc60007fde0ff */
[----:B------:R-:W4:Y:S02]  /*1a31a0*/  LDL R53, [R1+0x198] ;  /* 0x0001980001357983 */ /* 0x000f240000100800 */
[----:B------:R-:W-:Y:S02]  /*1a31b0*/  IMAD.X R23, R51, 0x1, R57, P6 ;  /* 0x0000000133177824 */ /* 0x000fe400030e0639 */
[----:B------:R-:W4:Y:S04]  /*1a31c0*/  LDL R51, [R1+0x194] ;  /* 0x0001940001337983 */ /* 0x000f280000100800 */
[----:B------:R0:W-:Y:S02]  /*1a31d0*/  STL.64 [R1+0x3928], R22 ;  /* 0x0039281601007387 */ /* 0x0001e40000100a00 */
[----:B0-----:R-:W-:-:S05]  /*1a31e0*/  IADD3 R22, P6, R60, R58, RZ ;  /* 0x0000003a3c167210 */ /* 0x001fca0007fde0ff */
[----:B------:R-:W-:-:S05]  /*1a31f0*/  IMAD.X R23, R9, 0x1, R57, P6 ;  /* 0x0000000109177824 */ /* 0x000fca00030e0639 */
[----:B------:R0:W-:Y:S01]  /*1a3200*/  STL.64 [R1+0x3950], R22 ;  /* 0x0039501601007387 */ /* 0x0001e20000100a00 */
[----:B---3--:R-:W-:Y:S02]  /*1a3210*/  SHF.R.S32.HI R60, RZ, 0x1f, R2 ;  /* 0x0000001fff3c7819 */ /* 0x008fe40000011402 */
[----:B0-----:R-:W-:-:S05]  /*1a3220*/  IADD3 R22, P6, R2, R58, RZ ;  /* 0x0000003a02167210 */ /* 0x001fca0007fde0ff */
[----:B------:R-:W-:-:S05]  /*1a3230*/  IMAD.X R23, R60, 0x1, R57, P6 ;  /* 0x000000013c177824 */ /* 0x000fca00030e0639 */
[----:B------:R2:W-:Y:S01]  /*1a3240*/  STL.64 [R1+0x3978], R22 ;  /* 0x0039781601007387 */ /* 0x0005e20000100a00 */
[----:B------:R-:W-:Y:S02]  /*1a3250*/  SHF.R.S32.HI R60, RZ, 0x1f, R7 ;  /* 0x0000001fff3c7819 */ /* 0x000fe40000011407 */
[----:B--2---:R-:W-:Y:S02]  /*1a3260*/  IADD3 R22, P6, R5, R58, RZ ;  /* 0x0000003a05167210 */ /* 0x004fe40007fde0ff */
[----:B------:R-:W-:-:S05]  /*1a3270*/  SHF.R.S32.HI R23, RZ, 0x1f, R5 ;  /* 0x0000001fff177819 */ /* 0x000fca0000011405 */
[----:B------:R-:W-:-:S05]  /*1a3280*/  IMAD.X R23, R23, 0x1, R57, P6 ;  /* 0x0000000117177824 */ /* 0x000fca00030e0639 */
[----:B------:R0:W-:Y:S02]  /*1a3290*/  STL.64 [R1+0x3680], R22 ;  /* 0x0036801601007387 */ /* 0x0001e40000100a00 */
[----:B0-----:R-:W-:-:S05]  /*1a32a0*/  IADD3 R22, P6, R7, R58, RZ ;  /* 0x0000003a07167210 */ /* 0x001fca0007fde0ff */
[----:B------:R-:W-:Y:S01]  /*1a32b0*/  IMAD.X R23, R60, 0x1, R57, P6 ;  /* 0x000000013c177824 */ /* 0x000fe200030e0639 */
[----:B------:R-:W-:-:S05]  /*1a32c0*/  IADD3 R60, P6, R61, R58, RZ ;  /* 0x0000003a3d3c7210 */ /* 0x000fca0007fde0ff */
[----:B------:R-:W-:Y:S01]  /*1a32d0*/  IMAD.X R61, R44, 0x1, R57, P6 ;  /* 0x000000012c3d7824 */ /* 0x000fe200030e0639 */
[----:B------:R-:W-:-:S05]  /*1a32e0*/  IADD3 R44, P6, R45, R58, RZ ;  /* 0x0000003a2d2c7210 */ /* 0x000fca0007fde0ff */
[--C-:B------:R-:W-:Y:S01]  /*1a32f0*/  IMAD.X R45, R42, 0x1, R57.reuse, P6 ;  /* 0x000000012a2d7824 */ /* 0x100fe200030e0639 */
[-C--:B------:R-:W-:Y:S01]  /*1a3300*/  IADD3 R42, P6, R43, R58.reuse, RZ ;  /* 0x0000003a2b2a7210 */ /* 0x080fe20007fde0ff */
[----:B------:R0:W-:Y:S04]  /*1a3310*/  STL.64 [R1+0x36a8], R22 ;  /* 0x0036a81601007387 */ /* 0x0001e80000100a00 */
[----:B------:R-:W-:Y:S01]  /*1a3320*/  IMAD.X R43, R14, 0x1, R57, P6 ;  /* 0x000000010e2b7824 */ /* 0x000fe200030e0639 */
[----:B------:R-:W-:-:S05]  /*1a3330*/  IADD3 R14, P6, R15, R58, RZ ;  /* 0x0000003a0f0e7210 */ /* 0x000fca0007fde0ff */
[----:B------:R-:W-:Y:S01]  /*1a3340*/  IMAD.X R15, R12, 0x1, R57, P6 ;  /* 0x000000010c0f7824 */ /* 0x000fe200030e0639 */
[----:B0-----:R-:W2:Y:S01]  /*1a3350*/  LDL.LU.64 R22, [R1+0x8558] ;  /* 0x0085580001167983 */ /* 0x001ea20000300a00 */
[----:B------:R-:W-:-:S03]  /*1a3360*/  IADD3 R12, P6, R11, R58, RZ ;  /* 0x0000003a0b0c7210 */ /* 0x000fc60007fde0ff */
[----:B------:R0:W-:Y:S04]  /*1a3370*/  STL.64 [R1+0x36d8], R60 ;  /* 0x0036d83c01007387 */ /* 0x0001e80000100a00 */
[----:B0-----:R-:W3:Y:S04]  /*1a3380*/  LDL.LU.64 R60, [R1+0x8550] ;  /* 0x00855000013c7983 */ /* 0x001ee80000300a00 */
[----:B------:R0:W-:Y:S04]  /*1a3390*/  STL.64 [R1+0x3700], R44 ;  /* 0x0037002c01007387 */ /* 0x0001e80000100a00 */
[----:B0-----:R-:W3:Y:S04]  /*1a33a0*/  LDL.LU.64 R44, [R1+0x8548] ;  /* 0x00854800012c7983 */ /* 0x001ee80000300a00 */
[----:B------:R0:W-:Y:S04]  /*1a33b0*/  STL.64 [R1+0x3728], R42 ;  /* 0x0037282a01007387 */ /* 0x0001e80000100a00 */
[----:B0-----:R-:W3:Y:S04]  /*1a33c0*/  LDL.LU.64 R42, [R1+0x8540] ;  /* 0x00854000012a7983 */ /* 0x001ee80000300a00 */
[----:B------:R0:W-:Y:S04]  /*1a33d0*/  STL.64 [R1+0x3750], R14 ;  /* 0x0037500e01007387 */ /* 0x0001e80000100a00 */
[----:B------:R1:W-:Y:S01]  /*1a33e0*/  STL [R1+0x8488], R11 ;  /* 0x0084880b01007387 */ /* 0x0003e20000100800 */
[----:B0-----:R-:W-:-:S02]  /*1a33f0*/  IMAD.MOV.U32 R15, RZ, RZ, R13 ;  /* 0x000000ffff0f7224 */ /* 0x001fc400078e000d */
[----:B------:R-:W-:Y:S01]  /*1a3400*/  IMAD.X R13, R10, 0x1, R57, P6 ;  /* 0x000000010a0d7824 */ /* 0x000fe200030e0639 */
[----:B-1----:R-:W2:Y:S01]  /*1a3410*/  LDL.LU R11, [R1+0x1a0] ;  /* 0x0001a000010b7983 */ /* 0x002ea20000300800 */
[----:B------:R-:W-:Y:S01]  /*1a3420*/  IMAD.MOV.U32 R14, RZ, RZ, R50 ;  /* 0x000000ffff0e7224 */ /* 0x000fe200078e0032 */
[----:B------:R-:W-:Y:S02]  /*1a3430*/  SHF.R.S32.HI R50, RZ, 0x1f, R4 ;  /* 0x0000001fff327819 */ /* 0x000fe40000011404 */
[----:B------:R0:W-:Y:S02]  /*1a3440*/  STL.64 [R1+0x3778], R12 ;  /* 0x0037780c01007387 */ /* 0x0001e40000100a00 */
[----:B0-----:R-:W-:-:S05]  /*1a3450*/  IADD3 R12, P6, R4, R58, RZ ;  /* 0x0000003a040c7210 */ /* 0x001fca0007fde0ff */
[----:B------:R-:W-:-:S05]  /*1a3460*/  IMAD.X R13, R50, 0x1, R57, P6 ;  /* 0x00000001320d7824 */ /* 0x000fca00030e0639 */
[----:B------:R0:W-:Y:S04]  /*1a3470*/  STL.64 [R1+0x37a0], R12 ;  /* 0x0037a00c01007387 */ /* 0x0001e80000100a00 */
[----:B0-----:R-:W3:Y:S04]  /*1a3480*/  LDL.LU.64 R12, [R1+0x8538] ;  /* 0x00853800010c7983 */ /* 0x001ee80000300a00 */
[----:B------:R0:W-:Y:S04]  /*1a3490*/  STL [R1+0x8458], R4 ;  /* 0x0084580401007387 */ /* 0x0001e80000100800 */
[----:B0-----:R-:W2:Y:S01]  /*1a34a0*/  LDL.LU R4, [R1+0x23c] ;  /* 0x00023c0001047983 */ /* 0x001ea20000300800 */
[----:B----4-:R-:W-:-:S05]  /*1a34b0*/  IADD3 R50, P6, R51, R58, RZ ;  /* 0x0000003a33327210 */ /* 0x010fca0007fde0ff */
[----:B------:R-:W-:-:S05]  /*1a34c0*/  IMAD.X R51, R52, 0x1, R57, P6 ;  /* 0x0000000134337824 */ /* 0x000fca00030e0639 */
[----:B------:R0:W-:Y:S04]  /*1a34d0*/  STL.64 [R1+0x37c8], R50 ;  /* 0x0037c83201007387 */ /* 0x0001e80000100a00 */
[----:B0-----:R-:W4:Y:S01]  /*1a34e0*/  LDL.LU.64 R50, [R1+0x8530] ;  /* 0x0085300001327983 */ /* 0x001f220000300a00 */
[----:B------:R-:W-:-:S05]  /*1a34f0*/  IADD3 R52, P6, R53, R58, RZ ;  /* 0x0000003a35347210 */ /* 0x000fca0007fde0ff */
[----:B--2---:R-:W-:Y:S01]  /*1a3500*/  IMAD.X R53, R4, 0x1, R57, P6 ;  /* 0x0000000104357824 */ /* 0x004fe200030e0639 */
[----:B------:R0:W-:Y:S04]  /*1a3510*/  STL [R1+0x845c], R4 ;  /* 0x00845c0401007387 */ /* 0x0001e80000100800 */
[----:B0-----:R-:W2:Y:S04]  /*1a3520*/  LDL.LU R4, [R1+0x1b4] ;  /* 0x0001b40001047983 */ /* 0x001ea80000300800 */
[----:B------:R3:W-:Y:S02]  /*1a3530*/  STL.64 [R1+0x3500], R52 ;  /* 0x0035003401007387 */ /* 0x0007e40000100a00 */
[----:B---3--:R-:W-:-:S02]  /*1a3540*/  IADD3 R52, P6, R12, R58, RZ ;  /* 0x0000003a0c347210 */ /* 0x008fc40007fde0ff */
[----:B------:R-:W-:-:S05]  /*1a3550*/  SHF.R.S32.HI R53, RZ, 0x1f, R12 ;  /* 0x0000001fff357819 */ /* 0x000fca000001140c */
[----:B------:R-:W-:-:S05]  /*1a3560*/  IMAD.X R53, R53, 0x1, R57, P6 ;  /* 0x0000000135357824 */ /* 0x000fca00030e0639 */
[----:B------:R0:W-:Y:S04]  /*1a3570*/  STL.64 [R1+0x3528], R52 ;  /* 0x0035283401007387 */ /* 0x0001e80000100a00 */
[----:B------:R1:W-:Y:S01]  /*1a3580*/  STL.64 [R1+0x8490], R10 ;  /* 0x0084900a01007387 */ /* 0x0003e20000100a00 */
[----:B0-----:R-:W-:Y:S01]  /*1a3590*/  IADD3 R52, P6, R11, R58, RZ ;  /* 0x0000003a0b347210 */ /* 0x001fe20007fde0ff */
[----:B-1----:R-:W-:-:S04]  /*1a35a0*/  IMAD.MOV.U32 R11, RZ, RZ, R16 ;  /* 0x000000ffff0b7224 */ /* 0x002fc800078e0010 */
[----:B----4-:R-:W-:Y:S01]  /*1a35b0*/  IMAD.X R53, R50, 0x1, R57, P6 ;  /* 0x0000000132357824 */ /* 0x010fe200030e0639 */
[----:B------:R-:W3:Y:S01]  /*1a35c0*/  LDL.LU R16, [R1+0x852c] ;  /* 0x00852c0001107983 */ /* 0x000ee20000300800 */
[----:B------:R-:W-:-:S03]  /*1a35d0*/  IMAD.MOV.U32 R10, RZ, RZ, R6 ;  /* 0x000000ffff0a7224 */ /* 0x000fc600078e0006 */
[----:B------:R-:W4:Y:S04]  /*1a35e0*/  LDL.LU R6, [R1+0x8528] ;  /* 0x0085280001067983 */ /* 0x000f280000300800 */
[----:B------:R0:W-:Y:S04]  /*1a35f0*/  STL [R1+0x8438], R50 ;  /* 0x0084383201007387 */ /* 0x0001e80000100800 */
[----:B0-----:R-:W2:Y:S04]  /*1a3600*/  LDL.LU R50, [R1+0x228] ;  /* 0x0002280001327983 */ /* 0x001ea80000300800 */
        /* <DEDUP_REMOVED lines=9> */
[----:B---3--:R-:W-:-:S05]  /*1a36a0*/  IMAD.X R41, R52, 0x1, R57, P6 ;  /* 0x0000000134297824 */ /* 0x008fca00030e0639 */
[----:B------:R0:W-:Y:S04]  /*1a36b0*/  STL.64 [R1+0x35a0], R40 ;  /* 0x0035a02801007387 */ /* 0x0001e80000100a00 */
[----:B0-----:R-:W3:Y:S04]  /*1a36c0*/  LDL.LU.64 R40, [R1+0x8518] ;  /* 0x0085180001287983 */ /* 0x001ee80000300a00 */
[----:B------:R0:W-:Y:S04]  /*1a36d0*/  STL.64 [R1+0x8408], R52 ;  /* 0x0084083401007387 */ /* 0x0001e80000100a00 */
[----:B----4-:R1:W-:Y:S01]  /*1a36e0*/  STL.64 [R1+0x8468], R6 ;  /* 0x0084680601007387 */ /* 0x0103e20000100a00 */
[----:B0-----:R-:W-:Y:S01]  /*1a36f0*/  IMAD.MOV.U32 R52, RZ, RZ, R14 ;  /* 0x000000ffff347224 */ /* 0x001fe200078e000e */
[----:B------:R-:W-:Y:S01]  /*1a3700*/  IADD3 R14, P6, R6, R58, RZ ;  /* 0x0000003a060e7210 */ /* 0x000fe20007fde0ff */
[----:B-1----:R-:W-:-:S02]  /*1a3710*/  IMAD.MOV.U32 R6, RZ, RZ, R8 ;  /* 0x000000ffff067224 */ /* 0x002fc400078e0008 */
[----:B------:R-:W4:Y:S01]  /*1a3720*/  LDL.LU R8, [R1+0x8514] ;  /* 0x0085140001087983 */ /* 0x000f220000300800 */
[----:B------:R-:W-:Y:S02]  /*1a3730*/  IMAD.MOV.U32 R53, RZ, RZ, R15 ;  /* 0x000000ffff357224 */ /* 0x000fe400078e000f */
[----:B--2---:R-:W-:Y:S02]  /*1a3740*/  IMAD.X R15, R50, 0x1, R57, P6 ;  /* 0x00000001320f7824 */ /* 0x004fe400030e0639 */
[----:B------:R-:W-:Y:S02]  /*1a3750*/  IMAD.MOV.U32 R7, RZ, RZ, R56 ;  /* 0x000000ffff077224 */ /* 0x000fe400078e0038 */
[----:B------:R-:W2:Y:S04]  /*1a3760*/  LDL.LU R56, [R1+0x8510] ;  /* 0x0085100001387983 */ /* 0x000ea80000300800 */
        /* <DEDUP_REMOVED lines=8> */
[----:B------:R1:W-:Y:S01]  /*1a37f0*/  STL.64 [R1+0x8470], R4 ;  /* 0x0084700401007387 */ /* 0x0003e20000100a00 */
[----:B0-----:R-:W-:Y:S01]  /*1a3800*/  IADD3 R48, P6, R4, R58, RZ ;  /* 0x0000003a04307210 */ /* 0x001fe20007fde0ff */
[----:B-1----:R-:W-:Y:S02]  /*1a3810*/  IMAD.MOV.U32 R4, RZ, RZ, R17 ;  /* 0x000000ffff047224 */ /* 0x002fe400078e0011 */
[----:B------:R-:W3:Y:S01]  /*1a3820*/  LDL.LU R17, [R1+0x8504] ;  /* 0x0085040001117983 */ /* 0x000ee20000300800 */
[----:B------:R-:W-:-:S03]  /*1a3830*/  IMAD.MOV.U32 R5, RZ, RZ, R47 ;  /* 0x000000ffff057224 */ /* 0x000fc600078e002f */
[----:B------:R-:W3:Y:S01]  /*1a3840*/  LDL.LU R47, [R1+0x8500] ;  /* 0x00850000012f7983 */ /* 0x000ee20000300800 */
[----:B----4-:R-:W-:-:S05]  /*1a3850*/  IMAD.X R49, R8, 0x1, R57, P6 ;  /* 0x0000000108317824 */ /* 0x010fca00030e0639 */
[----:B------:R0:W-:Y:S04]  /*1a3860*/  STL.64 [R1+0x3618], R48 ;  /* 0x0036183001007387 */ /* 0x0001e80000100a00 */
[----:B0-----:R-:W4:Y:S04]  /*1a3870*/  LDL.LU.64 R48, [R1+0x84f8] ;  /* 0x0084f80001307983 */ /* 0x001f280000300a00 */
[----:B------:R0:W-:Y:S02]  /*1a3880*/  STL.64 [R1+0x8478], R8 ;  /* 0x0084780801007387 */ /* 0x0001e40000100a00 */
[----:B0-----:R-:W-:Y:S01]  /*1a3890*/  IMAD.MOV.U32 R9, RZ, RZ, R18 ;  /* 0x000000ffff097224 */ /* 0x001fe200078e0012 */
[----:B------:R-:W-:Y:S01]  /*1a38a0*/  IADD3 R18, P6, R54, R58, RZ ;  /* 0x0000003a36127210 */ /* 0x000fe20007fde0ff */
[----:B------:R-:W-:-:S04]  /*1a38b0*/  IMAD.MOV.U32 R8, RZ, RZ, R19 ;  /* 0x000000ffff087224 */ /* 0x000fc800078e0013 */
[----:B------:R-:W-:Y:S01]  /*1a38c0*/  IMAD.X R19, R53, 0x1, R57, P6 ;  /* 0x0000000135137824 */ /* 0x000fe200030e0639 */
[----:B------:R-:W-:Y:S04]  /*1a38d0*/  STL.64 [R1+0x8448], R54 ;  /* 0x0084483601007387 */ /* 0x000fe80000100a00 */
[----:B------:R0:W-:Y:S04]  /*1a38e0*/  STL.64 [R1+0x3640], R18 ;  /* 0x0036401201007387 */ /* 0x0001e80000100a00 */
[----:B0-----:R-:W3:Y:S04]  /*1a38f0*/  LDL.LU.64 R18, [R1+0x84f0] ;  /* 0x0084f00001127983 */ /* 0x001ee80000300a00 */
[----:B------:R4:W-:Y:S02]  /*1a3900*/  STL.64 [R1+0x8450], R52 ;  /* 0x0084503401007387 */ /* 0x0009e40000100a00 */
[----:B----4-:R-:W-:-:S02]  /*1a3910*/  IMAD.MOV.U32 R53, RZ, RZ, R49 ;  /* 0x000000ffff357224 */ /* 0x010fc400078e0031 */
[----:B------:R-:W-:-:S03]  /*1a3920*/  IMAD.MOV.U32 R52, RZ, RZ, R48 ;  /* 0x000000ffff347224 */ /* 0x000fc600078e0030 */
[----:B------:R-:W-:-:S05]  /*1a3930*/  IADD3 R48, P6, R53, R58, RZ ;  /* 0x0000003a35307210 */ /* 0x000fca0007fde0ff */
[----:B------:R-:W-:-:S05]  /*1a3940*/  IMAD.X R49, R52, 0x1, R57, P6 ;  /* 0x0000000134317824 */ /* 0x000fca00030e0639 */
[----:B------:R0:W-:Y:S04]  /*1a3950*/  STL.64 [R1+0x5358], R48 ;  /* 0x0053583001007387 */ /* 0x0001e80000100a00 */
[----:B0-----:R-:W4:Y:S01]  /*1a3960*/  LDL.LU.64 R48, [R1+0x84e8] ;  /* 0x0084e80001307983 */ /* 0x001f220000300a00 */
[----:B------:R-:W-:-:S03]  /*1a3970*/  SHF.R.S32.HI R54, RZ, 0x1f, R0 ;  /* 0x0000001fff367819 */ /* 0x000fc60000011400 */
[----:B--2---:R4:W-:Y:S01]  /*1a3980*/  STL.64 [R1+0x8410], R56 ;  /* 0x0084103801007387 */ /* 0x0049e20000100a00 */
[----:B------:R-:W-:Y:S01]  /*1a3990*/  IMAD.MOV.U32 R55, RZ, RZ, R23 ;  /* 0x000000ffff377224 */ /* 0x000fe200078e0017 */
[----:B------:R-:W-:Y:S02]  /*1a39a0*/  SHF.R.S32.HI R23, RZ, 0x1f, R13 ;  /* 0x0000001fff177819 */ /* 0x000fe4000001140d */
[----:B----4-:R-:W-:-:S05]  /*1a39b0*/  IADD3 R56, P6, R0, R48, RZ ;  /* 0x0000003000387210 */ /* 0x010fca0007fde0ff */
[----:B------:R-:W-:-:S05]  /*1a39c0*/  IMAD.X R57, R54, 0x1, R49, P6 ;  /* 0x0000000136397824 */ /* 0x000fca00030e0631 */
[----:B------:R3:W-:Y:S02]  /*1a39d0*/  STL.64 [R1+0x5310], R56 ;  /* 0x0053103801007387 */ /* 0x0007e40000100a00 */
[----:B---3--:R-:W-:-:S05]  /*1a39e0*/  IADD3 R56, P6, R0, R19, RZ ;  /* 0x0000001300387210 */ /* 0x008fca0007fde0ff */
[----:B------:R-:W-:-:S05]  /*1a39f0*/  IMAD.X R57, R54, 0x1, R47, P6 ;  /* 0x0000000136397824 */ /* 0x000fca00030e062f */
[----:B------:R0:W-:Y:S02]  /*1a3a00*/  STL.64 [R1+0x5308], R56 ;  /* 0x0053083801007387 */ /* 0x0001e40000100a00 */
[----:B0-----:R-:W-:-:S05]  /*1a3a10*/  IADD3 R56, P6, R0, R17, RZ ;  /* 0x0000001100387210 */ /* 0x001fca0007fde0ff */
[----:B------:R-:W-:-:S05]  /*1a3a20*/  IMAD.X R57, R54, 0x1, R18, P6 ;  /* 0x0000000136397824 */ /* 0x000fca00030e0612 */
[----:B------:R0:W-:Y:S01]  /*1a3a30*/  STL.64 [R1+0x52f8], R56 ;  /* 0x0052f83801007387 */ /* 0x0001e20000100a00 */
[----:B------:R-:W-:Y:S02]  /*1a3a40*/  IMAD.MOV.U32 R54, RZ, RZ, R8 ;  /* 0x000000ffff367224 */ /* 0x000fe400078e0008 */
[----:B------:R-:W-:Y:S01]  /*1a3a50*/  IMAD.MOV.U32 R8, RZ, RZ, R51 ;  /* 0x000000ffff087224 */ /* 0x000fe200078e0033 */
[----:B0-----:R-:W-:Y:S01]  /*1a3a60*/  IADD3 R56, P6, R13, R48, RZ ;  /* 0x000000300d387210 */ /* 0x001fe20007fde0ff */
[----:B------:R-:W-:-:S04]  /*1a3a70*/  IMAD.MOV.U32 R51, RZ, RZ, R20 ;  /* 0x000000ffff337224 */ /* 0x000fc800078e0014 */
[----:B------:R-:W-:Y:S01]  /*1a3a80*/  IMAD.X R57, R23, 0x1, R49, P6 ;  /* 0x0000000117397824 */ /* 0x000fe200030e0631 */
[----:B------:R-:W-:-:S04]  /*1a3a90*/  IADD3 R20, P6, R13, R19, RZ ;  /* 0x000000130d147210 */ /* 0x000fc80007fde0ff */
[----:B------:R0:W-:Y:S02]  /*1a3aa0*/  STL.64 [R1+0x52d0], R56 ;  /* 0x0052d03801007387 */ /* 0x0001e40000100a00 */
[----:B0-----:R-:W-:Y:S02]  /*1a3ab0*/  IMAD.MOV.U32 R57, RZ, RZ, R55 ;  /* 0x000000ffff397224 */ /* 0x001fe400078e0037 */
[----:B------:R-:W-:Y:S02]  /*1a3ac0*/  IMAD.MOV.U32 R55, RZ, RZ, R9 ;  /* 0x000000ffff377224 */ /* 0x000fe400078e0009 */
[----:B------:R-:W-:Y:S02]  /*1a3ad0*/  IMAD.MOV.U32 R9, RZ, RZ, R21 ;  /* 0x000000ffff097224 */ /* 0x000fe400078e0015 */
[----:B------:R-:W-:-:S05]  /*1a3ae0*/  IMAD.X R21, R23, 0x1, R47, P6 ;  /* 0x0000000117157824 */ /* 0x000fca00030e062f */
[----:B------:R0:W-:Y:S01]  /*1a3af0*/  STL.64 [R1+0x52c0], R20 ;  /* 0x0052c01401007387 */ /* 0x0001e20000100a00 */
        /* <DEDUP_REMOVED lines=22> */
[----:B------:R-:W-:Y:S02]  /*1a3c60*/  IMAD.MOV.U32 R56, RZ, RZ, R55 ;  /* 0x000000ffff387224 */ /* 0x000fe400078e0037 */
[----:B------:R-:W-:Y:S01]  /*1a3c70*/  IMAD.MOV.U32 R55, RZ, RZ, R38 ;  /* 0x000000ffff377224 */ /* 0x000fe200078e0026 */
[----:B------:R-:W-:Y:S01]  /*1a3c80*/  IADD3 R38, P6, R15, R17, RZ ;  /* 0x000000110f267210 */ /* 0x000fe20007fde0ff */
[----:B------:R-:W-:Y:S02]  /*1a3c90*/  IMAD.MOV.U32 R0, RZ, RZ, R57 ;  /* 0x000000ffff007224 */ /* 0x000fe400078e0039 */
[----:B------:R-:W-:Y:S01]  /*1a3ca0*/  IMAD.MOV.U32 R57, RZ, RZ, R8 ;  /* 0x000000ffff397224 */ /* 0x000fe200078e0008 */
[----:B------:R-:W-:Y:S01]  /*1a3cb0*/  STL.64 [R1+0x83a0], R14 ;  /* 0x0083a00e01007387 */ /* 0x000fe20000100a00 */
[----:B------:R-:W-:-:S02]  /*1a3cc0*/  IMAD.MOV.U32 R8, RZ, RZ, R39 ;  /* 0x000000ffff087224 */ /* 0x000fc400078e0027 */
[----:B------:R-:W-:-:S05]  /*1a3cd0*/  IMAD.X R39, R23, 0x1, R18, P6 ;  /* 0x0000000117277824 */ /* 0x000fca00030e0612 */
[----:B------:R0:W-:Y:S04]  /*1a3ce0*/  STL.64 [R1+0x5218], R38 ;  /* 0x0052182601007387 */ /* 0x0001e80000100a00 */
[----:B0-----:R-:W3:Y:S01]  /*1a3cf0*/  LDL.LU.64 R38, [R1+0x84d8] ;  /* 0x0084d80001267983 */ /* 0x001ee20000300a00 */
[----:B--2---:R-:W-:Y:S02]  /*1a3d00*/  SHF.R.S32.HI R13, RZ, 0x1f, R20 ;  /* 0x0000001fff0d7819 */ /* 0x004fe40000011414 */
[----:B------:R-:W-:-:S05]  /*1a3d10*/  IADD3 R14, P6, R20, R48, RZ ;  /* 0x00000030140e7210 */ /* 0x000fca0007fde0ff */
        /* <DEDUP_REMOVED lines=18> */
[----:B------:R0:W-:Y:S04]  /*1a3e40*/  STL.64 [R1+0x5198], R14 ;  /* 0x0051980e01007387 */ /* 0x0001e80000100a00 */
[----:B------:R-:W-:Y:S01]  /*1a3e50*/  STL.64 [R1+0x83b0], R20 ;  /* 0x0083b01401007387 */ /* 0x000fe20000100a00 */
[----:B0-----:R-:W-:Y:S02]  /*1a3e60*/  IMAD.MOV.U32 R15, RZ, RZ, R0 ;  /* 0x000000ffff0f7224 */ /* 0x001fe400078e0000 */
[----:B------:R-:W-:Y:S02]  /*1a3e70*/  IMAD.MOV.U32 R0, RZ, RZ, R57 ;  /* 0x000000ffff007224 */ /* 0x000fe400078e0039 */
[----:B------:R-:W-:Y:S02]  /*1a3e80*/  IMAD.MOV.U32 R57, RZ, RZ, R25 ;  /* 0x000000ffff397224 */ /* 0x000fe400078e0019 */
[----:B------:R-:W-:-:S02]  /*1a3e90*/  IMAD.X R25, R23, 0x1, R18, P6 ;  /* 0x0000000117197824 */ /* 0x000fc400030e0612 */
[----:B------:R-:W2:Y:S04]  /*1a3ea0*/  LDL.LU R23, [R1+0x84d0] ;  /* 0x0084d00001177983 */ /* 0x000ea80000300800 */
[----:B------:R0:W-:Y:S04]  /*1a3eb0*/  STL.64 [R1+0x5180], R24 ;  /* 0x0051801801007387 */ /* 0x0001e80000100a00 */
[----:B0-----:R-:W4:Y:S01]  /*1a3ec0*/  LDL.LU.64 R24, [R1+0x84c8] ;  /* 0x0084c80001187983 */ /* 0x001f220000300a00 */
[----:B------:R-:W-:Y:S02]  /*1a3ed0*/  SHF.R.S32.HI R14, RZ, 0x1f, R22 ;  /* 0x0000001fff0e7819 */ /* 0x000fe40000011416 */
[----:B------:R-:W-:-:S05]  /*1a3ee0*/  IADD3 R20, P6, R22, R48, RZ ;  /* 0x0000003016147210 */ /* 0x000fca0007fde0ff */
[----:B------:R-:W-:-:S05]  /*1a3ef0*/  IMAD.X R21, R14, 0x1, R49, P6 ;  /* 0x000000010e157824 */ /* 0x000fca00030e0631 */
[----:B------:R0:W-:Y:S02]  /*1a3f00*/  STL.64 [R1+0x5158], R20 ;  /* 0x0051581401007387 */ /* 0x0001e40000100a00 */
[----:B0-----:R-:W-:-:S05]  /*1a3f10*/  IADD3 R20, P6, R22, R19, RZ ;  /* 0x0000001316147210 */ /* 0x001fca0007fde0ff */
[----:B------:R-:W-:-:S05]  /*1a3f20*/  IMAD.X R21, R14, 0x1, R47, P6 ;  /* 0x000000010e157824 */ /* 0x000fca00030e062f */
[----:B------:R0:W-:Y:S02]  /*1a3f30*/  STL.64 [R1+0x5148], R20 ;  /* 0x0051481401007387 */ /* 0x0001e40000100a00 */
[----:B0-----:R-:W-:Y:S02]  /*1a3f40*/  IADD3 R20, P6, R22, R17, RZ ;  /* 0x0000001116147210 */ /* 0x001fe40007fde0ff */
[----:B------:R2:W-:Y:S03]  /*1a3f50*/  STL [R1+0x83b8], R22 ;  /* 0x0083b81601007387 */ /* 0x0005e60000100800 */
[----:B------:R-:W-:-:S05]  /*1a3f60*/  IMAD.X R21, R14, 0x1, R18, P6 ;  /* 0x000000010e157824 */ /* 0x000fca00030e0612 */
[----:B------:R0:W-:Y:S01]  /*1a3f70*/  STL.64 [R1+0x5130], R20 ;  /* 0x0051301401007387 */ /* 0x0001e20000100a00 */
[----:B------:R-:W-:Y:S02]  /*1a3f80*/  IMAD.MOV.U32 R14, RZ, RZ, R15 ;  /* 0x000000ffff0e7224 */ /* 0x000fe400078e000f */
[----:B------:R-:W-:Y:S02]  /*1a3f90*/  IMAD.MOV.U32 R15, RZ, RZ, R56 ;  /* 0x000000ffff0f7224 */ /* 0x000fe400078e0038 */
[----:B------:R-:W-:Y:S02]  /*1a3fa0*/  IMAD.MOV.U32 R56, RZ, RZ, R57 ;  /* 0x000000ffff387224 */ /* 0x000fe400078e0039 */
[----:B------:R-:W-:Y:S01]  /*1a3fb0*/  IMAD.MOV.U32 R57, RZ, RZ, R29 ;  /* 0x000000ffff397224 */ /* 0x000fe200078e001d */
[----:B--2---:R-:W-:Y:S02]  /*1a3fc0*/  SHF.R.S32.HI R22, RZ, 0x1f, R23 ;  /* 0x0000001fff167819 */ /* 0x004fe40000011417 */
        /* <DEDUP_REMOVED lines=8> */
[----:B----4-:R-:W-:-:S03]  /*1a4050*/  SHF.R.S32.HI R21, RZ, 0x1f, R24 ;  /* 0x0000001fff157819 */ /* 0x010fc60000011418 */
[----:B------:R-:W-:Y:S01]  /*1a4060*/  IMAD.X R29, R22, 0x1, R18, P6 ;  /* 0x00000001161d7824 */ /* 0x000fe200030e0612 */
[----:B------:R-:W-:Y:S01]  /*1a4070*/  IADD3 R22, P6, R24, R48, RZ ;  /* 0x0000003018167210 */ /* 0x000fe20007fde0ff */
[----:B------:R0:W-:Y:S04]  /*1a4080*/  STL [R1+0x83bc], R23 ;  /* 0x0083bc1701007387 */ /* 0x0001e80000100800 */
[----:B------:R1:W-:Y:S01]  /*1a4090*/  STL.64 [R1+0x50f0], R28 ;  /* 0x0050f01c01007387 */ /* 0x0003e20000100a00 */
[----:B0-----:R-:W-:-:S03]  /*1a40a0*/  IMAD.X R23, R21, 0x1, R49, P6 ;  /* 0x0000000115177824 */ /* 0x001fc600030e0631 */
[----:B-1----:R-:W2:Y:S04]  /*1a40b0*/  LDL.LU.64 R28, [R1+0x84c0] ;  /* 0x0084c000011c7983 */ /* 0x002ea80000300a00 */
        /* <DEDUP_REMOVED lines=9> */
[----:B------:R-:W-:Y:S02]  /*1a4150*/  IMAD.MOV.U32 R4, RZ, RZ, R5 ;  /* 0x000000ffff047224 */ /* 0x000fe400078e0005 */
[----:B------:R-:W-:Y:S01]  /*1a4160*/  IMAD.MOV.U32 R5, RZ, RZ, R27 ;  /* 0x000000ffff057224 */ /* 0x000fe200078e001b */
[----:B------:R-:W-:Y:S02]  /*1a4170*/  SHF.R.S32.HI R27, RZ, 0x1f, R25 ;  /* 0x0000001fff1b7819 */ /* 0x000fe40000011419 */
[----:B0-----:R-:W-:-:S05]  /*1a4180*/  IADD3 R22, P6, R25, R48, RZ ;  /* 0x0000003019167210 */ /* 0x001fca0007fde0ff */
[----:B------:R-:W-:-:S05]  /*1a4190*/  IMAD.X R23, R27, 0x1, R49, P6 ;  /* 0x000000011b177824 */ /* 0x000fca00030e0631 */
[----:B------:R0:W-:Y:S02]  /*1a41a0*/  STL.64 [R1+0x5080], R22 ;  /* 0x0050801601007387 */ /* 0x0001e40000100a00 */
[----:B0-----:R-:W-:-:S05]  /*1a41b0*/  IADD3 R22, P6, R25, R19, RZ ;  /* 0x0000001319167210 */ /* 0x001fca0007fde0ff */
[----:B------:R-:W-:-:S05]  /*1a41c0*/  IMAD.X R23, R27, 0x1, R47, P6 ;  /* 0x000000011b177824 */ /* 0x000fca00030e062f */
[----:B------:R0:W-:Y:S02]  /*1a41d0*/  STL.64 [R1+0x5070], R22 ;  /* 0x0050701601007387 */ /* 0x0001e40000100a00 */
[----:B0-----:R-:W-:Y:S02]  /*1a41e0*/  IMAD.MOV.U32 R23, RZ, RZ, R27 ;  /* 0x000000ffff177224 */ /* 0x001fe400078e001b */
[----:B------:R-:W4:Y:S01]  /*1a41f0*/  LDL.LU R27, [R1+0x84b8] ;  /* 0x0084b800011b7983 */ /* 0x000f220000300800 */
[----:B------:R-:W-:-:S05]  /*1a4200*/  IADD3 R22, P6, R25, R17, RZ ;  /* 0x0000001119167210 */ /* 0x000fca0007fde0ff */
[----:B------:R-:W-:Y:S01]  /*1a4210*/  IMAD.X R23, R23, 0x1, R18, P6 ;  /* 0x0000000117177824 */ /* 0x000fe200030e0612 */
[----:B------:R0:W-:Y:S04]  /*1a4220*/  STL.64 [R1+0x83c0], R24 ;  /* 0x0083c01801007387 */ /* 0x0001e80000100a00 */
        /* <DEDUP_REMOVED lines=8> */
[----:B0-----:R-:W-:Y:S02]  /*1a42b0*/  IADD3 R22, P6, R26, R17, RZ ;  /* 0x000000111a167210 */ /* 0x001fe40007fde0ff */
[----:B------:R-:W-:Y:S03]  /*1a42c0*/  STL [R1+0x83c8], R26 ;  /* 0x0083c81a01007387 */ /* 0x000fe60000100800 */
[----:B------:R-:W-:-:S05]  /*1a42d0*/  IMAD.X R23, R25, 0x1, R18, P6 ;  /* 0x0000000119177824 */ /* 0x000fca00030e0612 */
[----:B------:R0:W-:Y:S01]  /*1a42e0*/  STL.64 [R1+0x5010], R22 ;  /* 0x0050101601007387 */ /* 0x0001e20000100a00 */
[----:B------:R-:W-:Y:S02]  /*1a42f0*/  IMAD.MOV.U32 R25, RZ, RZ, R20 ;  /* 0x000000ffff197224 */ /* 0x000fe400078e0014 */
[----:B------:R-:W-:Y:S01]  /*1a4300*/  IMAD.MOV.U32 R20, RZ, RZ, R33 ;  /* 0x000000ffff147224 */ /* 0x000fe200078e0021 */
[----:B----4-:R-:W-:Y:S02]  /*1a4310*/  SHF.R.S32.HI R24, RZ, 0x1f, R27 ;  /* 0x0000001fff187819 */ /* 0x010fe4000001141b */
[----:B0-----:R-:W-:-:S05]  /*1a4320*/  IADD3 R22, P6, R27, R48, RZ ;  /* 0x000000301b167210 */ /* 0x001fca0007fde0ff */
[----:B------:R-:W-:-:S05]  /*1a4330*/  IMAD.X R23, R24, 0x1, R49, P6 ;  /* 0x0000000118177824 */ /* 0x000fca00030e0631 */
[----:B------:R0:W-:Y:S02]  /*1a4340*/  STL.64 [R1+0x4fe8], R22 ;  /* 0x004fe81601007387 */ /* 0x0001e40000100a00 */
[----:B0-----:R-:W-:-:S05]  /*1a4350*/  IADD3 R22, P6, R27, R19, RZ ;  /* 0x000000131b167210 */ /* 0x001fca0007fde0ff */
[----:B------:R-:W-:-:S05]  /*1a4360*/  IMAD.X R23, R24, 0x1, R47, P6 ;  /* 0x0000000118177824 */ /* 0x000fca00030e062f */
[----:B------:R0:W-:Y:S02]  /*1a4370*/  STL.64 [R1+0x4fd8], R22 ;  /* 0x004fd81601007387 */ /* 0x0001e40000100a00 */
[----:B0-----:R-:W-:Y:S02]  /*1a4380*/  IMAD.MOV.U32 R23, RZ, RZ, R6 ;  /* 0x000000ffff177224 */ /* 0x001fe400078e0006 */
[----:B------:R-:W-:Y:S01]  /*1a4390*/  IMAD.MOV.U32 R6, RZ, RZ, R32 ;  /* 0x000000ffff067224 */ /* 0x000fe200078e0020 */
[----:B------:R-:W-:Y:S01]  /*1a43a0*/  IADD3 R32, P6, R27, R17, RZ ;  /* 0x000000111b207210 */ /* 0x000fe20007fde0ff */
[----:B------:R-:W-:Y:S02]  /*1a43b0*/  IMAD.MOV.U32 R22, RZ, RZ, R2 ;  /* 0x000000ffff167224 */ /* 0x000fe400078e0002 */
[----:B------:R-:W-:Y:S01]  /*1a43c0*/  IMAD.MOV.U32 R2, RZ, RZ, R30 ;  /* 0x000000ffff027224 */ /* 0x000fe200078e001e */
[----:B--2---:R-:W-:Y:S01]  /*1a43d0*/  SHF.R.S32.HI R30, RZ, 0x1f, R28 ;  /* 0x0000001fff1e7819 */ /* 0x004fe2000001141c */
        /* <DEDUP_REMOVED lines=9> */
[----:B------:R0:W-:Y:S01]  /*1a4470*/  STL.64 [R1+0x4f90], R26 ;  /* 0x004f901a01007387 */ /* 0x0001e20000100a00 */
[----:B------:R-:W-:Y:S01]  /*1a4480*/  IMAD.MOV.U32 R24, RZ, RZ, R25 ;  /* 0x000000ffff187224 */ /* 0x000fe200078e0019 */
[----:B0-----:R-:W-:-:S05]  /*1a4490*/  IADD3 R26, P6, R28, R17, RZ ;  /* 0x000000111c1a7210 */ /* 0x001fca0007fde0ff */
[----:B------:R-:W-:Y:S02]  /*1a44a0*/  IMAD.X R27, R30, 0x1, R18, P6 ;  /* 0x000000011e1b7824 */ /* 0x000fe400030e0612 */
[----:B------:R-:W4:Y:S01]  /*1a44b0*/  LDL.LU R30, [R1+0x84ac] ;  /* 0x0084ac00011e7983 */ /* 0x000f220000300800 */
[----:B------:R-:W-:Y:S02]  /*1a44c0*/  IMAD.MOV.U32 R25, RZ, RZ, R23 ;  /* 0x000000ffff197224 */ /* 0x000fe400078e0017 */
[----:B------:R-:W-:Y:S01]  /*1a44d0*/  IMAD.MOV.U32 R23, RZ, RZ, R22 ;  /* 0x000000ffff177224 */ /* 0x000fe200078e0016 */
[----:B------:R0:W-:Y:S01]  /*1a44e0*/  STL.64 [R1+0x4f80], R26 ;  /* 0x004f801a01007387 */ /* 0x0001e20000100a00 */
[----:B------:R-:W-:Y:S02]  /*1a44f0*/  IMAD.MOV.U32 R22, RZ, RZ, R20 ;  /* 0x000000ffff167224 */ /* 0x000fe400078e0014 */
[----:B------:R-:W-:Y:S01]  /*1a4500*/  IMAD.MOV.U32 R20, RZ, RZ, R31 ;  /* 0x000000ffff147224 */ /* 0x000fe200078e001f */
[----:B------:R-:W-:-:S02]  /*1a4510*/  SHF.R.S32.HI R31, RZ, 0x1f, R29 ;  /* 0x0000001fff1f7819 */ /* 0x000fc4000001141d */
[----:B0-----:R-:W-:-:S05]  /*1a4520*/  IADD3 R26, P6, R29, R48, RZ ;  /* 0x000000301d1a7210 */ /* 0x001fca0007fde0ff */
[----:B------:R-:W-:-:S05]  /*1a4530*/  IMAD.X R27, R31, 0x1, R49, P6 ;  /* 0x000000011f1b7824 */ /* 0x000fca00030e0631 */
[----:B------:R0:W-:Y:S02]  /*1a4540*/  STL.64 [R1+0x4f58], R26 ;  /* 0x004f581a01007387 */ /* 0x0001e40000100a00 */
[----:B0-----:R-:W-:-:S05]  /*1a4550*/  IADD3 R26, P6, R29, R19, RZ ;  /* 0x000000131d1a7210 */ /* 0x001fca0007fde0ff */
[----:B------:R-:W-:-:S05]  /*1a4560*/  IMAD.X R27, R31, 0x1, R47, P6 ;  /* 0x000000011f1b7824 */ /* 0x000fca00030e062f */
[----:B------:R0:W-:Y:S02]  /*1a4570*/  STL.64 [R1+0x4f48], R26 ;  /* 0x004f481a01007387 */ /* 0x0001e40000100a00 */
[----:B0-----:R-:W-:Y:S02]  /*1a4580*/  IMAD.MOV.U32 R27, RZ, RZ, R31 ;  /* 0x000000ffff1b7224 */ /* 0x001fe400078e001f */
[----:B------:R-:W3:Y:S01]  /*1a4590*/  LDL.LU R31, [R1+0x84a8] ;  /* 0x0084a800011f7983 */ /* 0x000ee20000300800 */
[----:B------:R-:W-:-:S05]  /*1a45a0*/  IADD3 R26, P6, R29, R17, RZ ;  /* 0x000000111d1a7210 */ /* 0x000fca0007fde0ff */
[----:B------:R-:W-:Y:S01]  /*1a45b0*/  IMAD.X R27, R27, 0x1, R18, P6 ;  /* 0x000000011b1b7824 */ /* 0x000fe200030e0612 */
[----:B------:R4:W-:Y:S04]  /*1a45c0*/  STL.64 [R1+0x83d0], R28 ;  /* 0x0083d01c01007387 */ /* 0x0009e80000100a00 */
[----:B------:R0:W-:Y:S01]  /*1a45d0*/  STL.64 [R1+0x4f30], R26 ;  /* 0x004f301a01007387 */ /* 0x0001e20000100a00 */
[----:B----4-:R-:W-:Y:S02]  /*1a45e0*/  SHF.R.S32.HI R29, RZ, 0x1f, R30 ;  /* 0x0000001fff1d7819 */ /* 0x010fe4000001141e */
[----:B0-----:R-:W-:-:S05]  /*1a45f0*/  IADD3 R26, P6, R30, R48, RZ ;  /* 0x000000301e1a7210 */ /* 0x001fca0007fde0ff */
        /* <DEDUP_REMOVED lines=9> */
[----:B---3--:R-:W-:Y:S02]  /*1a4690*/  SHF.R.S32.HI R28, RZ, 0x1f, R31 ;  /* 0x0000001fff1c7819 */ /* 0x008fe4000001141f */
[----:B0-----:R-:W-:-:S05]  /*1a46a0*/  IADD3 R26, P6, R31, R48, RZ ;  /* 0x000000301f1a7210 */ /* 0x001fca0007fde0ff */
[----:B------:R-:W-:-:S05]  /*1a46b0*/  IMAD.X R27, R28, 0x1, R49, P6 ;  /* 0x000000011c1b7824 */ /* 0x000fca00030e0631 */
[----:B------:R0:W-:Y:S02]  /*1a46c0*/  STL.64 [R1+0x4eb8], R26 ;  /* 0x004eb81a01007387 */ /* 0x0001e40000100a00 */
[----:B0-----:R-:W-:-:S05]  /*1a46d0*/  IADD3 R26, P6, R31, R19, RZ ;  /* 0x000000131f1a7210 */ /* 0x001fca0007fde0ff */
[----:B------:R-:W-:-:S05]  /*1a46e0*/  IMAD.X R27, R28, 0x1, R47, P6 ;  /* 0x000000011c1b7824 */ /* 0x000fca00030e062f */
[----:B------:R0:W-:Y:S01]  /*1a46f0*/  STL.64 [R1+0x4ea8], R26 ;  /* 0x004ea81a01007387 */ /* 0x0001e20000100a00 */
[----:B------:R-:W-:Y:S02]  /*1a4700*/  IMAD.MOV.U32 R29, RZ, RZ, R24 ;  /* 0x000000ffff1d7224 */ /* 0x000fe400078e0018 */
[----:B------:R-:W-:Y:S02]  /*1a4710*/  IMAD.MOV.U32 R24, RZ, RZ, R23 ;  /* 0x000000ffff187224 */ /* 0x000fe400078e0017 */
[----:B------:R-:W-:Y:S02]  /*1a4720*/  IMAD.MOV.U32 R23, RZ, RZ, R21 ;  /* 0x000000ffff177224 */ /* 0x000fe400078e0015 */
[----:B0-----:R-:W-:Y:S02]  /*1a4730*/  IMAD.MOV.U32 R27, RZ, RZ, R25 ;  /* 0x000000ffff1b7224 */ /* 0x001fe400078e0019 */
[----:B------:R-:W-:Y:S02]  /*1a4740*/  IMAD.MOV.U32 R25, RZ, RZ, R22 ;  /* 0x000000ffff197224 */ /* 0x000fe400078e0016 */
[----:B------:R-:W-:-:S02]  /*1a4750*/  IMAD.MOV.U32 R22, RZ, RZ, R13 ;  /* 0x000000ffff167224 */ /* 0x000fc400078e000d */
[----:B------:R-:W-:Y:S01]  /*1a4760*/  IMAD.MOV.U32 R13, RZ, RZ, R36 ;  /* 0x000000ffff0d7224 */ /* 0x000fe200078e0024 */
[----:B------:R-:W-:Y:S01]  /*1a4770*/  IADD3 R36, P6, R31, R17, RZ ;  /* 0x000000111f247210 */ /* 0x000fe20007fde0ff */
[----:B------:R-:W-:Y:S02]  /*1a4780*/  IMAD.MOV.U32 R26, RZ, RZ, R20 ;  /* 0x000000ffff1a7224 */ /* 0x000fe400078e0014 */
[----:B------:R-:W-:Y:S02]  /*1a4790*/  IMAD.MOV.U32 R21, RZ, RZ, R0 ;  /* 0x000000ffff157224 */ /* 0x000fe400078e0000 */
[----:B------:R-:W-:Y:S02]  /*1a47a0*/  IMAD.MOV.U32 R0, RZ, RZ, R50 ;  /* 0x000000ffff007224 */ /* 0x000fe400078e0032 */
        /* <DEDUP_REMOVED lines=15> */
[----:B------:R-:W3:Y:S01]  /*1a48a0*/  LDL.LU R34, [R1+0x849c] ;  /* 0x00849c0001227983 */ /* 0x000ee20000300800 */
[----:B------:R-:W-:Y:S02]  /*1a48b0*/  IMAD.MOV.U32 R28, RZ, RZ, R15 ;  /* 0x000000ffff1c7224 */ /* 0x000fe400078e000f */
[----:B------:R-:W-:Y:S01]  /*1a48c0*/  IMAD.MOV.U32 R15, RZ, RZ, R9 ;  /* 0x000000ffff0f7224 */ /* 0x000fe200078e0009 */
[----:B------:R0:W-:Y:S01]  /*1a48d0*/  STL.64 [R1+0x4e58], R30 ;  /* 0x004e581e01007387 */ /* 0x0001e20000100a00 */
        /* <DEDUP_REMOVED lines=14> */
[----:B---3--:R-:W-:Y:S02]  /*1a49c0*/  SHF.R.S32.HI R32, RZ, 0x1f, R34 ;  /* 0x0000001fff207819 */ /* 0x008fe40000011422 */
        /* <DEDUP_REMOVED lines=9> */
[----:B----4-:R-:W-:Y:S02]  /*1a4a60*/  SHF.R.S32.HI R33, RZ, 0x1f, R35 ;  /* 0x0000001fff217819 */ /* 0x010fe40000011423 */
[----:B0-----:R-:W-:-:S05]  /*1a4a70*/  IADD3 R30, P6, R35, R48, RZ ;  /* 0x00000030231e7210 */ /* 0x001fca0007fde0ff */
[----:B------:R-:W-:-:S05]  /*1a4a80*/  IMAD.X R31, R33, 0x1, R49, P6 ;  /* 0x00000001211f7824 */ /* 0x000fca00030e0631 */
[----:B------:R0:W-:Y:S02]  /*1a4a90*/  STL.64 [R1+0x4d98], R30 ;  /* 0x004d981e01007387 */ /* 0x0001e40000100a00 */
[----:B0-----:R-:W-:-:S05]  /*1a4aa0*/  IADD3 R30, P6, R35, R19, RZ ;  /* 0x00000013231e7210 */ /* 0x001fca0007fde0ff */
        /* <DEDUP_REMOVED lines=109> */
[----:B------:R0:W-:Y:S04]  /*1a5180*/  STL.64 [R1+0x4a80], R30 ;  /* 0x004a801e01007387 */ /* 0x0001e80000100a00 */
[----:B------:R-:W2:Y:S04]  /*1a5190*/  LDL.LU R40, [R1] ;  /* 0x0000000001287983 */ /* 0x000ea80000300800 */
[----:B------:R-:W3:Y:S01]  /*1a51a0*/  LDL.LU R38, [R1+0x3d4] ;  /* 0x0003d40001267983 */ /* 0x000ee20000300800 */
        /* <DEDUP_REMOVED lines=10> */
[----:B------:R-:W4:Y:S04]  /*1a5250*/  LDL.LU R37, [R1+0x4] ;  /* 0x0000040001257983 */ /* 0x000f280000300800 */
[----:B------:R-:W4:Y:S01]  /*1a5260*/  LDL.LU R32, [R1+0x3d0] ;  /* 0x0003d00001207983 */ /* 0x000f220000300800 */
        /* <DEDUP_REMOVED lines=9> */
[----:B------:R-:W4:Y:S04]  /*1a5300*/  LDL.LU R41, [R1+0x8] ;  /* 0x0000080001297983 */ /* 0x000f280000300800 */
[----:B------:R-:W4:Y:S01]  /*1a5310*/  LDL.LU R39, [R1+0x3cc] ;  /* 0x0003cc0001277983 */ /* 0x000f220000300800 */
        /* <DEDUP_REMOVED lines=16> */
[----:B0-----:R-:W-:Y:S02]  /*1a5420*/  IMAD.MOV.U32 R31, RZ, RZ, R28 ;  /* 0x000000ffff1f7224 */ /* 0x001fe400078e001c */
[----:B------:R-:W-:Y:S02]  /*1a5430*/  IMAD.MOV.U32 R28, RZ, RZ, R26 ;  /* 0x000000ffff1c7224 */ /* 0x000fe400078e001a */
[----:B------:R-:W-:Y:S02]  /*1a5440*/  IMAD.MOV.U32 R26, RZ, RZ, R25 ;  /* 0x000000ffff1a7224 */ /* 0x000fe400078e0019 */
[----:B------:R-:W-:Y:S02]  /*1a5450*/  IMAD.MOV.U32 R25, RZ, RZ, R54 ;  /* 0x000000ffff197224 */ /* 0x000fe400078e0036 */
[----:B------:R-:W-:Y:S01]  /*1a5460*/  IMAD.MOV.U32 R54, RZ, RZ, R10 ;  /* 0x000000ffff367224 */ /* 0x000fe200078e000a */
[----:B------:R-:W-:Y:S01]  /*1a5470*/  IADD3 R10, P6, R61, R19, RZ ;  /* 0x000000133d0a7210 */ /* 0x000fe20007fde0ff */
[----:B------:R-:W-:-:S02]  /*1a5480*/  IMAD.MOV.U32 R30, RZ, RZ, R29 ;  /* 0x000000ffff1e7224 */ /* 0x000fc400078e001d */
[----:B------:R-:W-:Y:S02]  /*1a5490*/  IMAD.MOV.U32 R29, RZ, RZ, R27 ;  /* 0x000000ffff1d7224 */ /* 0x000fe400078e001b */
[----:B------:R-:W-:Y:S02]  /*1a54a0*/  IMAD.MOV.U32 R27, RZ, RZ, R24 ;  /* 0x000000ffff1b7224 */ /* 0x000fe400078e0018 */
[----:B------:R-:W-:Y:S02]  /*1a54b0*/  IMAD.MOV.U32 R24, RZ, RZ, R23 ;  /* 0x000000ffff187224 */ /* 0x000fe400078e0017 */
[----:B------:R-:W-:Y:S02]  /*1a54c0*/  IMAD.MOV.U32 R23, RZ, RZ, R11 ;  /* 0x000000ffff177224 */ /* 0x000fe400078e000b */
[----:B------:R-:W-:Y:S01]  /*1a54d0*/  IMAD.X R11, R33, 0x1, R47, P6 ;  /* 0x00000001210b7824 */ /* 0x000fe200030e062f */
[----:B------:R-:W-:-:S05]  /*1a54e0*/  IADD3 R60, P6, R61, R17, RZ ;  /* 0x000000113d3c7210 */ /* 0x000fca0007fde0ff */
[----:B------:R-:W-:Y:S01]  /*1a54f0*/  IMAD.X R61, R33, 0x1, R18, P6 ;  /* 0x00000001213d7824 */ /* 0x000fe200030e0612 */
[----:B------:R0:W-:Y:S04]  /*1a5500*/  STL.64 [R1+0x4970], R10 ;  /* 0x0049700a01007387 */ /* 0x0001e80000100a00 */
[----:B0-----:R-:W4:Y:S04]  /*1a5510*/  LDL.LU.64 R10, [R1+0x8490] ;  /* 0x00849000010a7983 */ /* 0x001f280000300a00 */
[----:B------:R2:W-:Y:S02]  /*1a5520*/  STL.64 [R1+0x4958], R60 ;  /* 0x0049583c01007387 */ /* 0x0005e40000100a00 */
[----:B--2---:R-:W-:-:S05]  /*1a5530*/  IADD3 R60, P6, R40, R48, RZ ;  /* 0x00000030283c7210 */ /* 0x004fca0007fde0ff */
[----:B---3--:R-:W-:-:S05]  /*1a5540*/  IMAD.X R61, R38, 0x1, R49, P6 ;  /* 0x00000001263d7824 */ /* 0x008fca00030e0631 */
[----:B------:R0:W-:Y:S04]  /*1a5550*/  STL.64 [R1+0x4930], R60 ;  /* 0x0049303c01007387 */ /* 0x0001e80000100a00 */
[----:B------:R-:W2:Y:S04]  /*1a5560*/  LDL.LU R35, [R1+0x10] ;  /* 0x0000100001237983 */ /* 0x000ea80000300800 */
[----:B------:R-:W3:Y:S01]  /*1a5570*/  LDL.LU R33, [R1+0x3c4] ;  /* 0x0003c40001217983 */ /* 0x000ee20000300800 */
[----:B0-----:R-:W-:-:S05]  /*1a5580*/  IADD3 R60, P6, R40, R19, RZ ;  /* 0x00000013283c7210 */ /* 0x001fca0007fde0ff */
[----:B------:R-:W-:-:S05]  /*1a5590*/  IMAD.X R61, R38, 0x1, R47, P6 ;  /* 0x00000001263d7824 */ /* 0x000fca00030e062f */
[----:B------:R0:W-:Y:S02]  /*1a55a0*/  STL.64 [R1+0x4920], R60 ;  /* 0x0049203c01007387 */ /* 0x0001e40000100a00 */
[----:B0-----:R-:W-:-:S05]  /*1a55b0*/  IADD3 R60, P6, R40, R17, RZ ;  /* 0x00000011283c7210 */ /* 0x001fca0007fde0ff */
[----:B------:R-:W-:-:S05]  /*1a55c0*/  IMAD.X R61, R38, 0x1, R18, P6 ;  /* 0x00000001263d7824 */ /* 0x000fca00030e0612 */
[----:B------:R4:W-:Y:S02]  /*1a55d0*/  STL.64 [R1+0x4908], R60 ;  /* 0x0049083c01007387 */ /* 0x0009e40000100a00 */
[----:B----4-:R-:W-:-:S05]  /*1a55e0*/  IADD3 R60, P6, R37, R48, RZ ;  /* 0x00000030253c7210 */ /* 0x010fca0007fde0ff */
[----:B------:R-:W-:-:S05]  /*1a55f0*/  IMAD.X R61, R32, 0x1, R49, P6 ;  /* 0x00000001203d7824 */ /* 0x000fca00030e0631 */
        /* <DEDUP_REMOVED lines=33> */
[----:B--2---:R-:W-:-:S05]  /*1a5810*/  IADD3 R60, P6, R35, R48, RZ ;  /* 0x00000030233c7210 */ /* 0x004fca0007fde0ff */
[----:B---3--:R-:W-:-:S05]  /*1a5820*/  IMAD.X R61, R33, 0x1, R49, P6 ;  /* 0x00000001213d7824 */ /* 0x008fca00030e0631 */
[----:B------:R0:W-:Y:S02]  /*1a5830*/  STL.64 [R1+0x4808], R60 ;  /* 0x0048083c01007387 */ /* 0x0001e40000100a00 */
[----:B0-----:R-:W-:-:S05]  /*1a5840*/  IADD3 R60, P6, R35, R19, RZ ;  /* 0x00000013233c7210 */ /* 0x001fca0007fde0ff */
[----:B------:R-:W-:-:S05]  /*1a5850*/  IMAD.X R61, R33, 0x1, R47, P6 ;  /* 0x00000001213d7824 */ /* 0x000fca00030e062f */
[----:B------:R0:W-:Y:S02]  /*1a5860*/  STL.64 [R1+0x47f8], R60 ;  /* 0x0047f83c01007387 */ /* 0x0001e40000100a00 */
[----:B0-----:R-:W-:-:S05]  /*1a5870*/  IADD3 R60, P6, R35, R17, RZ ;  /* 0x00000011233c7210 */ /* 0x001fca0007fde0ff */
[----:B------:R-:W-:-:S05]  /*1a5880*/  IMAD.X R61, R33, 0x1, R18, P6 ;  /* 0x00000001213d7824 */ /* 0x000fca00030e0612 */
[----:B------:R4:W-:Y:S04]  /*1a5890*/  STL.64 [R1+0x47e0], R60 ;  /* 0x0047e03c01007387 */ /* 0x0009e80000100a00 */
[----:B------:R-:W2:Y:S04]  /*1a58a0*/  LDL.LU R35, [R1+0x24] ;  /* 0x0000240001237983 */ /* 0x000ea80000300800 */
[----:B------:R-:W3:Y:S01]  /*1a58b0*/  LDL.LU R33, [R1+0x3b0] ;  /* 0x0003b00001217983 */ /* 0x000ee20000300800 */
[----:B----4-:R-:W-:-:S05]  /*1a58c0*/  IADD3 R60, P6, R40, R48, RZ ;  /* 0x00000030283c7210 */ /* 0x010fca0007fde0ff */
        /* <DEDUP_REMOVED lines=54> */
[----:B------:R-:W-:Y:S01]  /*1a5c30*/  IMAD.MOV.U32 R30, RZ, RZ, R28 ;  /* 0x000000ffff1e7224 */ /* 0x000fe200078e001c */
[----:B----4-:R-:W-:Y:S01]  /*1a5c40*/  IADD3 R60, P6, R40, R48, RZ ;  /* 0x00000030283c7210 */ /* 0x010fe20007fde0ff */
[----:B------:R-:W-:-:S04]  /*1a5c50*/  IMAD.MOV.U32 R28, RZ, RZ, R29 ;  /* 0x000000ffff1c7224 */ /* 0x000fc800078e001d */
[----:B------:R-:W-:Y:S02]  /*1a5c60*/  IMAD.X R61, R38, 0x1, R49, P6 ;  /* 0x00000001263d7824 */ /* 0x000fe400030e0631 */
[----:B------:R-:W-:Y:S02]  /*1a5c70*/  IMAD.MOV.U32 R29, RZ, RZ, R27 ;  /* 0x000000ffff1d7224 */ /* 0x000fe400078e001b */
[----:B------:R-:W-:Y:S01]  /*1a5c80*/  IMAD.MOV.U32 R27, RZ, RZ, R26 ;  /* 0x000000ffff1b7224 */ /* 0x000fe200078e001a */
[----:B------:R0:W-:Y:S01]  /*1a5c90*/  STL.64 [R1+0x4640], R60 ;  /* 0x0046403c01007387 */ /* 0x0001e20000100a00 */
[----:B------:R-:W-:Y:S02]  /*1a5ca0*/  IMAD.MOV.U32 R26, RZ, RZ, R24 ;  /* 0x000000ffff1a7224 */ /* 0x000fe400078e0018 */
[----:B------:R-:W-:Y:S02]  /*1a5cb0*/  IMAD.MOV.U32 R24, RZ, RZ, R25 ;  /* 0x000000ffff187224 */ /* 0x000fe400078e0019 */
[----:B------:R-:W-:-:S02]  /*1a5cc0*/  IMAD.MOV.U32 R25, RZ, RZ, R23 ;  /* 0x000000ffff197224 */ /* 0x000fc400078e0017 */
[----:B------:R-:W-:Y:S02]  /*1a5cd0*/  IMAD.MOV.U32 R23, RZ, RZ, R22 ;  /* 0x000000ffff177224 */ /* 0x000fe400078e0016 */
[----:B------:R-:W-:Y:S01]  /*1a5ce0*/  IMAD.MOV.U32 R22, RZ, RZ, R20 ;  /* 0x000000ffff167224 */ /* 0x000fe200078e0014 */
[----:B0-----:R-:W-:Y:S01]  /*1a5cf0*/  IADD3 R60, P6, R40, R19, RZ ;  /* 0x00000013283c7210 */ /* 0x001fe20007fde0ff */
[----:B------:R-:W-:Y:S02]  /*1a5d00*/  IMAD.MOV.U32 R20, RZ, RZ, R21 ;  /* 0x000000ffff147224 */ /* 0x000fe400078e0015 */
[----:B------:R-:W-:Y:S02]  /*1a5d10*/  IMAD.MOV.U32 R21, RZ, RZ, R14 ;  /* 0x000000ffff157224 */ /* 0x000fe400078e000e */
[----:B------:R-:W-:Y:S02]  /*1a5d20*/  IMAD.X R61, R38, 0x1, R47, P6 ;  /* 0x00000001263d7824 */ /* 0x000fe400030e062f */
[----:B------:R-:W-:-:S02]  /*1a5d30*/  IMAD.MOV.U32 R14, RZ, RZ, R15 ;  /* 0x000000ffff0e7224 */ /* 0x000fc400078e000f */
[----:B------:R-:W-:Y:S02]  /*1a5d40*/  IMAD.MOV.U32 R15, RZ, RZ, R56 ;  /* 0x000000ffff0f7224 */ /* 0x000fe400078e0038 */
[----:B------:R-:W4:Y:S04]  /*1a5d50*/  LDL.LU R56, [R1+0x360] ;  /* 0x0003600001387983 */ /* 0x000f280000300800 */
[----:B------:R-:W4:Y:S04]  /*1a5d60*/  LDL.LU R33, [R1+0x39c] ;  /* 0x00039c0001217983 */ /* 0x000f280000300800 */
[----:B------:R0:W-:Y:S02]  /*1a5d70*/  STL.64 [R1+0x4638], R60 ;  /* 0x0046383c01007387 */ /* 0x0001e40000100a00 */
[----:B0-----:R-:W-:-:S05]  /*1a5d80*/  IADD3 R60, P6, R40, R17, RZ ;  /* 0x00000011283c7210 */ /* 0x001fca0007fde0ff */
[----:B------:R-:W-:-:S05]  /*1a5d90*/  IMAD.X R61, R38, 0x1, R18, P6 ;  /* 0x00000001263d7824 */ /* 0x000fca00030e0612 */
[----:B------:R0:W-:Y:S01]  /*1a5da0*/  STL.64 [R1+0x4630], R60 ;  /* 0x0046303c01007387 */ /* 0x0001e20000100a00 */
[----:B------:R-:W-:Y:S01]  /*1a5db0*/  IMAD.MOV.U32 R38, RZ, RZ, R31 ;  /* 0x000000ffff267224 */ /* 0x000fe200078e001f */
        /* <DEDUP_REMOVED lines=9> */
[----:B0-----:R-:W-:Y:S01]  /*1a5e50*/  IADD3 R60, P6, R37, R19, RZ ;  /* 0x00000013253c7210 */ /* 0x001fe20007fde0ff */
[----:B------:R-:W-:-:S02]  /*1a5e60*/  IMAD.MOV.U32 R26, RZ, RZ, R25 ;  /* 0x000000ffff1a7224 */ /* 0x000fc400078e0019 */
[----:B------:R-:W-:Y:S02]  /*1a5e70*/  IMAD.MOV.U32 R24, RZ, RZ, R23 ;  /* 0x000000ffff187224 */ /* 0x000fe400078e0017 */
[----:B------:R-:W-:Y:S02]  /*1a5e80*/  IMAD.MOV.U32 R25, RZ, RZ, R22 ;  /* 0x000000ffff197224 */ /* 0x000fe400078e0016 */
[----:B------:R-:W-:Y:S02]  /*1a5e90*/  IMAD.MOV.U32 R23, RZ, RZ, R20 ;  /* 0x000000ffff177224 */ /* 0x000fe400078e0014 */
[----:B------:R-:W-:Y:S02]  /*1a5ea0*/  IMAD.X R61, R32, 0x1, R47, P6 ;  /* 0x00000001203d7824 */ /* 0x000fe400030e062f */
[----:B------:R-:W-:Y:S02]  /*1a5eb0*/  IMAD.MOV.U32 R22, RZ, RZ, R21 ;  /* 0x000000ffff167224 */ /* 0x000fe400078e0015 */
[----:B------:R-:W-:-:S02]  /*1a5ec0*/  IMAD.MOV.U32 R20, RZ, RZ, R14 ;  /* 0x000000ffff147224 */ /* 0x000fc400078e000e */
[----:B------:R-:W-:Y:S02]  /*1a5ed0*/  IMAD.MOV.U32 R21, RZ, RZ, R15 ;  /* 0x000000ffff157224 */ /* 0x000fe400078e000f */
[----:B------:R-:W-:Y:S02]  /*1a5ee0*/  IMAD.MOV.U32 R14, RZ, RZ, R4 ;  /* 0x000000ffff0e7224 */ /* 0x000fe400078e0004 */
[----:B------:R-:W-:Y:S01]  /*1a5ef0*/  IMAD.MOV.U32 R15, RZ, RZ, R5 ;  /* 0x000000ffff0f7224 */ /* 0x000fe200078e0005 */
[----:B------:R-:W4:Y:S04]  /*1a5f00*/  LDL.LU R4, [R1+0x35c] ;  /* 0x00035c0001047983 */ /* 0x000f280000300800 */
[----:B------:R-:W4:Y:S04]  /*1a5f10*/  LDL.LU R5, [R1+0x78] ;  /* 0x0000780001057983 */ /* 0x000f280000300800 */
[----:B------:R0:W-:Y:S02]  /*1a5f20*/  STL.64 [R1+0x45f8], R60 ;  /* 0x0045f83c01007387 */ /* 0x0001e40000100a00 */
[----:B0-----:R-:W-:Y:S01]  /*1a5f30*/  IADD3 R60, P6, R37, R17, RZ ;  /* 0x00000011253c7210 */ /* 0x001fe20007fde0ff */
[----:B------:R-:W-:-:S02]  /*1a5f40*/  IMAD.MOV.U32 R37, RZ, RZ, R30 ;  /* 0x000000ffff257224 */ /* 0x000fc400078e001e */
[----:B------:R-:W-:Y:S02]  /*1a5f50*/  IMAD.MOV.U32 R30, RZ, RZ, R29 ;  /* 0x000000ffff1e7224 */ /* 0x000fe400078e001d */
[----:B------:R-:W-:Y:S02]  /*1a5f60*/  IMAD.X R61, R32, 0x1, R18, P6 ;  /* 0x00000001203d7824 */ /* 0x000fe400030e0612 */
[----:B------:R-:W-:Y:S02]  /*1a5f70*/  IMAD.MOV.U32 R29, RZ, RZ, R26 ;  /* 0x000000ffff1d7224 */ /* 0x000fe400078e001a */
[----:B------:R-:W-:Y:S02]  /*1a5f80*/  IMAD.MOV.U32 R26, RZ, RZ, R25 ;  /* 0x000000ffff1a7224 */ /* 0x000fe400078e0019 */
[----:B------:R-:W-:Y:S01]  /*1a5f90*/  IMAD.MOV.U32 R25, RZ, RZ, R22 ;  /* 0x000000ffff197224 */ /* 0x000fe200078e0016 */
[----:B------:R0:W-:Y:S01]  /*1a5fa0*/  STL.64 [R1+0x45e0], R60 ;  /* 0x0045e03c01007387 */ /* 0x0001e20000100a00 */
[----:B------:R-:W-:-:S02]  /*1a5fb0*/  IMAD.MOV.U32 R22, RZ, RZ, R21 ;  /* 0x000000ffff167224 */ /* 0x000fc400078e0015 */
[----:B------:R-:W-:Y:S02]  /*1a5fc0*/  IMAD.MOV.U32 R21, RZ, RZ, R15 ;  /* 0x000000ffff157224 */ /* 0x000fe400078e000f */
[----:B------:R-:W4:Y:S01]  /*1a5fd0*/  LDL.LU R15, [R1+0x5c] ;  /* 0x00005c00010f7983 */ /* 0x000f220000300800 */
[----:B------:R-:W-:Y:S02]  /*1a5fe0*/  IMAD.MOV.U32 R32, RZ, RZ, R31 ;  /* 0x000000ffff207224 */ /* 0x000fe400078e001f */
[----:B------:R-:W-:Y:S01]  /*1a5ff0*/  IMAD.MOV.U32 R31, RZ, RZ, R28 ;  /* 0x000000ffff1f7224 */ /* 0x000fe200078e001c */
[----:B0-----:R-:W-:Y:S01]  /*1a6000*/  IADD3 R60, P6, R41, R48, RZ ;  /* 0x00000030293c7210 */ /* 0x001fe20007fde0ff */
[----:B------:R-:W-:Y:S02]  /*1a6010*/  IMAD.MOV.U32 R28, RZ, RZ, R27 ;  /* 0x000000ffff1c7224 */ /* 0x000fe400078e001b */
[----:B------:R-:W-:Y:S02]  /*1a6020*/  IMAD.MOV.U32 R27, RZ, RZ, R24 ;  /* 0x000000ffff1b7224 */ /* 0x000fe400078e0018 */
[----:B------:R-:W-:-:S02]  /*1a6030*/  IMAD.MOV.U32 R24, RZ, RZ, R23 ;  /* 0x000000ffff187224 */ /* 0x000fc400078e0017 */
[----:B------:R-:W-:Y:S02]  /*1a6040*/  IMAD.X R61, R39, 0x1, R49, P6 ;  /* 0x00000001273d7824 */ /* 0x000fe400030e0631 */
[----:B------:R-:W-:Y:S02]  /*1a6050*/  IMAD.MOV.U32 R23, RZ, RZ, R20 ;  /* 0x000000ffff177224 */ /* 0x000fe400078e0014 */
[----:B------:R-:W-:Y:S02]  /*1a6060*/  IMAD.MOV.U32 R20, RZ, RZ, R14 ;  /* 0x000000ffff147224 */ /* 0x000fe400078e000e */
[----:B------:R-:W-:Y:S02]  /*1a6070*/  IMAD.MOV.U32 R14, RZ, RZ, R6 ;  /* 0x000000ffff0e7224 */ /* 0x000fe400078e0006 */
[----:B------:R-:W4:Y:S04]  /*1a6080*/  LDL.LU R6, [R1+0x358] ;  /* 0x0003580001067983 */ /* 0x000f280000300800 */
        /* <DEDUP_REMOVED lines=16> */
[----:B------:R-:W-:Y:S02]  /*1a6190*/  IMAD.MOV.U32 R25, RZ, RZ, R22 ;  /* 0x000000ffff197224 */ /* 0x000fe400078e0016 */
[----:B------:R-:W-:Y:S01]  /*1a61a0*/  IMAD.MOV.U32 R23, RZ, RZ, R20 ;  /* 0x000000ffff177224 */ /* 0x000fe200078e0014 */
[----:B--2---:R-:W-:Y:S01]  /*1a61b0*/  IADD3 R60, P6, R36, R48, RZ ;  /* 0x00000030243c7210 */ /* 0x004fe20007fde0ff */
[----:B------:R-:W-:Y:S02]  /*1a61c0*/  IMAD.MOV.U32 R22, RZ, RZ, R21 ;  /* 0x000000ffff167224 */ /* 0x000fe400078e0015 */
[----:B------:R-:W-:-:S02]  /*1a61d0*/  IMAD.MOV.U32 R20, RZ, RZ, R14 ;  /* 0x000000ffff147224 */ /* 0x000fc400078e000e */
[----:B---3--:R-:W-:Y:S02]  /*1a61e0*/  IMAD.X R61, R34, 0x1, R49, P6 ;  /* 0x00000001223d7824 */ /* 0x008fe400030e0631 */
[----:B------:R-:W-:Y:S02]  /*1a61f0*/  IMAD.MOV.U32 R14, RZ, RZ, R7 ;  /* 0x000000ffff0e7224 */ /* 0x000fe400078e0007 */
[----:B------:R-:W2:Y:S01]  /*1a6200*/  LDL.LU R7, [R1+0x354] ;  /* 0x0003540001077983 */ /* 0x000ea20000300800 */
[----:B----4-:R-:W-:Y:S02]  /*1a6210*/  IMAD.MOV.U32 R21, RZ, RZ, R15 ;  /* 0x000000ffff157224 */ /* 0x010fe400078e000f */
[----:B------:R-:W-:Y:S02]  /*1a6220*/  IMAD.MOV.U32 R15, RZ, RZ, R2 ;  /* 0x000000ffff0f7224 */ /* 0x000fe400078e0002 */
[----:B------:R-:W3:Y:S04]  /*1a6230*/  LDL.LU R2, [R1+0x80] ;  /* 0x0000800001027983 */ /* 0x000ee80000300800 */
        /* <DEDUP_REMOVED lines=18> */
[----:B------:R-:W-:Y:S02]  /*1a6360*/  IMAD.MOV.U32 R23, RZ, RZ, R20 ;  /* 0x000000ffff177224 */ /* 0x000fe400078e0014 */
[----:B------:R-:W-:Y:S02]  /*1a6370*/  IMAD.X R61, R33, 0x1, R49, P6 ;  /* 0x00000001213d7824 */ /* 0x000fe400030e0631 */
[----:B------:R-:W-:-:S02]  /*1a6380*/  IMAD.MOV.U32 R22, RZ, RZ, R21 ;  /* 0x000000ffff167224 */ /* 0x000fc400078e0015 */
[----:B------:R-:W-:Y:S02]  /*1a6390*/  IMAD.MOV.U32 R20, RZ, RZ, R14 ;  /* 0x000000ffff147224 */ /* 0x000fe400078e000e */
[----:B------:R-:W-:Y:S02]  /*1a63a0*/  IMAD.MOV.U32 R21, RZ, RZ, R15 ;  /* 0x000000ffff157224 */ /* 0x000fe400078e000f */
[----:B------:R-:W-:Y:S02]  /*1a63b0*/  IMAD.MOV.U32 R14, RZ, RZ, R54 ;  /* 0x000000ffff0e7224 */ /* 0x000fe400078e0036 */
[----:B------:R-:W-:Y:S01]  /*1a63c0*/  IMAD.MOV.U32 R15, RZ, RZ, R3 ;  /* 0x000000ffff0f7224 */ /* 0x000fe200078e0003 */
[----:B------:R-:W4:Y:S04]  /*1a63d0*/  LDL.LU R54, [R1+0x350] ;  /* 0x0003500001367983 */ /* 0x000f280000300800 */
        /* <DEDUP_REMOVED lines=151> */
[----:B------:R-:W3:Y:S01]  /*1a6d50*/  LDL.LU R15, [R1+0x7c] ;  /* 0x00007c00010f7983 */ /* 0x000ee20000300800 */
        /* <DEDUP_REMOVED lines=33> */
[----:B--2---:R-:W-:Y:S02]  /*1a6f70*/  IMAD.MOV.U32 R14, RZ, RZ, R7 ;  /* 0x000000ffff0e7224 */ /* 0x004fe400078e0007 */
[----:B------:R-:W2:Y:S01]  /*1a6f80*/  LDL.LU R7, [R1+0x334] ;  /* 0x0003340001077983 */ /* 0x000ea20000300800 */
[----:B---3--:R-:W-:Y:S02]  /*1a6f90*/  IMAD.MOV.U32 R21, RZ, RZ, R15 ;  /* 0x000000ffff157224 */ /* 0x008fe400078e000f */
        /* <DEDUP_REMOVED lines=25> */
[----:B----4-:R-:W-:Y:S02]  /*1a7130*/  IMAD.MOV.U32 R14, RZ, RZ, R54 ;  /* 0x000000ffff0e7224 */ /* 0x010fe400078e0036 */
        /* <DEDUP_REMOVED lines=1082> */
[----:B------:R-:W2:Y:S04]  /*1ab4e0*/  LDL.LU R3, [R1+0x14c] ;  /* 0x00014c0001037983 */ /* 0x000ea80000300800 */
[----:B------:R0:W-:Y:S02]  /*1ab4f0*/  STL.64 [R1+0x3340], R60 ;  /* 0x0033403c01007387 */ /* 0x0001e40000100a00 */
[----:B0-----:R-:W-:-:S05]  /*1ab500*/  IADD3 R60, P6, R41, R19, RZ ;  /* 0x00000013293c7210 */ /* 0x001fca0007fde0ff */
[----:B------:R-:W-:-:S05]  /*1ab510*/  IMAD.X R61, R39, 0x1, R47, P6 ;  /* 0x00000001273d7824 */ /* 0x000fca00030e062f */
[----:B------:R0:W-:Y:S02]  /*1ab520*/  STL.64 [R1+0x3338], R60 ;  /* 0x0033383c01007387 */ /* 0x0001e40000100a00 */
[----:B0-----:R-:W-:Y:S01]  /*1ab530*/  IADD3 R60, P6, R41, R17, RZ ;  /* 0x00000011293c7210 */ /* 0x001fe20007fde0ff */
[----:B------:R-:W-:Y:S02]  /*1ab540*/  IMAD.MOV.U32 R41, RZ, RZ, R30 ;  /* 0x000000ffff297224 */ /* 0x000fe400078e001e */
[----:B------:R-:W-:Y:S02]  /*1ab550*/  IMAD.MOV.U32 R30, RZ, RZ, R29 ;  /* 0x000000ffff1e7224 */ /* 0x000fe400078e001d */
[----:B------:R-:W-:Y:S02]  /*1ab560*/  IMAD.X R61, R39, 0x1, R18, P6 ;  /* 0x00000001273d7824 */ /* 0x000fe400030e0612 */
[----:B------:R-:W-:Y:S02]  /*1ab570*/  IMAD.MOV.U32 R39, RZ, RZ, R31 ;  /* 0x000000ffff277224 */ /* 0x000fe400078e001f */
        /* <DEDUP_REMOVED lines=8> */
[----:B------:R-:W-:Y:S01]  /*1ab600*/  IMAD.MOV.U32 R21, RZ, RZ, R15 ;  /* 0x000000ffff157224 */ /* 0x000fe200078e000f */
[----:B------:R0:W-:Y:S01]  /*1ab610*/  STL.64 [R1+0x3330], R60 ;  /* 0x0033303c01007387 */ /* 0x0001e20000100a00 */
[----:B------:R-:W-:Y:S02]  /*1ab620*/  IMAD.MOV.U32 R23, RZ, RZ, R20 ;  /* 0x000000ffff177224 */ /* 0x000fe400078e0014 */
[----:B------:R-:W-:Y:S02]  /*1ab630*/  IMAD.MOV.U32 R15, RZ, RZ, R51 ;  /* 0x000000ffff0f7224 */ /* 0x000fe400078e0033 */
[----:B------:R-:W-:Y:S02]  /*1ab640*/  IMAD.MOV.U32 R20, RZ, RZ, R14 ;  /* 0x000000ffff147224 */ /* 0x000fe400078e000e */
[----:B------:R-:W-:-:S02]  /*1ab650*/  IMAD.MOV.U32 R51, RZ, RZ, R11 ;  /* 0x000000ffff337224 */ /* 0x000fc400078e000b */
[----:B------:R-:W-:Y:S01]  /*1ab660*/  IMAD.MOV.U32 R14, RZ, RZ, R13 ;  /* 0x000000ffff0e7224 */ /* 0x000fe200078e000d */
[----:B------:R-:W3:Y:S04]  /*1ab670*/  LDL.LU R11, [R1+0x8488] ;  /* 0x00848800010b7983 */ /* 0x000ee80000300800 */
        /* <DEDUP_REMOVED lines=24> */
[----:B------:R-:W-:Y:S02]  /*1ab800*/  IMAD.MOV.U32 R23, RZ, RZ, R20 ;  /* 0x000000ffff177224 */ /* 0x000fe400078e0014 */
[----:B------:R-:W-:-:S02]  /*1ab810*/  IMAD.MOV.U32 R22, RZ, RZ, R21 ;  /* 0x000000ffff167224 */ /* 0x000fc400078e0015 */
[----:B------:R-:W-:Y:S02]  /*1ab820*/  IMAD.MOV.U32 R20, RZ, RZ, R14 ;  /* 0x000000ffff147224 */ /* 0x000fe400078e000e */
[----:B------:R-:W-:Y:S02]  /*1ab830*/  IMAD.X R61, R33, 0x1, R47, P6 ;  /* 0x00000001213d7824 */ /* 0x000fe400030e062f */
[----:B------:R-:W-:Y:S02]  /*1ab840*/  IMAD.MOV.U32 R21, RZ, RZ, R15 ;  /* 0x000000ffff157224 */ /* 0x000fe400078e000f */
[----:B------:R-:W-:Y:S02]  /*1ab850*/  IMAD.MOV.U32 R15, RZ, RZ, R0 ;  /* 0x000000ffff0f7224 */ /* 0x000fe400078e0000 */
[----:B------:R-:W-:Y:S02]  /*1ab860*/  IMAD.MOV.U32 R0, RZ, RZ, R50 ;  /* 0x000000ffff007224 */ /* 0x000fe400078e0032 */
[----:B----4-:R-:W-:-:S02]  /*1ab870*/  IMAD.MOV.U32 R14, RZ, RZ, R13 ;  /* 0x000000ffff0e7224 */ /* 0x010fc400078e000d */
        /* <DEDUP_REMOVED lines=28> */
[----:B------:R-:W-:-:S02]  /*1aba40*/  IMAD.MOV.U32 R13, RZ, RZ, R8 ;  /* 0x000000ffff0d7224 */ /* 0x000fc400078e0008 */
[----:B------:R-:W-:Y:S01]  /*1aba50*/  IMAD.MOV.U32 R0, RZ, RZ, R9 ;  /* 0x000000ffff007224 */ /* 0x000fe200078e0009 */
[----:B------:R-:W4:Y:S04]  /*1aba60*/  LDL.LU R8, [R1+0x27c] ;  /* 0x00027c0001087983 */ /* 0x000f280000300800 */
[----:B------:R-:W4:Y:S04]  /*1aba70*/  LDL.LU R9, [R1+0x158] ;  /* 0x0001580001097983 */ /* 0x000f280000300800 */
        /* <DEDUP_REMOVED lines=8> */
[----:B------:R-:W-:Y:S01]  /*1abb00*/  IMAD.MOV.U32 R28, RZ, RZ, R27 ;  /* 0x000000ffff1c7224 */ /* 0x000fe200078e001b */
[----:B0-----:R-:W-:Y:S01]  /*1abb10*/  IADD3 R60, P6, R37, R48, RZ ;  /* 0x00000030253c7210 */ /* 0x001fe20007fde0ff */
[----:B------:R-:W-:Y:S02]  /*1abb20*/  IMAD.MOV.U32 R29, RZ, RZ, R26 ;  /* 0x000000ffff1d7224 */ /* 0x000fe400078e001a */
[----:B------:R-:W-:-:S02]  /*1abb30*/  IMAD.MOV.U32 R27, RZ, RZ, R24 ;  /* 0x000000ffff1b7224 */ /* 0x000fc400078e0018 */
[----:B------:R-:W-:Y:S02]  /*1abb40*/  IMAD.X R61, R32, 0x1, R49, P6 ;  /* 0x00000001203d7824 */ /* 0x000fe400030e0631 */
[----:B------:R-:W-:Y:S02]  /*1abb50*/  IMAD.MOV.U32 R26, RZ, RZ, R25 ;  /* 0x000000ffff1a7224 */ /* 0x000fe400078e0019 */
[----:B------:R-:W-:Y:S02]  /*1abb60*/  IMAD.MOV.U32 R24, RZ, RZ, R23 ;  /* 0x000000ffff187224 */ /* 0x000fe400078e0017 */
[----:B------:R-:W-:Y:S02]  /*1abb70*/  IMAD.MOV.U32 R25, RZ, RZ, R22 ;  /* 0x000000ffff197224 */ /* 0x000fe400078e0016 */
[----:B------:R-:W-:Y:S02]  /*1abb80*/  IMAD.MOV.U32 R23, RZ, RZ, R20 ;  /* 0x000000ffff177224 */ /* 0x000fe400078e0014 */
[----:B------:R-:W-:-:S02]  /*1abb90*/  IMAD.MOV.U32 R22, RZ, RZ, R21 ;  /* 0x000000ffff167224 */ /* 0x000fc400078e0015 */
[----:B------:R-:W-:Y:S01]  /*1abba0*/  IMAD.MOV.U32 R20, RZ, RZ, R14 ;  /* 0x000000ffff147224 */ /* 0x000fe200078e000e */
[----:B------:R0:W-:Y:S01]  /*1abbb0*/  STL.64 [R1+0x32d8], R60 ;  /* 0x0032d83c01007387 */ /* 0x0001e20000100a00 */
[----:B------:R-:W-:Y:S02]  /*1abbc0*/  IMAD.MOV.U32 R21, RZ, RZ, R15 ;  /* 0x000000ffff157224 */ /* 0x000fe400078e000f */
[----:B------:R-:W-:Y:S02]  /*1abbd0*/  IMAD.MOV.U32 R14, RZ, RZ, R13 ;  /* 0x000000ffff0e7224 */ /* 0x000fe400078e000d */
[----:B------:R-:W-:Y:S02]  /*1abbe0*/  IMAD.MOV.U32 R15, RZ, RZ, R0 ;  /* 0x000000ffff0f7224 */ /* 0x000fe400078e0000 */
[----:B------:R-:W-:Y:S02]  /*1abbf0*/  IMAD.MOV.U32 R13, RZ, RZ, R56 ;  /* 0x000000ffff0d7224 */ /* 0x000fe400078e0038 */
[----:B------:R-:W-:Y:S01]  /*1abc00*/  IMAD.MOV.U32 R0, RZ, RZ, R57 ;  /* 0x000000ffff007224 */ /* 0x000fe200078e0039 */
[----:B------:R-:W2:Y:S04]  /*1abc10*/  LDL.LU R56, [R1+0x298] ;  /* 0x0002980001387983 */ /* 0x000ea80000300800 */
[----:B------:R-:W3:Y:S01]  /*1abc20*/  LDL.LU R57, [R1+0x13c] ;  /* 0x00013c0001397983 */ /* 0x000ee20000300800 */
        /* <DEDUP_REMOVED lines=9> */
[----:B------:R-:W-:Y:S01]  /*1abcc0*/  IMAD.MOV.U32 R26, RZ, RZ, R25 ;  /* 0x000000ffff1a7224 */ /* 0x000fe200078e0019 */
[----:B0-----:R-:W-:Y:S01]  /*1abcd0*/  IADD3 R60, P6, R41, R48, RZ ;  /* 0x00000030293c7210 */ /* 0x001fe20007fde0ff */
[----:B------:R-:W-:Y:S02]  /*1abce0*/  IMAD.MOV.U32 R25, RZ, RZ, R22 ;  /* 0x000000ffff197224 */ /* 0x000fe400078e0016 */
[----:B------:R-:W-:Y:S02]  /*1abcf0*/  IMAD.MOV.U32 R22, RZ, RZ, R21 ;  /* 0x000000ffff167224 */ /* 0x000fe400078e0015 */
[----:B------:R-:W-:-:S02]  /*1abd00*/  IMAD.X R61, R39, 0x1, R49, P6 ;  /* 0x00000001273d7824 */ /* 0x000fc400030e0631 */
[----:B------:R-:W-:Y:S02]  /*1abd10*/  IMAD.MOV.U32 R21, RZ, RZ, R15 ;  /* 0x000000ffff157224 */ /* 0x000fe400078e000f */
[----:B------:R-:W-:Y:S01]  /*1abd20*/  IMAD.MOV.U32 R15, RZ, RZ, R0 ;  /* 0x000000ffff0f7224 */ /* 0x000fe200078e0000 */
[----:B------:R0:W-:Y:S01]  /*1abd30*/  STL.64 [R1+0x32c0], R60 ;  /* 0x0032c03c01007387 */ /* 0x0001e20000100a00 */
[----:B---3--:R-:W-:-:S03]  /*1abd40*/  IMAD.MOV.U32 R0, RZ, RZ, R57 ;  /* 0x000000ffff007224 */ /* 0x008fc600078e0039 */
[----:B------:R-:W3:Y:S01]  /*1abd50*/  LDL.LU R57, [R1+0x140] ;  /* 0x0001400001397983 */ /* 0x000ee20000300800 */
[----:B------:R-:W-:Y:S01]  /*1abd60*/  IMAD.MOV.U32 R32, RZ, RZ, R31 ;  /* 0x000000ffff207224 */ /* 0x000fe200078e001f */
[----:B0-----:R-:W-:Y:S01]  /*1abd70*/  IADD3 R60, P6, R41, R19, RZ ;  /* 0x00000013293c7210 */ /* 0x001fe20007fde0ff */
[----:B------:R-:W-:Y:S02]  /*1abd80*/  IMAD.MOV.U32 R31, RZ, RZ, R28 ;  /* 0x000000ffff1f7224 */ /* 0x000fe400078e001c */
[----:B------:R-:W-:Y:S02]  /*1abd90*/  IMAD.MOV.U32 R28, RZ, RZ, R27 ;  /* 0x000000ffff1c7224 */ /* 0x000fe400078e001b */
[----:B------:R-:W-:Y:S02]  /*1abda0*/  IMAD.MOV.U32 R27, RZ, RZ, R24 ;  /* 0x000000ffff1b7224 */ /* 0x000fe400078e0018 */
[----:B------:R-:W-:Y:S02]  /*1abdb0*/  IMAD.MOV.U32 R24, RZ, RZ, R23 ;  /* 0x000000ffff187224 */ /* 0x000fe400078e0017 */
[----:B------:R-:W-:-:S02]  /*1abdc0*/  IMAD.MOV.U32 R23, RZ, RZ, R20 ;  /* 0x000000ffff177224 */ /* 0x000fc400078e0014 */
[----:B------:R-:W-:Y:S02]  /*1abdd0*/  IMAD.MOV.U32 R20, RZ, RZ, R14 ;  /* 0x000000ffff147224 */ /* 0x000fe400078e000e */
[----:B------:R-:W-:Y:S02]  /*1abde0*/  IMAD.X R61, R39, 0x1, R47, P6 ;  /* 0x00000001273d7824 */ /* 0x000fe400030e062f */
[----:B------:R-:W-:Y:S02]  /*1abdf0*/  IMAD.MOV.U32 R14, RZ, RZ, R13 ;  /* 0x000000ffff0e7224 */ /* 0x000fe400078e000d */
[----:B--2---:R-:W-:Y:S02]  /*1abe00*/  IMAD.MOV.U32 R13, RZ, RZ, R56 ;  /* 0x000000ffff0d7224 */ /* 0x004fe400078e0038 */
[----:B------:R-:W-:Y:S02]  /*1abe10*/  IMAD.MOV.U32 R56, RZ, RZ, R5 ;  /* 0x000000ffff387224 */ /* 0x000fe400078e0005 */
[----:B------:R-:W2:Y:S04]  /*1abe20*/  LDL.LU R5, [R1+0x254] ;  /* 0x0002540001057983 */ /* 0x000ea80000300800 */
[----:B------:R0:W-:Y:S02]  /*1abe30*/  STL.64 [R1+0x32c8], R60 ;  /* 0x0032c83c01007387 */ /* 0x0001e40000100a00 */
[----:B0-----:R-:W-:Y:S01]  /*1abe40*/  IADD3 R60, P6, R41, R17, RZ ;  /* 0x00000011293c7210 */ /* 0x001fe20007fde0ff */
[----:B------:R-:W-:-:S02]  /*1abe50*/  IMAD.MOV.U32 R41, RZ, RZ, R31 ;  /* 0x000000ffff297224 */ /* 0x000fc400078e001f */
[----:B------:R-:W-:Y:S02]  /*1abe60*/  IMAD.MOV.U32 R31, RZ, RZ, R28 ;  /* 0x000000ffff1f7224 */ /* 0x000fe400078e001c */
[----:B------:R-:W-:Y:S02]  /*1abe70*/  IMAD.X R61, R39, 0x1, R18, P6 ;  /* 0x00000001273d7824 */ /* 0x000fe400030e0612 */
[----:B------:R-:W-:Y:S02]  /*1abe80*/  IMAD.MOV.U32 R39, RZ, RZ, R30 ;  /* 0x000000ffff277224 */ /* 0x000fe400078e001e */
[----:B------:R-:W-:Y:S02]  /*1abe90*/  IMAD.MOV.U32 R30, RZ, RZ, R29 ;  /* 0x000000ffff1e7224 */ /* 0x000fe400078e001d */
        /* <DEDUP_REMOVED lines=14> */
[----:B------:R-:W4:Y:S01]  /*1abf80*/  LDL.LU R56, [R1+0x290] ;  /* 0x0002900001387983 */ /* 0x000f220000300800 */
[----:B---3--:R-:W-:-:S03]  /*1abf90*/  IMAD.MOV.U32 R0, RZ, RZ, R57 ;  /* 0x000000ffff007224 */ /* 0x008fc600078e0039 */
[----:B------:R-:W3:Y:S01]  /*1abfa0*/  LDL.LU R57, [R1+0x144] ;  /* 0x0001440001397983 */ /* 0x000ee20000300800 */
[----:B0-----:R-:W-:-:S05]  /*1abfb0*/  IADD3 R60, P6, R36, R48, RZ ;  /* 0x00000030243c7210 */ /* 0x001fca0007fde0ff */
[----:B------:R-:W-:-:S05]  /*1abfc0*/  IMAD.X R61, R34, 0x1, R49, P6 ;  /* 0x00000001223d7824 */ /* 0x000fca00030e0631 */
[----:B------:R0:W-:Y:S02]  /*1abfd0*/  STL.64 [R1+0x32a8], R60 ;  /* 0x0032a83c01007387 */ /* 0x0001e40000100a00 */
[----:B0-----:R-:W-:-:S05]  /*1abfe0*/  IADD3 R60, P6, R36, R19, RZ ;  /* 0x00000013243c7210 */ /* 0x001fca0007fde0ff */
[----:B------:R-:W-:-:S05]  /*1abff0*/  IMAD.X R61, R34, 0x1, R47, P6 ;  /* 0x00000001223d7824 */ /* 0x000fca00030e062f */
[----:B------:R0:W-:Y:S02]  /*1ac000*/  STL.64 [R1+0x32b0], R60 ;  /* 0x0032b03c01007387 */ /* 0x0001e40000100a00 */
[----:B0-----:R-:W-:Y:S01]  /*1ac010*/  IADD3 R60, P6, R36, R17, RZ ;  /* 0x00000011243c7210 */ /* 0x001fe20007fde0ff */
[----:B------:R-:W-:-:S04]  /*1ac020*/  IMAD.MOV.U32 R36, RZ, RZ, R30 ;  /* 0x000000ffff247224 */ /* 0x000fc800078e001e */
[----:B------:R-:W-:Y:S02]  /*1ac030*/  IMAD.X R61, R34, 0x1, R18, P6 ;  /* 0x00000001223d7824 */ /* 0x000fe400030e0612 */
        /* <DEDUP_REMOVED lines=16> */
[----:B----4-:R-:W-:Y:S02]  /*1ac140*/  IMAD.MOV.U32 R13, RZ, RZ, R56 ;  /* 0x000000ffff0d7224 */ /* 0x010fe400078e0038 */
        /* <DEDUP_REMOVED lines=18> */
[----:B------:R-:W-:Y:S02]  /*1ac270*/  IMAD.MOV.U32 R30, RZ, RZ, R24 ;  /* 0x000000ffff1e7224 */ /* 0x000fe400078e0018 */
[----:B------:R-:W-:Y:S01]  /*1ac280*/  IMAD.MOV.U32 R25, RZ, RZ, R22 ;  /* 0x000000ffff197224 */ /* 0x000fe200078e0016 */
[----:B0-----:R-:W-:Y:S01]  /*1ac290*/  IADD3 R60, P6, R40, R48, RZ ;  /* 0x00000030283c7210 */ /* 0x001fe20007fde0ff */
[----:B------:R-:W-:Y:S02]  /*1ac2a0*/  IMAD.MOV.U32 R24, RZ, RZ, R23 ;  /* 0x000000ffff187224 */ /* 0x000fe400078e0017 */
[----:B------:R-:W-:Y:S02]  /*1ac2b0*/  IMAD.MOV.U32 R22, RZ, RZ, R21 ;  /* 0x000000ffff167224 */ /* 0x000fe400078e0015 */
[----:B------:R-:W-:-:S02]  /*1ac2c0*/  IMAD.MOV.U32 R23, RZ, RZ, R20 ;  /* 0x000000ffff177224 */ /* 0x000fc400078e0014 */
[----:B------:R-:W-:Y:S02]  /*1ac2d0*/  IMAD.MOV.U32 R21, RZ, RZ, R15 ;  /* 0x000000ffff157224 */ /* 0x000fe400078e000f */
[----:B------:R-:W-:Y:S02]  /*1ac2e0*/  IMAD.MOV.U32 R20, RZ, RZ, R14 ;  /* 0x000000ffff147224 */ /* 0x000fe400078e000e */
[----:B------:R-:W-:Y:S02]  /*1ac2f0*/  IMAD.MOV.U32 R15, RZ, RZ, R0 ;  /* 0x000000ffff0f7224 */ /* 0x000fe400078e0000 */
[----:B------:R-:W-:Y:S02]  /*1ac300*/  IMAD.MOV.U32 R14, RZ, RZ, R13 ;  /* 0x000000ffff0e7224 */ /* 0x000fe400078e000d */
[----:B------:R-:W-:Y:S02]  /*1ac310*/  IMAD.X R61, R38, 0x1, R49, P6 ;  /* 0x00000001263d7824 */ /* 0x000fe400030e0631 */
[----:B----4-:R-:W-:-:S02]  /*1ac320*/  IMAD.MOV.U32 R13, RZ, RZ, R56 ;  /* 0x000000ffff0d7224 */ /* 0x010fc400078e0038 */
[----:B------:R-:W-:Y:S02]  /*1ac330*/  IMAD.MOV.U32 R56, RZ, RZ, R54 ;  /* 0x000000ffff387224 */ /* 0x000fe400078e0036 */
[----:B------:R-:W-:Y:S02]  /*1ac340*/  IMAD.MOV.U32 R54, RZ, RZ, R11 ;  /* 0x000000ffff367224 */ /* 0x000fe400078e000b */
[----:B---3--:R-:W-:Y:S02]  /*1ac350*/  IMAD.MOV.U32 R0, RZ, RZ, R57 ;  /* 0x000000ffff007224 */ /* 0x008fe400078e0039 */
[----:B------:R-:W-:Y:S02]  /*1ac360*/  IMAD.MOV.U32 R57, RZ, RZ, R3 ;  /* 0x000000ffff397224 */ /* 0x000fe400078e0003 */
[----:B------:R-:W-:Y:S02]  /*1ac370*/  IMAD.MOV.U32 R3, RZ, RZ, R10 ;  /* 0x000000ffff037224 */ /* 0x000fe400078e000a */
[----:B------:R-:W3:Y:S04]  /*1ac380*/  LDL.LU R10, [R1+0x8484] ;  /* 0x00848400010a7983 */ /* 0x000ee80000300800 */
[----:B------:R-:W4:Y:S04]  /*1ac390*/  LDL.LU R11, [R1+0x8480] ;  /* 0x00848000010b7983 */ /* 0x000f280000300800 */
        /* <DEDUP_REMOVED lines=28> */
[----:B------:R-:W-:Y:S01]  /*1ac560*/  IMAD.MOV.U32 R14, RZ, RZ, R13 ;  /* 0x000000ffff0e7224 */ /* 0x000fe200078e000d */
[----:B------:R0:W-:Y:S01]  /*1ac570*/  STL.64 [R1+0x3248], R60 ;  /* 0x0032483c01007387 */ /* 0x0001e20000100a00 */
[----:B------:R-:W-:-:S02]  /*1ac580*/  IMAD.MOV.U32 R15, RZ, RZ, R0 ;  /* 0x000000ffff0f7224 */ /* 0x000fc400078e0000 */
[----:B------:R-:W-:Y:S02]  /*1ac590*/  IMAD.MOV.U32 R13, RZ, RZ, R56 ;  /* 0x000000ffff0d7224 */ /* 0x000fe400078e0038 */
[----:B------:R-:W-:Y:S02]  /*1ac5a0*/  IMAD.MOV.U32 R0, RZ, RZ, R57 ;  /* 0x000000ffff007224 */ /* 0x000fe400078e0039 */
[----:B------:R-:W-:Y:S02]  /*1ac5b0*/  IMAD.MOV.U32 R56, RZ, RZ, R52 ;  /* 0x000000ffff387224 */ /* 0x000fe400078e0034 */
[----:B------:R-:W-:Y:S01]  /*1ac5c0*/  IMAD.MOV.U32 R57, RZ, RZ, R53 ;  /* 0x000000ffff397224 */ /* 0x000fe200078e0035 */
[----:B------:R-:W2:Y:S04]  /*1ac5d0*/  LDL.LU R52, [R1+0x284] ;  /* 0x0002840001347983 */ /* 0x000ea80000300800 */
[----:B------:R-:W3:Y:S01]  /*1ac5e0*/  LDL.LU R53, [R1+0x150] ;  /* 0x0001500001357983 */ /* 0x000ee20000300800 */
[----:B0-----:R-:W-:-:S05]  /*1ac5f0*/  IADD3 R60, P6, R39, R19, RZ ;  /* 0x00000013273c7210 */ /* 0x001fca0007fde0ff */
[----:B------:R-:W-:Y:S01]  /*1ac600*/  IMAD.X R61, R41, 0x1, R47, P6 ;  /* 0x00000001293d7824 */ /* 0x000fe200030e062f */
[----:B------:R-:W-:-:S05]  /*1ac610*/  IADD3 R38, P6, R39, R17, RZ ;  /* 0x0000001127267210 */ /* 0x000fca0007fde0ff */
[----:B------:R-:W-:Y:S01]  /*1ac620*/  IMAD.X R39, R41, 0x1, R18, P6 ;  /* 0x0000000129277824 */ /* 0x000fe200030e0612 */
[----:B------:R-:W-:Y:S04]  /*1ac630*/  STL.64 [R1+0x3250], R60 ;  /* 0x0032503c01007387 */ /* 0x000fe80000100a00 */
[----:B------:R0:W-:Y:S02]  /*1ac640*/  STL.64 [R1+0x3240], R38 ;  /* 0x0032402601007387 */ /* 0x0001e40000100a00 */
[----:B0-----:R-:W-:-:S05]  /*1ac650*/  IADD3 R38, P6, R36, R48, RZ ;  /* 0x0000003024267210 */ /* 0x001fca0007fde0ff */
[----:B------:R-:W-:-:S05]  /*1ac660*/  IMAD.X R39, R34, 0x1, R49, P6 ;  /* 0x0000000122277824 */ /* 0x000fca00030e0631 */
[----:B------:R0:W-:Y:S02]  /*1ac670*/  STL.64 [R1+0x3230], R38 ;  /* 0x0032302601007387 */ /* 0x0001e40000100a00 */
[----:B0-----:R-:W-:Y:S02]  /*1ac680*/  IMAD.MOV.U32 R39, RZ, RZ, R37 ;  /* 0x000000ffff277224 */ /* 0x001fe400078e0025 */
        /* <DEDUP_REMOVED lines=29> */
[----:B--2---:R-:W-:-:S02]  /*1ac860*/  IMAD.MOV.U32 R57, RZ, RZ, R52 ;  /* 0x000000ffff397224 */ /* 0x004fc400078e0034 */
[----:B---3--:R-:W-:Y:S02]  /*1ac870*/  IMAD.MOV.U32 R52, RZ, RZ, R53 ;  /* 0x000000ffff347224 */ /* 0x008fe400078e0035 */
[----:B------:R-:W-:Y:S02]  /*1ac880*/  IMAD.MOV.U32 R53, RZ, RZ, R55 ;  /* 0x000000ffff357224 */ /* 0x000fe400078e0037 */
[----:B------:R-:W-:Y:S02]  /*1ac890*/  IMAD.MOV.U32 R55, RZ, RZ, R50 ;  /* 0x000000ffff377224 */ /* 0x000fe400078e0032 */
[----:B------:R-:W-:Y:S02]  /*1ac8a0*/  IMAD.MOV.U32 R50, RZ, RZ, R12 ;  /* 0x000000ffff327224 */ /* 0x000fe400078e000c */
        /* <DEDUP_REMOVED lines=25> */
[----:B----4-:R-:W-:Y:S02]  /*1aca40*/  IMAD.MOV.U32 R9, RZ, RZ, R11 ;  /* 0x000000ffff097224 */ /* 0x010fe400078e000b */
[----:B------:R-:W-:Y:S01]  /*1aca50*/  IMAD.MOV.U32 R8, RZ, RZ, R10 ;  /* 0x000000ffff087224 */ /* 0x000fe200078e000a */
[----:B------:R-:W3:Y:S04]  /*1aca60*/  LDL.LU R11, [R1+0x464] ;  /* 0x00046400010b7983 */ /* 0x000ee80000300800 */
[----:B------:R-:W4:Y:S04]  /*1aca70*/  LDL.LU R10, [R1+0x1d4] ;  /* 0x0001d400010a7983 */ /* 0x000f280000300800 */
        /* <DEDUP_REMOVED lines=10> */
[----:B0-----:R-:W-:Y:S02]  /*1acb20*/  IMAD.MOV.U32 R35, RZ, RZ, R24 ;  /* 0x000000ffff237224 */ /* 0x001fe400078e0018 */
        /* <DEDUP_REMOVED lines=11> */
[----:B------:R-:W-:Y:S01]  /*1acbe0*/  IMAD.MOV.U32 R8, RZ, RZ, R4 ;  /* 0x000000ffff087224 */ /* 0x000fe200078e0004 */
[----:B------:R-:W2:Y:S04]  /*1acbf0*/  LDL.LU R9, [R1+0x160] ;  /* 0x0001600001097983 */ /* 0x000ea80000300800 */
[----:B------:R-:W3:Y:S01]  /*1acc00*/  LDL.LU R4, [R1+0x17c] ;  /* 0x00017c0001047983 */ /* 0x000ee20000300800 */
[----:B------:R-:W-:-:S05]  /*1acc10*/  IADD3 R40, P6, R29, R48, RZ ;  /* 0x000000301d287210 */ /* 0x000fca0007fde0ff */
[----:B------:R-:W-:-:S05]  /*1acc20*/  IMAD.X R41, R27, 0x1, R49, P6 ;  /* 0x000000011b297824 */ /* 0x000fca00030e0631 */
[----:B------:R0:W-:Y:S02]  /*1acc30*/  STL.64 [R1+0x31e8], R40 ;  /* 0x0031e82801007387 */ /* 0x0001e40000100a00 */
[----:B0-----:R-:W-:-:S05]  /*1acc40*/  IADD3 R40, P6, R29, R19, RZ ;  /* 0x000000131d287210 */ /* 0x001fca0007fde0ff */
[----:B------:R-:W-:Y:S01]  /*1acc50*/  IMAD.X R41, R27, 0x1, R47, P6 ;  /* 0x000000011b297824 */ /* 0x000fe200030e062f */
[----:B------:R-:W-:-:S05]  /*1acc60*/  IADD3 R28, P6, R29, R17, RZ ;  /* 0x000000111d1c7210 */ /* 0x000fca0007fde0ff */
[----:B------:R-:W-:Y:S02]  /*1acc70*/  IMAD.X R29, R27, 0x1, R18, P6 ;  /* 0x000000011b1d7824 */ /* 0x000fe400030e0612 */
[----:B------:R-:W-:Y:S02]  /*1acc80*/  IMAD.MOV.U32 R27, RZ, RZ, R23 ;  /* 0x000000ffff1b7224 */ /* 0x000fe400078e0017 */
[----:B------:R-:W-:Y:S01]  /*1acc90*/  IMAD.MOV.U32 R23, RZ, RZ, R14 ;  /* 0x000000ffff177224 */ /* 0x000fe200078e000e */
[----:B------:R-:W-:Y:S01]  /*1acca0*/  STL.64 [R1+0x31f0], R40 ;  /* 0x0031f02801007387 */ /* 0x000fe20000100a00 */
[----:B------:R-:W-:Y:S02]  /*1accb0*/  IMAD.MOV.U32 R14, RZ, RZ, R56 ;  /* 0x000000ffff0e7224 */ /* 0x000fe400078e0038 */
[----:B------:R-:W-:Y:S01]  /*1accc0*/  IMAD.MOV.U32 R56, RZ, RZ, R55 ;  /* 0x000000ffff387224 */ /* 0x000fe200078e0037 */
[----:B------:R0:W-:Y:S01]  /*1accd0*/  STL.64 [R1+0x31e0], R28 ;  /* 0x0031e01c01007387 */ /* 0x0001e20000100a00 */
[----:B------:R-:W-:-:S03]  /*1acce0*/  IMAD.MOV.U32 R55, RZ, RZ, R5 ;  /* 0x000000ffff377224 */ /* 0x000fc600078e0005 */
[----:B------:R-:W4:Y:S01]  /*1accf0*/  LDL.LU R5, [R1+0x164] ;  /* 0x0001640001057983 */ /* 0x000f220000300800 */
[----:B0-----:R-:W-:Y:S02]  /*1acd00*/  IMAD.MOV.U32 R29, RZ, RZ, R25 ;  /* 0x000000ffff1d7224 */ /* 0x001fe400078e0019 */
[----:B------:R-:W-:Y:S02]  /*1acd10*/  IMAD.MOV.U32 R25, RZ, RZ, R21 ;  /* 0x000000ffff197224 */ /* 0x000fe400078e0015 */
[----:B------:R-:W-:Y:S02]  /*1acd20*/  IMAD.MOV.U32 R21, RZ, RZ, R0 ;  /* 0x000000ffff157224 */ /* 0x000fe400078e0000 */
[----:B------:R-:W-:Y:S02]  /*1acd30*/  IMAD.MOV.U32 R0, RZ, RZ, R53 ;  /* 0x000000ffff007224 */ /* 0x000fe400078e0035 */
[----:B---3--:R-:W-:Y:S02]  /*1acd40*/  IMAD.MOV.U32 R53, RZ, RZ, R4 ;  /* 0x000000ffff357224 */ /* 0x008fe400078e0004 */
[----:B------:R-:W-:-:S02]  /*1acd50*/  IMAD.MOV.U32 R4, RZ, RZ, R6 ;  /* 0x000000ffff047224 */ /* 0x000fc400078e0006 */
[----:B------:R-:W3:Y:S01]  /*1acd60*/  LDL.LU R6, [R1+0x184] ;  /* 0x0001840001067983 */ /* 0x000ee20000300800 */
        /* <DEDUP_REMOVED lines=26> */
[----:B------:R-:W-:Y:S02]  /*1acf10*/  IMAD.MOV.U32 R57, RZ, RZ, R53 ;  /* 0x000000ffff397224 */ /* 0x000fe400078e0035 */
[----:B------:R-:W-:Y:S02]  /*1acf20*/  IMAD.MOV.U32 R27, RZ, RZ, R26 ;  /* 0x000000ffff1b7224 */ /* 0x000fe400078e001a */
[----:B------:R-:W-:Y:S02]  /*1acf30*/  IMAD.X R9, R39, 0x1, R49, P6 ;  /* 0x0000000127097824 */ /* 0x000fe400030e0631 */
        /* <DEDUP_REMOVED lines=12> */
[----:B----4-:R-:W-:Y:S02]  /*1ad000*/  IMAD.MOV.U32 R55, RZ, RZ, R5 ;  /* 0x000000ffff377224 */ /* 0x010fe400078e0005 */
[----:B------:R-:W-:Y:S02]  /*1ad010*/  IMAD.MOV.U32 R20, RZ, RZ, R21 ;  /* 0x000000ffff147224 */ /* 0x000fe400078e0015 */
[----:B------:R-:W-:Y:S01]  /*1ad020*/  IMAD.X R5, R39, 0x1, R47, P6 ;  /* 0x0000000127057824 */ /* 0x000fe200030e062f */
[----:B------:R-:W-:Y:S01]  /*1ad030*/  IADD3 R36, P6, R37, R17, RZ ;  /* 0x0000001125247210 */ /* 0x000fe20007fde0ff */
[----:B------:R-:W-:-:S02]  /*1ad040*/  IMAD.MOV.U32 R21, RZ, RZ, R14 ;  /* 0x000000ffff157224 */ /* 0x000fc400078e000e */
[----:B------:R-:W-:Y:S02]  /*1ad050*/  IMAD.MOV.U32 R14, RZ, RZ, R15 ;  /* 0x000000ffff0e7224 */ /* 0x000fe400078e000f */
[----:B------:R-:W-:Y:S02]  /*1ad060*/  IMAD.MOV.U32 R15, RZ, RZ, R13 ;  /* 0x000000ffff0f7224 */ /* 0x000fe400078e000d */
[----:B------:R-:W-:Y:S02]  /*1ad070*/  IMAD.MOV.U32 R13, RZ, RZ, R0 ;  /* 0x000000ffff0d7224 */ /* 0x000fe400078e0000 */
[----:B------:R-:W-:Y:S02]  /*1ad080*/  IMAD.MOV.U32 R0, RZ, RZ, R56 ;  /* 0x000000ffff007224 */ /* 0x000fe400078e0038 */
[----:B------:R-:W-:Y:S01]  /*1ad090*/  IMAD.MOV.U32 R56, RZ, RZ, R57 ;  /* 0x000000ffff387224 */ /* 0x000fe200078e0039 */
[----:B------:R0:W-:Y:S01]  /*1ad0a0*/  STL.64 [R1+0x31d0], R8 ;  /* 0x0031d00801007387 */ /* 0x0001e20000100a00 */
[----:B------:R-:W-:-:S02]  /*1ad0b0*/  IMAD.X R37, R39, 0x1, R18, P6 ;  /* 0x0000000127257824 */ /* 0x000fc400030e0612 */
[----:B------:R-:W-:Y:S02]  /*1ad0c0*/  IMAD.MOV.U32 R57, RZ, RZ, R52 ;  /* 0x000000ffff397224 */ /* 0x000fe400078e0034 */
[----:B------:R-:W-:Y:S02]  /*1ad0d0*/  IMAD.MOV.U32 R52, RZ, RZ, R53 ;  /* 0x000000ffff347224 */ /* 0x000fe400078e0035 */
[----:B------:R-:W-:Y:S01]  /*1ad0e0*/  IMAD.MOV.U32 R53, RZ, RZ, R55 ;  /* 0x000000ffff357224 */ /* 0x000fe200078e0037 */
[----:B0-----:R-:W2:Y:S04]  /*1ad0f0*/  LDL.LU.64 R8, [R1+0x8478] ;  /* 0x0084780001087983 */ /* 0x001ea80000300a00 */
[----:B------:R0:W-:Y:S04]  /*1ad100*/  STL.64 [R1+0x31d8], R4 ;  /* 0x0031d80401007387 */ /* 0x0001e80000100a00 */
[----:B0-----:R-:W4:Y:S04]  /*1ad110*/  LDL.LU.64 R4, [R1+0x8470] ;  /* 0x0084700001047983 */ /* 0x001f280000300a00 */
[----:B------:R0:W-:Y:S01]  /*1ad120*/  STL.64 [R1+0x31c8], R36 ;  /* 0x0031c82401007387 */ /* 0x0001e20000100a00 */
[----:B---3--:R-:W-:-:S02]  /*1ad130*/  IMAD.MOV.U32 R55, RZ, RZ, R6 ;  /* 0x000000ffff377224 */ /* 0x008fc400078e0006 */
[----:B------:R-:W-:Y:S02]  /*1ad140*/  IMAD.MOV.U32 R6, RZ, RZ, R7 ;  /* 0x000000ffff067224 */ /* 0x000fe400078e0007 */
[----:B------:R-:W-:Y:S02]  /*1ad150*/  IMAD.MOV.U32 R7, RZ, RZ, R2 ;  /* 0x000000ffff077224 */ /* 0x000fe400078e0002 */
[----:B------:R-:W3:Y:S01]  /*1ad160*/  LDL.LU R2, [R1+0x168] ;  /* 0x0001680001027983 */ /* 0x000ee20000300800 */
[----:B0-----:R-:W-:-:S05]  /*1ad170*/  IADD3 R36, P6, R30, R48, RZ ;  /* 0x000000301e247210 */ /* 0x001fca0007fde0ff */
[----:B------:R-:W-:-:S05]  /*1ad180*/  IMAD.X R37, R32, 0x1, R49, P6 ;  /* 0x0000000120257824 */ /* 0x000fca00030e0631 */
[----:B------:R0:W-:Y:S01]  /*1ad190*/  STL.64 [R1+0x31b8], R36 ;  /* 0x0031b82401007387 */ /* 0x0001e20000100a00 */
[----:B------:R-:W-:Y:S01]  /*1ad1a0*/  IMAD.MOV.U32 R38, RZ, RZ, R31 ;  /* 0x000000ffff267224 */ /* 0x000fe200078e001f */
[----:B0-----:R-:W-:-:S05]  /*1ad1b0*/  IADD3 R36, P6, R30, R19, RZ ;  /* 0x000000131e247210 */ /* 0x001fca0007fde0ff */
[----:B------:R-:W-:Y:S01]  /*1ad1c0*/  IMAD.X R37, R32, 0x1, R47, P6 ;  /* 0x0000000120257824 */ /* 0x000fe200030e062f */
[----:B------:R-:W-:-:S05]  /*1ad1d0*/  IADD3 R30, P6, R30, R17, RZ ;  /* 0x000000111e1e7210 */ /* 0x000fca0007fde0ff */
[----:B------:R-:W-:Y:S01]  /*1ad1e0*/  IMAD.X R31, R32, 0x1, R18, P6 ;  /* 0x00000001201f7824 */ /* 0x000fe200030e0612 */
[----:B------:R0:W-:Y:S04]  /*1ad1f0*/  STL.64 [R1+0x31c0], R36 ;  /* 0x0031c02401007387 */ /* 0x0001e80000100a00 */
[----:B------:R1:W-:Y:S01]  /*1ad200*/  STL.64 [R1+0x31b0], R30 ;  /* 0x0031b01e01007387 */ /* 0x0003e20000100a00 */
[----:B0-----:R-:W-:Y:S02]  /*1ad210*/  IMAD.MOV.U32 R37, RZ, RZ, R28 ;  /* 0x000000ffff257224 */ /* 0x001fe400078e001c */
[----:B------:R-:W-:Y:S02]  /*1ad220*/  IMAD.MOV.U32 R28, RZ, RZ, R24 ;  /* 0x000000ffff1c7224 */ /* 0x000fe400078e0018 */
[----:B------:R-:W-:-:S02]  /*1ad230*/  IMAD.MOV.U32 R24, RZ, RZ, R20 ;  /* 0x000000ffff187224 */ /* 0x000fc400078e0014 */
[----:B-1----:R-:W-:Y:S02]  /*1ad240*/  IMAD.MOV.U32 R30, RZ, RZ, R26 ;  /* 0x000000ffff1e7224 */ /* 0x002fe400078e001a */
[----:B------:R-:W-:Y:S02]  /*1ad250*/  IMAD.MOV.U32 R20, RZ, RZ, R13 ;  /* 0x000000ffff147224 */ /* 0x000fe400078e000d */
[----:B------:R-:W-:Y:S02]  /*1ad260*/  IMAD.MOV.U32 R26, RZ, RZ, R22 ;  /* 0x000000ffff1a7224 */ /* 0x000fe400078e0016 */
[----:B------:R-:W-:Y:S02]  /*1ad270*/  IMAD.MOV.U32 R13, RZ, RZ, R56 ;  /* 0x000000ffff0d7224 */ /* 0x000fe400078e0038 */
[----:B------:R-:W-:Y:S02]  /*1ad280*/  IMAD.MOV.U32 R22, RZ, RZ, R15 ;  /* 0x000000ffff167224 */ /* 0x000fe400078e000f */
[----:B------:R-:W-:-:S02]  /*1ad290*/  IMAD.MOV.U32 R56, RZ, RZ, R55 ;  /* 0x000000ffff387224 */ /* 0x000fc400078e0037 */
[----:B------:R-:W-:Y:S02]  /*1ad2a0*/  IMAD.MOV.U32 R15, RZ, RZ, R53 ;  /* 0x000000ffff0f7224 */ /* 0x000fe400078e0035 */
[----:B--2---:R-:W-:Y:S02]  /*1ad2b0*/  IMAD.MOV.U32 R55, RZ, RZ, R9 ;  /* 0x000000ffff377224 */ /* 0x004fe400078e0009 */
[----:B------:R-:W2:Y:S01]  /*1ad2c0*/  LDL.LU R9, [R1+0x1e8] ;  /* 0x0001e80001097983 */ /* 0x000ea20000300800 */
[----:B---3--:R-:W-:-:S03]  /*1ad2d0*/  IMAD.MOV.U32 R53, RZ, RZ, R2 ;  /* 0x000000ffff357224 */ /* 0x008fc600078e0002 */
        /* <DEDUP_REMOVED lines=30> */
[----:B------:R-:W-:Y:S01]  /*1ad4c0*/  IMAD.MOV.U32 R53, RZ, RZ, R3 ;  /* 0x000000ffff357224 */ /* 0x000fe200078e0003 */
[----:B------:R0:W-:Y:S04]  /*1ad4d0*/  STL.64 [R1+0x31a0], R6 ;  /* 0x0031a00601007387 */ /* 0x0001e80000100a00 */
[----:B0-----:R-:W4:Y:S01]  /*1ad4e0*/  LDL.LU.64 R6, [R1+0x8468] ;  /* 0x0084680001067983 */ /* 0x001f220000300a00 */
[----:B---3--:R-:W-:Y:S01]  /*1ad4f0*/  IMAD.MOV.U32 R52, RZ, RZ, R2 ;  /* 0x000000ffff347224 */ /* 0x008fe200078e0002 */
[----:B------:R-:W-:-:S05]  /*1ad500*/  IADD3 R2, P6, R60, R19, RZ ;  /* 0x000000133c027210 */ /* 0x000fca0007fde0ff */
        /* <DEDUP_REMOVED lines=33> */
[----:B------:R-:W-:Y:S02]  /*1ad720*/  IMAD.MOV.U32 R52, RZ, RZ, R53 ;  /* 0x000000ffff347224 */ /* 0x000fe400078e0035 */
[----:B------:R-:W-:Y:S02]  /*1ad730*/  IMAD.X R61, R34, 0x1, R47, P6 ;  /* 0x00000001223d7824 */ /* 0x000fe400030e062f */
[----:B------:R-:W-:Y:S02]  /*1ad740*/  IMAD.MOV.U32 R14, RZ, RZ, R55 ;  /* 0x000000ffff0e7224 */ /* 0x000fe400078e0037 */
[----:B------:R-:W-:Y:S01]  /*1ad750*/  IMAD.MOV.U32 R53, RZ, RZ, R54 ;  /* 0x000000ffff357224 */ /* 0x000fe200078e0036 */
[--C-:B---3--:R-:W-:Y:S01]  /*1ad760*/  SHF.R.S32.HI R55, RZ, 0x1f, R2.reuse ;  /* 0x0000001fff377819 */ /* 0x108fe20000011402 */
[----:B------:R-:W-:-:S02]  /*1ad770*/  IMAD.MOV.U32 R54, RZ, RZ, R2 ;  /* 0x000000ffff367224 */ /* 0x000fc400078e0002 */
[----:B--2---:R-:W-:Y:S02]  /*1ad780*/  IMAD.MOV.U32 R2, RZ, RZ, R9 ;  /* 0x000000ffff027224 */ /* 0x004fe400078e0009 */
[----:B------:R-:W2:Y:S04]  /*1ad790*/  LDL.LU R9, [R1+0x214] ;  /* 0x0002140001097983 */ /* 0x000ea80000300800 */
        /* <DEDUP_REMOVED lines=22> */
[----:B------:R-:W-:Y:S01]  /*1ad900*/  IMAD.MOV.U32 R14, RZ, RZ, R55 ;  /* 0x000000ffff0e7224 */ /* 0x000fe200078e0037 */
[--C-:B----4-:R-:W-:Y:S01]  /*1ad910*/  SHF.R.S32.HI R55, RZ, 0x1f, R5.reuse ;  /* 0x0000001fff377819 */ /* 0x110fe20000011405 */
[----:B------:R-:W-:Y:S02]  /*1ad920*/  IMAD.MOV.U32 R15, RZ, RZ, R54 ;  /* 0x000000ffff0f7224 */ /* 0x000fe400078e0036 */
[----:B------:R-:W-:Y:S02]  /*1ad930*/  IMAD.MOV.U32 R54, RZ, RZ, R5 ;  /* 0x000000ffff367224 */ /* 0x000fe400078e0005 */
[----:B------:R-:W3:Y:S04]  /*1ad940*/  LDL.LU R5, [R1+0x1f8] ;  /* 0x0001f80001057983 */ /* 0x000ee80000300800 */
        /* <DEDUP_REMOVED lines=17> */
[----:B------:R-:W-:Y:S02]  /*1ada60*/  IMAD.MOV.U32 R21, RZ, RZ, R14 ;  /* 0x000000ffff157224 */ /* 0x000fe400078e000e */
[----:B------:R-:W-:Y:S01]  /*1ada70*/  IMAD.MOV.U32 R14, RZ, RZ, R15 ;  /* 0x000000ffff0e7224 */ /* 0x000fe200078e000f */
[----:B------:R0:W-:Y:S01]  /*1ada80*/  STL.64 [R1+0x2af0], R60 ;  /* 0x002af03c01007387 */ /* 0x0001e20000100a00 */
[----:B------:R-:W-:Y:S02]  /*1ada90*/  IMAD.MOV.U32 R15, RZ, RZ, R54 ;  /* 0x000000ffff0f7224 */ /* 0x000fe400078e0036 */
[----:B------:R-:W-:Y:S02]  /*1adaa0*/  IMAD.MOV.U32 R54, RZ, RZ, R50 ;  /* 0x000000ffff367224 */ /* 0x000fe400078e0032 */
[----:B------:R-:W4:Y:S01]  /*1adab0*/  LDL.LU R50, [R1+0x1cc] ;  /* 0x0001cc0001327983 */ /* 0x000f220000300800 */
[----:B0-----:R-:W-:-:S05]  /*1adac0*/  IADD3 R60, P6, R39, R19, RZ ;  /* 0x00000013273c7210 */ /* 0x001fca0007fde0ff */
[----:B------:R-:W-:-:S05]  /*1adad0*/  IMAD.X R61, R37, 0x1, R47, P6 ;  /* 0x00000001253d7824 */ /* 0x000fca00030e062f */
[----:B------:R0:W-:Y:S02]  /*1adae0*/  STL.64 [R1+0x2af8], R60 ;  /* 0x002af83c01007387 */ /* 0x0001e40000100a00 */
[----:B0-----:R-:W-:-:S05]  /*1adaf0*/  IADD3 R60, P6, R39, R17, RZ ;  /* 0x00000011273c7210 */ /* 0x001fca0007fde0ff */
        /* <DEDUP_REMOVED lines=10> */
[----:B------:R-:W-:Y:S01]  /*1adba0*/  IMAD.MOV.U32 R21, RZ, RZ, R55 ;  /* 0x000000ffff157224 */ /* 0x000fe200078e0037 */
[----:B------:R-:W-:Y:S01]  /*1adbb0*/  SHF.R.S32.HI R55, RZ, 0x1f, R7 ;  /* 0x0000001fff377819 */ /* 0x000fe20000011407 */
        /* <DEDUP_REMOVED lines=8> */
[----:B----4-:R-:W-:Y:S02]  /*1adc40*/  IMAD.MOV.U32 R55, RZ, RZ, R50 ;  /* 0x000000ffff377224 */ /* 0x010fe400078e0032 */
[----:B------:R-:W-:-:S02]  /*1adc50*/  IMAD.MOV.U32 R50, RZ, RZ, R51 ;  /* 0x000000ffff327224 */ /* 0x000fc400078e0033 */
[----:B------:R-:W-:Y:S02]  /*1adc60*/  IMAD.MOV.U32 R51, RZ, RZ, R7 ;  /* 0x000000ffff337224 */ /* 0x000fe400078e0007 */
[----:B------:R-:W4:Y:S04]  /*1adc70*/  LDL.LU R7, [R1+0x1f4] ;  /* 0x0001f40001077983 */ /* 0x000f280000300800 */
        /* <DEDUP_REMOVED lines=45> */
[----:B------:R-:W4:Y:S01]  /*1adf50*/  LDL.LU R13, [R1+0x180] ;  /* 0x00018000010d7983 */ /* 0x000f220000300800 */
[----:B---3--:R-:W-:Y:S02]  /*1adf60*/  IMAD.MOV.U32 R21, RZ, RZ, R15 ;  /* 0x000000ffff157224 */ /* 0x008fe400078e000f */
[----:B------:R-:W-:Y:S02]  /*1adf70*/  IMAD.MOV.U32 R15, RZ, RZ, R0 ;  /* 0x000000ffff0f7224 */ /* 0x000fe400078e0000 */
[----:B------:R-:W3:Y:S01]  /*1adf80*/  LDL.LU R0, [R1+0x250] ;  /* 0x0002500001007983 */ /* 0x000ee20000300800 */
[----:B0-----:R-:W-:-:S05]  /*1adf90*/  IADD3 R60, P6, R41, R48, RZ ;  /* 0x00000030293c7210 */ /* 0x001fca0007fde0ff */
[----:B------:R-:W-:-:S05]  /*1adfa0*/  IMAD.X R61, R33, 0x1, R49, P6 ;  /* 0x00000001213d7824 */ /* 0x000fca00030e0631 */
[----:B------:R0:W-:Y:S02]  /*1adfb0*/  STL.64 [R1+0x2ac0], R60 ;  /* 0x002ac03c01007387 */ /* 0x0001e40000100a00 */
[----:B0-----:R-:W-:-:S05]  /*1adfc0*/  IADD3 R60, P6, R41, R19, RZ ;  /* 0x00000013293c7210 */ /* 0x001fca0007fde0ff */
[----:B------:R-:W-:Y:S01]  /*1adfd0*/  IMAD.X R61, R33, 0x1, R47, P6 ;  /* 0x00000001213d7824 */ /* 0x000fe200030e062f */
[----:B------:R-:W-:-:S05]  /*1adfe0*/  IADD3 R40, P6, R41, R17, RZ ;  /* 0x0000001129287210 */ /* 0x000fca0007fde0ff */
        /* <DEDUP_REMOVED lines=14> */
[----:B------:R-:W-:Y:S04]  /*1ae0d0*/  STL.64 [R1+0x2ac8], R60 ;  /* 0x002ac83c01007387 */ /* 0x000fe80000100a00 */
[----:B------:R0:W-:Y:S01]  /*1ae0e0*/  STL.64 [R1+0x2ab8], R40 ;  /* 0x002ab82801007387 */ /* 0x0001e20000100a00 */
[----:B----4-:R-:W-:Y:S02]  /*1ae0f0*/  IMAD.MOV.U32 R15, RZ, RZ, R13 ;  /* 0x000000ffff0f7224 */ /* 0x010fe400078e000d */
[----:B---3--:R-:W-:-:S02]  /*1ae100*/  IMAD.MOV.U32 R13, RZ, RZ, R0 ;  /* 0x000000ffff0d7224 */ /* 0x008fc400078e0000 */
[----:B------:R-:W-:Y:S02]  /*1ae110*/  IMAD.MOV.U32 R0, RZ, RZ, R56 ;  /* 0x000000ffff007224 */ /* 0x000fe400078e0038 */
[----:B------:R-:W-:Y:S02]  /*1ae120*/  IMAD.MOV.U32 R56, RZ, RZ, R57 ;  /* 0x000000ffff387224 */ /* 0x000fe400078e0039 */
        /* <DEDUP_REMOVED lines=33> */
[----:B------:R-:W4:Y:S01]  /*1ae340*/  LDL.LU R6, [R1+0x1fc] ;  /* 0x0001fc0001067983 */ /* 0x000f220000300800 */
        /* <DEDUP_REMOVED lines=14> */
[----:B---3--:R-:W-:Y:S02]  /*1ae430*/  IMAD.MOV.U32 R0, RZ, RZ, R57 ;  /* 0x000000ffff007224 */ /* 0x008fe400078e0039 */
[----:B------:R-:W-:Y:S02]  /*1ae440*/  IMAD.MOV.U32 R57, RZ, RZ, R4 ;  /* 0x000000ffff397224 */ /* 0x000fe400078e0004 */
[----:B------:R-:W3:Y:S04]  /*1ae450*/  LDL.LU R4, [R1+0x845c] ;  /* 0x00845c0001047983 */ /* 0x000ee80000300800 */
[----:B------:R-:W-:Y:S04]  /*1ae460*/  STL.64 [R1+0x2a98], R40 ;  /* 0x002a982801007387 */ /* 0x000fe80000100a00 */
[----:B------:R0:W-:Y:S02]  /*1ae470*/  STL.64 [R1+0x2a88], R38 ;  /* 0x002a882601007387 */ /* 0x0001e40000100a00 */
[----:B0-----:R-:W-:-:S05]  /*1ae480*/  IADD3 R38, P6, R36, R48, RZ ;  /* 0x0000003024267210 */ /* 0x001fca0007fde0ff */
[----:B------:R-:W-:-:S05]  /*1ae490*/  IMAD.X R39, R32, 0x1, R49, P6 ;  /* 0x0000000120277824 */ /* 0x000fca00030e0631 */
[----:B------:R0:W-:Y:S04]  /*1ae4a0*/  STL.64 [R1+0x2a78], R38 ;  /* 0x002a782601007387 */ /* 0x0001e80000100a00 */
[----:B------:R-:W2:Y:S01]  /*1ae4b0*/  LDL.LU R52, [R1+0x240] ;  /* 0x0002400001347983 */ /* 0x000ea20000300800 */
[----:B------:R-:W-:Y:S02]  /*1ae4c0*/  IMAD.MOV.U32 R15, RZ, RZ, R0 ;  /* 0x000000ffff0f7224 */ /* 0x000fe400078e0000 */
[----:B------:R-:W-:Y:S02]  /*1ae4d0*/  IMAD.MOV.U32 R0, RZ, RZ, R56 ;  /* 0x000000ffff007224 */ /* 0x000fe400078e0038 */
[----:B------:R-:W-:Y:S02]  /*1ae4e0*/  IMAD.MOV.U32 R56, RZ, RZ, R57 ;  /* 0x000000ffff387224 */ /* 0x000fe400078e0039 */
[----:B------:R-:W-:-:S02]  /*1ae4f0*/  IMAD.MOV.U32 R57, RZ, RZ, R53 ;  /* 0x000000ffff397224 */ /* 0x000fc400078e0035 */
[----:B------:R-:W4:Y:S01]  /*1ae500*/  LDL.LU R53, [R1+0x194] ;  /* 0x0001940001357983 */ /* 0x000f220000300800 */
        /* <DEDUP_REMOVED lines=16> */
[----:B------:R-:W-:Y:S02]  /*1ae610*/  IMAD.MOV.U32 R36, RZ, RZ, R29 ;  /* 0x000000ffff247224 */ /* 0x000fe400078e001d */
[----:B------:R-:W-:Y:S02]  /*1ae620*/  IMAD.MOV.U32 R29, RZ, RZ, R26 ;  /* 0x000000ffff1d7224 */ /* 0x000fe400078e001a */
[----:B------:R-:W-:Y:S02]  /*1ae630*/  IMAD.MOV.U32 R26, RZ, RZ, R25 ;  /* 0x000000ffff1a7224 */ /* 0x000fe400078e0019 */
[----:B------:R-:W-:-:S02]  /*1ae640*/  IMAD.MOV.U32 R25, RZ, RZ, R22 ;  /* 0x000000ffff197224 */ /* 0x000fc400078e0016 */
[----:B------:R-:W-:Y:S02]  /*1ae650*/  IMAD.MOV.U32 R22, RZ, RZ, R21 ;  /* 0x000000ffff167224 */ /* 0x000fe400078e0015 */
[----:B------:R-:W-:Y:S02]  /*1ae660*/  IMAD.MOV.U32 R21, RZ, RZ, R15 ;  /* 0x000000ffff157224 */ /* 0x000fe400078e000f */
[----:B------:R-:W-:Y:S02]  /*1ae670*/  IMAD.MOV.U32 R15, RZ, RZ, R57 ;  /* 0x000000ffff0f7224 */ /* 0x000fe400078e0039 */
[----:B--2---:R-:W-:Y:S02]  /*1ae680*/  IMAD.MOV.U32 R13, RZ, RZ, R52 ;  /* 0x000000ffff0d7224 */ /* 0x004fe400078e0034 */
[----:B------:R-:W2:Y:S01]  /*1ae690*/  LDL.LU R52, [R1+0x198] ;  /* 0x0001980001347983 */ /* 0x000ea20000300800 */
[----:B----4-:R-:W-:Y:S02]  /*1ae6a0*/  IMAD.MOV.U32 R57, RZ, RZ, R53 ;  /* 0x000000ffff397224 */ /* 0x010fe400078e0035 */
[----:B---3--:R-:W-:-:S02]  /*1ae6b0*/  IMAD.MOV.U32 R53, RZ, RZ, R4 ;  /* 0x000000ffff357224 */ /* 0x008fc400078e0004 */
        /* <DEDUP_REMOVED lines=35> */
[----:B--2---:R-:W-:Y:S01]  /*1ae8f0*/  IMAD.MOV.U32 R13, RZ, RZ, R52 ;  /* 0x000000ffff0d7224 */ /* 0x004fe200078e0034 */
[----:B------:R-:W-:-:S05]  /*1ae900*/  IADD3 R52, P6, R30, R19, RZ ;  /* 0x000000131e347210 */ /* 0x000fca0007fde0ff */
[----:B------:R-:W-:Y:S01]  /*1ae910*/  IMAD.X R53, R33, 0x1, R47, P6 ;  /* 0x0000000121357824 */ /* 0x000fe200030e062f */
[----:B------:R-:W-:-:S05]  /*1ae920*/  IADD3 R30, P6, R30, R17, RZ ;  /* 0x000000111e1e7210 */ /* 0x000fca0007fde0ff */
[----:B------:R-:W-:Y:S01]  /*1ae930*/  IMAD.X R31, R33, 0x1, R18, P6 ;  /* 0x00000001211f7824 */ /* 0x000fe200030e0612 */
[----:B------:R0:W-:Y:S01]  /*1ae940*/  STL.64 [R1+0x2a50], R52 ;  /* 0x002a503401007387 */ /* 0x0001e20000100a00 */
[----:B------:R-:W-:-:S03]  /*1ae950*/  IADD3 R54, P6, R60, R48, RZ ;  /* 0x000000303c367210 */ /* 0x000fc60007fde0ff */
[----:B0-----:R-:W2:Y:S04]  /*1ae960*/  LDL.LU.64 R52, [R1+0x8450] ;  /* 0x0084500001347983 */ /* 0x001ea80000300a00 */
[----:B------:R0:W-:Y:S02]  /*1ae970*/  STL.64 [R1+0x2a40], R30 ;  /* 0x002a401e01007387 */ /* 0x0001e40000100a00 */
[----:B0-----:R-:W-:Y:S02]  /*1ae980*/  IMAD.MOV.U32 R31, RZ, RZ, R26 ;  /* 0x000000ffff1f7224 */ /* 0x001fe400078e001a */
[----:B------:R-:W-:Y:S02]  /*1ae990*/  IMAD.MOV.U32 R26, RZ, RZ, R22 ;  /* 0x000000ffff1a7224 */ /* 0x000fe400078e0016 */
[----:B------:R-:W-:-:S02]  /*1ae9a0*/  IMAD.MOV.U32 R22, RZ, RZ, R15 ;  /* 0x000000ffff167224 */ /* 0x000fc400078e000f */
[----:B------:R-:W-:Y:S01]  /*1ae9b0*/  IMAD.MOV.U32 R15, RZ, RZ, R51 ;  /* 0x000000ffff0f7224 */ /* 0x000fe200078e0033 */
[----:B---3--:R-:W-:Y:S01]  /*1ae9c0*/  SHF.R.S32.HI R51, RZ, 0x1f, R4 ;  /* 0x0000001fff337819 */ /* 0x008fe20000011404 */
        /* <DEDUP_REMOVED lines=40> */
[----:B------:R-:W3:Y:S01]  /*1aec50*/  LDL.LU R10, [R1+0x208] ;  /* 0x00020800010a7983 */ /* 0x000ee20000300800 */
[----:B------:R-:W-:Y:S02]  /*1aec60*/  IMAD.MOV.U32 R22, RZ, RZ, R20 ;  /* 0x000000ffff167224 */ /* 0x000fe400078e0014 */
[----:B------:R-:W-:Y:S01]  /*1aec70*/  IMAD.MOV.U32 R20, RZ, RZ, R21 ;  /* 0x000000ffff147224 */ /* 0x000fe200078e0015 */
[----:B------:R0:W-:Y:S01]  /*1aec80*/  STL.64 [R1+0x2a30], R54 ;  /* 0x002a303601007387 */ /* 0x0001e20000100a00 */
[----:B------:R-:W-:Y:S02]  /*1aec90*/  IMAD.MOV.U32 R21, RZ, RZ, R14 ;  /* 0x000000ffff157224 */ /* 0x000fe400078e000e */
[----:B------:R-:W-:-:S02]  /*1aeca0*/  IMAD.MOV.U32 R14, RZ, RZ, R15 ;  /* 0x000000ffff0e7224 */ /* 0x000fc400078e000f */
[----:B------:R-:W-:Y:S02]  /*1aecb0*/  IMAD.MOV.U32 R15, RZ, RZ, R13 ;  /* 0x000000ffff0f7224 */ /* 0x000fe400078e000d */
[----:B------:R-:W-:Y:S01]  /*1aecc0*/  IMAD.MOV.U32 R13, RZ, RZ, R3 ;  /* 0x000000ffff0d7224 */ /* 0x000fe200078e0003 */
[----:B0-----:R-:W4:Y:S04]  /*1aecd0*/  LDL.LU.64 R54, [R1+0x8448] ;  /* 0x0084480001367983 */ /* 0x001f280000300a00 */
[----:B------:R0:W-:Y:S04]  /*1aece0*/  STL.64 [R1+0x2a38], R50 ;  /* 0x002a383201007387 */ /* 0x0001e80000100a00 */
[----:B0-----:R-:W2:Y:S04]  /*1aecf0*/  LDL.LU.64 R50, [R1+0x8440] ;  /* 0x0084400001327983 */ /* 0x001ea80000300a00 */
[----:B------:R0:W-:Y:S04]  /*1aed00*/  STL.64 [R1+0x2a28], R60 ;  /* 0x002a283c01007387 */ /* 0x0001e80000100a00 */
        /* <DEDUP_REMOVED lines=24> */
[----:B------:R0:W-:Y:S01]  /*1aee90*/  STL.64 [R1+0x2a10], R60 ;  /* 0x002a103c01007387 */ /* 0x0001e20000100a00 */
[----:B--2---:R-:W-:Y:S02]  /*1aeea0*/  IMAD.MOV.U32 R13, RZ, RZ, R51 ;  /* 0x000000ffff0d7224 */ /* 0x004fe400078e0033 */
[----:B---3--:R-:W-:-:S02]  /*1aeeb0*/  IMAD.MOV.U32 R51, RZ, RZ, R3 ;  /* 0x000000ffff337224 */ /* 0x008fc400078e0003 */
[----:B------:R-:W-:Y:S02]  /*1aeec0*/  IMAD.MOV.U32 R3, RZ, RZ, R7 ;  /* 0x000000ffff037224 */ /* 0x000fe400078e0007 */
[----:B------:R-:W2:Y:S01]  /*1aeed0*/  LDL.LU R7, [R1+0x1f0] ;  /* 0x0001f00001077983 */ /* 0x000ea20000300800 */
        /* <DEDUP_REMOVED lines=22> */
[----:B----4-:R-:W-:Y:S02]  /*1af040*/  IMAD.MOV.U32 R15, RZ, RZ, R55 ;  /* 0x000000ffff0f7224 */ /* 0x010fe400078e0037 */
[----:B------:R-:W-:Y:S02]  /*1af050*/  IMAD.X R61, R39, 0x1, R49, P6 ;  /* 0x00000001273d7824 */ /* 0x000fe400030e0631 */
[----:B------:R-:W-:Y:S02]  /*1af060*/  IMAD.MOV.U32 R20, RZ, RZ, R14 ;  /* 0x000000ffff147224 */ /* 0x000fe400078e000e */
[----:B------:R-:W-:Y:S02]  /*1af070*/  IMAD.MOV.U32 R55, RZ, RZ, R3 ;  /* 0x000000ffff377224 */ /* 0x000fe400078e0003 */
[----:B------:R-:W-:-:S02]  /*1af080*/  IMAD.MOV.U32 R14, RZ, RZ, R13 ;  /* 0x000000ffff0e7224 */ /* 0x000fc400078e000d */
[----:B------:R-:W-:Y:S02]  /*1af090*/  IMAD.MOV.U32 R13, RZ, RZ, R50 ;  /* 0x000000ffff0d7224 */ /* 0x000fe400078e0032 */
[----:B--2---:R-:W-:Y:S02]  /*1af0a0*/  IMAD.MOV.U32 R3, RZ, RZ, R7 ;  /* 0x000000ffff037224 */ /* 0x004fe400078e0007 */
[----:B------:R-:W2:Y:S04]  /*1af0b0*/  LDL.LU R7, [R1+0x200] ;  /* 0x0002000001077983 */ /* 0x000ea80000300800 */
        /* <DEDUP_REMOVED lines=15> */
[----:B------:R-:W-:-:S04]  /*1af1b0*/  IMAD.MOV.U32 R21, RZ, RZ, R14 ;  /* 0x000000ffff157224 */ /* 0x000fc800078e000e */
[C---:B------:R-:W-:Y:S01]  /*1af1c0*/  IMAD.X R61, R38.reuse, 0x1, R47, P6 ;  /* 0x00000001263d7824 */ /* 0x040fe200030e062f */
[----:B------:R-:W-:Y:S01]  /*1af1d0*/  IADD3 R40, P6, R41, R17, RZ ;  /* 0x0000001129287210 */ /* 0x000fe20007fde0ff */
[----:B------:R-:W-:Y:S02]  /*1af1e0*/  IMAD.MOV.U32 R14, RZ, RZ, R15 ;  /* 0x000000ffff0e7224 */ /* 0x000fe400078e000f */
[----:B------:R-:W-:Y:S02]  /*1af1f0*/  IMAD.MOV.U32 R15, RZ, RZ, R13 ;  /* 0x000000ffff0f7224 */ /* 0x000fe400078e000d */
[----:B------:R-:W-:Y:S02]  /*1af200*/  IMAD.MOV.U32 R13, RZ, RZ, R0 ;  /* 0x000000ffff0d7224 */ /* 0x000fe400078e0000 */
[----:B------:R-:W-:Y:S02]  /*1af210*/  IMAD.X R41, R38, 0x1, R18, P6 ;  /* 0x0000000126297824 */ /* 0x000fe400030e0612 */
[----:B------:R-:W-:-:S02]  /*1af220*/  IMAD.MOV.U32 R0, RZ, RZ, R56 ;  /* 0x000000ffff007224 */ /* 0x000fc400078e0038 */
[----:B------:R-:W-:Y:S02]  /*1af230*/  IMAD.MOV.U32 R56, RZ, RZ, R8 ;  /* 0x000000ffff387224 */ /* 0x000fe400078e0008 */
[----:B------:R-:W4:Y:S04]  /*1af240*/  LDL.LU R8, [R1+0x8434] ;  /* 0x0084340001087983 */ /* 0x000f280000300800 */
[----:B------:R-:W-:Y:S04]  /*1af250*/  STL.64 [R1+0x29d8], R60 ;  /* 0x0029d83c01007387 */ /* 0x000fe80000100a00 */
        /* <DEDUP_REMOVED lines=15> */
[----:B------:R-:W-:Y:S02]  /*1af350*/  IMAD.X R61, R37, 0x1, R49, P6 ;  /* 0x00000001253d7824 */ /* 0x000fe400030e0631 */
[----:B------:R-:W-:Y:S02]  /*1af360*/  IMAD.MOV.U32 R14, RZ, RZ, R13 ;  /* 0x000000ffff0e7224 */ /* 0x000fe400078e000d */
[----:B------:R-:W-:Y:S01]  /*1af370*/  IMAD.MOV.U32 R13, RZ, RZ, R56 ;  /* 0x000000ffff0d7224 */ /* 0x000fe200078e0038 */
[----:B------:R0:W-:Y:S04]  /*1af380*/  STL.64 [R1+0x29a0], R60 ;  /* 0x0029a03c01007387 */ /* 0x0001e80000100a00 */
[----:B------:R-:W2:Y:S01]  /*1af390*/  LDL.LU R56, [R1+0x1e4] ;  /* 0x0001e40001387983 */ /* 0x000ea20000300800 */
[----:B------:R-:W-:Y:S01]  /*1af3a0*/  IMAD.MOV.U32 R41, RZ, RZ, R36 ;  /* 0x000000ffff297224 */ /* 0x000fe200078e0024 */
[----:B0-----:R-:W-:Y:S01]  /*1af3b0*/  IADD3 R60, P6, R35, R19, RZ ;  /* 0x00000013233c7210 */ /* 0x001fe20007fde0ff */
[----:B------:R-:W-:-:S04]  /*1af3c0*/  IMAD.MOV.U32 R36, RZ, RZ, R29 ;  /* 0x000000ffff247224 */ /* 0x000fc800078e001d */
[----:B------:R-:W-:Y:S01]  /*1af3d0*/  IMAD.X R61, R37, 0x1, R47, P6 ;  /* 0x00000001253d7824 */ /* 0x000fe200030e062f */
[----:B------:R-:W-:Y:S01]  /*1af3e0*/  IADD3 R34, P6, R35, R17, RZ ;  /* 0x0000001123227210 */ /* 0x000fe20007fde0ff */
[----:B------:R-:W-:Y:S02]  /*1af3f0*/  IMAD.MOV.U32 R29, RZ, RZ, R24 ;  /* 0x000000ffff1d7224 */ /* 0x000fe400078e0018 */
        /* <DEDUP_REMOVED lines=15> */
[----:B---3--:R-:W-:Y:S01]  /*1af4f0*/  IMAD.MOV.U32 R25, RZ, RZ, R50 ;  /* 0x000000ffff197224 */ /* 0x008fe200078e0032 */
[--C-:B----4-:R-:W-:Y:S01]  /*1af500*/  SHF.R.S32.HI R50, RZ, 0x1f, R8.reuse ;  /* 0x0000001fff327819 */ /* 0x110fe20000011408 */
[----:B------:R-:W-:-:S02]  /*1af510*/  IMAD.MOV.U32 R0, RZ, RZ, R8 ;  /* 0x000000ffff007224 */ /* 0x000fc400078e0008 */
[----:B------:R-:W3:Y:S04]  /*1af520*/  LDL.LU R8, [R1+0x204] ;  /* 0x0002040001087983 */ /* 0x000ee80000300800 */
[----:B------:R-:W-:Y:S04]  /*1af530*/  STL.64 [R1+0x29a8], R60 ;  /* 0x0029a83c01007387 */ /* 0x000fe80000100a00 */
[----:B------:R0:W-:Y:S02]  /*1af540*/  STL.64 [R1+0x2998], R34 ;  /* 0x0029982201007387 */ /* 0x0001e40000100a00 */
[----:B0-----:R-:W-:-:S05]  /*1af550*/  IADD3 R34, P6, R32, R48, RZ ;  /* 0x0000003020227210 */ /* 0x001fca0007fde0ff */
[----:B------:R-:W-:-:S05]  /*1af560*/  IMAD.X R35, R31, 0x1, R49, P6 ;  /* 0x000000011f237824 */ /* 0x000fca00030e0631 */
[----:B------:R0:W-:Y:S01]  /*1af570*/  STL.64 [R1+0x2988], R34 ;  /* 0x0029882201007387 */ /* 0x0001e20000100a00 */
[----:B------:R-:W-:Y:S01]  /*1af580*/  IADD3 R60, P6, R32, R19, RZ ;  /* 0x00000013203c7210 */ /* 0x000fe20007fde0ff */
        /* <DEDUP_REMOVED lines=8> */
[----:B------:R-:W4:Y:S01]  /*1af610*/  LDL.LU R2, [R1+0x1ec] ;  /* 0x0001ec0001027983 */ /* 0x000f220000300800 */
[----:B------:R-:W-:Y:S02]  /*1af620*/  IMAD.X R61, R31, 0x1, R47, P6 ;  /* 0x000000011f3d7824 */ /* 0x000fe400030e062f */
[----:B------:R-:W-:Y:S02]  /*1af630*/  IMAD.MOV.U32 R35, RZ, RZ, R28 ;  /* 0x000000ffff237224 */ /* 0x000fe400078e001c */
[----:B------:R-:W-:-:S02]  /*1af640*/  IMAD.MOV.U32 R28, RZ, RZ, R26 ;  /* 0x000000ffff1c7224 */ /* 0x000fc400078e001a */
[----:B------:R-:W-:Y:S02]  /*1af650*/  IMAD.MOV.U32 R26, RZ, RZ, R25 ;  /* 0x000000ffff1a7224 */ /* 0x000fe400078e0019 */
[----:B--2---:R-:W-:Y:S02]  /*1af660*/  IMAD.MOV.U32 R13, RZ, RZ, R56 ;  /* 0x000000ffff0d7224 */ /* 0x004fe400078e0038 */
[----:B------:R-:W2:Y:S04]  /*1af670*/  LDL.LU R56, [R1+0x1d8] ;  /* 0x0001d80001387983 */ /* 0x000ea80000300800 */
[----:B------:R0:W-:Y:S01]  /*1af680*/  STL.64 [R1+0x2990], R60 ;  /* 0x0029903c01007387 */ /* 0x0001e20000100a00 */
        /* <DEDUP_REMOVED lines=8> */
[----:B------:R-:W3:Y:S01]  /*1af710*/  LDL.LU R0, [R1+0x1dc] ;  /* 0x0001dc0001007983 */ /* 0x000ee20000300800 */
        /* <DEDUP_REMOVED lines=12> */
[----:B--2---:R-:W-:Y:S02]  /*1af7e0*/  IMAD.MOV.U32 R14, RZ, RZ, R56 ;  /* 0x000000ffff0e7224 */ /* 0x004fe400078e0038 */
[----:B------:R-:W-:-:S02]  /*1af7f0*/  IMAD.MOV.U32 R56, RZ, RZ, R16 ;  /* 0x000000ffff387224 */ /* 0x000fc400078e0010 */
[----:B------:R-:W2:Y:S04]  /*1af800*/  LDL.LU R16, [R1+0x8430] ;  /* 0x0084300001107983 */ /* 0x000ea80000300800 */
[----:B------:R0:W-:Y:S02]  /*1af810*/  STL.64 [R1+0x2970], R60 ;  /* 0x0029703c01007387 */ /* 0x0001e40000100a00 */
[----:B0-----:R-:W-:-:S05]  /*1af820*/  IADD3 R60, P6, R30, R19, RZ ;  /* 0x000000131e3c7210 */ /* 0x001fca0007fde0ff */
[----:B------:R-:W-:-:S05]  /*1af830*/  IMAD.X R61, R33, 0x1, R47, P6 ;  /* 0x00000001213d7824 */ /* 0x000fca00030e062f */
[----:B------:R0:W-:Y:S01]  /*1af840*/  STL.64 [R1+0x2978], R60 ;  /* 0x0029783c01007387 */ /* 0x0001e20000100a00 */
[----:B------:R-:W-:Y:S02]  /*1af850*/  IMAD.MOV.U32 R20, RZ, RZ, R14 ;  /* 0x000000ffff147224 */ /* 0x000fe400078e000e */
[----:B------:R-:W-:Y:S02]  /*1af860*/  IMAD.MOV.U32 R14, RZ, RZ, R56 ;  /* 0x000000ffff0e7224 */ /* 0x000fe400078e0038 */
[----:B------:R-:W4:Y:S01]  /*1af870*/  LDL.LU R56, [R1+0x1e0] ;  /* 0x0001e00001387983 */ /* 0x000f220000300800 */
[----:B0-----:R-:W-:Y:S01]  /*1af880*/  IADD3 R60, P6, R30, R17, RZ ;  /* 0x000000111e3c7210 */ /* 0x001fe20007fde0ff */
[----:B------:R-:W-:Y:S02]  /*1af890*/  IMAD.MOV.U32 R30, RZ, RZ, R28 ;  /* 0x000000ffff1e7224 */ /* 0x000fe400078e001c */
[----:B------:R-:W-:Y:S02]  /*1af8a0*/  IMAD.MOV.U32 R28, RZ, RZ, R26 ;  /* 0x000000ffff1c7224 */ /* 0x000fe400078e001a */
[----:B------:R-:W-:-:S02]  /*1af8b0*/  IMAD.MOV.U32 R26, RZ, RZ, R25 ;  /* 0x000000ffff1a7224 */ /* 0x000fc400078e0019 */
[----:B------:R-:W-:Y:S02]  /*1af8c0*/  IMAD.MOV.U32 R25, RZ, RZ, R22 ;  /* 0x000000ffff197224 */ /* 0x000fe400078e0016 */
[----:B------:R-:W-:Y:S02]  /*1af8d0*/  IMAD.MOV.U32 R22, RZ, RZ, R21 ;  /* 0x000000ffff167224 */ /* 0x000fe400078e0015 */
[----:B---3--:R-:W-:Y:S02]  /*1af8e0*/  IMAD.MOV.U32 R21, RZ, RZ, R0 ;  /* 0x000000ffff157224 */ /* 0x008fe400078e0000 */
[----:B------:R-:W-:Y:S02]  /*1af8f0*/  IMAD.MOV.U32 R0, RZ, RZ, R57 ;  /* 0x000000ffff007224 */ /* 0x000fe400078e0039 */
[----:B------:R-:W3:Y:S01]  /*1af900*/  LDL.LU R57, [R1+0x1c4] ;  /* 0x0001c40001397983 */ /* 0x000ee20000300800 */
[----:B------:R-:W-:Y:S02]  /*1af910*/  IMAD.X R61, R33, 0x1, R18, P6 ;  /* 0x00000001213d7824 */ /* 0x000fe400030e0612 */
[----:B------:R-:W-:-:S02]  /*1af920*/  IMAD.MOV.U32 R33, RZ, RZ, R28 ;  /* 0x000000ffff217224 */ /* 0x000fc400078e001c */
[----:B------:R-:W-:Y:S01]  /*1af930*/  IMAD.MOV.U32 R28, RZ, RZ, R27 ;  /* 0x000000ffff1c7224 */ /* 0x000fe200078e001b */
[----:B------:R0:W-:Y:S01]  /*1af940*/  STL.64 [R1+0x2968], R60 ;  /* 0x0029683c01007387 */ /* 0x0001e20000100a00 */
[----:B------:R-:W-:Y:S02]  /*1af950*/  IMAD.MOV.U32 R27, RZ, RZ, R26 ;  /* 0x000000ffff1b7224 */ /* 0x000fe400078e001a */
[----:B------:R-:W-:Y:S02]  /*1af960*/  IMAD.MOV.U32 R26, RZ, RZ, R24 ;  /* 0x000000ffff1a7224 */ /* 0x000fe400078e0018 */
[----:B------:R-:W-:Y:S02]  /*1af970*/  IMAD.MOV.U32 R24, RZ, RZ, R25 ;  /* 0x000000ffff187224 */ /* 0x000fe400078e0019 */
[----:B------:R-:W-:Y:S01]  /*1af980*/  IMAD.MOV.U32 R25, RZ, RZ, R23 ;  /* 0x000000ffff197224 */ /* 0x000fe200078e0017 */
[----:B0-----:R-:W-:Y:S01]  /*1af990*/  IADD3 R60, P6, R41, R48, RZ ;  /* 0x00000030293c7210 */ /* 0x001fe20007fde0ff */
[----:B------:R-:W-:-:S02]  /*1af9a0*/  IMAD.MOV.U32 R23, RZ, RZ, R22 ;  /* 0x000000ffff177224 */ /* 0x000fc400078e0016 */
[----:B------:R-:W-:Y:S02]  /*1af9b0*/  IMAD.MOV.U32 R22, RZ, RZ, R14 ;  /* 0x000000ffff167224 */ /* 0x000fe400078e000e */
[----:B------:R-:W-:Y:S02]  /*1af9c0*/  IMAD.X R61, R38, 0x1, R49, P6 ;  /* 0x00000001263d7824 */ /* 0x000fe400030e0631 */
[----:B------:R-:W-:-:S03]  /*1af9d0*/  IMAD.MOV.U32 R14, RZ, RZ, R0 ;  /* 0x000000ffff0e7224 */ /* 0x000fc600078e0000 */
[----:B------:R0:W-:Y:S01]  /*1af9e0*/  STL.64 [R1+0x2958], R60 ;  /* 0x0029583c01007387 */ /* 0x0001e20000100a00 */
[----:B----4-:R-:W-:Y:S02]  /*1af9f0*/  IMAD.MOV.U32 R0, RZ, RZ, R56 ;  /* 0x000000ffff007224 */ /* 0x010fe400078e0038 */
[----:B---3--:R-:W-:Y:S02]  /*1afa00*/  IMAD.MOV.U32 R56, RZ, RZ, R57 ;  /* 0x000000ffff387224 */ /* 0x008fe400078e0039 */
[----:B------:R-:W-:Y:S02]  /*1afa10*/  IMAD.MOV.U32 R57, RZ, RZ, R52 ;  /* 0x000000ffff397224 */ /* 0x000fe400078e0034 */
        /* <DEDUP_REMOVED lines=18> */
[C---:B------:R-:W-:Y:S01]  /*1afb40*/  IMAD.X R41, R36.reuse, 0x1, R47, P6 ;  /* 0x0000000124297824 */ /* 0x040fe200030e062f */
[----:B------:R-:W-:Y:S01]  /*1afb50*/  IADD3 R38, P6, R39, R17, RZ ;  /* 0x0000001127267210 */ /* 0x000fe20007fde0ff */
[----:B------:R-:W-:Y:S02]  /*1afb60*/  IMAD.MOV.U32 R22, RZ, RZ, R14 ;  /* 0x000000ffff167224 */ /* 0x000fe400078e000e */
[----:B------:R-:W-:Y:S02]  /*1afb70*/  IMAD.MOV.U32 R14, RZ, RZ, R0 ;  /* 0x000000ffff0e7224 */ /* 0x000fe400078e0000 */
[----:B------:R-:W-:Y:S02]  /*1afb80*/  IMAD.MOV.U32 R0, RZ, RZ, R56 ;  /* 0x000000ffff007224 */ /* 0x000fe400078e0038 */
[----:B------:R-:W-:Y:S02]  /*1afb90*/  IMAD.MOV.U32 R56, RZ, RZ, R57 ;  /* 0x000000ffff387224 */ /* 0x000fe400078e0039 */
[----:B------:R-:W-:-:S02]  /*1afba0*/  IMAD.X R39, R36, 0x1, R18, P6 ;  /* 0x0000000124277824 */ /* 0x000fc400030e0612 */
[----:B---3--:R-:W-:Y:S02]  /*1afbb0*/  IMAD.MOV.U32 R57, RZ, RZ, R52 ;  /* 0x000000ffff397224 */ /* 0x008fe400078e0034 */
[----:B------:R-:W-:Y:S02]  /*1afbc0*/  IMAD.MOV.U32 R52, RZ, RZ, R50 ;  /* 0x000000ffff347224 */ /* 0x000fe400078e0032 */
[----:B------:R-:W3:Y:S04]  /*1afbd0*/  LDL.LU R50, [R1+0x1d0] ;  /* 0x0001d00001327983 */ /* 0x000ee80000300800 */
[----:B------:R0:W-:Y:S04]  /*1afbe0*/  STL.64 [R1+0x2948], R40 ;  /* 0x0029482801007387 */ /* 0x0001e80000100a00 */
[----:B0-----:R-:W4:Y:S04]  /*1afbf0*/  LDL.LU.64 R40, [R1+0x8428] ;  /* 0x0084280001287983 */ /* 0x001f280000300a00 */
        /* <DEDUP_REMOVED lines=16> */
[----:B------:R-:W-:-:S04]  /*1afd00*/  IADD3 R34, P6, R35, R17, RZ ;  /* 0x0000001123227210 */ /* 0x000fc80007fde0ff */
[----:B------:R0:W-:Y:S01]  /*1afd10*/  STL.64 [R1+0x2918], R36 ;  /* 0x0029182401007387 */ /* 0x0001e20000100a00 */
[----:B------:R-:W-:Y:S01]  /*1afd20*/  IMAD.X R35, R32, 0x1, R18, P6 ;  /* 0x0000000120237824 */ /* 0x000fe200030e0612 */
[----:B0-----:R-:W-:-:S04]  /*1afd30*/  IADD3 R36, P6, R29, R48, RZ ;  /* 0x000000301d247210 */ /* 0x001fc80007fde0ff */
[----:B------:R0:W-:Y:S01]  /*1afd40*/  STL.64 [R1+0x1968], R34 ;  /* 0x0019682201007387 */ /* 0x0001e20000100a00 */
[----:B------:R-:W-:-:S05]  /*1afd50*/  IMAD.X R37, R30, 0x1, R49, P6 ;  /* 0x000000011e257824 */ /* 0x000fca00030e0631 */
[----:B------:R1:W-:Y:S01]  /*1afd60*/  STL.64 [R1+0x1958], R36 ;  /* 0x0019582401007387 */ /* 0x0003e20000100a00 */
[----:B0-----:R-:W-:Y:S01]  /*1afd70*/  IMAD.MOV.U32 R34, RZ, RZ, R28 ;  /* 0x000000ffff227224 */ /* 0x001fe200078e001c */
[----:B-1----:R-:W-:-:S05]  /*1afd80*/  IADD3 R36, P6, R29, R19, RZ ;  /* 0x000000131d247210 */ /* 0x002fca0007fde0ff */
[----:B------:R-:W-:Y:S01]  /*1afd90*/  IMAD.X R37, R30, 0x1, R47, P6 ;  /* 0x000000011e257824 */ /* 0x000fe200030e062f */
[----:B------:R-:W-:-:S05]  /*1afda0*/  IADD3 R28, P6, R29, R17, RZ ;  /* 0x000000111d1c7210 */ /* 0x000fca0007fde0ff */
[----:B------:R-:W-:Y:S01]  /*1afdb0*/  IMAD.X R29, R30, 0x1, R18, P6 ;  /* 0x000000011e1d7824 */ /* 0x000fe200030e0612 */
[----:B------:R0:W-:Y:S04]  /*1afdc0*/  STL.64 [R1+0x1960], R36 ;  /* 0x0019602401007387 */ /* 0x0001e80000100a00 */
[----:B0-----:R-:W4:Y:S04]  /*1afdd0*/  LDL.LU.64 R36, [R1+0x8418] ;  /* 0x0084180001247983 */ /* 0x001f280000300a00 */
[----:B------:R0:W-:Y:S02]  /*1afde0*/  STL.64 [R1+0x1950], R28 ;  /* 0x0019501c01007387 */ /* 0x0001e40000100a00 */
[----:B0-----:R-:W-:-:S02]  /*1afdf0*/  IMAD.MOV.U32 R28, RZ, RZ, R27 ;  /* 0x000000ffff1c7224 */ /* 0x001fc400078e001b */
[----:B------:R-:W-:Y:S02]  /*1afe00*/  IMAD.MOV.U32 R29, RZ, RZ, R26 ;  /* 0x000000ffff1d7224 */ /* 0x000fe400078e001a */
[----:B------:R-:W-:Y:S02]  /*1afe10*/  IMAD.MOV.U32 R27, RZ, RZ, R24 ;  /* 0x000000ffff1b7224 */ /* 0x000fe400078e0018 */
[----:B------:R-:W-:Y:S02]  /*1afe20*/  IMAD.MOV.U32 R26, RZ, RZ, R25 ;  /* 0x000000ffff1a7224 */ /* 0x000fe400078e0019 */
[----:B------:R-:W-:Y:S02]  /*1afe30*/  IMAD.MOV.U32 R24, RZ, RZ, R23 ;  /* 0x000000ffff187224 */ /* 0x000fe400078e0017 */
        /* <DEDUP_REMOVED lines=8> */
[----:B------:R-:W-:-:S02]  /*1afec0*/  IMAD.MOV.U32 R23, RZ, RZ, R0 ;  /* 0x000000ffff177224 */ /* 0x000fc400078e0000 */
[----:B------:R-:W-:Y:S02]  /*1afed0*/  IMAD.X R57, R31, 0x1, R49, P6 ;  /* 0x000000011f397824 */ /* 0x000fe400030e0631 */
[----:B------:R-:W-:Y:S01]  /*1afee0*/  IMAD.MOV.U32 R0, RZ, RZ, R52 ;  /* 0x000000ffff007224 */ /* 0x000fe200078e0034 */
[----:B------:R-:W-:Y:S01]  /*1afef0*/  IADD3 R52, P6, R33, R19, RZ ;  /* 0x0000001321347210 */ /* 0x000fe20007fde0ff */
[----:B------:R-:W-:Y:S02]  /*1aff00*/  IMAD.MOV.U32 R59, RZ, RZ, R28 ;  /* 0x000000ffff3b7224 */ /* 0x000fe400078e001c */
[----:B------:R-:W-:Y:S02]  /*1aff10*/  IMAD.MOV.U32 R28, RZ, RZ, R27 ;  /* 0x000000ffff1c7224 */ /* 0x000fe400078e001b */
[----:B------:R-:W-:Y:S02]  /*1aff20*/  IMAD.MOV.U32 R27, RZ, RZ, R24 ;  /* 0x000000ffff1b7224 */ /* 0x000fe400078e0018 */
[----:B------:R-:W-:-:S02]  /*1aff30*/  IMAD.MOV.U32 R24, RZ, RZ, R22 ;  /* 0x000000ffff187224 */ /* 0x000fc400078e0016 */
[----:B------:R-:W-:Y:S02]  /*1aff40*/  IMAD.MOV.U32 R22, RZ, RZ, R53 ;  /* 0x000000ffff167224 */ /* 0x000fe400078e0035 */
[----:B------:R-:W-:Y:S01]  /*1aff50*/  IMAD.X R53, R31, 0x1, R47, P6 ;  /* 0x000000011f357824 */ /* 0x000fe200030e062f */
[----:B------:R0:W-:Y:S04]  /*1aff60*/  STL.64 [R1+0x1940], R56 ;  /* 0x0019403801007387 */ /* 0x0001e80000100a00 */
[----:B0-----:R-:W2:Y:S04]  /*1aff70*/  LDL.LU.64 R56, [R1+0x8410] ;  /* 0x0084100001387983 */ /* 0x001ea80000300a00 */
[----:B------:R0:W-:Y:S04]  /*1aff80*/  STL.64 [R1+0x1948], R52 ;  /* 0x0019483401007387 */ /* 0x0001e80000100a00 */
[----:B0-----:R-:W4:Y:S01]  /*1aff90*/  LDL.LU.64 R52, [R1+0x8408] ;  /* 0x0084080001347983 */ /* 0x001f220000300a00 */
[----:B------:R-:W-:-:S05]  /*1affa0*/  IADD3 R32, P6, R33, R17, RZ ;  /* 0x0000001121207210 */ /* 0x000fca0007fde0ff */
        /* <DEDUP_REMOVED lines=13> */
[----:B---3--:R-:W-:Y:S02]  /*1b0080*/  IMAD.MOV.U32 R23, RZ, RZ, R50 ;  /* 0x000000ffff177224 */ /* 0x008fe400078e0032 */
[----:B------:R-:W-:-:S02]  /*1b0090*/  IMAD.MOV.U32 R32, RZ, RZ, R28 ;  /* 0x000000ffff207224 */ /* 0x000fc400078e001c */
[----:B------:R-:W-:Y:S02]  /*1b00a0*/  IMAD.MOV.U32 R28, RZ, RZ, R24 ;  /* 0x000000ffff1c7224 */ /* 0x000fe400078e0018 */
[----:B------:R-:W-:Y:S02]  /*1b00b0*/  IMAD.MOV.U32 R24, RZ, RZ, R51 ;  /* 0x000000ffff187224 */ /* 0x000fe400078e0033 */
[----:B----4-:R-:W-:Y:S01]  /*1b00c0*/  IMAD.X R55, R52, 0x1, R49, P6 ;  /* 0x0000000134377824 */ /* 0x010fe200030e0631 */
[----:B------:R-:W-:-:S05]  /*1b00d0*/  IADD3 R50, P6, R60, R19, RZ ;  /* 0x000000133c327210 */ /* 0x000fca0007fde0ff */
[----:B------:R-:W-:Y:S01]  /*1b00e0*/  IMAD.X R51, R52, 0x1, R47, P6 ;  /* 0x0000000134337824 */ /* 0x000fe200030e062f */
[----:B------:R0:W-:Y:S04]  /*1b00f0*/  STL.64 [R1+0x1928], R54 ;  /* 0x0019283601007387 */ /* 0x0001e80000100a00 */
[----:B0-----:R-:W3:Y:S04]  /*1b0100*/  LDL.LU.64 R54, [R1+0x8400] ;  /* 0x0084000001367983 */ /* 0x001ee80000300a00 */
[----:B------:R0:W-:Y:S04]  /*1b0110*/  STL.64 [R1+0x1930], R50 ;  /* 0x0019303201007387 */ /* 0x0001e80000100a00 */
[----:B0-----:R-:W4:Y:S01]  /*1b0120*/  LDL.LU.64 R50, [R1+0x83f8] ;  /* 0x0083f80001327983 */ /* 0x001f220000300a00 */
[----:B------:R-:W-:-:S05]  /*1b0130*/  IADD3 R60, P6, R60, R17, RZ ;  /* 0x000000113c3c7210 */ /* 0x000fca0007fde0ff */
        /* <DEDUP_REMOVED lines=39> */
[----:B----4-:R-:W-:-:S05]  /*1b03b0*/  IADD3 R30, P6, R29, R50, RZ ;  /* 0x000000321d1e7210 */ /* 0x010fca0007fde0ff */
[----:B------:R-:W-:-:S05]  /*1b03c0*/  IMAD.X R31, R0, 0x1, R51, P6 ;  /* 0x00000001001f7824 */ /* 0x000fca00030e0633 */
[----:B------:R2:W-:Y:S02]  /*1b03d0*/  STL.64 [R1+0x1050], R30 ;  /* 0x0010501e01007387 */ /* 0x0005e40000100a00 */
[----:B--2---:R-:W-:-:S05]  /*1b03e0*/  IADD3 R30, P6, R29, R56, RZ ;  /* 0x000000381d1e7210 */ /* 0x004fca0007fde0ff */
[----:B------:R-:W-:-:S05]  /*1b03f0*/  IMAD.X R31, R0, 0x1, R16, P6 ;  /* 0x00000001001f7824 */ /* 0x000fca00030e0610 */
[----:B------:R3:W-:Y:S02]  /*1b0400*/  STL.64 [R1+0x1068], R30 ;  /* 0x0010681e01007387 */ /* 0x0007e40000100a00 */
[----:B---3--:R-:W-:-:S05]  /*1b0410*/  IADD3 R30, P6, R29, R54, RZ ;  /* 0x000000361d1e7210 */ /* 0x008fca0007fde0ff */
        /* <DEDUP_REMOVED lines=12> */
[----:B------:R-:W-:Y:S01]  /*1b04e0*/  STL.64 [R1+0x1060], R30 ;  /* 0x0010601e01007387 */ /* 0x000fe20000100a00 */
[----:B------:R-:W-:-:S03]  /*1b04f0*/  SHF.R.S32.HI R0, RZ, 0x1f, R27 ;  /* 0x0000001fff007819 */ /* 0x000fc6000001141b */
        /* <DEDUP_REMOVED lines=515> */
[----:B------:R-:W2:Y:S01]  /*1b2530*/  LDL.LU R26, [R1+0x2004] ;  /* 0x00200400011a7983 */ /* 0x000ea20000300800 */
[----:B0-----:R-:W-:-:S03]  /*1b2540*/  IADD3 R2, P6, R29, R58, RZ ;  /* 0x0000003a1d027210 */ /* 0x001fc60007fde0ff */
[----:B------:R-:W3:Y:S02]  /*1b2550*/  LDL.LU R24, [R1+0x2008] ;  /* 0x0020080001187983 */ /* 0x000ee40000300800 */
[----:B------:R-:W-:-:S05]  /*1b2560*/  IMAD.X R3, R0, 0x1, R57, P6 ;  /* 0x0000000100037824 */ /* 0x000fca00030e0639 */
[----:B------:R0:W-:Y:S04]  /*1b2570*/  STL.64 [R1+0x958], R2 ;  /* 0x0009580201007387 */ /* 0x0001e80000100a00 */
        /* <DEDUP_REMOVED lines=19> */
[----:B------:R-:W4:Y:S01]  /*1b26b0*/  LDL.LU R12, [R1+0x1fb4] ;  /* 0x001fb400010c7983 */ /* 0x000f220000300800 */
[----:B------:R-:W-:-:S05]  /*1b26c0*/  IADD3 R30, P6, R29, R48, RZ ;  /* 0x000000301d1e7210 */ /* 0x000fca0007fde0ff */
[----:B------:R-:W-:-:S05]  /*1b26d0*/  IMAD.X R31, R0, 0x1, R49, P6 ;  /* 0x00000001001f7824 */ /* 0x000fca00030e0631 */
[----:B------:R0:W-:Y:S04]  /*1b26e0*/  STL.64 [R1+0x9a8], R30 ;  /* 0x0009a81e01007387 */ /* 0x0001e80000100a00 */
[----:B------:R-:W4:Y:S01]  /*1b26f0*/  LDL.LU R35, [R1+0x468] ;  /* 0x0004680001237983 */ /* 0x000f220000300800 */
        /* <DEDUP_REMOVED lines=10> */
[----:B--2---:R-:W-:Y:S02]  /*1b27a0*/  F2FP.SATFINITE.E5M2.F32.PACK_AB_MERGE_C R28, R26, R27, RZ ;  /* 0x0000001b1a1c723e */ /* 0x004fe400048060ff */
[----:B------:R-:W-:-:S05]  /*1b27b0*/  IADD3 R26, P6, R60, R50, RZ ;  /* 0x000000323c1a7210 */ /* 0x000fca0007fde0ff */
[----:B------:R-:W-:Y:S01]  /*1b27c0*/  IMAD.X R27, R0, 0x1, R51, P6 ;  /* 0x00000001001b7824 */ /* 0x000fe200030e0633 */
[----:B---3--:R-:W-:Y:S02]  /*1b27d0*/  F2FP.SATFINITE.E5M2.F32.PACK_AB_MERGE_C R25, R25, R24, RZ ;  /* 0x000000181919723e */ /* 0x008fe400048060ff */
[----:B----4-:R-:W-:Y:S02]  /*1b27e0*/  F2FP.SATFINITE.E5M2.F32.PACK_AB_MERGE_C R24, R22, R23, RZ ;  /* 0x000000171618723e */ /* 0x010fe400048060ff */
[----:B------:R-:W-:-:S05]  /*1b27f0*/  IADD3 R22, P6, R60, R56, RZ ;  /* 0x000000383c167210 */ /* 0x000fca0007fde0ff */
[----:B------:R-:W-:Y:S01]  /*1b2800*/  IMAD.X R23, R0, 0x1, R16, P6 ;  /* 0x0000000100177824 */ /* 0x000fe200030e0610 */
[----:B------:R-:W-:Y:S01]  /*1b2810*/  F2FP.SATFINITE.E5M2.F32.PACK_AB_MERGE_C R21, R21, R20, RZ ;  /* 0x000000141515723e */ /* 0x000fe200048060ff */
[----:B------:R-:W-:Y:S01]  /*1b2820*/  STL [R1+0x5540], R28 ;  /* 0x0055401c01007387 */ /* 0x000fe20000100800 */
[----:B------:R-:W-:Y:S02]  /*1b2830*/  F2FP.SATFINITE.E5M2.F32.PACK_AB_MERGE_C R20, R15, R14, RZ ;  /* 0x0000000e0f14723e */ /* 0x000fe400048060ff */
[----:B------:R-:W-:Y:S01]  /*1b2840*/  IADD3 R14, P6, R60, R54, RZ ;  /* 0x000000363c0e7210 */ /* 0x000fe20007fde0ff */
[----:B------:R-:W-:Y:S04]  /*1b2850*/  STL.64 [R1+0x940], R26 ;  /* 0x0009401a01007387 */ /* 0x000fe80000100a00 */
[----:B------:R-:W-:Y:S01]  /*1b2860*/  IMAD.X R15, R0, 0x1, R55, P6 ;  /* 0x00000001000f7824 */ /* 0x000fe200030e0637 */
[----:B------:R-:W-:-:S02]  /*1b2870*/  F2FP.SATFINITE.E5M2.F32.PACK_AB_MERGE_C R13, R2, R13, RZ ;  /* 0x0000000d020d723e */ /* 0x000fc400048060ff */
[----:B------:R-:W-:Y:S01]  /*1b2880*/  IADD3 R2, P6, R60, R58, RZ ;  /* 0x0000003a3c027210 */ /* 0x000fe20007fde0ff */
[----:B------:R-:W-:Y:S04]  /*1b2890*/  STL [R1+0x5558], R25 ;  /* 0x0055581901007387 */ /* 0x000fe80000100800 */
[----:B------:R-:W-:Y:S01]  /*1b28a0*/  STL [R1+0x5510], R24 ;  /* 0x0055101801007387 */ /* 0x000fe20000100800 */
[----:B------:R-:W-:Y:S01]  /*1b28b0*/  F2FP.SATFINITE.E5M2.F32.PACK_AB_MERGE_C R4, R4, R3, RZ ;  /* 0x000000030404723e */ /* 0x000fe200048060ff */
[----:B------:R-:W-:Y:S02]  /*1b28c0*/  IMAD.X R3, R0, 0x1, R57, P6 ;  /* 0x0000000100037824 */ /* 0x000fe400030e0639 */
[----:B------:R-:W-:Y:S04]  /*1b28d0*/  STL.64 [R1+0x938], R22 ;  /* 0x0009381601007387 */ /* 0x000fe80000100a00 */
[----:B------:R-:W-:Y:S04]  /*1b28e0*/  STL [R1+0x5520], R21 ;  /* 0x0055201501007387 */ /* 0x000fe80000100800 */
[----:B------:R-:W-:Y:S04]  /*1b28f0*/  STL [R1+0x54d4], R20 ;  /* 0x0054d41401007387 */ /* 0x000fe80000100800 */
[----:B------:R-:W-:Y:S04]  /*1b2900*/  STL.64 [R1+0x930], R14 ;  /* 0x0009300e01007387 */ /* 0x000fe80000100a00 */
[----:B------:R-:W-:Y:S04]  /*1b2910*/  STL [R1+0x54e0], R13 ;  /* 0x0054e00d01007387 */ /* 0x000fe80000100800 */
[----:B------:R0:W-:Y:S04]  /*1b2920*/  STL [R1+0x5480], R4 ;  /* 0x0054800401007387 */ /* 0x0001e80000100800 */
[----:B------:R1:W-:Y:S01]  /*1b2930*/  STL.64 [R1+0x928], R2 ;  /* 0x0009280201007387 */ /* 0x0003e20000100a00 */
[----:B------:R-:W-:-:S02]  /*1b2940*/  F2FP.SATFINITE.E5M2.F32.PACK_AB_MERGE_C R5, R6, R5, RZ ;  /* 0x000000050605723e */ /* 0x000fc400048060ff */
[----:B0-----:R-:W-:Y:S02]  /*1b2950*/  F2FP.SATFINITE.E5M2.F32.PACK_AB_MERGE_C R4, R8, R7, RZ ;  /* 0x000000070804723e */ /* 0x001fe400048060ff */
[----:B-1----:R-:W-:Y:S01]  /*1b2960*/  IADD3 R2, P6, R60, R48, RZ ;  /* 0x000000303c027210 */ /* 0x002fe20007fde0ff */
[----:B------:R-:W-:Y:S04]  /*1b2970*/  STL [R1+0x5488], R5 ;  /* 0x0054880501007387 */ /* 0x000fe80000100800 */
[----:B------:R-:W-:Y:S01]  /*1b2980*/  IMAD.X R3, R0, 0x1, R49, P6 ;  /* 0x0000000100037824 */ /* 0x000fe200030e0631 */
[----:B------:R-:W-:Y:S04]  /*1b2990*/  STL [R1+0x5430], R4 ;  /* 0x0054300401007387 */ /* 0x000fe80000100800 */
[----:B------:R0:W-:Y:S04]  /*1b29a0*/  STL.64 [R1+0x920], R2 ;  /* 0x0009200201007387 */ /* 0x0001e80000100a00 */
[----:B------:R-:W2:Y:S01]  /*1b29b0*/  LDL.LU R59, [R1+0x1fb8] ;  /* 0x001fb800013b7983 */ /* 0x000ea20000300800 */
[----:B0-----:R-:W-:-:S02]  /*1b29c0*/  F2FP.SATFINITE.E5M2.F32.PACK_AB_MERGE_C R3, R10, R9, RZ ;  /* 0x000000090a03723e */ /* 0x001fc400048060ff */
[----:B------:R-:W-:-:S03]  /*1b29d0*/  F2FP.SATFINITE.E5M2.F32.PACK_AB_MERGE_C R2, R12, R11, RZ ;  /* 0x0000000b0c02723e */ /* 0x000fc600048060ff */
[----:B------:R-:W-:Y:S04]  /*1b29e0*/  STL [R1+0x544c], R3 ;  /* 0x00544c0301007387 */ /* 0x000fe80000100800 */
[----:B------:R-:W2:Y:S04]  /*1b29f0*/  LDL.LU R34, [R1+0x1fbc] ;  /* 0x001fbc0001227983 */ /* 0x000ea80000300800 */
[----:B------:R0:W-:Y:S04]  /*1b2a00*/  STL [R1+0x5408], R2 ;  /* 0x0054080201007387 */ /* 0x0001e80000100800 */
[----:B------:R-:W3:Y:S04]  /*1b2a10*/  LDL.LU R32, [R1+0x1fa0] ;  /* 0x001fa00001207983 */ /* 0x000ee80000300800 */
[----:B------:R-:W3:Y:S01]  /*1b2a20*/  LDL.LU R33, [R1+0x1fa4] ;  /* 0x001fa40001217983 */ /* 0x000ee20000300800 */
[----:B0-----:R-:W-:-:S03]  /*1b2a30*/  IADD3 R2, P6, R60, R19, RZ ;  /* 0x000000133c027210 */ /* 0x001fc60007fde0ff */
[----:B------:R-:W4:Y:S02]  /*1b2a40*/  LDL.LU R31, [R1+0x1fa8] ;  /* 0x001fa800011f7983 */ /* 0x000f240000300800 */
[----:B------:R-:W-:Y:S02]  /*1b2a50*/  IMAD.X R3, R0, 0x1, R47, P6 ;  /* 0x0000000100037824 */ /* 0x000fe400030e062f */
[----:B------:R-:W4:Y:S04]  /*1b2a60*/  LDL.LU R9, [R1+0x1fac] ;  /* 0x001fac0001097983 */ /* 0x000f280000300800 */
[----:B------:R-:W4:Y:S04]  /*1b2a70*/  LDL.LU R30, [R1+0x1f90] ;  /* 0x001f9000011e7983 */ /* 0x000f280000300800 */
[----:B------:R-:W4:Y:S04]  /*1b2a80*/  LDL.LU R28, [R1+0x1f94] ;  /* 0x001f9400011c7983 */ /* 0x000f280000300800 */
[----:B------:R-:W4:Y:S04]  /*1b2a90*/  LDL.LU R29, [R1+0x1f98] ;  /* 0x001f9800011d7983 */ /* 0x000f280000300800 */
        /* <DEDUP_REMOVED lines=22> */
[----:B------:R-:W-:-:S05]  /*1b2c00*/  IADD3 R60, P6, R60, R17, RZ ;  /* 0x000000113c3c7210 */ /* 0x000fca0007fde0ff */
[----:B------:R-:W-:-:S05]  /*1b2c10*/  IMAD.X R61, R0, 0x1, R18, P6 ;  /* 0x00000001003d7824 */ /* 0x000fca00030e0612 */
[----:B------:R-:W-:Y:S01]  /*1b2c20*/  STL.64 [R1+0x910], R60 ;  /* 0x0009103c01007387 */ /* 0x000fe20000100a00 */
[----:B--2---:R-:W-:-:S05]  /*1b2c30*/  F2FP.SATFINITE.E5M2.F32.PACK_AB_MERGE_C R0, R34, R59, RZ ;  /* 0x0000003b2200723e */ /* 0x004fca00048060ff */
[----:B------:R0:W-:Y:S01]  /*1b2c40*/  STL [R1+0x5410], R0 ;  /* 0x0054100001007387 */ /* 0x0001e20000100800 */
[----:B---3--:R-:W-:Y:S02]  /*1b2c50*/  F2FP.SATFINITE.E5M2.F32.PACK_AB_MERGE_C R32, R33, R32, RZ ;  /* 0x000000202120723e */ /* 0x008fe400048060ff */
[----:B0-----:R-:W-:-:S03]  /*1b2c60*/  SHF.R.S32.HI R0, RZ, 0x1f, R35 ;  /* 0x0000001fff007819 */ /* 0x001fc60000011423 */
[----:B------:R0:W-:Y:S02]  /*1b2c70*/  STL [R1+0x53d0], R32 ;  /* 0x0053d02001007387 */ /* 0x0001e40000100800 */
[----:B0-----:R-:W-:Y:S02]  /*1b2c80*/  IADD3 R32, P6, R35, R52, RZ ;  /* 0x0000003423207210 */ /* 0x001fe40007fde0ff */
[----:B----4-:R-:W-:-:S03]  /*1b2c90*/  F2FP.SATFINITE.E5M2.F32.PACK_AB_MERGE_C R30, R28, R30, RZ ;  /* 0x0000001e1c1e723e */ /* 0x010fc600048060ff */
[C---:B------:R-:W-:Y:S01]  /*1b2ca0*/  IMAD.X R33, R0.reuse, 0x1, R53, P6 ;  /* 0x0000000100217824 */ /* 0x040fe200030e0635 */
[----:B------:R-:W-:Y:S02]  /*1b2cb0*/  IADD3 R28, P6, R35, R50, RZ ;  /* 0x00000032231c7210 */ /* 0x000fe40007fde0ff */
[----:B------:R-:W-:Y:S02]  /*1b2cc0*/  F2FP.SATFINITE.E5M2.F32.PACK_AB_MERGE_C R9, R9, R31, RZ ;  /* 0x0000001f0909723e */ /* 0x000fe400048060ff */
[----:B------:R-:W-:Y:S01]  /*1b2cd0*/  F2FP.SATFINITE.E5M2.F32.PACK_AB_MERGE_C R27, R27, R29, RZ ;  /* 0x0000001d1b1b723e */ /* 0x000fe200048060ff */
[----:B------:R-:W-:Y:S02]  /*1b2ce0*/  IMAD.X R29, R0, 0x1, R51, P6 ;  /* 0x00000001001d7824 */ /* 0x000fe400030e0633 */
[----:B------:R0:W-:Y:S01]  /*1b2cf0*/  STL [R1+0x53d4], R9 ;  /* 0x0053d40901007387 */ /* 0x0001e20000100800 */
[----:B------:R-:W-:Y:S02]  /*1b2d00*/  F2FP.SATFINITE.E5M2.F32.PACK_AB_MERGE_C R26, R24, R26, RZ ;  /* 0x0000001a181a723e */ /* 0x000fe400048060ff */
[----:B------:R-:W-:Y:S01]  /*1b2d10*/  IADD3 R24, P6, R35, R56, RZ ;  /* 0x0000003823187210 */ /* 0x000fe20007fde0ff */
[----:B0-----:R-:W2:Y:S04]  /*1b2d20*/  LDL.LU R9, [R1+0x46c] ;  /* 0x00046c0001097983 */ /* 0x001ea80000300800 */
[----:B------:R-:W-:Y:S01]  /*1b2d30*/  STL.64 [R1+0x908], R32 ;  /* 0x0009082001007387 */ /* 0x000fe20000100a00 */
[----:B------:R-:W-:Y:S01]  /*1b2d40*/  F2FP.SATFINITE.E5M2.F32.PACK_AB_MERGE_C R23, R23, R25, RZ ;  /* 0x000000191717723e */ /* 0x000fe200048060ff */
[----:B------:R-:W-:-:S02]  /*1b2d50*/  IMAD.X R25, R0, 0x1, R16, P6 ;  /* 0x0000000100197824 */ /* 0x000fc400030e0610 */
[----:B------:R-:W-:Y:S04]  /*1b2d60*/  STL [R1+0x53b0], R30 ;  /* 0x0053b01e01007387 */ /* 0x000fe80000100800 */
[----:B------:R-:W-:Y:S01]  /*1b2d70*/  STL [R1+0x53b4], R27 ;  /* 0x0053b41b01007387 */ /* 0x000fe20000100800 */
[----:B------:R-:W-:-:S03]  /*1b2d80*/  F2FP.SATFINITE.E5M2.F32.PACK_AB_MERGE_C R22, R20, R22, RZ ;  /* 0x000000161416723e */ /* 0x000fc600048060ff */
[----:B------:R-:W-:Y:S01]  /*1b2d90*/  STL.64 [R1+0x900], R28 ;  /* 0x0009001c01007387 */ /* 0x000fe20000100a00 */
[----:B------:R-:W-:Y:S02]  /*1b2da0*/  IADD3 R20, P6, R35, R54, RZ ;  /* 0x0000003623147210 */ /* 0x000fe40007fde0ff */
[----:B------:R-:W-:Y:S01]  /*1b2db0*/  F2FP.SATFINITE.E5M2.F32.PACK_AB_MERGE_C R14, R14, R21, RZ ;  /* 0x000000150e0e723e */ /* 0x000fe200048060ff */
[----:B------:R-:W-:Y:S04]  /*1b2dc0*/  STL [R1+0x53a0], R26 ;  /* 0x0053a01a01007387 */ /* 0x000fe80000100800 */
[----:B------:R-:W-:Y:S04]  /*1b2dd0*/  STL [R1+0x53a8], R23 ;  /* 0x0053a81701007387 */ /* 0x000fe80000100800 */
[----:B------:R-:W-:Y:S01]  /*1b2de0*/  STL.64 [R1+0x8e8], R24 ;  /* 0x0008e81801007387 */ /* 0x000fe20000100a00 */
[----:B------:R-:W-:-:S03]  /*1b2df0*/  IMAD.X R21, R0, 0x1, R55, P6 ;  /* 0x0000000100157824 */ /* 0x000fc600030e0637 */
[----:B------:R-:W-:Y:S04]  /*1b2e00*/  STL [R1+0x5390], R22 ;  /* 0x0053901601007387 */ /* 0x000fe80000100800 */
[----:B------:R0:W-:Y:S02]  /*1b2e10*/  STL [R1+0x5394], R14 ;  /* 0x0053940e01007387 */ /* 0x0001e40000100800 */
[----:B0-----:R-:W-:Y:S02]  /*1b2e20*/  F2FP.SATFINITE.E5M2.F32.PACK_AB_MERGE_C R14, R13, R15, RZ ;  /* 0x0000000f0d0e723e */ /* 0x001fe400048060ff */
[----:B------:R-:W-:Y:S02]  /*1b2e30*/  F2FP.SATFINITE.E5M2.F32.PACK_AB_MERGE_C R13, R3, R2, RZ ;  /* 0x00000002030d723e */ /* 0x000fe400048060ff */
[----:B------:R-:W-:Y:S01]  /*1b2e40*/  IADD3 R2, P6, R35, R58, RZ ;  /* 0x0000003a23027210 */ /* 0x000fe20007fde0ff */
[----:B------:R-:W-:Y:S04]  /*1b2e50*/  STL.64 [R1+0x8e0], R20 ;  /* 0x0008e01401007387 */ /* 0x000fe80000100a00 */
[----:B------:R-:W-:Y:S01]  /*1b2e60*/  IMAD.X R3, R0, 0x1, R57, P6 ;  /* 0x0000000100037824 */ /* 0x000fe200030e0639 */
[----:B------:R-:W-:Y:S04]  /*1b2e70*/  STL [R1+0x5388], R14 ;  /* 0x0053880e01007387 */ /* 0x000fe80000100800 */
[----:B------:R-:W-:Y:S04]  /*1b2e80*/  STL [R1+0x538c], R13 ;  /* 0x00538c0d01007387 */ /* 0x000fe80000100800 */
[----:B------:R0:W-:Y:S01]  /*1b2e90*/  STL.64 [R1+0x8d8], R2 ;  /* 0x0008d80201007387 */ /* 0x0001e20000100a00 */
[----:B------:R-:W-:-:S02]  /*1b2ea0*/  F2FP.SATFINITE.E5M2.F32.PACK_AB_MERGE_C R5, R5, R4, RZ ;  /* 0x000000040505723e */ /* 0x000fc400048060ff */
[----:B------:R-:W-:Y:S02]  /*1b2eb0*/  F2FP.SATFINITE.E5M2.F32.PACK_AB_MERGE_C R4, R7, R6, RZ ;  /* 0x000000060704723e */ /* 0x000fe400048060ff */
[----:B0-----:R-:W-:Y:S01]  /*1b2ec0*/  IADD3 R2, P6, R35, R48, RZ ;  /* 0x0000003023027210 */ /* 0x001fe20007fde0ff */
[----:B------:R-:W-:Y:S04]  /*1b2ed0*/  STL [R1+0x5380], R5 ;  /* 0x0053800501007387 */ /* 0x000fe80000100800 */
[----:B------:R-:W-:Y:S01]  /*1b2ee0*/  IMAD.X R3, R0, 0x1, R49, P6 ;  /* 0x0000000100037824 */ /* 0x000fe200030e0631 */
[----:B------:R-:W-:Y:S04]  /*1b2ef0*/  STL [R1+0x5384], R4 ;  /* 0x0053840401007387 */ /* 0x000fe80000100800 */
[----:B------:R0:W-:Y:S04]  /*1b2f00*/  STL.64 [R1+0x8d0], R2 ;  /* 0x0008d00201007387 */ /* 0x0001e80000100a00 */
[----:B------:R-:W3:Y:S01]  /*1b2f10*/  LDL.LU R61, [R1+0x1f30] ;  /* 0x001f3000013d7983 */ /* 0x000ee20000300800 */
[----:B0-----:R-:W-:-:S02]  /*1b2f20*/  F2FP.SATFINITE.E5M2.F32.PACK_AB_MERGE_C R3, R10, R8, RZ ;  /* 0x000000080a03723e */ /* 0x001fc400048060ff */
[----:B------:R-:W-:-:S03]  /*1b2f30*/  F2FP.SATFINITE.E5M2.F32.PACK_AB_MERGE_C R2, R12, R11, RZ ;  /* 0x0000000b0c02723e */ /* 0x000fc600048060ff */
[----:B------:R-:W-:Y:S04]  /*1b2f40*/  STL [R1+0x5378], R3 ;  /* 0x0053780301007387 */ /* 0x000fe80000100800 */
[----:B------:R-:W3:Y:S04]  /*1b2f50*/  LDL.LU R60, [R1+0x1f34] ;  /* 0x001f3400013c7983 */ /* 0x000ee80000300800 */
[----:B------:R0:W-:Y:S04]  /*1b2f60*/  STL [R1+0x537c], R2 ;  /* 0x00537c0201007387 */ /* 0x0001e80000100800 */
[----:B------:R-:W4:Y:S04]  /*1b2f70*/  LDL.LU R59, [R1+0x1f38] ;  /* 0x001f3800013b7983 */ /* 0x000f280000300800 */
[----:B------:R-:W4:Y:S01]  /*1b2f80*/  LDL.LU R32, [R1+0x1f3c] ;  /* 0x001f3c0001207983 */ /* 0x000f220000300800 */
[----:B0-----:R-:W-:-:S03]  /*1b2f90*/  IADD3 R2, P6, R35, R19, RZ ;  /* 0x0000001323027210 */ /* 0x001fc60007fde0ff */
[----:B------:R-:W2:Y:S04]  /*1b2fa0*/  LDL.LU R33, [R1+0x1f20] ;  /* 0x001f200001217983 */ /* 0x000ea80000300800 */
[----:B------:R-:W2:Y:S01]  /*1b2fb0*/  LDL.LU R10, [R1+0x1f24] ;  /* 0x001f2400010a7983 */ /* 0x000ea20000300800 */
[----:B------:R-:W-:-:S03]  /*1b2fc0*/  IMAD.X R3, R0, 0x1, R47, P6 ;  /* 0x0000000100037824 */ /* 0x000fc600030e062f */
[----:B------:R-:W2:Y:S04]  /*1b2fd0*/  LDL.LU R31, [R1+0x1f28] ;  /* 0x001f2800011f7983 */ /* 0x000ea80000300800 */
[----:B------:R-:W2:Y:S04]  /*1b2fe0*/  LDL.LU R30, [R1+0x1f2c] ;  /* 0x001f2c00011e7983 */ /* 0x000ea80000300800 */
[----:B------:R-:W2:Y:S04]  /*1b2ff0*/  LDL.LU R28, [R1+0x1f10] ;  /* 0x001f1000011c7983 */ /* 0x000ea80000300800 */
        /* <DEDUP_REMOVED lines=22> */
[----:B------:R-:W-:-:S05]  /*1b3160*/  IADD3 R34, P6, R35, R17, RZ ;  /* 0x0000001123227210 */ /* 0x000fca0007fde0ff */
[----:B------:R-:W-:-:S05]  /*1b3170*/  IMAD.X R35, R0, 0x1, R18, P6 ;  /* 0x0000000100237824 */ /* 0x000fca00030e0612 */
[----:B------:R0:W-:Y:S04]  /*1b3180*/  STL.64 [R1+0x8c0], R34 ;  /* 0x0008c02201007387 */ /* 0x0001e80000100a00 */
[----:B0-----:R-:W2:Y:S01]  /*1b3190*/  LDL.LU.64 R34, [R1+0x83e8] ;  /* 0x0083e80001227983 */ /* 0x001ea20000300a00 */
[----:B---3--:R-:W-:-:S05]  /*1b31a0*/  F2FP.SATFINITE.E5M2.F32.PACK_AB_MERGE_C R60, R60, R61, RZ ;  /* 0x0000003d3c3c723e */ /* 0x008fca00048060ff */
[----:B------:R-:W-:Y:S01]  /*1b31b0*/  STL [R1+0x5370], R60 ;  /* 0x0053703c01007387 */ /* 0x000fe20000100800 */
[----:B----4-:R-:W-:Y:S02]  /*1b31c0*/  F2FP.SATFINITE.E5M2.F32.PACK_AB_MERGE_C R0, R32, R59, RZ ;  /* 0x0000003b2000723e */ /* 0x010fe400048060ff */
[----:B--2---:R-:W-:Y:S02]  /*1b31d0*/  F2FP.SATFINITE.E5M2.F32.PACK_AB_MERGE_C R32, R10, R33, RZ ;  /* 0x000000210a20723e */ /* 0x004fe400048060ff */
[----:B------:R-:W2:Y:S04]  /*1b31e0*/  LDL.LU R10, [R1+0x470] ;  /* 0x00047000010a7983 */ /* 0x000ea80000300800 */
[----:B------:R0:W-:Y:S04]  /*1b31f0*/  STL [R1+0x5374], R0 ;  /* 0x0053740001007387 */ /* 0x0001e80000100800 */
[----:B------:R1:W-:Y:S01]  /*1b3200*/  STL [R1+0x5368], R32 ;  /* 0x0053682001007387 */ /* 0x0003e20000100800 */
[----:B------:R-:W-:-:S02]  /*1b3210*/  F2FP.SATFINITE.E5M2.F32.PACK_AB_MERGE_C R31, R30, R31, RZ ;  /* 0x0000001f1e1f723e */ /* 0x000fc400048060ff */
[----:B0-----:R-:W-:Y:S02]  /*1b3220*/  SHF.R.S32.HI R0, RZ, 0x1f, R9 ;  /* 0x0000001fff007819 */ /* 0x001fe40000011409 */
[----:B-1----:R-:W-:Y:S02]  /*1b3230*/  IADD3 R32, P6, R9, R52, RZ ;  /* 0x0000003409207210 */ /* 0x002fe40007fde0ff */
[----:B------:R-:W-:-:S03]  /*1b3240*/  F2FP.SATFINITE.E5M2.F32.PACK_AB_MERGE_C R30, R29, R28, RZ ;  /* 0x0000001c1d1e723e */ /* 0x000fc600048060ff */
[----:B------:R-:W-:Y:S01]  /*1b3250*/  IMAD.X R33, R0, 0x1, R53, P6 ;  /* 0x0000000100217824 */ /* 0x000fe200030e0635 */
[----:B------:R-:W-:Y:S02]  /*1b3260*/  IADD3 R28, P6, R9, R50, RZ ;  /* 0x00000032091c7210 */ /* 0x000fe40007fde0ff */
[----:B------:R-:W-:-:S03]  /*1b3270*/  F2FP.SATFINITE.E5M2.F32.PACK_AB_MERGE_C R27, R26, R27, RZ ;  /* 0x0000001b1a1b723e */ /* 0x000fc600048060ff */
[C---:B------:R-:W-:Y:S01]  /*1b3280*/  IMAD.X R29, R0.reuse, 0x1, R51, P6 ;  /* 0x00000001001d7824 */ /* 0x040fe200030e0633 */
[----:B------:R-:W-:Y:S02]  /*1b3290*/  F2FP.SATFINITE.E5M2.F32.PACK_AB_MERGE_C R26, R25, R24, RZ ;  /* 0x00000018191a723e */ /* 0x000fe400048060ff */
[----:B------:R-:W-:Y:S01]  /*1b32a0*/  IADD3 R24, P6, R9, R56, RZ ;  /* 0x0000003809187210 */ /* 0x000fe20007fde0ff */
[----:B------:R-:W-:Y:S04]  /*1b32b0*/  STL.64 [R1+0x8b8], R32 ;  /* 0x0008b82001007387 */ /* 0x000fe80000100a00 */
[----:B------:R-:W-:Y:S01]  /*1b32c0*/  IMAD.X R25, R0, 0x1, R16, P6 ;  /* 0x0000000100197824 */ /* 0x000fe200030e0610 */
[----:B------:R-:W-:Y:S01]  /*1b32d0*/  F2FP.SATFINITE.E5M2.F32.PACK_AB_MERGE_C R23, R22, R23, RZ ;  /* 0x000000171617723e */ /* 0x000fe200048060ff */
[----:B------:R-:W-:Y:S01]  /*1b32e0*/  STL [R1+0x536c], R31 ;  /* 0x00536c1f01007387 */ /* 0x000fe20000100800 */
[----:B------:R-:W-:-:S02]  /*1b32f0*/  F2FP.SATFINITE.E5M2.F32.PACK_AB_MERGE_C R22, R21, R20, RZ ;  /* 0x000000141516723e */ /* 0x000fc400048060ff */
[----:B------:R-:W-:Y:S01]  /*1b3300*/  IADD3 R20, P6, R9, R54, RZ ;  /* 0x0000003609147210 */ /* 0x000fe20007fde0ff */
[----:B------:R-:W-:Y:S04]  /*1b3310*/  STL [R1+0x5360], R30 ;  /* 0x0053601e01007387 */ /* 0x000fe80000100800 */
[----:B------:R-:W-:Y:S01]  /*1b3320*/  STL.64 [R1+0x8b0], R28 ;  /* 0x0008b01c01007387 */ /* 0x000fe20000100a00 */
[----:B------:R-:W-:-:S03]  /*1b3330*/  IMAD.X R21, R0, 0x1, R55, P6 ;  /* 0x0000000100157824 */ /* 0x000fc600030e0637 */
[----:B------:R-:W-:Y:S04]  /*1b3340*/  STL [R1+0x5364], R27 ;  /* 0x0053641b01007387 */ /* 0x000fe80000100800 */
[----:B------:R-:W-:Y:S04]  /*1b3350*/  STL [R1+0x7d4], R26 ;  /* 0x0007d41a01007387 */ /* 0x000fe80000100800 */
[----:B------:R-:W-:Y:S04]  /*1b3360*/  STL.64 [R1+0x8a8], R24 ;  /* 0x0008a81801007387 */ /* 0x000fe80000100a00 */
[----:B------:R-:W-:Y:S01]  /*1b3370*/  STL [R1+0x36c4], R23 ;  /* 0x0036c41701007387 */ /* 0x000fe20000100800 */
[----:B------:R-:W-:-:S03]  /*1b3380*/  F2FP.SATFINITE.E5M2.F32.PACK_AB_MERGE_C R2, R2, R13, RZ ;  /* 0x0000000d0202723e */ /* 0x000fc600048060ff */
[----:B------:R-:W-:Y:S04]  /*1b3390*/  STL [R1+0x78c], R22 ;  /* 0x00078c1601007387 */ /* 0x000fe80000100800 */
[----:B------:R0:W-:Y:S01]  /*1b33a0*/  STL.64 [R1+0x8a0], R20 ;  /* 0x0008a01401007387 */ /* 0x0001e20000100a00 */
[----:B------:R-:W-:Y:S02]  /*1b33b0*/  F2FP.SATFINITE.E5M2.F32.PACK_AB_MERGE_C R13, R4, R3, RZ ;  /* 0x00000003040d723e */ /* 0x000fe400048060ff */
[----:B0-----:R-:W-:Y:S02]  /*1b33c0*/  F2FP.SATFINITE.E5M2.F32.PACK_AB_MERGE_C R20, R15, R14, RZ ;  /* 0x0000000e0f14723e */ /* 0x001fe400048060ff */
[----:B------:R-:W-:-:S03]  /*1b33d0*/  IADD3 R14, P6, R9, R58, RZ ;  /* 0x0000003a090e7210 */ /* 0x000fc60007fde0ff */
[----:B------:R-:W-:Y:S02]  /*1b33e0*/  STL [R1+0x794], R20 ;  /* 0x0007941401007387 */ /* 0x000fe40000100800 */
[----:B------:R-:W-:Y:S02]  /*1b33f0*/  IMAD.X R15, R0, 0x1, R57, P6 ;  /* 0x00000001000f7824 */ /* 0x000fe400030e0639 */
[----:B------:R0:W-:Y:S01]  /*1b3400*/  STL [R1+0x734], R2 ;  /* 0x0007340201007387 */ /* 0x0001e20000100800 */
[----:B------:R-:W-:Y:S02]  /*1b3410*/  F2FP.SATFINITE.E5M2.F32.PACK_AB_MERGE_C R4, R6, R5, RZ ;  /* 0x000000050604723e */ /* 0x000fe400048060ff */
[----:B0-----:R-:W-:Y:S01]  /*1b3420*/  IADD3 R2, P6, R9, R48, RZ ;  /* 0x0000003009027210 */ /* 0x001fe20007fde0ff */
[----:B------:R-:W-:Y:S04]  /*1b3430*/  STL.64 [R1+0x898], R14 ;  /* 0x0008980e01007387 */ /* 0x000fe80000100a00 */
[----:B------:R-:W-:Y:S01]  /*1b3440*/  IMAD.X R3, R0, 0x1, R49, P6 ;  /* 0x0000000100037824 */ /* 0x000fe200030e0631 */
[----:B------:R-:W-:Y:S04]  /*1b3450*/  STL [R1+0x750], R13 ;  /* 0x0007500d01007387 */ /* 0x000fe80000100800 */
        /* <DEDUP_REMOVED lines=9> */
[----:B------:R-:W4:Y:S04]  /*1b34f0*/  LDL.LU R32, [R1+0x2024] ;  /* 0x0020240001207983 */ /* 0x000f280000300800 */
[----:B------:R-:W2:Y:S04]  /*1b3500*/  LDL.LU R33, [R1+0x2028] ;  /* 0x0020280001217983 */ /* 0x000ea80000300800 */
[----:B------:R-:W2:Y:S04]  /*1b3510*/  LDL.LU R31, [R1+0x202c] ;  /* 0x00202c00011f7983 */ /* 0x000ea80000300800 */
[----:B------:R-:W2:Y:S04]  /*1b3520*/  LDL.LU R11, [R1+0x2010] ;  /* 0x00201000010b7983 */ /* 0x000ea80000300800 */
[----:B------:R-:W2:Y:S01]  /*1b3530*/  LDL.LU R12, [R1+0x2014] ;  /* 0x00201400010c7983 */ /* 0x000ea20000300800 */
[----:B0-----:R-:W-:-:S05]  /*1b3540*/  IADD3 R2, P6, R9, R19, RZ ;  /* 0x0000001309027210 */ /* 0x001fca0007fde0ff */
[----:B------:R-:W-:-:S05]  /*1b3550*/  IMAD.X R3, R0, 0x1, R47, P6 ;  /* 0x0000000100037824 */ /* 0x000fca00030e062f */
[----:B------:R0:W-:Y:S04]  /*1b3560*/  STL.64 [R1+0x888], R2 ;  /* 0x0008880201007387 */ /* 0x0001e80000100a00 */
[----:B------:R-:W2:Y:S04]  /*1b3570*/  LDL.LU R30, [R1+0x2018] ;  /* 0x00201800011e7983 */ /* 0x000ea80000300800 */
[----:B------:R-:W2:Y:S01]  /*1b3580*/  LDL.LU R5, [R1+0x201c] ;  /* 0x00201c0001057983 */ /* 0x000ea20000300800 */
[----:B0-----:R-:W-:-:S03]  /*1b3590*/  IADD3 R2, P6, R9, R17, RZ ;  /* 0x0000001109027210 */ /* 0x001fc60007fde0ff */
[----:B------:R-:W2:Y:S02]  /*1b35a0*/  LDL.LU R28, [R1+0x1eb0] ;  /* 0x001eb000011c7983 */ /* 0x000ea40000300800 */
[----:B------:R-:W-:Y:S02]  /*1b35b0*/  IMAD.X R3, R0, 0x1, R18, P6 ;  /* 0x0000000100037824 */ /* 0x000fe400030e0612 */
        /* <DEDUP_REMOVED lines=19> */
[----:B------:R-:W2:Y:S01]  /*1b36f0*/  LDL.LU R9, [R1+0x1e7c] ;  /* 0x001e7c0001097983 */ /* 0x000ea20000300800 */
[----:B---3--:R-:W-:-:S05]  /*1b3700*/  F2FP.SATFINITE.E5M2.F32.PACK_AB_MERGE_C R0, R60, R61, RZ ;  /* 0x0000003d3c00723e */ /* 0x008fca00048060ff */
[----:B------:R-:W-:Y:S01]  /*1b3710*/  STL [R1+0x6ac], R0 ;  /* 0x0006ac0001007387 */ /* 0x000fe20000100800 */
[----:B----4-:R-:W-:Y:S02]  /*1b3720*/  F2FP.SATFINITE.E5M2.F32.PACK_AB_MERGE_C R32, R32, R59, RZ ;  /* 0x0000003b2020723e */ /* 0x010fe400048060ff */
[----:B--2---:R-:W-:-:S03]  /*1b3730*/  F2FP.SATFINITE.E5M2.F32.PACK_AB_MERGE_C R31, R31, R33, RZ ;  /* 0x000000211f1f723e */ /* 0x004fc600048060ff */
[----:B------:R-:W-:Y:S04]  /*1b3740*/  STL [R1+0x644], R32 ;  /* 0x0006442001007387 */ /* 0x000fe80000100800 */
[----:B------:R0:W-:Y:S02]  /*1b3750*/  STL [R1+0x654], R31 ;  /* 0x0006541f01007387 */ /* 0x0001e40000100800 */
[----:B0-----:R-:W-:Y:S02]  /*1b3760*/  F2FP.SATFINITE.E5M2.F32.PACK_AB_MERGE_C R31, R12, R11, RZ ;  /* 0x0000000b0c1f723e */ /* 0x001fe400048060ff */
[----:B------:R-:W2:Y:S04]  /*1b3770*/  LDL.LU R11, [R1+0x1e60] ;  /* 0x001e6000010b7983 */ /* 0x000ea80000300800 */
[----:B------:R-:W2:Y:S01]  /*1b3780*/  LDL.LU R12, [R1+0x1e64] ;  /* 0x001e6400010c7983 */ /* 0x000ea20000300800 */
[----:B------:R-:W-:-:S02]  /*1b3790*/  SHF.R.S32.HI R0, RZ, 0x1f, R10 ;  /* 0x0000001fff007819 */ /* 0x000fc4000001140a */
[----:B------:R-:W-:-:S05]  /*1b37a0*/  IADD3 R32, P6, R10, R52, RZ ;  /* 0x000000340a207210 */ /* 0x000fca0007fde0ff */
[----:B------:R-:W-:-:S05]  /*1b37b0*/  IMAD.X R33, R0, 0x1, R53, P6 ;  /* 0x0000000100217824 */ /* 0x000fca00030e0635 */
[----:B------:R0:W-:Y:S01]  /*1b37c0*/  STL.64 [R1+0x878], R32 ;  /* 0x0008782001007387 */ /* 0x0001e20000100a00 */
[----:B------:R-:W-:-:S03]  /*1b37d0*/  F2FP.SATFINITE.E5M2.F32.PACK_AB_MERGE_C R29, R29, R28, RZ ;  /* 0x0000001c1d1d723e */ /* 0x000fc600048060ff */
[----:B------:R1:W-:Y:S01]  /*1b37e0*/  STL [R1+0x628], R31 ;  /* 0x0006281f01007387 */ /* 0x0003e20000100800 */
[----:B0-----:R-:W-:Y:S02]  /*1b37f0*/  F2FP.SATFINITE.E5M2.F32.PACK_AB_MERGE_C R32, R5, R30, RZ ;  /* 0x0000001e0520723e */ /* 0x001fe400048060ff */
[----:B------:R-:W-:Y:S01]  /*1b3800*/  IADD3 R30, P6, R10, R50, RZ ;  /* 0x000000320a1e7210 */ /* 0x000fe20007fde0ff */
[----:B------:R-:W3:Y:S01]  /*1b3810*/  LDL.LU R5, [R1+0x474] ;  /* 0x0004740001057983 */ /* 0x000ee20000300800 */
[----:B------:R-:W-:-:S03]  /*1b3820*/  F2FP.SATFINITE.E5M2.F32.PACK_AB_MERGE_C R28, R26, R27, RZ ;  /* 0x0000001b1a1c723e */ /* 0x000fc600048060ff */
[----:B-1----:R-:W-:Y:S01]  /*1b3830*/  IMAD.X R31, R0, 0x1, R51, P6 ;  /* 0x00000001001f7824 */ /* 0x002fe200030e0633 */
[----:B------:R-:W-:Y:S02]  /*1b3840*/  IADD3 R26, P6, R10, R56, RZ ;  /* 0x000000380a1a7210 */ /* 0x000fe40007fde0ff */
[----:B------:R-:W-:-:S03]  /*1b3850*/  F2FP.SATFINITE.E5M2.F32.PACK_AB_MERGE_C R25, R25, R24, RZ ;  /* 0x000000181919723e */ /* 0x000fc600048060ff */
[----:B------:R-:W-:Y:S01]  /*1b3860*/  IMAD.X R27, R0, 0x1, R16, P6 ;  /* 0x00000001001b7824 */ /* 0x000fe200030e0610 */
[----:B------:R-:W-:Y:S02]  /*1b3870*/  F2FP.SATFINITE.E5M2.F32.PACK_AB_MERGE_C R24, R22, R23, RZ ;  /* 0x000000171618723e */ /* 0x000fe400048060ff */
[----:B------:R-:W-:Y:S01]  /*1b3880*/  IADD3 R22, P6, R10, R54, RZ ;  /* 0x000000360a167210 */ /* 0x000fe20007fde0ff */
[----:B------:R-:W-:Y:S04]  /*1b3890*/  STL [R1+0x638], R32 ;  /* 0x0006382001007387 */ /* 0x000fe80000100800 */
[----:B------:R-:W-:Y:S01]  /*1b38a0*/  IMAD.X R23, R0, 0x1, R55, P6 ;  /* 0x0000000100177824 */ /* 0x000fe200030e0637 */
[----:B------:R-:W-:Y:S01]  /*1b38b0*/  F2FP.SATFINITE.E5M2.F32.PACK_AB_MERGE_C R21, R21, R20, RZ ;  /* 0x000000141515723e */ /* 0x000fe200048060ff */
[----:B------:R-:W-:Y:S01]  /*1b38c0*/  STL.64 [R1+0x870], R30 ;  /* 0x0008701e01007387 */ /* 0x000fe20000100a00 */
[----:B------:R-:W-:-:S02]  /*1b38d0*/  F2FP.SATFINITE.E5M2.F32.PACK_AB_MERGE_C R20, R15, R14, RZ ;  /* 0x0000000e0f14723e */ /* 0x000fc400048060ff */
[----:B------:R-:W-:Y:S01]  /*1b38e0*/  IADD3 R14, P6, R10, R58, RZ ;  /* 0x0000003a0a0e7210 */ /* 0x000fe20007fde0ff */
[----:B------:R-:W-:Y:S04]  /*1b38f0*/  STL [R1+0x60c], R29 ;  /* 0x00060c1d01007387 */ /* 0x000fe80000100800 */
[----:B------:R-:W-:Y:S01]  /*1b3900*/  IMAD.X R15, R0, 0x1, R57, P6 ;  /* 0x00000001000f7824 */ /* 0x000fe200030e0639 */
[----:B------:R-:W-:Y:S01]  /*1b3910*/  F2FP.SATFINITE.E5M2.F32.PACK_AB_MERGE_C R13, R2, R13, RZ ;  /* 0x0000000d020d723e */ /* 0x000fe200048060ff */
[----:B------:R-:W-:Y:S01]  /*1b3920*/  STL [R1+0x610], R28 ;  /* 0x0006101c01007387 */ /* 0x000fe20000100800 */
[----:B------:R-:W-:-:S03]  /*1b3930*/  IADD3 R2, P6, R10, R48, RZ ;  /* 0x000000300a027210 */ /* 0x000fc60007fde0ff */
[----:B------:R-:W-:Y:S04]  /*1b3940*/  STL.64 [R1+0x858], R26 ;  /* 0x0008581a01007387 */ /* 0x000fe80000100a00 */
[----:B------:R-:W-:Y:S01]  /*1b3950*/  STL [R1+0x5f4], R25 ;  /* 0x0005f41901007387 */ /* 0x000fe20000100800 */
[----:B------:R-:W-:Y:S01]  /*1b3960*/  F2FP.SATFINITE.E5M2.F32.PACK_AB_MERGE_C R4, R4, R3, RZ ;  /* 0x000000030404723e */ /* 0x000fe200048060ff */
[----:B------:R-:W-:Y:S02]  /*1b3970*/  IMAD.X R3, R0, 0x1, R49, P6 ;  /* 0x0000000100037824 */ /* 0x000fe400030e0631 */
[----:B------:R-:W-:Y:S04]  /*1b3980*/  STL [R1+0x5f8], R24 ;  /* 0x0005f81801007387 */ /* 0x000fe80000100800 */
[----:B------:R-:W-:Y:S04]  /*1b3990*/  STL.64 [R1+0x850], R22 ;  /* 0x0008501601007387 */ /* 0x000fe80000100a00 */
[----:B------:R-:W-:Y:S04]  /*1b39a0*/  STL [R1+0x5d8], R21 ;  /* 0x0005d81501007387 */ /* 0x000fe80000100800 */
[----:B------:R-:W-:Y:S04]  /*1b39b0*/  STL [R1+0x5d4], R20 ;  /* 0x0005d41401007387 */ /* 0x000fe80000100800 */
[----:B------:R-:W-:Y:S04]  /*1b39c0*/  STL.64 [R1+0x848], R14 ;  /* 0x0008480e01007387 */ /* 0x000fe80000100a00 */
[----:B------:R-:W-:Y:S04]  /*1b39d0*/  STL [R1+0x5c4], R13 ;  /* 0x0005c40d01007387 */ /* 0x000fe80000100800 */
[----:B------:R-:W-:Y:S04]  /*1b39e0*/  STL [R1+0x5c0], R4 ;  /* 0x0005c00401007387 */ /* 0x000fe80000100800 */
[----:B------:R0:W-:Y:S02]  /*1b39f0*/  STL.64 [R1+0x840], R2 ;  /* 0x0008400201007387 */ /* 0x0001e40000100a00 */
[----:B0-----:R-:W-:-:S02]  /*1b3a00*/  F2FP.SATFINITE.E5M2.F32.PACK_AB_MERGE_C R3, R7, R6, RZ ;  /* 0x000000060703723e */ /* 0x001fc400048060ff */
[----:B------:R-:W-:Y:S01]  /*1b3a10*/  F2FP.SATFINITE.E5M2.F32.PACK_AB_MERGE_C R2, R9, R8, RZ ;  /* 0x000000080902723e */ /* 0x000fe200048060ff */
[----:B------:R-:W4:Y:S04]  /*1b3a20*/  LDL.LU R6, [R1+0x1e68] ;  /* 0x001e680001067983 */ /* 0x000f280000300800 */
[----:B------:R-:W-:Y:S04]  /*1b3a30*/  STL [R1+0x5a8], R3 ;  /* 0x0005a80301007387 */ /* 0x000fe80000100800 */
[----:B------:R-:W4:Y:S04]  /*1b3a40*/  LDL.LU R7, [R1+0x1e6c] ;  /* 0x001e6c0001077983 */ /* 0x000f280000300800 */
[----:B------:R0:W-:Y:S04]  /*1b3a50*/  STL [R1+0x5b0], R2 ;  /* 0x0005b00201007387 */ /* 0x0001e80000100800 */
[----:B------:R-:W3:Y:S04]  /*1b3a60*/  LDL.LU R8, [R1+0x2050] ;  /* 0x0020500001087983 */ /* 0x000ee80000300800 */
[----:B------:R-:W3:Y:S01]  /*1b3a70*/  LDL.LU R9, [R1+0x2054] ;  /* 0x0020540001097983 */ /* 0x000ee20000300800 */
[----:B0-----:R-:W-:-:S05]  /*1b3a80*/  IADD3 R2, P6, R10, R19, RZ ;  /* 0x000000130a027210 */ /* 0x001fca0007fde0ff */
[----:B------:R-:W-:-:S05]  /*1b3a90*/  IMAD.X R3, R0, 0x1, R47, P6 ;  /* 0x0000000100037824 */ /* 0x000fca00030e062f */
[----:B------:R0:W-:Y:S04]  /*1b3aa0*/  STL.64 [R1+0x838], R2 ;  /* 0x0008380201007387 */ /* 0x0001e80000100a00 */
[----:B------:R-:W3:Y:S04]  /*1b3ab0*/  LDL.LU R31, [R1+0x2058] ;  /* 0x00205800011f7983 */ /* 0x000ee80000300800 */
[----:B------:R-:W3:Y:S01]  /*1b3ac0*/  LDL.LU R30, [R1+0x205c] ;  /* 0x00205c00011e7983 */ /* 0x000ee20000300800 */
[----:B0-----:R-:W-:-:S05]  /*1b3ad0*/  IADD3 R2, P6, R10, R17, RZ ;  /* 0x000000110a027210 */ /* 0x001fca0007fde0ff */
[----:B------:R-:W-:-:S05]  /*1b3ae0*/  IMAD.X R3, R0, 0x1, R18, P6 ;  /* 0x0000000100037824 */ /* 0x000fca00030e0612 */
[----:B------:R0:W-:Y:S01]  /*1b3af0*/  STL.64 [R1+0x830], R2 ;  /* 0x0008300201007387 */ /* 0x0001e20000100a00 */
[----:B--2---:R-:W-:-:S05]  /*1b3b00*/  F2FP.SATFINITE.E5M2.F32.PACK_AB_MERGE_C R0, R12, R11, RZ ;  /* 0x0000000b0c00723e */ /* 0x004fca00048060ff */
        /* <DEDUP_REMOVED lines=23> */
[----:B----4-:R-:W-:-:S03]  /*1b3c80*/  F2FP.SATFINITE.E5M2.F32.PACK_AB_MERGE_C R7, R7, R6, RZ ;  /* 0x000000060707723e */ /* 0x010fc600048060ff */
[----:B------:R-:W4:Y:S04]  /*1b3c90*/  LDL.LU R6, [R1+0x1e18] ;  /* 0x001e180001067983 */ /* 0x000f280000300800 */
[----:B------:R0:W-:Y:S01]  /*1b3ca0*/  STL [R1+0x594], R7 ;  /* 0x0005940701007387 */ /* 0x0001e20000100800 */
[----:B---3--:R-:W-:-:S03]  /*1b3cb0*/  F2FP.SATFINITE.E5M2.F32.PACK_AB_MERGE_C R0, R9, R8, RZ ;  /* 0x000000080900723e */ /* 0x008fc600048060ff */
[----:B0-----:R-:W4:Y:S04]  /*1b3cc0*/  LDL.LU R7, [R1+0x1e1c] ;  /* 0x001e1c0001077983 */ /* 0x001f280000300800 */
[----:B------:R0:W-:Y:S04]  /*1b3cd0*/  STL [R1+0x570], R0 ;  /* 0x0005700001007387 */ /* 0x0001e80000100800 */
[----:B------:R-:W3:Y:S04]  /*1b3ce0*/  LDL.LU R8, [R1+0x2730] ;  /* 0x0027300001087983 */ /* 0x000ee80000300800 */
[----:B------:R-:W3:Y:S01]  /*1b3cf0*/  LDL.LU R9, [R1+0x2734] ;  /* 0x0027340001097983 */ /* 0x000ee20000300800 */
[----:B------:R-:W-:-:S02]  /*1b3d00*/  IADD3 R32, P6, R5, R52, RZ ;  /* 0x0000003405207210 */ /* 0x000fc40007fde0ff */
[----:B0-----:R-:W-:Y:S02]  /*1b3d10*/  SHF.R.S32.HI R0, RZ, 0x1f, R5 ;  /* 0x0000001fff007819 */ /* 0x001fe40000011405 */
[----:B------:R-:W-:-:S03]  /*1b3d20*/  F2FP.SATFINITE.E5M2.F32.PACK_AB_MERGE_C R30, R30, R31, RZ ;  /* 0x0000001f1e1e723e */ /* 0x000fc600048060ff */
[----:B------:R-:W-:-:S05]  /*1b3d30*/  IMAD.X R33, R0, 0x1, R53, P6 ;  /* 0x0000000100217824 */ /* 0x000fca00030e0635 */
[----:B------:R0:W-:Y:S04]  /*1b3d40*/  STL.64 [R1+0x828], R32 ;  /* 0x0008282001007387 */ /* 0x0001e80000100a00 */
[----:B0-----:R-:W4:Y:S04]  /*1b3d50*/  LDL.LU.64 R32, [R1+0x83e0] ;  /* 0x0083e00001207983 */ /* 0x001f280000300a00 */
[----:B------:R-:W4:Y:S04]  /*1b3d60*/  LDL.LU R31, [R1+0x83dc] ;  /* 0x0083dc00011f7983 */ /* 0x000f280000300800 */
[----:B------:R0:W-:Y:S04]  /*1b3d70*/  STL [R1+0x578], R30 ;  /* 0x0005781e01007387 */ /* 0x0001e80000100800 */
[----:B0-----:R-:W4:Y:S01]  /*1b3d80*/  LDL.LU R30, [R1+0x83d8] ;  /* 0x0083d800011e7983 */ /* 0x001f220000300800 */
[----:B--2---:R-:W-:-:S02]  /*1b3d90*/  F2FP.SATFINITE.E5M2.F32.PACK_AB_MERGE_C R29, R29, R28, RZ ;  /* 0x0000001c1d1d723e */ /* 0x004fc400048060ff */
[----:B------:R-:W-:-:S03]  /*1b3da0*/  IADD3 R28, P6, R5, R50, RZ ;  /* 0x00000032051c7210 */ /* 0x000fc60007fde0ff */
[----:B------:R0:W-:Y:S01]  /*1b3db0*/  STL [R1+0x548], R29 ;  /* 0x0005481d01007387 */ /* 0x0001e20000100800 */
[----:B------:R-:W-:Y:S01]  /*1b3dc0*/  F2FP.SATFINITE.E5M2.F32.PACK_AB_MERGE_C R26, R26, R27, RZ ;  /* 0x0000001b1a1a723e */ /* 0x000fe200048060ff */
[----:B0-----:R-:W-:Y:S01]  /*1b3dd0*/  IMAD.X R29, R0, 0x1, R51, P6 ;  /* 0x00000001001d7824 */ /* 0x001fe200030e0633 */
[----:B------:R-:W-:Y:S02]  /*1b3de0*/  F2FP.SATFINITE.E5M2.F32.PACK_AB_MERGE_C R25, R25, R24, RZ ;  /* 0x000000181919723e */ /* 0x000fe400048060ff */
[----:B------:R-:W-:Y:S02]  /*1b3df0*/  IADD3 R24, P6, R5, R56, RZ ;  /* 0x0000003805187210 */ /* 0x000fe40007fde0ff */
[----:B------:R0:W-:Y:S01]  /*1b3e00*/  STL.64 [R1+0x820], R28 ;  /* 0x0008201c01007387 */ /* 0x0001e20000100a00 */
[----:B------:R-:W-:-:S03]  /*1b3e10*/  F2FP.SATFINITE.E5M2.F32.PACK_AB_MERGE_C R22, R22, R23, RZ ;  /* 0x000000171616723e */ /* 0x000fc600048060ff */
[----:B0-----:R-:W2:Y:S04]  /*1b3e20*/  LDL.LU.64 R28, [R1+0x83d0] ;  /* 0x0083d000011c7983 */ /* 0x001ea80000300a00 */
[----:B------:R-:W2:Y:S04]  /*1b3e30*/  LDL.LU R27, [R1+0x83cc] ;  /* 0x0083cc00011b7983 */ /* 0x000ea80000300800 */
[----:B------:R0:W-:Y:S01]  /*1b3e40*/  STL [R1+0x558], R26 ;  /* 0x0005581a01007387 */ /* 0x0001e20000100800 */
[----:B------:R-:W-:-:S03]  /*1b3e50*/  F2FP.SATFINITE.E5M2.F32.PACK_AB_MERGE_C R21, R21, R20, RZ ;  /* 0x000000141515723e */ /* 0x000fc600048060ff */
[----:B0-----:R-:W2:Y:S04]  /*1b3e60*/  LDL.LU R26, [R1+0x83c8] ;  /* 0x0083c800011a7983 */ /* 0x001ea80000300800 */
[----:B------:R0:W-:Y:S02]  /*1b3e70*/  STL [R1+0x1a0], R25 ;  /* 0x0001a01901007387 */ /* 0x0001e40000100800 */
[----:B0-----:R-:W-:Y:S01]  /*1b3e80*/  IMAD.X R25, R0, 0x1, R16, P6 ;  /* 0x0000000100197824 */ /* 0x001fe200030e0610 */
[----:B------:R-:W-:-:S04]  /*1b3e90*/  IADD3 R20, P6, R5, R54, RZ ;  /* 0x0000003605147210 */ /* 0x000fc80007fde0ff */
        /* <DEDUP_REMOVED lines=21> */
[----:B------:R-:W-:Y:S02]  /*1b3ff0*/  F2FP.SATFINITE.E5M2.F32.PACK_AB_MERGE_C R61, R60, R61, RZ ;  /* 0x0000003d3c3d723e */ /* 0x000fe400048060ff */
[----:B------:R-:W-:Y:S01]  /*1b4000*/  F2FP.SATFINITE.E5M2.F32.PACK_AB_MERGE_C R4, R4, R59, RZ ;  /* 0x0000003b0404723e */ /* 0x000fe200048060ff */
[----:B0-----:R-:W2:Y:S04]  /*1b4010*/  LDL.LU.64 R14, [R1+0x83a0] ;  /* 0x0083a000010e7983 */ /* 0x001ea80000300a00 */
[----:B------:R-:W2:Y:S04]  /*1b4020*/  LDL.LU R3, [R1+0x839c] ;  /* 0x00839c0001037983 */ /* 0x000ea80000300800 */
[----:B------:R0:W-:Y:S04]  /*1b4030*/  STL [R1+0x54f0], R12 ;  /* 0x0054f00c01007387 */ /* 0x0001e80000100800 */
[----:B0-----:R-:W2:Y:S04]  /*1b4040*/  LDL.LU R12, [R1+0x8398] ;  /* 0x00839800010c7983 */ /* 0x001ea80000300800 */
[----:B------:R0:W-:Y:S02]  /*1b4050*/  STL [R1+0x54a4], R11 ;  /* 0x0054a40b01007387 */ /* 0x0001e40000100800 */
[----:B0-----:R-:W-:Y:S01]  /*1b4060*/  IMAD.X R11, R0, 0x1, R49, P6 ;  /* 0x00000001000b7824 */ /* 0x001fe200030e0631 */
[----:B------:R-:W-:-:S04]  /*1b4070*/  IADD3 R60, P6, R5, R19, RZ ;  /* 0x00000013053c7210 */ /* 0x000fc80007fde0ff */
[----:B------:R0:W-:Y:S04]  /*1b4080*/  STL.64 [R1+0x800], R10 ;  /* 0x0008000a01007387 */ /* 0x0001e80000100a00 */
[----:B0-----:R-:W2:Y:S04]  /*1b4090*/  LDL.LU.64 R10, [R1+0x8390] ;  /* 0x00839000010a7983 */ /* 0x001ea80000300a00 */
[----:B------:R0:W-:Y:S04]  /*1b40a0*/  STL [R1+0x54ac], R61 ;  /* 0x0054ac3d01007387 */ /* 0x0001e80000100800 */
[----:B------:R1:W-:Y:S01]  /*1b40b0*/  STL [R1+0x5440], R4 ;  /* 0x0054400401007387 */ /* 0x0003e20000100800 */
[----:B0-----:R-:W-:Y:S01]  /*1b40c0*/  IMAD.X R61, R0, 0x1, R47, P6 ;  /* 0x00000001003d7824 */ /* 0x001fe200030e062f */
[----:B-1----:R-:W-:-:S05]  /*1b40d0*/  IADD3 R4, P6, R5, R17, RZ ;  /* 0x0000001105047210 */ /* 0x002fca0007fde0ff */
[----:B------:R-:W-:Y:S01]  /*1b40e0*/  IMAD.X R5, R0, 0x1, R18, P6 ;  /* 0x0000000100057824 */ /* 0x000fe200030e0612 */
[----:B---3--:R-:W-:-:S04]  /*1b40f0*/  F2FP.SATFINITE.E5M2.F32.PACK_AB_MERGE_C R0, R9, R8, RZ ;  /* 0x000000080900723e */ /* 0x008fc800048060ff */
[----:B------:R4:W-:Y:S04]  /*1b4100*/  STL.64 [R1+0x7f0], R4 ;  /* 0x0007f00401007387 */ /* 0x0009e80000100a00 */
[----:B------:R0:W-:Y:S04]  /*1b4110*/  STL.64 [R1+0x7f8], R60 ;  /* 0x0007f83c01007387 */ /* 0x0001e80000100a00 */
[----:B------:R-:W3:Y:S01]  /*1b4120*/  LDL R9, [R1+0x36c0] ;  /* 0x0036c00001097983 */ /* 0x000ee20000100800 */
[----:B----4-:R-:W-:-:S05]  /*1b4130*/  F2FP.SATFINITE.E5M2.F32.PACK_AB_MERGE_C R4, R7, R6, RZ ;  /* 0x000000060704723e */ /* 0x010fca00048060ff */
[----:B------:R1:W-:Y:S04]  /*1b4140*/  STL [R1+0x5454], R4 ;  /* 0x0054540401007387 */ /* 0x0003e80000100800 */
[----:B------:R-:W4:Y:S04]  /*1b4150*/  LDL R8, [R1+0x38d8] ;  /* 0x0038d80001087983 */ /* 0x000f280000100800 */
[----:B------:R3:W-:Y:S04]  /*1b4160*/  STL [R1+0x53fc], R0 ;  /* 0x0053fc0001007387 */ /* 0x0007e80000100800 */
[----:B0-----:R-:W3:Y:S04]  /*1b4170*/  LDL R61, [R1+0x38dc] ;  /* 0x0038dc00013d7983 */ /* 0x001ee80000100800 */
[----:B------:R-:W4:Y:S04]  /*1b4180*/  LDL R5, [R1+0x38f0] ;  /* 0x0038f00001057983 */ /* 0x000f280000100800 */
[----:B-1----:R-:W4:Y:S04]  /*1b4190*/  LDL R4, [R1+0x38f4] ;  /* 0x0038f40001047983 */ /* 0x002f280000100800 */
[----:B------:R-:W4:Y:S04]  /*1b41a0*/  LDL R7, [R1+0x38e8] ;  /* 0x0038e80001077983 */ /* 0x000f280000100800 */
[----:B------:R-:W4:Y:S01]  /*1b41b0*/  LDL R6, [R1+0x38ec] ;  /* 0x0038ec0001067983 */ /* 0x000f220000100800 */
[----:B--2---:R-:W-:-:S02]  /*1b41c0*/  LOP3.LUT R13, R13, 0xdfffffff, RZ, 0xc0, !PT ;  /* 0xdfffffff0d0d7812 */ /* 0x004fc400078ec0ff */
[----:B---3--:R-:W-:-:S13]  /*1b41d0*/  ISETP.LT.AND P6, PT, R61, UR4, !P0 ;  /* 0x000000043d007c0c */ /* 0x008fda000c7c1270 */
[----:B------:R-:W-:Y:S02]  /*1b41e0*/  @P6 LOP3.LUT R13, R13, 0x20000000, RZ, 0xfc, !PT ;  /* 0x200000000d0d6812 */ /* 0x000fe400078efcff */
[----:B----4-:R-:W-:Y:S02]  /*1b41f0*/  ISETP.LT.AND P6, PT, R5, UR6, !P0 ;  /* 0x0000000605007c0c */ /* 0x010fe4000c7c1270 */
[----:B------:R-:W-:-:S11]  /*1b4200*/  LOP3.LUT R13, R13, 0x7fffffff, RZ, 0xc0, !PT ;  /* 0x7fffffff0d0d7812 */ /* 0x000fd600078ec0ff */
[----:B------:R-:W-:Y:S02]  /*1b4210*/  @P6 LOP3.LUT R13, R13, 0x80000000, RZ, 0xfc, !PT ;  /* 0x800000000d0d6812 */ /* 0x000fe400078efcff */
[----:B------:R-:W-:Y:S01]  /*1b4220*/  ISETP.LT.AND P6, PT, R4, UR7, !P0 ;  /* 0x0000000704007c0c */ /* 0x000fe2000c7c1270 */
[----:B------:R-:W-:Y:S01]  /*1b4230*/  VIADD R0, R9, 0xab ;  /* 0x000000ab09007836 */ /* 0x000fe20000000000 */
[----:B------:R-:W-:Y:S01]  /*1b4240*/  LOP3.LUT R13, R13, 0xbfffffff, RZ, 0xc0, !PT ;  /* 0xbfffffff0d0d7812 */ /* 0x000fe200078ec0ff */
[----:B------:R-:W-:-:S10]  /*1b4250*/  ULDC.64 UR6, c[0x0][0x228] ;  /* 0x00008a0000067ab9 */ /* 0x000fd40000000a00 */
[----:B------:R-:W-:Y:S02]  /*1b4260*/  @P6 LOP3.LUT R13, R13, 0x40000000, RZ, 0xfc, !PT ;  /* 0x400000000d0d6812 */ /* 0x000fe400078efcff */
[----:B------:R-:W-:Y:S01]  /*1b4270*/  ISETP.LT.AND P6, PT, R3, UR52, !P0 ;  /* 0x0000003403007c0c */ /* 0x000fe2000c7c1270 */
[----:B------:R-:W-:Y:S01]  /*1b4280*/  ULDC UR52, c[0x0][0x228] ;  /* 0x00008a0000347ab9 */ /* 0x000fe20000000800 */
[----:B------:R-:W-:-:S11]  /*1b4290*/  LOP3.LUT R13, R13, 0xefffffff, RZ, 0xc0, !PT ;  /* 0xefffffff0d0d7812 */ /* 0x000fd600078ec0ff */
[----:B------:R-:W-:Y:S02]  /*1b42a0*/  @P6 LOP3.LUT R13, R13, 0x10000000, RZ, 0xfc, !PT ;  /* 0x100000000d0d6812 */ /* 0x000fe400078efcff */
[----:B------:R-:W-:Y:S02]  /*1b42b0*/  ISETP.LT.AND P6, PT, R2, UR9, !P0 ;  /* 0x0000000902007c0c */ /* 0x000fe4000c7c1270 */
[----:B------:R-:W-:Y:S01]  /*1b42c0*/  ISETP.LT.AND P0, PT, R8, UR8, !P0 ;  /* 0x0000000808007c0c */ /* 0x000fe2000c701270 */
[----:B------:R-:W-:Y:S01]  /*1b42d0*/  ULDC.64 UR8, c[0x0][0x228] ;  /* 0x00008a0000087ab9 */ /* 0x000fe20000000a00 */
[----:B------:R-:W-:-:S09]  /*1b42e0*/  LOP3.LUT R13, R13, 0xf7ffffff, RZ, 0xc0, !PT ;  /* 0xf7ffffff0d0d7812 */ /* 0x000fd200078ec0ff */
        /* <DEDUP_REMOVED lines=8> */
[----:B------:R-:W-:Y:S01]  /*1b4370*/  LOP3.LUT R14, R14, 0xdfffffff, RZ, 0xc0, !PT ;  /* 0xdfffffff0e0e7812 */ /* 0x000fe200078ec0ff */
[----:B------:R-:W-:-:S10]  /*1b4380*/  ULDC UR8, c[0x0][0x228] ;  /* 0x00008a0000087ab9 */ /* 0x000fd40000000800 */
[----:B------:R-:W-:Y:S02]  /*1b4390*/  @P6 LOP3.LUT R13, R13, 0x2000000, RZ, 0xfc, !PT ;  /* 0x020000000d0d6812 */ /* 0x000fe400078efcff */
[----:B------:R-:W-:Y:S01]  /*1b43a0*/  ISETP.LT.AND P6, PT, R61, UR6, !P0 ;  /* 0x000000063d007c0c */ /* 0x000fe2000c7c1270 */
[----:B------:R-:W-:Y:S01]  /*1b43b0*/  ULDC UR6, c[0x0][0x228] ;  /* 0x00008a0000067ab9 */ /* 0x000fe20000000800 */
[----:B------:R-:W-:-:S11]  /*1b43c0*/  LOP3.LUT R13, R13, 0xffdfffff, RZ, 0xc0, !PT ;  /* 0xffdfffff0d0d7812 */ /* 0x000fd600078ec0ff */
        /* <DEDUP_REMOVED lines=30> */
[----:B------:R-:W-:Y:S01]  /*1b45b0*/  LOP3.LUT R15, R15, 0xdfffffff, RZ, 0xc0, !PT ;  /* 0xdfffffff0f0f7812 */ /* 0x000fe200078ec0ff */
[----:B------:R-:W-:-:S10]  /*1b45c0*/  ULDC UR9, c[0x0][0x228] ;  /* 0x00008a0000097ab9 */ /* 0x000fd40000000800 */
        /* <DEDUP_REMOVED lines=68> */
[----:B------:R-:W-:-:S11]  /*1b4a10*/  ULDC UR24, c[0x0][0x228] ;  /* 0x00008a0000187ab9 */ /* 0x000fd60000000800 */
[----:B------:R-:W-:Y:S02]  /*1b4a20*/  @P6 LOP3.LUT R14, R14, 0x20000000, RZ, 0xfc, !PT ;  /* 0x200000000e0e6812 */ /* 0x000fe400078efcff */
[----:B------:R-:W-:-:S13]  /*1b4a30*/  ISETP.LT.AND P6, PT, R7, UR32, !P0 ;  /* 0x0000002007007c0c */ /* 0x000fda000c7c1270 */
        /* <DEDUP_REMOVED lines=29> */
[----:B------:R-:W-:-:S12]  /*1b4c10*/  ULDC UR11, c[0x0][0x228] ;  /* 0x00008a00000b7ab9 */ /* 0x000fd80000000800 */
        /* <DEDUP_REMOVED lines=65> */
[----:B------:R-:W-:-:S12]  /*1b5030*/  ULDC.64 UR32, c[0x0][0x228] ;  /* 0x00008a0000207ab9 */ /* 0x000fd80000000a00 */
        /* <DEDUP_REMOVED lines=69> */
[----:B------:R-:W-:-:S11]  /*1b5490*/  ULDC UR36, c[0x0][0x228] ;  /* 0x00008a0000247ab9 */ /* 0x000fd60000000800 */
        /* <DEDUP_REMOVED lines=56> */
[----:B------:R-:W-:Y:S01]  /*1b5820*/  ISETP.LT.AND P0, PT, R8, UR30, !P0 ;  /* 0x0000001e08007c0c */ /* 0x000fe2000c701270 */
[----:B------:R-:W-:Y:S01]  /*1b5830*/  ULDC UR30, c[0x0][0x228] ;  /* 0x00008a00001e7ab9 */ /* 0x000fe20000000800 */
[----:B------:R-:W-:-:S09]  /*1b5840*/  LOP3.LUT R15, R15, 0xfffff7ff, RZ, 0xc0, !PT ;  /* 0xfffff7ff0f0f7812 */ /* 0x000fd200078ec0ff */
[----:B------:R-:W-:-:S04]  /*1b5850*/  @P6 LOP3.LUT R15, R15, 0x800, RZ, 0xfc, !PT ;  /* 0x000008000f0f6812 */ /* 0x000fc800078efcff */
[----:B------:R-:W-:-:S04]  /*1b5860*/  LOP3.LUT R15, R15, 0xfffffbff, RZ, 0xc0, !PT ;  /* 0xfffffbff0f0f7812 */ /* 0x000fc800078ec0ff */
[----:B------:R-:W-:Y:S02]  /*1b5870*/  @P0 LOP3.LUT R15, R15, 0x400, RZ, 0xfc, !PT ;  /* 0x000004000f0f0812 */ /* 0x000fe400078efcff */
[----:B------:R-:W-:-:S04]  /*1b5880*/  ISETP.GE.AND P0, PT, R0, UR37, PT ;  /* 0x0000002500007c0c */ /* 0x000fc8000bf06270 */
[----:B------:R-:W-:Y:S02]  /*1b5890*/  ISETP.LT.AND P6, PT, R61, UR28, !P0 ;  /* 0x0000001c3d007c0c */ /* 0x000fe4000c7c1270 */
[----:B------:R-:W-:Y:S01]  /*1b58a0*/  LOP3.LUT R15, R15, 0xffffffdf, RZ, 0xc0, !PT ;  /* 0xffffffdf0f0f7812 */ /* 0x000fe200078ec0ff */
[----:B------:R-:W-:Y:S01]  /*1b58b0*/  VIADD R0, R9, 0xa0 ;  /* 0x000000a009007836 */ /* 0x000fe20000000000 */
[----:B------:R-:W-:Y:S01]  /*1b58c0*/  LOP3.LUT R23, R23, 0xdfffffff, RZ, 0xc0, !PT ;  /* 0xdfffffff17177812 */ /* 0x000fe200078ec0ff */
[----:B------:R-:W-:-:S08]  /*1b58d0*/  ULDC UR28, c[0x0][0x228] ;  /* 0x00008a00001c7ab9 */ /* 0x000fd00000000800 */
        /* <DEDUP_REMOVED lines=36> */
[----:B------:R-:W-:-:S12]  /*1b5b20*/  ULDC.64 UR36, c[0x0][0x228] ;  /* 0x00008a0000247ab9 */ /* 0x000fd80000000a00 */
        /* <DEDUP_REMOVED lines=200> */
[----:B------:R-:W-:-:S09]  /*1b67b0*/  ULDC UR38, c[0x0][0x228] ;  /* 0x00008a0000267ab9 */ /* 0x000fd20000000800 */
        /* <DEDUP_REMOVED lines=91> */
[----:B------:R-:W-:Y:S02]  /*1b6d70*/  ISETP.LT.AND P0, PT, R8, UR8, !P0 ;  /* 0x0000000808007c0c */ /* 0x000fe4000c701270 */
        /* <DEDUP_REMOVED lines=250> */
[----:B------:R-:W-:-:S12]  /*1b7d20*/  ULDC UR52, c[0x0][0x228] ;  /* 0x00008a0000347ab9 */ /* 0x000fd80000000800 */
        /* <DEDUP_REMOVED lines=331> */
[----:B------:R-:W-:-:S04]  /*1b91e0*/  ISETP.GE.AND P0, PT, R0, UR35, PT ;  /* 0x0000002300007c0c */ /* 0x000fc8000bf06270 */
[----:B------:R-:W-:Y:S02]  /*1b91f0*/  ISETP.LT.AND P6, PT, R61, UR40, !P0 ;  /* 0x000000283d007c0c */ /* 0x000fe4000c7c1270 */
        /* <DEDUP_REMOVED lines=890> */
[----:B------:R-:W-:-:S12]  /*1bc9a0*/  ULDC UR16, c[0x0][0x228] ;  /* 0x00008a0000107ab9 */ /* 0x000fd80000000800 */
        /* <DEDUP_REMOVED lines=876> */
[----:B------:R-:W-:Y:S01]  /*1c0070*/  ISETP.GE.AND P0, PT, R0, UR33, PT ;  /* 0x0000002100007c0c */ /* 0x000fe2000bf06270 */
[----:B------:R-:W-:-:S03]  /*1c0080*/  ULDC UR33, c[0x0][0x228] ;  /* 0x00008a0000217ab9 */ /* 0x000fc60000000800 */
[----:B------:R-:W-:Y:S02]  /*1c0090*/  ISETP.LT.AND P6, PT, R61, UR8, !P0 ;  /* 0x000000083d007c0c */ /* 0x000fe4000c7c1270 */
[----:B------:R-:W-:Y:S01]  /*1c00a0*/  LOP3.LUT R39, R39, 0xffffdfff, RZ, 0xc0, !PT ;  /* 0xffffdfff27277812 */ /* 0x000fe200078ec0ff */
[----:B------:R-:W-:Y:S01]  /*1c00b0*/  VIADD R0, R9, 0x51 ;  /* 0x0000005109007836 */ /* 0x000fe20000000000 */
[----:B------:R-:W-:-:S09]  /*1c00c0*/  ULDC UR8, c[0x0][0x228] ;  /* 0x00008a0000087ab9 */ /* 0x000fd20000000800 */
        /* <DEDUP_REMOVED lines=459> */
[----:B------:R-:W-:Y:S01]  /*1c1d80*/  VIADD R59, R9, 0x39 ;  /* 0x00000039093b7836 */ /* 0x000fe20000000000 */
[----:B------:R-:W-:Y:S01]  /*1c1d90*/  LOP3.LUT R41, R41, 0xffffffef, RZ, 0xc0, !PT ;  /* 0xffffffef29297812 */ /* 0x000fe200078ec0ff */
[----:B------:R-:W-:Y:S01]  /*1c1da0*/  VIADD R60, R9, 0x38 ;  /* 0x00000038093c7836 */ /* 0x000fe20000000000 */
[----:B------:R-:W-:Y:S01]  /*1c1db0*/  LOP3.LUT R46, R46, 0xdfffffff, RZ, 0xc0, !PT ;  /* 0xdfffffff2e2e7812 */ /* 0x000fe200078ec0ff */
[----:B------:R-:W-:-:S08]  /*1c1dc0*/  ULDC UR21, c[0x0][0x228] ;  /* 0x00008a0000157ab9 */ /* 0x000fd00000000800 */
        /* <DEDUP_REMOVED lines=237> */
[----:B------:R-:W-:Y:S02]  /*1c2ca0*/  ISETP.LT.AND P0, PT, R8, UR36, !P0 ;  /* 0x0000002408007c0c */ /* 0x000fe4000c701270 */
        /* <DEDUP_REMOVED lines=43> */
[----:B------:R-:W-:-:S11]  /*1c2f60*/  ULDC.64 UR42, c[0x0][0x228] ;  /* 0x00008a00002a7ab9 */ /* 0x000fd60000000a00 */
        /* <DEDUP_REMOVED lines=21> */
[----:B------:R-:W-:Y:S01]  /*1c30c0*/  ULDC.64 UR46, c[0x0][0x228] ;  /* 0x00008a00002e7ab9 */ /* 0x000fe20000000a00 */
[----:B------:R-:W-:-:S09]  /*1c30d0*/  LOP3.LUT R45, R45, 0xf7ffffff, RZ, 0xc0, !PT ;  /* 0xf7ffffff2d2d7812 */ /* 0x000fd200078ec0ff */
[----:B------:R-:W-:-:S04]  /*1c30e0*/  @P6 LOP3.LUT R45, R45, 0x8000000, RZ, 0xfc, !PT ;  /* 0x080000002d2d6812 */ /* 0x000fc800078efcff */
[----:B------:R-:W-:-:S04]  /*1c30f0*/  LOP3.LUT R45, R45, 0xfbffffff, RZ, 0xc0, !PT ;  /* 0xfbffffff2d2d7812 */ /* 0x000fc800078ec0ff */
[----:B------:R-:W-:Y:S02]  /*1c3100*/  @P0 LOP3.LUT R45, R45, 0x4000000, RZ, 0xfc, !PT ;  /* 0x040000002d2d0812 */ /* 0x000fe400078efcff */
[----:B------:R-:W-:Y:S01]  /*1c3110*/  ISETP.GE.AND P0, PT, R0, UR33, PT ;  /* 0x0000002100007c0c */ /* 0x000fe2000bf06270 */
[----:B------:R-:W-:-:S03]  /*1c3120*/  ULDC UR33, c[0x0][0x228] ;  /* 0x00008a0000217ab9 */ /* 0x000fc60000000800 */
        /* <DEDUP_REMOVED lines=9> */
[----:B------:R-:W-:Y:S01]  /*1c31c0*/  VIADD R0, R9, 0x3a ;  /* 0x0000003a09007836 */ /* 0x000fe20000000000 */
        /* <DEDUP_REMOVED lines=44> */
[----:B------:R-:W-:Y:S02]  /*1c3490*/  LOP3.LUT R45, R45, 0xfffffbff, RZ, 0xc0, !PT ;  /* 0xfffffbff2d2d7812 */ /* 0x000fe400078ec0ff */
[----:B------:R-:W-:-:S09]  /*1c34a0*/  ISETP.GE.AND P0, PT, R59, UR37, PT ;  /* 0x000000253b007c0c */ /* 0x000fd2000bf06270 */
        /* <DEDUP_REMOVED lines=29> */
[----:B------:R-:W-:-:S13]  /*1c3680*/  ISETP.LT.AND P6, PT, R7, UR20, !P0 ;  /* 0x0000001407007c0c */ /* 0x000fda000c7c1270 */
        /* <DEDUP_REMOVED lines=14> */
[----:B------:R-:W-:Y:S01]  /*1c3770*/  LOP3.LUT R46, R46, 0xf7ffffff, RZ, 0xc0, !PT ;  /* 0xf7ffffff2e2e7812 */ /* 0x000fe200078ec0ff */
[----:B------:R-:W-:-:S10]  /*1c3780*/  VIADD R0, R9, 0x37 ;  /* 0x0000003709007836 */ /* 0x000fd40000000000 */
        /* <DEDUP_REMOVED lines=51> */
[----:B------:R-:W-:Y:S02]  /*1c3ac0*/  VIADD R0, R9, 0x35 ;  /* 0x0000003509007836 */ /* 0x000fe40000000000 */
[----:B------:R-:W2:Y:S08]  /*1c3ad0*/  LDL.LU R9, [R1+0x838c] ;  /* 0x00838c0001097983 */ /* 0x000eb00000300800 */
[----:B------:R-:W-:-:S02]  /*1c3ae0*/  @P6 LOP3.LUT R46, R46, 0x800, RZ, 0xfc, !PT ;  /* 0x000008002e2e6812 */ /* 0x000fc400078efcff */
[----:B------:R-:W-:Y:S02]  /*1c3af0*/  ISETP.LT.AND P6, PT, R8, UR53, !P0 ;  /* 0x0000003508007c0c */ /* 0x000fe4000c7c1270 */
[----:B------:R-:W-:Y:S01]  /*1c3b00*/  LOP3.LUT R46, R46, 0xfffffbff, RZ, 0xc0, !PT ;  /* 0xfffffbff2e2e7812 */ /* 0x000fe200078ec0ff */
[----:B------:R-:W3:Y:S01]  /*1c3b10*/  LDL.LU R8, [R1+0x8388] ;  /* 0x0083880001087983 */ /* 0x000ee20000300800 */
[----:B------:R-:W-:-:S09]  /*1c3b20*/  ISETP.GE.AND P0, PT, R0, UR43, PT ;  /* 0x0000002b00007c0c */ /* 0x000fd2000bf06270 */
[----:B------:R-:W-:Y:S02]  /*1c3b30*/  @P6 LOP3.LUT R46, R46, 0x400, RZ, 0xfc, !PT ;  /* 0x000004002e2e6812 */ /* 0x000fe400078efcff */
[----:B------:R-:W-:Y:S02]  /*1c3b40*/  ISETP.LT.AND P6, PT, R7, UR52, !P0 ;  /* 0x0000003407007c0c */ /* 0x000fe4000c7c1270 */
[----:B------:R-:W-:Y:S01]  /*1c3b50*/  LOP3.LUT R46, R46, 0xfffffdff, RZ, 0xc0, !PT ;  /* 0xfffffdff2e2e7812 */ /* 0x000fe200078ec0ff */
[----:B------:R-:W4:Y:S10]  /*1c3b60*/  LDL.LU R7, [R1+0x8384] ;  /* 0x0083840001077983 */ /* 0x000f340000300800 */
[----:B------:R-:W-:-:S02]  /*1c3b70*/  @P6 LOP3.LUT R46, R46, 0x200, RZ, 0xfc, !PT ;  /* 0x000002002e2e6812 */ /* 0x000fc400078efcff */
        /* <DEDUP_REMOVED lines=13> */
[----:B------:R-:W-:-:S11]  /*1c3c50*/  LOP3.LUT R46, R46, 0xffffffdf, RZ, 0xc0, !PT ;  /* 0xffffffdf2e2e7812 */ /* 0x000fd600078ec0ff */
[----:B------:R-:W-:Y:S02]  /*1c3c60*/  @P6 LOP3.LUT R46, R46, 0x20, RZ, 0xfc, !PT ;  /* 0x000000202e2e6812 */ /* 0x000fe400078efcff */
[----:B------:R-:W-:Y:S02]  /*1c3c70*/  ISETP.LT.AND P6, PT, R3, UR58, !P0 ;  /* 0x0000003a03007c0c */ /* 0x000fe4000c7c1270 */
[----:B------:R-:W-:Y:S01]  /*1c3c80*/  LOP3.LUT R46, R46, 0xffffffef, RZ, 0xc0, !PT ;  /* 0xffffffef2e2e7812 */ /* 0x000fe200078ec0ff */
[----:B------:R-:W4:Y:S10]  /*1c3c90*/  LDL.LU R3, [R1+0x8374] ;  /* 0x0083740001037983 */ /* 0x000f340000300800 */
[----:B------:R-:W-:-:S02]  /*1c3ca0*/  @P6 LOP3.LUT R46, R46, 0x10, RZ, 0xfc, !PT ;  /* 0x000000102e2e6812 */ /* 0x000fc400078efcff */
[----:B------:R-:W-:Y:S02]  /*1c3cb0*/  ISETP.LT.AND P6, PT, R2, UR59, !P0 ;  /* 0x0000003b02007c0c */ /* 0x000fe4000c7c1270 */
[----:B------:R-:W4:Y:S01]  /*1c3cc0*/  LDL.LU R2, [R1+0x8370] ;  /* 0x0083700001027983 */ /* 0x000f220000300800 */
[----:B------:R-:W-:-:S10]  /*1c3cd0*/  LOP3.LUT R46, R46, 0xfffffff7, RZ, 0xc0, !PT ;  /* 0xfffffff72e2e7812 */ /* 0x000fd400078ec0ff */
[----:B------:R-:W-:Y:S01]  /*1c3ce0*/  @P6 LOP3.LUT R46, R46, 0x8, RZ, 0xfc, !PT ;  /* 0x000000082e2e6812 */ /* 0x000fe200078efcff */
[----:B------:R-:W4:Y:S01]  /*1c3cf0*/  LDL.LU R0, [R1+0x210] ;  /* 0x0002100001007983 */ /* 0x000f220000300800 */
[----:B------:R-:W-:Y:S01]  /*1c3d00*/  ULDC UR4, c[0x0][0x248] ;  /* 0x0000920000047ab9 */ /* 0x000fe20000000800 */
[----:B------:R-:W-:Y:S01]  /*1c3d10*/  ULDC UR6, c[0x0][0x228] ;  /* 0x00008a0000067ab9 */ /* 0x000fe20000000800 */
[----:B------:R-:W-:Y:S01]  /*1c3d20*/  ULDC UR45, c[0x0][0x228] ;  /* 0x00008a00002d7ab9 */ /* 0x000fe20000000800 */
[----:B------:R-:W4:Y:S01]  /*1c3d30*/  LDL.LU R61, [R1+0x273c] ;  /* 0x00273c00013d7983 */ /* 0x000f220000300800 */
        /* <DEDUP_REMOVED lines=13> */
[----:B0-----:R-:W4:Y:S01]  /*1c3e10*/  LDL.LU R46, [R1+0x2738] ;  /* 0x00273800012e7983 */ /* 0x001f220000300800 */
[----:B------:R-:W-:Y:S01]  /*1c3e20*/  ULDC UR28, c[0x0][0x228] ;  /* 0x00008a00001c7ab9 */ /* 0x000fe20000000800 */
[----:B------:R-:W-:Y:S01]  /*1c3e30*/  ULDC UR29, c[0x0][0x228] ;  /* 0x00008a00001d7ab9 */ /* 0x000fe20000000800 */
[----:B------:R-:W-:Y:S01]  /*1c3e40*/  ULDC UR32, c[0x0][0x228] ;  /* 0x00008a0000207ab9 */ /* 0x000fe20000000800 */
[----:B------:R0:W-:Y:S01]  /*1c3e50*/  STL [R1+0x8414], R59 ;  /* 0x0084143b01007387 */ /* 0x0001e20000100800 */
        /* <DEDUP_REMOVED lines=45> */
[----:B------:R-:W-:-:S02]  /*1c4130*/  ULDC UR18, c[0x0][0x228] ;  /* 0x00008a0000127ab9 */ /* 0x000fc40000000800 */
        /* <DEDUP_REMOVED lines=22> */
[----:B--2---:R-:W-:Y:S04]  /*1c42a0*/  STL [R1+0x838c], R9 ;  /* 0x00838c0901007387 */ /* 0x004fe80000100800 */
[----:B---3--:R-:W-:Y:S04]  /*1c42b0*/  STL [R1+0x8388], R8 ;  /* 0x0083880801007387 */ /* 0x008fe80000100800 */
[----:B----4-:R-:W-:Y:S04]  /*1c42c0*/  STL [R1+0x8384], R7 ;  /* 0x0083840701007387 */ /* 0x010fe80000100800 */
[----:B------:R-:W-:Y:S04]  /*1c42d0*/  STL [R1+0x8380], R6 ;  /* 0x0083800601007387 */ /* 0x000fe80000100800 */
[----:B------:R-:W-:Y:S04]  /*1c42e0*/  STL [R1+0x837c], R5 ;  /* 0x00837c0501007387 */ /* 0x000fe80000100800 */
[----:B------:R-:W-:Y:S04]  /*1c42f0*/  STL [R1+0x8378], R4 ;  /* 0x0083780401007387 */ /* 0x000fe80000100800 */
[----:B------:R-:W-:Y:S04]  /*1c4300*/  STL [R1+0x8374], R3 ;  /* 0x0083740301007387 */ /* 0x000fe80000100800 */
[----:B------:R1:W-:Y:S04]  /*1c4310*/  STL [R1+0x8370], R2 ;  /* 0x0083700201007387 */ /* 0x0003e80000100800 */
[----:B0-----:R-:W2:Y:S01]  /*1c4320*/  LDL.LU R59, [R1+0x2720] ;  /* 0x00272000013b7983 */ /* 0x001ea20000300800 */
[----:B------:R-:W-:Y:S01]  /*1c4330*/  VIADD R0, R0, UR4 ;  /* 0x0000000400007c36 */ /* 0x000fe20008000000 */
[----:B------:R-:W-:Y:S01]  /*1c4340*/  ULDC UR4, c[0x0][0x248] ;  /* 0x0000920000047ab9 */ /* 0x000fe20000000800 */
[----:B-1----:R-:W-:-:S02]  /*1c4350*/  F2FP.SATFINITE.E5M2.F32.PACK_AB_MERGE_C R2, R61, R46, RZ ;  /* 0x0000002e3d02723e */ /* 0x002fc400048060ff */
[----:B------:R-:W2:Y:S04]  /*1c4360*/  LDL.LU R46, [R1+0x2724] ;  /* 0x00272400012e7983 */ /* 0x000ea80000300800 */
[----:B------:R0:W-:Y:S04]  /*1c4370*/  STL [R1+0x55c0], R2 ;  /* 0x0055c00201007387 */ /* 0x0001e80000100800 */
        /* <DEDUP_REMOVED lines=22> */
[----:B------:R-:W-:-:S02]  /*1c44e0*/  SHF.R.S32.HI R61, RZ, 0x1f, R0 ;  /* 0x0000001fff3d7819 */ /* 0x000fc40000011400 */
[----:B0-----:R-:W-:Y:S01]  /*1c44f0*/  IADD3 R2, P6, R0, R56, RZ ;  /* 0x0000003800027210 */ /* 0x001fe20007fde0ff */
[----:B------:R-:W4:Y:S04]  /*1c4500*/  LDL.LU R41, [R1+0x26c0] ;  /* 0x0026c00001297983 */ /* 0x000f280000300800 */
[----:B------:R-:W-:Y:S01]  /*1c4510*/  IMAD.X R3, R61, 0x1, R16, P6 ;  /* 0x000000013d037824 */ /* 0x000fe200030e0610 */
[----:B------:R-:W4:Y:S04]  /*1c4520*/  LDL.LU R42, [R1+0x26c4] ;  /* 0x0026c400012a7983 */ /* 0x000f280000300800 */
[----:B------:R-:W4:Y:S04]  /*1c4530*/  LDL.LU R43, [R1+0x26c8] ;  /* 0x0026c800012b7983 */ /* 0x000f280000300800 */
[----:B------:R2:W-:Y:S04]  /*1c4540*/  STL.64 [R1+0x2730], R2 ;  /* 0x0027300201007387 */ /* 0x0005e80000100a00 */
[----:B------:R-:W4:Y:S04]  /*1c4550*/  LDL.LU R44, [R1+0x26cc] ;  /* 0x0026cc00012c7983 */ /* 0x000f280000300800 */
[----:B------:R-:W4:Y:S04]  /*1c4560*/  LDL.LU R45, [R1+0x26b0] ;  /* 0x0026b000012d7983 */ /* 0x000f280000300800 */
[----:B------:R-:W4:Y:S01]  /*1c4570*/  LDL.LU R60, [R1+0x26b4] ;  /* 0x0026b400013c7983 */ /* 0x000f220000300800 */
[----:B--2---:R-:W-:-:S03]  /*1c4580*/  F2FP.SATFINITE.E5M2.F32.PACK_AB_MERGE_C R2, R46, R59, RZ ;  /* 0x0000003b2e02723e */ /* 0x004fc600048060ff */
[----:B------:R-:W2:Y:S04]  /*1c4590*/  LDL.LU R59, [R1+0x26b8] ;  /* 0x0026b800013b7983 */ /* 0x000ea80000300800 */
[----:B------:R-:W2:Y:S04]  /*1c45a0*/  LDL.LU R46, [R1+0x26bc] ;  /* 0x0026bc00012e7983 */ /* 0x000ea80000300800 */
[----:B------:R0:W-:Y:S01]  /*1c45b0*/  STL [R1+0x5470], R2 ;  /* 0x0054700201007387 */ /* 0x0001e20000100800 */
[----:B---3--:R-:W-:Y:S02]  /*1c45c0*/  F2FP.SATFINITE.E5M2.F32.PACK_AB_MERGE_C R4, R20, R15, RZ ;  /* 0x0000000f1404723e */ /* 0x008fe400048060ff */
[----:B0-----:R-:W-:-:S03]  /*1c45d0*/  IADD3 R2, P6, R0, R17, RZ ;  /* 0x0000001100027210 */ /* 0x001fc60007fde0ff */
[----:B------:R0:W-:Y:S02]  /*1c45e0*/  STL [R1+0x5474], R4 ;  /* 0x0054740401007387 */ /* 0x0001e40000100800 */
[----:B------:R-:W-:Y:S01]  /*1c45f0*/  IMAD.X R3, R61, 0x1, R18, P6 ;  /* 0x000000013d037824 */ /* 0x000fe200030e0612 */
[----:B----4-:R-:W-:-:S04]  /*1c4600*/  F2FP.SATFINITE.E5M2.F32.PACK_AB_MERGE_C R5, R22, R21, RZ ;  /* 0x000000151605723e */ /* 0x010fc800048060ff */
[----:B------:R1:W-:Y:S01]  /*1c4610*/  STL.64 [R1+0x2720], R2 ;  /* 0x0027200201007387 */ /* 0x0003e20000100a00 */
[----:B0-----:R-:W-:-:S03]  /*1c4620*/  F2FP.SATFINITE.E5M2.F32.PACK_AB_MERGE_C R4, R24, R23, RZ ;  /* 0x000000171804723e */ /* 0x001fc600048060ff */
[----:B------:R0:W-:Y:S01]  /*1c4630*/  STL [R1+0x5418], R5 ;  /* 0x0054180501007387 */ /* 0x0001e20000100800 */
[----:B-1----:R-:W-:-:S03]  /*1c4640*/  IADD3 R2, P6, R0, R19, RZ ;  /* 0x0000001300027210 */ /* 0x002fc60007fde0ff */
[----:B------:R1:W-:Y:S02]  /*1c4650*/  STL [R1+0x5420], R4 ;  /* 0x0054200401007387 */ /* 0x0003e40000100800 */
[----:B------:R-:W-:Y:S01]  /*1c4660*/  IMAD.X R3, R61, 0x1, R47, P6 ;  /* 0x000000013d037824 */ /* 0x000fe200030e062f */
[----:B0-----:R-:W-:-:S04]  /*1c4670*/  F2FP.SATFINITE.E5M2.F32.PACK_AB_MERGE_C R5, R26, R25, RZ ;  /* 0x000000191a05723e */ /* 0x001fc800048060ff */
[----:B------:R0:W-:Y:S01]  /*1c4680*/  STL.64 [R1+0x2710], R2 ;  /* 0x0027100201007387 */ /* 0x0001e20000100a00 */
[----:B-1----:R-:W-:-:S03]  /*1c4690*/  F2FP.SATFINITE.E5M2.F32.PACK_AB_MERGE_C R4, R28, R27, RZ ;  /* 0x0000001b1c04723e */ /* 0x002fc600048060ff */
[----:B------:R1:W-:Y:S01]  /*1c46a0*/  STL [R1+0x53e0], R5 ;  /* 0x0053e00501007387 */ /* 0x0003e20000100800 */
[----:B0-----:R-:W-:-:S03]  /*1c46b0*/  IADD3 R2, P6, R0, R48, RZ ;  /* 0x0000003000027210 */ /* 0x001fc60007fde0ff */
[----:B------:R0:W-:Y:S02]  /*1c46c0*/  STL [R1+0x53e8], R4 ;  /* 0x0053e80401007387 */ /* 0x0001e40000100800 */
[----:B------:R-:W-:Y:S01]  /*1c46d0*/  IMAD.X R3, R61, 0x1, R49, P6 ;  /* 0x000000013d037824 */ /* 0x000fe200030e0631 */
[----:B-1----:R-:W-:-:S04]  /*1c46e0*/  F2FP.SATFINITE.E5M2.F32.PACK_AB_MERGE_C R5, R30, R29, RZ ;  /* 0x0000001d1e05723e */ /* 0x002fc800048060ff */
        /* <DEDUP_REMOVED lines=16> */
[----:B------:R-:W-:Y:S01]  /*1c47f0*/  STL [R1+0x5398], R5 ;  /* 0x0053980501007387 */ /* 0x000fe20000100800 */
[----:B-1----:R-:W-:-:S03]  /*1c4800*/  IADD3 R2, P6, R0, R54, RZ ;  /* 0x0000003600027210 */ /* 0x002fc60007fde0ff */
[----:B------:R0:W-:Y:S02]  /*1c4810*/  STL [R1+0x539c], R4 ;  /* 0x00539c0401007387 */ /* 0x0001e40000100800 */
[----:B------:R-:W-:-:S05]  /*1c4820*/  IMAD.X R3, R61, 0x1, R55, P6 ;  /* 0x000000013d037824 */ /* 0x000fca00030e0637 */
[----:B------:R1:W-:Y:S01]  /*1c4830*/  STL.64 [R1+0x26d0], R2 ;  /* 0x0026d00201007387 */ /* 0x0003e20000100a00 */
[----:B0-----:R-:W-:Y:S02]  /*1c4840*/  F2FP.SATFINITE.E5M2.F32.PACK_AB_MERGE_C R4, R42, R41, RZ ;  /* 0x000000292a04723e */ /* 0x001fe400048060ff */
[----:B-1----:R-:W-:-:S03]  /*1c4850*/  IADD3 R2, P6, R0, R58, RZ ;  /* 0x0000003a00027210 */ /* 0x002fc60007fde0ff */
[----:B------:R-:W-:Y:S02]  /*1c4860*/  STL [R1+0x26dc], R4 ;  /* 0x0026dc0401007387 */ /* 0x000fe40000100800 */
[----:B------:R-:W-:-:S05]  /*1c4870*/  IMAD.X R3, R61, 0x1, R57, P6 ;  /* 0x000000013d037824 */ /* 0x000fca00030e0639 */
[----:B------:R0:W-:Y:S02]  /*1c4880*/  STL.64 [R1+0x26c0], R2 ;  /* 0x0026c00201007387 */ /* 0x0001e40000100a00 */
[----:B0-----:R-:W-:Y:S02]  /*1c4890*/  F2FP.SATFINITE.E5M2.F32.PACK_AB_MERGE_C R3, R44, R43, RZ ;  /* 0x0000002b2c03723e */ /* 0x001fe400048060ff */
[----:B------:R-:W-:-:S03]  /*1c48a0*/  F2FP.SATFINITE.E5M2.F32.PACK_AB_MERGE_C R2, R60, R45, RZ ;  /* 0x0000002d3c02723e */ /* 0x000fc600048060ff */
[----:B------:R-:W-:Y:S04]  /*1c48b0*/  STL [R1+0x26e8], R3 ;  /* 0x0026e80301007387 */ /* 0x000fe80000100800 */
[----:B------:R2:W-:Y:S04]  /*1c48c0*/  STL [R1+0x26c8], R2 ;  /* 0x0026c80201007387 */ /* 0x0005e80000100800 */
[----:B------:R-:W3:Y:S04]  /*1c48d0*/  LDL.LU R15, [R1+0x26a0] ;  /* 0x0026a000010f7983 */ /* 0x000ee80000300800 */
[----:B------:R-:W3:Y:S01]  /*1c48e0*/  LDL.LU R20, [R1+0x26a4] ;  /* 0x0026a40001147983 */ /* 0x000ee20000300800 */
[----:B--2---:R-:W-:-:S05]  /*1c48f0*/  F2FP.SATFINITE.E5M2.F32.PACK_AB_MERGE_C R2, R46, R59, RZ ;  /* 0x0000003b2e02723e */ /* 0x004fca00048060ff */
[----:B------:R0:W-:Y:S04]  /*1c4900*/  STL [R1+0x55f0], R2 ;  /* 0x0055f00201007387 */ /* 0x0001e80000100800 */
        /* <DEDUP_REMOVED lines=20> */
[----:B------:R-:W-:Y:S01]  /*1c4a50*/  VIADD R0, R0, UR4 ;  /* 0x0000000400007c36 */ /* 0x000fe20008000000 */
[----:B------:R-:W-:-:S02]  /*1c4a60*/  ULDC UR4, c[0x0][0x248] ;  /* 0x0000920000047ab9 */ /* 0x000fc40000000800 */
[----:B------:R-:W4:Y:S04]  /*1c4a70*/  LDL.LU R39, [R1+0x2658] ;  /* 0x0026580001277983 */ /* 0x000f280000300800 */
[----:B------:R-:W4:Y:S01]  /*1c4a80*/  LDL.LU R40, [R1+0x265c] ;  /* 0x00265c0001287983 */ /* 0x000f220000300800 */
[----:B------:R-:W-:Y:S02]  /*1c4a90*/  SHF.R.S32.HI R61, RZ, 0x1f, R0 ;  /* 0x0000001fff3d7819 */ /* 0x000fe40000011400 */
[----:B0-----:R-:W-:Y:S01]  /*1c4aa0*/  IADD3 R2, P6, R0, R56, RZ ;  /* 0x0000003800027210 */ /* 0x001fe20007fde0ff */
[----:B------:R-:W4:Y:S04]  /*1c4ab0*/  LDL.LU R41, [R1+0x2640] ;  /* 0x0026400001297983 */ /* 0x000f280000300800 */
[----:B------:R-:W4:Y:S01]  /*1c4ac0*/  LDL.LU R42, [R1+0x2644] ;  /* 0x00264400012a7983 */ /* 0x000f220000300800 */
[----:B------:R-:W-:-:S03]  /*1c4ad0*/  IMAD.X R3, R61, 0x1, R16, P6 ;  /* 0x000000013d037824 */ /* 0x000fc600030e0610 */
[----:B------:R-:W4:Y:S04]  /*1c4ae0*/  LDL.LU R43, [R1+0x2648] ;  /* 0x00264800012b7983 */ /* 0x000f280000300800 */
[----:B------:R0:W-:Y:S04]  /*1c4af0*/  STL.64 [R1+0x26b0], R2 ;  /* 0x0026b00201007387 */ /* 0x0001e80000100a00 */
[----:B------:R-:W4:Y:S04]  /*1c4b00*/  LDL.LU R44, [R1+0x264c] ;  /* 0x00264c00012c7983 */ /* 0x000f280000300800 */
[----:B------:R-:W4:Y:S04]  /*1c4b10*/  LDL.LU R45, [R1+0x2630] ;  /* 0x00263000012d7983 */ /* 0x000f280000300800 */
[----:B------:R-:W4:Y:S01]  /*1c4b20*/  LDL.LU R60, [R1+0x2634] ;  /* 0x00263400013c7983 */ /* 0x000f220000300800 */
[----:B0-----:R-:W-:-:S05]  /*1c4b30*/  IADD3 R2, P6, R0, R17, RZ ;  /* 0x0000001100027210 */ /* 0x001fca0007fde0ff */
[----:B------:R-:W-:Y:S01]  /*1c4b40*/  IMAD.X R3, R61, 0x1, R18, P6 ;  /* 0x000000013d037824 */ /* 0x000fe200030e0612 */
[----:B---3--:R-:W-:-:S05]  /*1c4b50*/  F2FP.SATFINITE.E5M2.F32.PACK_AB_MERGE_C R5, R20, R15, RZ ;  /* 0x0000000f1405723e */ /* 0x008fca00048060ff */
[----:B------:R-:W-:Y:S01]  /*1c4b60*/  STL [R1+0x26b8], R5 ;  /* 0x0026b80501007387 */ /* 0x000fe20000100800 */
[----:B--2---:R-:W-:-:S05]  /*1c4b70*/  F2FP.SATFINITE.E5M2.F32.PACK_AB_MERGE_C R4, R22, R21, RZ ;  /* 0x000000151604723e */ /* 0x004fca00048060ff */
[----:B------:R-:W-:Y:S04]  /*1c4b80*/  STL [R1+0x26ac], R4 ;  /* 0x0026ac0401007387 */ /* 0x000fe80000100800 */
[----:B------:R4:W-:Y:S02]  /*1c4b90*/  STL.64 [R1+0x26a0], R2 ;  /* 0x0026a00201007387 */ /* 0x0009e40000100a00 */
[----:B----4-:R-:W-:Y:S02]  /*1c4ba0*/  F2FP.SATFINITE.E5M2.F32.PACK_AB_MERGE_C R2, R46, R59, RZ ;  /* 0x0000003b2e02723e */ /* 0x010fe400048060ff */
[----:B------:R-:W2:Y:S04]  /*1c4bb0*/  LDL.LU R59, [R1+0x2638] ;  /* 0x00263800013b7983 */ /* 0x000ea80000300800 */
[----:B------:R-:W2:Y:S04]  /*1c4bc0*/  LDL.LU R46, [R1+0x263c] ;  /* 0x00263c00012e7983 */ /* 0x000ea80000300800 */
[----:B------:R0:W-:Y:S01]  /*1c4bd0*/  STL [R1+0x26a8], R2 ;  /* 0x0026a80201007387 */ /* 0x0001e20000100800 */
[----:B------:R-:W-:-:S02]  /*1c4be0*/  F2FP.SATFINITE.E5M2.F32.PACK_AB_MERGE_C R4, R24, R23, RZ ;  /* 0x000000171804723e */ /* 0x000fc400048060ff */
[----:B0-----:R-:W-:-:S03]  /*1c4bf0*/  IADD3 R2, P6, R0, R19, RZ ;  /* 0x0000001300027210 */ /* 0x001fc60007fde0ff */
[----:B------:R0:W-:Y:S02]  /*1c4c00*/  STL [R1+0x269c], R4 ;  /* 0x00269c0401007387 */ /* 0x0001e40000100800 */
[----:B------:R-:W-:Y:S01]  /*1c4c10*/  IMAD.X R3, R61, 0x1, R47, P6 ;  /* 0x000000013d037824 */ /* 0x000fe200030e062f */
[----:B------:R-:W-:-:S04]  /*1c4c20*/  F2FP.SATFINITE.E5M2.F32.PACK_AB_MERGE_C R5, R26, R25, RZ ;  /* 0x000000191a05723e */ /* 0x000fc800048060ff */
        /* <DEDUP_REMOVED lines=23> */
[----:B------:R-:W-:Y:S01]  /*1c4da0*/  STL [R1+0x790], R5 ;  /* 0x0007900501007387 */ /* 0x000fe20000100800 */
[----:B0-----:R-:W-:-:S03]  /*1c4db0*/  IADD3 R2, P6, R0, R54, RZ ;  /* 0x0000003600027210 */ /* 0x001fc60007fde0ff */
[----:B------:R0:W-:Y:S02]  /*1c4dc0*/  STL [R1+0x79c], R4 ;  /* 0x00079c0401007387 */ /* 0x0001e40000100800 */
[----:B------:R-:W-:-:S05]  /*1c4dd0*/  IMAD.X R3, R61, 0x1, R55, P6 ;  /* 0x000000013d037824 */ /* 0x000fca00030e0637 */
[----:B------:R1:W-:Y:S01]  /*1c4de0*/  STL.64 [R1+0x2650], R2 ;  /* 0x0026500201007387 */ /* 0x0003e20000100a00 */
[----:B0-----:R-:W-:Y:S02]  /*1c4df0*/  F2FP.SATFINITE.E5M2.F32.PACK_AB_MERGE_C R4, R42, R41, RZ ;  /* 0x000000292a04723e */ /* 0x001fe400048060ff */
[----:B-1----:R-:W-:-:S03]  /*1c4e00*/  IADD3 R2, P6, R0, R58, RZ ;  /* 0x0000003a00027210 */ /* 0x002fc60007fde0ff */
[----:B------:R-:W-:Y:S02]  /*1c4e10*/  STL [R1+0x738], R4 ;  /* 0x0007380401007387 */ /* 0x000fe40000100800 */
[----:B------:R-:W-:-:S05]  /*1c4e20*/  IMAD.X R3, R61, 0x1, R57, P6 ;  /* 0x000000013d037824 */ /* 0x000fca00030e0639 */
[----:B------:R0:W-:Y:S04]  /*1c4e30*/  STL.64 [R1+0x2640], R2 ;  /* 0x0026400201007387 */ /* 0x0001e80000100a00 */
[----:B------:R-:W3:Y:S01]  /*1c4e40*/  LDL.LU R40, [R1+0x2620] ;  /* 0x0026200001287983 */ /* 0x000ee20000300800 */
[----:B0-----:R-:W-:Y:S02]  /*1c4e50*/  F2FP.SATFINITE.E5M2.F32.PACK_AB_MERGE_C R3, R44, R43, RZ ;  /* 0x0000002b2c03723e */ /* 0x001fe400048060ff */
[----:B------:R-:W-:-:S03]  /*1c4e60*/  F2FP.SATFINITE.E5M2.F32.PACK_AB_MERGE_C R2, R60, R45, RZ ;  /* 0x0000002d3c02723e */ /* 0x000fc600048060ff */
[----:B------:R-:W-:Y:S04]  /*1c4e70*/  STL [R1+0x74c], R3 ;  /* 0x00074c0301007387 */ /* 0x000fe80000100800 */
[----:B------:R-:W3:Y:S04]  /*1c4e80*/  LDL.LU R41, [R1+0x2624] ;  /* 0x0026240001297983 */ /* 0x000ee80000300800 */
[----:B------:R0:W-:Y:S04]  /*1c4e90*/  STL [R1+0x6e4], R2 ;  /* 0x0006e40201007387 */ /* 0x0001e80000100800 */
[----:B------:R-:W4:Y:S04]  /*1c4ea0*/  LDL.LU R45, [R1+0x2628] ;  /* 0x00262800012d7983 */ /* 0x000f280000300800 */
[----:B------:R-:W4:Y:S04]  /*1c4eb0*/  LDL.LU R60, [R1+0x262c] ;  /* 0x00262c00013c7983 */ /* 0x000f280000300800 */
[----:B------:R-:W4:Y:S04]  /*1c4ec0*/  LDL.LU R22, [R1+0x2610] ;  /* 0x0026100001167983 */ /* 0x000f280000300800 */
[----:B------:R-:W4:Y:S01]  /*1c4ed0*/  LDL.LU R23, [R1+0x2614] ;  /* 0x0026140001177983 */ /* 0x000f220000300800 */
[----:B--2---:R-:W-:-:S03]  /*1c4ee0*/  F2FP.SATFINITE.E5M2.F32.PACK_AB_MERGE_C R42, R46, R59, RZ ;  /* 0x0000003b2e2a723e */ /* 0x004fc600048060ff */
        /* <DEDUP_REMOVED lines=14> */
[----:B------:R-:W-:Y:S01]  /*1c4fd0*/  VIADD R0, R0, UR4 ;  /* 0x0000000400007c36 */ /* 0x000fe20008000000 */
[----:B------:R-:W-:-:S02]  /*1c4fe0*/  ULDC UR4, c[0x0][0x248] ;  /* 0x0000920000047ab9 */ /* 0x000fc40000000800 */
[----:B------:R-:W2:Y:S04]  /*1c4ff0*/  LDL.LU R36, [R1+0x25d0] ;  /* 0x0025d00001247983 */ /* 0x000ea80000300800 */
[----:B------:R-:W2:Y:S04]  /*1c5000*/  LDL.LU R37, [R1+0x25d4] ;  /* 0x0025d40001257983 */ /* 0x000ea80000300800 */
[----:B------:R-:W2:Y:S04]  /*1c5010*/  LDL.LU R38, [R1+0x25d8] ;  /* 0x0025d80001267983 */ /* 0x000ea80000300800 */
[----:B------:R-:W2:Y:S01]  /*1c5020*/  LDL.LU R39, [R1+0x25dc] ;  /* 0x0025dc0001277983 */ /* 0x000ea20000300800 */
[----:B------:R-:W-:-:S02]  /*1c5030*/  SHF.R.S32.HI R61, RZ, 0x1f, R0 ;  /* 0x0000001fff3d7819 */ /* 0x000fc40000011400 */
[----:B0-----:R-:W-:Y:S01]  /*1c5040*/  IADD3 R2, P6, R0, R56, RZ ;  /* 0x0000003800027210 */ /* 0x001fe20007fde0ff */
[----:B------:R-:W-:Y:S04]  /*1c5050*/  STL [R1+0x8630], R42 ;  /* 0x0086302a01007387 */ /* 0x000fe80000100800 */
[----:B------:R-:W2:Y:S04]  /*1c5060*/  LDL.LU R43, [R1+0x25c0] ;  /* 0x0025c000012b7983 */ /* 0x000ea80000300800 */
[----:B------:R-:W2:Y:S01]  /*1c5070*/  LDL.LU R44, [R1+0x25c4] ;  /* 0x0025c400012c7983 */ /* 0x000ea20000300800 */
[----:B------:R-:W-:-:S05]  /*1c5080*/  IMAD.X R3, R61, 0x1, R16, P6 ;  /* 0x000000013d037824 */ /* 0x000fca00030e0610 */
[----:B------:R3:W-:Y:S02]  /*1c5090*/  STL.64 [R1+0x2630], R2 ;  /* 0x0026300201007387 */ /* 0x0007e40000100a00 */
[----:B---3--:R-:W-:Y:S02]  /*1c50a0*/  F2FP.SATFINITE.E5M2.F32.PACK_AB_MERGE_C R3, R41, R40, RZ ;  /* 0x000000282903723e */ /* 0x008fe400048060ff */
[----:B----4-:R-:W-:Y:S02]  /*1c50b0*/  F2FP.SATFINITE.E5M2.F32.PACK_AB_MERGE_C R2, R60, R45, RZ ;  /* 0x0000002d3c02723e */ /* 0x010fe400048060ff */
[----:B------:R-:W3:Y:S04]  /*1c50c0*/  LDL.LU R45, [R1+0x25c8] ;  /* 0x0025c800012d7983 */ /* 0x000ee80000300800 */
[----:B------:R-:W-:Y:S04]  /*1c50d0*/  STL [R1+0x6a0], R3 ;  /* 0x0006a00301007387 */ /* 0x000fe80000100800 */
[----:B------:R-:W3:Y:S04]  /*1c50e0*/  LDL.LU R60, [R1+0x25cc] ;  /* 0x0025cc00013c7983 */ /* 0x000ee80000300800 */
[----:B------:R0:W-:Y:S04]  /*1c50f0*/  STL [R1+0x5618], R2 ;  /* 0x0056180201007387 */ /* 0x0001e80000100800 */
[----:B------:R-:W4:Y:S04]  /*1c5100*/  LDL.LU R40, [R1+0x25b0] ;  /* 0x0025b00001287983 */ /* 0x000f280000300800 */
[----:B------:R-:W4:Y:S01]  /*1c5110*/  LDL.LU R41, [R1+0x25b4] ;  /* 0x0025b40001297983 */ /* 0x000f220000300800 */
[----:B0-----:R-:W-:-:S05]  /*1c5120*/  IADD3 R2, P6, R0, R17, RZ ;  /* 0x0000001100027210 */ /* 0x001fca0007fde0ff */
[----:B------:R-:W-:-:S05]  /*1c5130*/  IMAD.X R3, R61, 0x1, R18, P6 ;  /* 0x000000013d037824 */ /* 0x000fca00030e0612 */
[----:B------:R0:W-:Y:S02]  /*1c5140*/  STL.64 [R1+0x2620], R2 ;  /* 0x0026200201007387 */ /* 0x0001e40000100a00 */
[----:B0-----:R-:W-:Y:S02]  /*1c5150*/  F2FP.SATFINITE.E5M2.F32.PACK_AB_MERGE_C R3, R23, R22, RZ ;  /* 0x000000161703723e */ /* 0x001fe400048060ff */
[----:B--2---:R-:W-:Y:S02]  /*1c5160*/  F2FP.SATFINITE.E5M2.F32.PACK_AB_MERGE_C R2, R46, R59, RZ ;  /* 0x0000003b2e02723e */ /* 0x004fe400048060ff */
[----:B------:R-:W2:Y:S04]  /*1c5170*/  LDL.LU R59, [R1+0x25b8] ;  /* 0x0025b800013b7983 */ /* 0x000ea80000300800 */
[----:B------:R-:W-:Y:S04]  /*1c5180*/  STL [R1+0x648], R3 ;  /* 0x0006480301007387 */ /* 0x000fe80000100800 */
[----:B------:R-:W2:Y:S04]  /*1c5190*/  LDL.LU R46, [R1+0x25bc] ;  /* 0x0025bc00012e7983 */ /* 0x000ea80000300800 */
[----:B------:R0:W-:Y:S02]  /*1c51a0*/  STL [R1+0x650], R2 ;  /* 0x0006500201007387 */ /* 0x0001e40000100800 */
[----:B0-----:R-:W-:-:S05]  /*1c51b0*/  IADD3 R2, P6, R0, R19, RZ ;  /* 0x0000001300027210 */ /* 0x001fca0007fde0ff */
[----:B------:R-:W-:Y:S01]  /*1c51c0*/  IMAD.X R3, R61, 0x1, R47, P6 ;  /* 0x000000013d037824 */ /* 0x000fe200030e062f */
[----:B------:R-:W-:-:S04]  /*1c51d0*/  F2FP.SATFINITE.E5M2.F32.PACK_AB_MERGE_C R5, R25, R24, RZ ;  /* 0x000000181905723e */ /* 0x000fc800048060ff */
[----:B------:R0:W-:Y:S01]  /*1c51e0*/  STL.64 [R1+0x2610], R2 ;  /* 0x0026100201007387 */ /* 0x0001e20000100a00 */
[----:B------:R-:W-:-:S03]  /*1c51f0*/  F2FP.SATFINITE.E5M2.F32.PACK_AB_MERGE_C R4, R27, R26, RZ ;  /* 0x0000001a1b04723e */ /* 0x000fc600048060ff */
        /* <DEDUP_REMOVED lines=24> */
[----:B------:R-:W-:Y:S01]  /*1c5380*/  IMAD.X R3, R61, 0x1, R55, P6 ;  /* 0x000000013d037824 */ /* 0x000fe200030e0637 */
[----:B0-----:R-:W-:-:S04]  /*1c5390*/  F2FP.SATFINITE.E5M2.F32.PACK_AB_MERGE_C R4, R44, R43, RZ ;  /* 0x0000002b2c04723e */ /* 0x001fc800048060ff */
[----:B------:R0:W-:Y:S04]  /*1c53a0*/  STL.64 [R1+0x25d8], R2 ;  /* 0x0025d80201007387 */ /* 0x0001e80000100a00 */
[----:B------:R-:W-:Y:S04]  /*1c53b0*/  STL [R1+0x5dc], R4 ;  /* 0x0005dc0401007387 */ /* 0x000fe80000100800 */
[----:B------:R-:W2:Y:S01]  /*1c53c0*/  LDL.LU R43, [R1+0x2890] ;  /* 0x00289000012b7983 */ /* 0x000ea20000300800 */
[----:B0-----:R-:W-:-:S03]  /*1c53d0*/  IADD3 R2, P6, R0, R58, RZ ;  /* 0x0000003a00027210 */ /* 0x001fc60007fde0ff */
[----:B------:R-:W2:Y:S02]  /*1c53e0*/  LDL.LU R44, [R1+0x2894] ;  /* 0x00289400012c7983 */ /* 0x000ea40000300800 */
[----:B------:R-:W-:-:S05]  /*1c53f0*/  IMAD.X R3, R61, 0x1, R57, P6 ;  /* 0x000000013d037824 */ /* 0x000fca00030e0639 */
[----:B------:R3:W-:Y:S02]  /*1c5400*/  STL.64 [R1+0x25d0], R2 ;  /* 0x0025d00201007387 */ /* 0x0007e40000100a00 */
[----:B---3--:R-:W-:Y:S02]  /*1c5410*/  F2FP.SATFINITE.E5M2.F32.PACK_AB_MERGE_C R2, R60, R45, RZ ;  /* 0x0000002d3c02723e */ /* 0x008fe400048060ff */
[----:B------:R-:W3:Y:S04]  /*1c5420*/  LDL.LU R45, [R1+0x2898] ;  /* 0x00289800012d7983 */ /* 0x000ee80000300800 */
[----:B------:R-:W3:Y:S04]  /*1c5430*/  LDL.LU R60, [R1+0x289c] ;  /* 0x00289c00013c7983 */ /* 0x000ee80000300800 */
[----:B------:R4:W-:Y:S02]  /*1c5440*/  STL [R1+0x5e0], R2 ;  /* 0x0005e00201007387 */ /* 0x0009e40000100800 */
[----:B----4-:R-:W-:-:S02]  /*1c5450*/  F2FP.SATFINITE.E5M2.F32.PACK_AB_MERGE_C R2, R41, R40, RZ ;  /* 0x000000282902723e */ /* 0x010fc400048060ff */
[----:B------:R-:W4:Y:S04]  /*1c5460*/  LDL.LU R40, [R1+0x2880] ;  /* 0x0028800001287983 */ /* 0x000f280000300800 */
[----:B------:R-:W4:Y:S04]  /*1c5470*/  LDL.LU R41, [R1+0x2884] ;  /* 0x0028840001297983 */ /* 0x000f280000300800 */
[----:B------:R2:W-:Y:S02]  /*1c5480*/  STL [R1+0x5d0], R2 ;  /* 0x0005d00201007387 */ /* 0x0005e40000100800 */
[----:B--2---:R-:W-:-:S02]  /*1c5490*/  F2FP.SATFINITE.E5M2.F32.PACK_AB_MERGE_C R2, R46, R59, RZ ;  /* 0x0000003b2e02723e */ /* 0x004fc400048060ff */
[----:B------:R-:W2:Y:S04]  /*1c54a0*/  LDL.LU R59, [R1+0x2888] ;  /* 0x00288800013b7983 */ /* 0x000ea80000300800 */
        /* <DEDUP_REMOVED lines=12> */
[----:B------:R-:W2:Y:S02]  /*1c5570*/  LDL.LU R32, [R1+0x2580] ;  /* 0x0025800001207983 */ /* 0x000ea40000300800 */
[----:B------:R-:W-:Y:S02]  /*1c5580*/  SHF.R.S32.HI R61, RZ, 0x1f, R0 ;  /* 0x0000001fff3d7819 */ /* 0x000fe40000011400 */
[----:B0-----:R-:W-:Y:S01]  /*1c5590*/  IADD3 R2, P6, R0, R56, RZ ;  /* 0x0000003800027210 */ /* 0x001fe20007fde0ff */
[----:B------:R-:W2:Y:S04]  /*1c55a0*/  LDL.LU R33, [R1+0x2584] ;  /* 0x0025840001217983 */ /* 0x000ea80000300800 */
[----:B------:R-:W-:Y:S01]  /*1c55b0*/  IMAD.X R3, R61, 0x1, R16, P6 ;  /* 0x000000013d037824 */ /* 0x000fe200030e0610 */
[----:B------:R-:W2:Y:S04]  /*1c55c0*/  LDL.LU R34, [R1+0x2588] ;  /* 0x0025880001227983 */ /* 0x000ea80000300800 */
[----:B------:R0:W-:Y:S04]  /*1c55d0*/  STL.64 [R1+0x25c0], R2 ;  /* 0x0025c00201007387 */ /* 0x0001e80000100a00 */
[----:B------:R-:W2:Y:S04]  /*1c55e0*/  LDL.LU R35, [R1+0x258c] ;  /* 0x00258c0001237983 */ /* 0x000ea80000300800 */
[----:B------:R-:W2:Y:S04]  /*1c55f0*/  LDL.LU R36, [R1+0x2570] ;  /* 0x0025700001247983 */ /* 0x000ea80000300800 */
[----:B------:R-:W2:Y:S04]  /*1c5600*/  LDL.LU R37, [R1+0x2574] ;  /* 0x0025740001257983 */ /* 0x000ea80000300800 */
[----:B------:R-:W2:Y:S04]  /*1c5610*/  LDL.LU R38, [R1+0x2578] ;  /* 0x0025780001267983 */ /* 0x000ea80000300800 */
[----:B------:R-:W2:Y:S01]  /*1c5620*/  LDL.LU R39, [R1+0x257c] ;  /* 0x00257c0001277983 */ /* 0x000ea20000300800 */
[----:B0-----:R-:W-:-:S03]  /*1c5630*/  F2FP.SATFINITE.E5M2.F32.PACK_AB_MERGE_C R2, R44, R43, RZ ;  /* 0x0000002b2c02723e */ /* 0x001fc600048060ff */
[----:B------:R-:W2:Y:S04]  /*1c5640*/  LDL.LU R43, [R1+0x2560] ;  /* 0x00256000012b7983 */ /* 0x000ea80000300800 */
[----:B------:R-:W2:Y:S04]  /*1c5650*/  LDL.LU R44, [R1+0x2564] ;  /* 0x00256400012c7983 */ /* 0x000ea80000300800 */
[----:B------:R3:W-:Y:S02]  /*1c5660*/  STL [R1+0x5b8], R2 ;  /* 0x0005b80201007387 */ /* 0x0007e40000100800 */
[----:B---3--:R-:W-:-:S02]  /*1c5670*/  F2FP.SATFINITE.E5M2.F32.PACK_AB_MERGE_C R2, R60, R45, RZ ;  /* 0x0000002d3c02723e */ /* 0x008fc400048060ff */
[----:B------:R-:W3:Y:S04]  /*1c5680*/  LDL.LU R45, [R1+0x2568] ;  /* 0x00256800012d7983 */ /* 0x000ee80000300800 */
[----:B------:R-:W3:Y:S04]  /*1c5690*/  LDL.LU R60, [R1+0x256c] ;  /* 0x00256c00013c7983 */ /* 0x000ee80000300800 */
[----:B------:R0:W-:Y:S02]  /*1c56a0*/  STL [R1+0x5630], R2 ;  /* 0x0056300201007387 */ /* 0x0001e40000100800 */
[----:B0-----:R-:W-:-:S05]  /*1c56b0*/  IADD3 R2, P6, R0, R17, RZ ;  /* 0x0000001100027210 */ /* 0x001fca0007fde0ff */
[----:B------:R-:W-:-:S05]  /*1c56c0*/  IMAD.X R3, R61, 0x1, R18, P6 ;  /* 0x000000013d037824 */ /* 0x000fca00030e0612 */
[----:B------:R4:W-:Y:S02]  /*1c56d0*/  STL.64 [R1+0x25b8], R2 ;  /* 0x0025b80201007387 */ /* 0x0009e40000100a00 */
[----:B----4-:R-:W-:Y:S02]  /*1c56e0*/  F2FP.SATFINITE.E5M2.F32.PACK_AB_MERGE_C R2, R41, R40, RZ ;  /* 0x000000282902723e */ /* 0x010fe400048060ff */
[----:B------:R-:W4:Y:S04]  /*1c56f0*/  LDL.LU R40, [R1+0x2550] ;  /* 0x0025500001287983 */ /* 0x000f280000300800 */
[----:B------:R-:W4:Y:S04]  /*1c5700*/  LDL.LU R41, [R1+0x2554] ;  /* 0x0025540001297983 */ /* 0x000f280000300800 */
[----:B------:R0:W-:Y:S01]  /*1c5710*/  STL [R1+0x598], R2 ;  /* 0x0005980201007387 */ /* 0x0001e20000100800 */
[----:B--2---:R-:W-:-:S03]  /*1c5720*/  F2FP.SATFINITE.E5M2.F32.PACK_AB_MERGE_C R10, R46, R59, RZ ;  /* 0x0000003b2e0a723e */ /* 0x004fc600048060ff */
[----:B------:R-:W2:Y:S04]  /*1c5730*/  LDL.LU R59, [R1+0x2558] ;  /* 0x00255800013b7983 */ /* 0x000ea80000300800 */
[----:B------:R-:W2:Y:S01]  /*1c5740*/  LDL.LU R46, [R1+0x255c] ;  /* 0x00255c00012e7983 */ /* 0x000ea20000300800 */
[----:B0-----:R-:W-:-:S05]  /*1c5750*/  IADD3 R2, P6, R0, R19, RZ ;  /* 0x0000001300027210 */ /* 0x001fca0007fde0ff */
[----:B------:R-:W-:Y:S01]  /*1c5760*/  IMAD.X R3, R61, 0x1, R47, P6 ;  /* 0x000000013d037824 */ /* 0x000fe200030e062f */
[----:B------:R-:W-:-:S04]  /*1c5770*/  F2FP.SATFINITE.E5M2.F32.PACK_AB_MERGE_C R5, R25, R24, RZ ;  /* 0x000000181905723e */ /* 0x000fc800048060ff */
[----:B------:R0:W-:Y:S01]  /*1c5780*/  STL.64 [R1+0x25b0], R2 ;  /* 0x0025b00201007387 */ /* 0x0001e20000100a00 */
[----:B------:R-:W-:-:S03]  /*1c5790*/  F2FP.SATFINITE.E5M2.F32.PACK_AB_MERGE_C R4, R27, R26, RZ ;  /* 0x0000001a1b04723e */ /* 0x000fc600048060ff */
[----:B------:R-:W-:Y:S01]  /*1c57a0*/  STL [R1+0x1ac], R5 ;  /* 0x0001ac0501007387 */ /* 0x000fe20000100800 */
[----:B0-----:R-:W-:-:S03]  /*1c57b0*/  IADD3 R2, P6, R0, R48, RZ ;  /* 0x0000003000027210 */ /* 0x001fc60007fde0ff */
[----:B------:R-:W-:Y:S02]  /*1c57c0*/  STL [R1+0x584], R4 ;  /* 0x0005840401007387 */ /* 0x000fe40000100800 */
[----:B------:R-:W-:Y:S01]  /*1c57d0*/  IMAD.X R3, R61, 0x1, R49, P6 ;  /* 0x000000013d037824 */ /* 0x000fe200030e0631 */
[----:B------:R-:W-:-:S04]  /*1c57e0*/  F2FP.SATFINITE.E5M2.F32.PACK_AB_MERGE_C R7, R31, R30, RZ ;  /* 0x0000001e1f07723e */ /* 0x000fc800048060ff */
[----:B------:R0:W-:Y:S04]  /*1c57f0*/  STL.64 [R1+0x25a0], R2 ;  /* 0x0025a00201007387 */ /* 0x0001e80000100a00 */
[----:B------:R-:W-:Y:S01]  /*1c5800*/  STL [R1+0x86dc], R7 ;  /* 0x0086dc0701007387 */ /* 0x000fe20000100800 */
[----:B0-----:R-:W-:-:S05]  /*1c5810*/  F2FP.SATFINITE.E5M2.F32.PACK_AB_MERGE_C R2, R29, R28, RZ ;  /* 0x0000001c1d02723e */ /* 0x001fca00048060ff */
        /* <DEDUP_REMOVED lines=23> */
[----:B------:R-:W2:Y:S04]  /*1c5990*/  LDL.LU R43, [R1+0x2540] ;  /* 0x00254000012b7983 */ /* 0x000ea80000300800 */
[----:B------:R-:W2:Y:S01]  /*1c59a0*/  LDL.LU R44, [R1+0x2544] ;  /* 0x00254400012c7983 */ /* 0x000ea20000300800 */
[----:B---3--:R-:W-:-:S05]  /*1c59b0*/  F2FP.SATFINITE.E5M2.F32.PACK_AB_MERGE_C R2, R60, R45, RZ ;  /* 0x0000002d3c02723e */ /* 0x008fca00048060ff */
[----:B------:R4:W-:Y:S04]  /*1c59c0*/  STL [R1+0x5498], R2 ;  /* 0x0054980201007387 */ /* 0x0009e80000100800 */
[----:B------:R-:W3:Y:S04]  /*1c59d0*/  LDL.LU R45, [R1+0x2548] ;  /* 0x00254800012d7983 */ /* 0x000ee80000300800 */
[----:B------:R-:W3:Y:S01]  /*1c59e0*/  LDL.LU R60, [R1+0x254c] ;  /* 0x00254c00013c7983 */ /* 0x000ee20000300800 */
[----:B----4-:R-:W-:-:S05]  /*1c59f0*/  F2FP.SATFINITE.E5M2.F32.PACK_AB_MERGE_C R2, R41, R40, RZ ;  /* 0x000000282902723e */ /* 0x010fca00048060ff */
[----:B------:R2:W-:Y:S04]  /*1c5a00*/  STL [R1+0x5448], R2 ;  /* 0x0054480201007387 */ /* 0x0005e80000100800 */
[----:B------:R-:W4:Y:S04]  /*1c5a10*/  LDL.LU R22, [R1+0x2530] ;  /* 0x0025300001167983 */ /* 0x000f280000300800 */
[----:B------:R-:W4:Y:S01]  /*1c5a20*/  LDL.LU R23, [R1+0x2534] ;  /* 0x0025340001177983 */ /* 0x000f220000300800 */
        /* <DEDUP_REMOVED lines=23> */
[----:B------:R-:W-:-:S04]  /*1c5ba0*/  ULDC UR4, c[0x0][0x248] ;  /* 0x0000920000047ab9 */ /* 0x000fc80000000800 */
[----:B------:R-:W-:Y:S02]  /*1c5bb0*/  SHF.R.S32.HI R61, RZ, 0x1f, R0 ;  /* 0x0000001fff3d7819 */ /* 0x000fe40000011400 */
[----:B0-----:R-:W-:-:S05]  /*1c5bc0*/  IADD3 R2, P6, R0, R56, RZ ;  /* 0x0000003800027210 */ /* 0x001fca0007fde0ff */
[----:B------:R-:W-:-:S05]  /*1c5bd0*/  IMAD.X R3, R61, 0x1, R16, P6 ;  /* 0x000000013d037824 */ /* 0x000fca00030e0610 */
[----:B------:R0:W-:Y:S02]  /*1c5be0*/  STL.64 [R1+0x2550], R2 ;  /* 0x0025500201007387 */ /* 0x0001e40000100a00 */
[----:B0-----:R-:W-:Y:S02]  /*1c5bf0*/  F2FP.SATFINITE.E5M2.F32.PACK_AB_MERGE_C R3, R44, R43, RZ ;  /* 0x0000002b2c03723e */ /* 0x001fe400048060ff */
[----:B------:R-:W2:Y:S04]  /*1c5c00*/  LDL.LU R43, [R1+0x24e8] ;  /* 0x0024e800012b7983 */ /* 0x000ea80000300800 */
[----:B------:R-:W-:Y:S04]  /*1c5c10*/  STL [R1+0x540c], R3 ;  /* 0x00540c0301007387 */ /* 0x000fe80000100800 */
[----:B------:R-:W2:Y:S01]  /*1c5c20*/  LDL.LU R44, [R1+0x24ec] ;  /* 0x0024ec00012c7983 */ /* 0x000ea20000300800 */
[----:B---3--:R-:W-:-:S05]  /*1c5c30*/  F2FP.SATFINITE.E5M2.F32.PACK_AB_MERGE_C R2, R60, R45, RZ ;  /* 0x0000002d3c02723e */ /* 0x008fca00048060ff */
[----:B------:R0:W-:Y:S04]  /*1c5c40*/  STL [R1+0x5414], R2 ;  /* 0x0054140201007387 */ /* 0x0001e80000100800 */
[----:B------:R-:W3:Y:S04]  /*1c5c50*/  LDL.LU R45, [R1+0x24d0] ;  /* 0x0024d000012d7983 */ /* 0x000ee80000300800 */
[----:B------:R-:W3:Y:S01]  /*1c5c60*/  LDL.LU R60, [R1+0x24d4] ;  /* 0x0024d400013c7983 */ /* 0x000ee20000300800 */
[----:B0-----:R-:W-:-:S05]  /*1c5c70*/  IADD3 R2, P6, R0, R17, RZ ;  /* 0x0000001100027210 */ /* 0x001fca0007fde0ff */
[----:B------:R-:W-:-:S05]  /*1c5c80*/  IMAD.X R3, R61, 0x1, R18, P6 ;  /* 0x000000013d037824 */ /* 0x000fca00030e0612 */
[----:B------:R4:W-:Y:S02]  /*1c5c90*/  STL.64 [R1+0x2540], R2 ;  /* 0x0025400201007387 */ /* 0x0009e40000100a00 */
[----:B----4-:R-:W-:Y:S02]  /*1c5ca0*/  F2FP.SATFINITE.E5M2.F32.PACK_AB_MERGE_C R3, R23, R22, RZ ;  /* 0x000000161703723e */ /* 0x010fe400048060ff */
        /* <DEDUP_REMOVED lines=38> */
[----:B------:R-:W4:Y:S04]  /*1c5f10*/  LDL.LU R39, [R1+0x24c0] ;  /* 0x0024c00001277983 */ /* 0x000f280000300800 */
[----:B------:R-:W4:Y:S01]  /*1c5f20*/  LDL.LU R40, [R1+0x24c4] ;  /* 0x0024c40001287983 */ /* 0x000f220000300800 */
[----:B0-----:R-:W-:-:S05]  /*1c5f30*/  IADD3 R2, P6, R0, R58, RZ ;  /* 0x0000003a00027210 */ /* 0x001fca0007fde0ff */
[----:B------:R-:W-:-:S05]  /*1c5f40*/  IMAD.X R3, R61, 0x1, R57, P6 ;  /* 0x000000013d037824 */ /* 0x000fca00030e0639 */
[----:B------:R0:W-:Y:S04]  /*1c5f50*/  STL.64 [R1+0x24e0], R2 ;  /* 0x0024e00201007387 */ /* 0x0001e80000100a00 */
[----:B------:R-:W4:Y:S01]  /*1c5f60*/  LDL.LU R41, [R1+0x24c8] ;  /* 0x0024c80001297983 */ /* 0x000f220000300800 */
[----:B0-----:R-:W-:-:S03]  /*1c5f70*/  F2FP.SATFINITE.E5M2.F32.PACK_AB_MERGE_C R2, R44, R43, RZ ;  /* 0x0000002b2c02723e */ /* 0x001fc600048060ff */
[----:B------:R-:W4:Y:S04]  /*1c5f80*/  LDL.LU R43, [R1+0x24cc] ;  /* 0x0024cc00012b7983 */ /* 0x000f280000300800 */
[----:B------:R3:W-:Y:S04]  /*1c5f90*/  STL [R1+0x2558], R2 ;  /* 0x0025580201007387 */ /* 0x0007e80000100800 */
[----:B------:R-:W4:Y:S01]  /*1c5fa0*/  LDL.LU R44, [R1+0x24b0] ;  /* 0x0024b000012c7983 */ /* 0x000f220000300800 */
[----:B---3--:R-:W-:-:S03]  /*1c5fb0*/  F2FP.SATFINITE.E5M2.F32.PACK_AB_MERGE_C R2, R60, R45, RZ ;  /* 0x0000002d3c02723e */ /* 0x008fc600048060ff */
[----:B------:R-:W3:Y:S04]  /*1c5fc0*/  LDL.LU R45, [R1+0x24b4] ;  /* 0x0024b400012d7983 */ /* 0x000ee80000300800 */
[----:B------:R2:W-:Y:S04]  /*1c5fd0*/  STL [R1+0x24e8], R2 ;  /* 0x0024e80201007387 */ /* 0x0005e80000100800 */
[----:B------:R-:W3:Y:S04]  /*1c5fe0*/  LDL.LU R24, [R1+0x24b8] ;  /* 0x0024b80001187983 */ /* 0x000ee80000300800 */
[----:B------:R-:W3:Y:S01]  /*1c5ff0*/  LDL.LU R25, [R1+0x24bc] ;  /* 0x0024bc0001197983 */ /* 0x000ee20000300800 */
        /* <DEDUP_REMOVED lines=15> */
[----:B------:R-:W2:Y:S01]  /*1c60f0*/  LDL.LU R60, [R1+0x248c] ;  /* 0x00248c00013c7983 */ /* 0x000ea20000300800 */
[----:B------:R-:W-:Y:S02]  /*1c6100*/  SHF.R.S32.HI R61, RZ, 0x1f, R0 ;  /* 0x0000001fff3d7819 */ /* 0x000fe40000011400 */
[----:B0-----:R-:W-:Y:S01]  /*1c6110*/  IADD3 R2, P6, R0, R56, RZ ;  /* 0x0000003800027210 */ /* 0x001fe20007fde0ff */
[----:B------:R-:W2:Y:S04]  /*1c6120*/  LDL.LU R35, [R1+0x2470] ;  /* 0x0024700001237983 */ /* 0x000ea80000300800 */
[----:B------:R-:W-:Y:S01]  /*1c6130*/  IMAD.X R3, R61, 0x1, R16, P6 ;  /* 0x000000013d037824 */ /* 0x000fe200030e0610 */
[----:B------:R-:W2:Y:S04]  /*1c6140*/  LDL.LU R36, [R1+0x2474] ;  /* 0x0024740001247983 */ /* 0x000ea80000300800 */
[----:B------:R-:W2:Y:S04]  /*1c6150*/  LDL.LU R37, [R1+0x2478] ;  /* 0x0024780001257983 */ /* 0x000ea80000300800 */
[----:B------:R4:W-:Y:S04]  /*1c6160*/  STL.64 [R1+0x24d0], R2 ;  /* 0x0024d00201007387 */ /* 0x0009e80000100a00 */
[----:B------:R-:W2:Y:S01]  /*1c6170*/  LDL.LU R38, [R1+0x247c] ;  /* 0x00247c0001267983 */ /* 0x000ea20000300800 */
[----:B----4-:R-:W-:-:S03]  /*1c6180*/  F2FP.SATFINITE.E5M2.F32.PACK_AB_MERGE_C R2, R40, R39, RZ ;  /* 0x000000272802723e */ /* 0x010fc600048060ff */
[----:B------:R-:W4:Y:S04]  /*1c6190*/  LDL.LU R39, [R1+0x2460] ;  /* 0x0024600001277983 */ /* 0x000f280000300800 */
[----:B------:R-:W4:Y:S04]  /*1c61a0*/  LDL.LU R40, [R1+0x2464] ;  /* 0x0024640001287983 */ /* 0x000f280000300800 */
[----:B------:R0:W-:Y:S02]  /*1c61b0*/  STL [R1+0x24d8], R2 ;  /* 0x0024d80201007387 */ /* 0x0001e40000100800 */
[----:B0-----:R-:W-:-:S02]  /*1c61c0*/  IADD3 R2, P6, R0, R17, RZ ;  /* 0x0000001100027210 */ /* 0x001fc40007fde0ff */
[----:B------:R-:W-:-:S03]  /*1c61d0*/  F2FP.SATFINITE.E5M2.F32.PACK_AB_MERGE_C R4, R43, R41, RZ ;  /* 0x000000292b04723e */ /* 0x000fc600048060ff */
[----:B------:R-:W-:Y:S02]  /*1c61e0*/  IMAD.X R3, R61, 0x1, R18, P6 ;  /* 0x000000013d037824 */ /* 0x000fe400030e0612 */
[----:B------:R-:W-:Y:S04]  /*1c61f0*/  STL [R1+0x24cc], R4 ;  /* 0x0024cc0401007387 */ /* 0x000fe80000100800 */
[----:B------:R-:W4:Y:S04]  /*1c6200*/  LDL.LU R41, [R1+0x2468] ;  /* 0x0024680001297983 */ /* 0x000f280000300800 */
[----:B------:R-:W4:Y:S04]  /*1c6210*/  LDL.LU R43, [R1+0x246c] ;  /* 0x00246c00012b7983 */ /* 0x000f280000300800 */
[----:B------:R3:W-:Y:S02]  /*1c6220*/  STL.64 [R1+0x24c0], R2 ;  /* 0x0024c00201007387 */ /* 0x0007e40000100a00 */
[----:B---3--:R-:W-:-:S02]  /*1c6230*/  F2FP.SATFINITE.E5M2.F32.PACK_AB_MERGE_C R2, R45, R44, RZ ;  /* 0x0000002c2d02723e */ /* 0x008fc400048060ff */
[----:B------:R-:W3:Y:S04]  /*1c6240*/  LDL.LU R44, [R1+0x2450] ;  /* 0x00245000012c7983 */ /* 0x000ee80000300800 */
[----:B------:R-:W3:Y:S04]  /*1c6250*/  LDL.LU R45, [R1+0x2454] ;  /* 0x00245400012d7983 */ /* 0x000ee80000300800 */
[----:B------:R0:W-:Y:S01]  /*1c6260*/  STL [R1+0x24c8], R2 ;  /* 0x0024c80201007387 */ /* 0x0001e20000100800 */
[----:B------:R-:W-:Y:S02]  /*1c6270*/  F2FP.SATFINITE.E5M2.F32.PACK_AB_MERGE_C R4, R25, R24, RZ ;  /* 0x000000181904723e */ /* 0x000fe400048060ff */
[----:B0-----:R-:W-:-:S03]  /*1c6280*/  IADD3 R2, P6, R0, R19, RZ ;  /* 0x0000001300027210 */ /* 0x001fc60007fde0ff */
[----:B------:R-:W-:Y:S02]  /*1c6290*/  STL [R1+0x24bc], R4 ;  /* 0x0024bc0401007387 */ /* 0x000fe40000100800 */
[----:B------:R-:W-:-:S05]  /*1c62a0*/  IMAD.X R3, R61, 0x1, R47, P6 ;  /* 0x000000013d037824 */ /* 0x000fca00030e062f */
[----:B------:R2:W-:Y:S02]  /*1c62b0*/  STL.64 [R1+0x24b0], R2 ;  /* 0x0024b00201007387 */ /* 0x0005e40000100a00 */
[----:B--2---:R-:W-:Y:S02]  /*1c62c0*/  F2FP.SATFINITE.E5M2.F32.PACK_AB_MERGE_C R3, R27, R26, RZ ;  /* 0x0000001a1b03723e */ /* 0x004fe400048060ff */
[----:B------:R-:W-:Y:S02]  /*1c62d0*/  F2FP.SATFINITE.E5M2.F32.PACK_AB_MERGE_C R2, R46, R59, RZ ;  /* 0x0000003b2e02723e */ /* 0x000fe400048060ff */
        /* <DEDUP_REMOVED lines=20> */
[----:B------:R-:W-:Y:S02]  /*1c6420*/  F2FP.SATFINITE.E5M2.F32.PACK_AB_MERGE_C R5, R36, R35, RZ ;  /* 0x000000232405723e */ /* 0x000fe400048060ff */
[----:B------:R-:W-:Y:S02]  /*1c6430*/  F2FP.SATFINITE.E5M2.F32.PACK_AB_MERGE_C R4, R38, R37, RZ ;  /* 0x000000252604723e */ /* 0x000fe400048060ff */
[----:B------:R0:W-:Y:S04]  /*1c6440*/  STL.64 [R1+0x2480], R2 ;  /* 0x0024800201007387 */ /* 0x0001e80000100a00 */
[----:B------:R-:W-:Y:S01]  /*1c6450*/  STL [R1+0x710], R5 ;  /* 0x0007100501007387 */ /* 0x000fe20000100800 */
[----:B0-----:R-:W-:-:S03]  /*1c6460*/  IADD3 R2, P6, R0, R54, RZ ;  /* 0x0000003600027210 */ /* 0x001fc60007fde0ff */
[----:B------:R4:W-:Y:S02]  /*1c6470*/  STL [R1+0x71c], R4 ;  /* 0x00071c0401007387 */ /* 0x0009e40000100800 */
[----:B------:R-:W-:Y:S01]  /*1c6480*/  IMAD.X R3, R61, 0x1, R55, P6 ;  /* 0x000000013d037824 */ /* 0x000fe200030e0637 */
[----:B----4-:R-:W-:-:S04]  /*1c6490*/  F2FP.SATFINITE.E5M2.F32.PACK_AB_MERGE_C R4, R40, R39, RZ ;  /* 0x000000272804723e */ /* 0x010fc800048060ff */
[----:B------:R0:W-:Y:S04]  /*1c64a0*/  STL.64 [R1+0x2470], R2 ;  /* 0x0024700201007387 */ /* 0x0001e80000100a00 */
[----:B------:R-:W-:Y:S04]  /*1c64b0*/  STL [R1+0x6b4], R4 ;  /* 0x0006b40401007387 */ /* 0x000fe80000100800 */
[----:B------:R-:W4:Y:S04]  /*1c64c0*/  LDL.LU R39, [R1+0x2440] ;  /* 0x0024400001277983 */ /* 0x000f280000300800 */
[----:B------:R-:W4:Y:S01]  /*1c64d0*/  LDL.LU R40, [R1+0x2444] ;  /* 0x0024440001287983 */ /* 0x000f220000300800 */
[----:B0-----:R-:W-:-:S05]  /*1c64e0*/  IADD3 R2, P6, R0, R58, RZ ;  /* 0x0000003a00027210 */ /* 0x001fca0007fde0ff */
[----:B------:R-:W-:-:S05]  /*1c64f0*/  IMAD.X R3, R61, 0x1, R57, P6 ;  /* 0x000000013d037824 */ /* 0x000fca00030e0639 */
[----:B------:R0:W-:Y:S02]  /*1c6500*/  STL.64 [R1+0x2460], R2 ;  /* 0x0024600201007387 */ /* 0x0001e40000100a00 */
[----:B0-----:R-:W-:Y:S02]  /*1c6510*/  F2FP.SATFINITE.E5M2.F32.PACK_AB_MERGE_C R2, R43, R41, RZ ;  /* 0x000000292b02723e */ /* 0x001fe400048060ff */
[----:B------:R-:W4:Y:S04]  /*1c6520*/  LDL.LU R41, [R1+0x2448] ;  /* 0x0024480001297983 */ /* 0x000f280000300800 */
[----:B------:R-:W4:Y:S04]  /*1c6530*/  LDL.LU R43, [R1+0x244c] ;  /* 0x00244c00012b7983 */ /* 0x000f280000300800 */
[----:B------:R3:W-:Y:S04]  /*1c6540*/  STL [R1+0x6c4], R2 ;  /* 0x0006c40201007387 */ /* 0x0007e80000100800 */
[----:B------:R-:W4:Y:S04]  /*1c6550*/  LDL.LU R22, [R1+0x2430] ;  /* 0x0024300001167983 */ /* 0x000f280000300800 */
[----:B------:R-:W4:Y:S01]  /*1c6560*/  LDL.LU R23, [R1+0x2434] ;  /* 0x0024340001177983 */ /* 0x000f220000300800 */
[----:B---3--:R-:W-:-:S05]  /*1c6570*/  F2FP.SATFINITE.E5M2.F32.PACK_AB_MERGE_C R2, R45, R44, RZ ;  /* 0x0000002c2d02723e */ /* 0x008fca00048060ff */
[----:B------:R2:W-:Y:S04]  /*1c6580*/  STL [R1+0x664], R2 ;  /* 0x0006640201007387 */ /* 0x0005e80000100800 */
[----:B------:R-:W3:Y:S04]  /*1c6590*/  LDL.LU R24, [R1+0x2438] ;  /* 0x0024380001187983 */ /* 0x000ee80000300800 */
[----:B------:R-:W3:Y:S04]  /*1c65a0*/  LDL.LU R25, [R1+0x243c] ;  /* 0x00243c0001197983 */ /* 0x000ee80000300800 */
[----:B------:R-:W3:Y:S04]  /*1c65b0*/  LDL.LU R44, [R1+0x2420] ;  /* 0x00242000012c7983 */ /* 0x000ee80000300800 */
[----:B------:R-:W3:Y:S01]  /*1c65c0*/  LDL.LU R45, [R1+0x2424] ;  /* 0x00242400012d7983 */ /* 0x000ee20000300800 */
[----:B--2---:R-:W-:-:S05]  /*1c65d0*/  F2FP.SATFINITE.E5M2.F32.PACK_AB_MERGE_C R2, R46, R59, RZ ;  /* 0x0000003b2e02723e */ /* 0x004fca00048060ff */
[----:B------:R0:W-:Y:S04]  /*1c65e0*/  STL [R1+0x680], R2 ;  /* 0x0006800201007387 */ /* 0x0001e80000100800 */
        /* <DEDUP_REMOVED lines=22> */
[----:B------:R-:W4:Y:S04]  /*1c6750*/  LDL.LU R40, [R1+0x23e4] ;  /* 0x0023e40001287983 */ /* 0x000f280000300800 */
[----:B------:R0:W-:Y:S02]  /*1c6760*/  STL [R1+0x634], R2 ;  /* 0x0006340201007387 */ /* 0x0001e40000100800 */
[----:B0-----:R-:W-:-:S05]  /*1c6770*/  IADD3 R2, P6, R0, R17, RZ ;  /* 0x0000001100027210 */ /* 0x001fca0007fde0ff */
[----:B------:R-:W-:Y:S01]  /*1c6780*/  IMAD.X R3, R61, 0x1, R18, P6 ;  /* 0x000000013d037824 */ /* 0x000fe200030e0612 */
[----:B------:R-:W-:Y:S02]  /*1c6790*/  F2FP.SATFINITE.E5M2.F32.PACK_AB_MERGE_C R33, R43, R41, RZ ;  /* 0x000000292b21723e */ /* 0x000fe400048060ff */
[----:B------:R-:W4:Y:S04]  /*1c67a0*/  LDL.LU R41, [R1+0x23e8] ;  /* 0x0023e80001297983 */ /* 0x000f280000300800 */
[----:B------:R-:W4:Y:S04]  /*1c67b0*/  LDL.LU R43, [R1+0x23ec] ;  /* 0x0023ec00012b7983 */ /* 0x000f280000300800 */
[----:B------:R-:W-:Y:S04]  /*1c67c0*/  STL [R1+0x878c], R33 ;  /* 0x00878c2101007387 */ /* 0x000fe80000100800 */
[----:B------:R0:W-:Y:S01]  /*1c67d0*/  STL.64 [R1+0x2440], R2 ;  /* 0x0024400201007387 */ /* 0x0001e20000100a00 */
[----:B------:R-:W-:-:S02]  /*1c67e0*/  F2FP.SATFINITE.E5M2.F32.PACK_AB_MERGE_C R5, R23, R22, RZ ;  /* 0x000000161705723e */ /* 0x000fc400048060ff */
[----:B0-----:R-:W-:Y:S02]  /*1c67f0*/  IADD3 R2, P6, R0, R19, RZ ;  /* 0x0000001300027210 */ /* 0x001fe40007fde0ff */
[----:B---3--:R-:W-:-:S03]  /*1c6800*/  F2FP.SATFINITE.E5M2.F32.PACK_AB_MERGE_C R4, R25, R24, RZ ;  /* 0x000000181904723e */ /* 0x008fc600048060ff */
[----:B------:R-:W-:Y:S01]  /*1c6810*/  IMAD.X R3, R61, 0x1, R47, P6 ;  /* 0x000000013d037824 */ /* 0x000fe200030e062f */
[----:B------:R-:W-:Y:S04]  /*1c6820*/  STL [R1+0x5fc], R5 ;  /* 0x0005fc0501007387 */ /* 0x000fe80000100800 */
[----:B------:R-:W-:Y:S04]  /*1c6830*/  STL [R1+0x600], R4 ;  /* 0x0006000401007387 */ /* 0x000fe80000100800 */
[----:B------:R0:W-:Y:S02]  /*1c6840*/  STL.64 [R1+0x2430], R2 ;  /* 0x0024300201007387 */ /* 0x0001e40000100a00 */
[----:B0-----:R-:W-:-:S02]  /*1c6850*/  F2FP.SATFINITE.E5M2.F32.PACK_AB_MERGE_C R2, R45, R44, RZ ;  /* 0x0000002c2d02723e */ /* 0x001fc400048060ff */
[----:B------:R-:W3:Y:S04]  /*1c6860*/  LDL.LU R44, [R1+0x23d0] ;  /* 0x0023d000012c7983 */ /* 0x000ee80000300800 */
[----:B------:R-:W3:Y:S04]  /*1c6870*/  LDL.LU R45, [R1+0x23d4] ;  /* 0x0023d400012d7983 */ /* 0x000ee80000300800 */
[----:B------:R0:W-:Y:S01]  /*1c6880*/  STL [R1+0x5e4], R2 ;  /* 0x0005e40201007387 */ /* 0x0001e20000100800 */
[----:B--2---:R-:W-:-:S05]  /*1c6890*/  F2FP.SATFINITE.E5M2.F32.PACK_AB_MERGE_C R4, R46, R59, RZ ;  /* 0x0000003b2e04723e */ /* 0x004fca00048060ff */
[----:B------:R1:W-:Y:S04]  /*1c68a0*/  STL [R1+0x5e8], R4 ;  /* 0x0005e80401007387 */ /* 0x0003e80000100800 */
[----:B------:R-:W2:Y:S04]  /*1c68b0*/  LDL.LU R59, [R1+0x23d8] ;  /* 0x0023d800013b7983 */ /* 0x000ea80000300800 */
[----:B------:R-:W2:Y:S01]  /*1c68c0*/  LDL.LU R46, [R1+0x23dc] ;  /* 0x0023dc00012e7983 */ /* 0x000ea20000300800 */
[----:B0-----:R-:W-:-:S05]  /*1c68d0*/  IADD3 R2, P6, R0, R48, RZ ;  /* 0x0000003000027210 */ /* 0x001fca0007fde0ff */
[----:B------:R-:W-:Y:S01]  /*1c68e0*/  IMAD.X R3, R61, 0x1, R49, P6 ;  /* 0x000000013d037824 */ /* 0x000fe200030e0631 */
[----:B------:R-:W-:-:S04]  /*1c68f0*/  F2FP.SATFINITE.E5M2.F32.PACK_AB_MERGE_C R5, R27, R26, RZ ;  /* 0x0000001a1b05723e */ /* 0x000fc800048060ff */
        /* <DEDUP_REMOVED lines=18> */
[----:B------:R-:W-:Y:S02]  /*1c6a20*/  STL [R1+0x58c], R4 ;  /* 0x00058c0401007387 */ /* 0x000fe40000100800 */
[----:B------:R-:W-:-:S05]  /*1c6a30*/  IMAD.X R3, R61, 0x1, R55, P6 ;  /* 0x000000013d037824 */ /* 0x000fca00030e0637 */
[----:B------:R0:W-:Y:S02]  /*1c6a40*/  STL.64 [R1+0x23f8], R2 ;  /* 0x0023f80201007387 */ /* 0x0001e40000100a00 */
[----:B0-----:R-:W-:Y:S02]  /*1c6a50*/  IADD3 R2, P6, R0, R58, RZ ;  /* 0x0000003a00027210 */ /* 0x001fe40007fde0ff */
[----:B----4-:R-:W-:-:S05]  /*1c6a60*/  F2FP.SATFINITE.E5M2.F32.PACK_AB_MERGE_C R4, R40, R39, RZ ;  /* 0x000000272804723e */ /* 0x010fca00048060ff */
[----:B------:R-:W-:Y:S04]  /*1c6a70*/  STL [R1+0x564], R4 ;  /* 0x0005640401007387 */ /* 0x000fe80000100800 */
[----:B------:R-:W4:Y:S01]  /*1c6a80*/  LDL.LU R39, [R1+0x2870] ;  /* 0x0028700001277983 */ /* 0x000f220000300800 */
[----:B------:R-:W-:-:S03]  /*1c6a90*/  IMAD.X R3, R61, 0x1, R57, P6 ;  /* 0x000000013d037824 */ /* 0x000fc600030e0639 */
[----:B------:R-:W4:Y:S04]  /*1c6aa0*/  LDL.LU R40, [R1+0x2874] ;  /* 0x0028740001287983 */ /* 0x000f280000300800 */
[----:B------:R3:W-:Y:S04]  /*1c6ab0*/  STL.64 [R1+0x23f0], R2 ;  /* 0x0023f00201007387 */ /* 0x0007e80000100a00 */
[----:B------:R-:W4:Y:S04]  /*1c6ac0*/  LDL.LU R22, [R1+0x2878] ;  /* 0x0028780001167983 */ /* 0x000f280000300800 */
[----:B------:R-:W4:Y:S04]  /*1c6ad0*/  LDL.LU R23, [R1+0x287c] ;  /* 0x00287c0001177983 */ /* 0x000f280000300800 */
[----:B------:R-:W4:Y:S01]  /*1c6ae0*/  LDL.LU R24, [R1+0x2860] ;  /* 0x0028600001187983 */ /* 0x000f220000300800 */
[----:B------:R-:W-:-:S03]  /*1c6af0*/  F2FP.SATFINITE.E5M2.F32.PACK_AB_MERGE_C R15, R43, R41, RZ ;  /* 0x000000292b0f723e */ /* 0x000fc600048060ff */
[----:B------:R-:W4:Y:S04]  /*1c6b00*/  LDL.LU R25, [R1+0x2864] ;  /* 0x0028640001197983 */ /* 0x000f280000300800 */
[----:B------:R-:W4:Y:S04]  /*1c6b10*/  LDL.LU R41, [R1+0x2868] ;  /* 0x0028680001297983 */ /* 0x000f280000300800 */
[----:B------:R-:W4:Y:S04]  /*1c6b20*/  LDL.LU R43, [R1+0x286c] ;  /* 0x00286c00012b7983 */ /* 0x000f280000300800 */
[----:B------:R-:W-:Y:S01]  /*1c6b30*/  STL [R1+0x885c], R15 ;  /* 0x00885c0f01007387 */ /* 0x000fe20000100800 */
[----:B---3--:R-:W-:-:S03]  /*1c6b40*/  F2FP.SATFINITE.E5M2.F32.PACK_AB_MERGE_C R2, R45, R44, RZ ;  /* 0x0000002c2d02723e */ /* 0x008fc600048060ff */
[----:B------:R-:W3:Y:S04]  /*1c6b50*/  LDL.LU R44, [R1+0x23c0] ;  /* 0x0023c000012c7983 */ /* 0x000ee80000300800 */
        /* <DEDUP_REMOVED lines=27> */
[----:B------:R0:W-:Y:S01]  /*1c6d10*/  STL [R1+0x52c], R2 ;  /* 0x00052c0201007387 */ /* 0x0001e20000100800 */
[----:B------:R-:W-:Y:S02]  /*1c6d20*/  F2FP.SATFINITE.E5M2.F32.PACK_AB_MERGE_C R4, R23, R22, RZ ;  /* 0x000000161704723e */ /* 0x000fe400048060ff */
[----:B0-----:R-:W-:-:S03]  /*1c6d30*/  IADD3 R2, P6, R0, R17, RZ ;  /* 0x0000001100027210 */ /* 0x001fc60007fde0ff */
[----:B------:R-:W-:Y:S02]  /*1c6d40*/  STL [R1+0x534], R4 ;  /* 0x0005340401007387 */ /* 0x000fe40000100800 */
[----:B------:R-:W-:-:S05]  /*1c6d50*/  IMAD.X R3, R61, 0x1, R18, P6 ;  /* 0x000000013d037824 */ /* 0x000fca00030e0612 */
[----:B------:R0:W-:Y:S02]  /*1c6d60*/  STL.64 [R1+0x23d8], R2 ;  /* 0x0023d80201007387 */ /* 0x0001e40000100a00 */
[----:B0-----:R-:W-:Y:S02]  /*1c6d70*/  F2FP.SATFINITE.E5M2.F32.PACK_AB_MERGE_C R3, R25, R24, RZ ;  /* 0x000000181903723e */ /* 0x001fe400048060ff */
[----:B------:R-:W-:Y:S02]  /*1c6d80*/  F2FP.SATFINITE.E5M2.F32.PACK_AB_MERGE_C R2, R43, R41, RZ ;  /* 0x000000292b02723e */ /* 0x000fe400048060ff */
[----:B------:R-:W4:Y:S04]  /*1c6d90*/  LDL.LU R41, [R1+0x2388] ;  /* 0x0023880001297983 */ /* 0x000f280000300800 */
[----:B------:R-:W-:Y:S04]  /*1c6da0*/  STL [R1+0x508], R3 ;  /* 0x0005080301007387 */ /* 0x000fe80000100800 */
[----:B------:R-:W4:Y:S04]  /*1c6db0*/  LDL.LU R43, [R1+0x238c] ;  /* 0x00238c00012b7983 */ /* 0x000f280000300800 */
[----:B------:R0:W-:Y:S02]  /*1c6dc0*/  STL [R1+0x510], R2 ;  /* 0x0005100201007387 */ /* 0x0001e40000100800 */
[----:B0-----:R-:W-:-:S05]  /*1c6dd0*/  IADD3 R2, P6, R0, R19, RZ ;  /* 0x0000001300027210 */ /* 0x001fca0007fde0ff */
[----:B------:R-:W-:-:S05]  /*1c6de0*/  IMAD.X R3, R61, 0x1, R47, P6 ;  /* 0x000000013d037824 */ /* 0x000fca00030e062f */
[----:B------:R3:W-:Y:S02]  /*1c6df0*/  STL.64 [R1+0x23d0], R2 ;  /* 0x0023d00201007387 */ /* 0x0007e40000100a00 */
[----:B---3--:R-:W-:Y:S02]  /*1c6e00*/  F2FP.SATFINITE.E5M2.F32.PACK_AB_MERGE_C R2, R45, R44, RZ ;  /* 0x0000002c2d02723e */ /* 0x008fe400048060ff */
[----:B------:R-:W3:Y:S04]  /*1c6e10*/  LDL.LU R44, [R1+0x2370] ;  /* 0x00237000012c7983 */ /* 0x000ee80000300800 */
[----:B------:R-:W3:Y:S04]  /*1c6e20*/  LDL.LU R45, [R1+0x2374] ;  /* 0x00237400012d7983 */ /* 0x000ee80000300800 */
[----:B------:R0:W-:Y:S01]  /*1c6e30*/  STL [R1+0x198], R2 ;  /* 0x0001980201007387 */ /* 0x0001e20000100800 */
[----:B------:R-:W-:-:S02]  /*1c6e40*/  F2FP.SATFINITE.E5M2.F32.PACK_AB_MERGE_C R4, R27, R26, RZ ;  /* 0x0000001a1b04723e */ /* 0x000fc400048060ff */
        /* <DEDUP_REMOVED lines=8> */
[----:B------:R-:W2:Y:S01]  /*1c6ed0*/  LDL.LU R46, [R1+0x237c] ;  /* 0x00237c00012e7983 */ /* 0x000ea20000300800 */
[----:B------:R-:W-:-:S03]  /*1c6ee0*/  IADD3 R4, P6, R0, R50, RZ ;  /* 0x0000003200047210 */ /* 0x000fc60007fde0ff */
[----:B------:R0:W-:Y:S02]  /*1c6ef0*/  STL [R1+0x86d0], R2 ;  /* 0x0086d00201007387 */ /* 0x0001e40000100800 */
[----:B------:R-:W-:-:S05]  /*1c6f00*/  IMAD.X R5, R61, 0x1, R51, P6 ;  /* 0x000000013d057824 */ /* 0x000fca00030e0633 */
[----:B------:R1:W-:Y:S01]  /*1c6f10*/  STL.64 [R1+0x23b0], R4 ;  /* 0x0023b00401007387 */ /* 0x0003e20000100a00 */
[----:B0-----:R-:W-:-:S05]  /*1c6f20*/  IADD3 R2, P6, R0, R52, RZ ;  /* 0x0000003400027210 */ /* 0x001fca0007fde0ff */
[----:B------:R-:W-:Y:S01]  /*1c6f30*/  IMAD.X R3, R61, 0x1, R53, P6 ;  /* 0x000000013d037824 */ /* 0x000fe200030e0635 */
[----:B-1----:R-:W-:Y:S02]  /*1c6f40*/  F2FP.SATFINITE.E5M2.F32.PACK_AB_MERGE_C R5, R31, R30, RZ ;  /* 0x0000001e1f05723e */ /* 0x002fe400048060ff */
[----:B------:R-:W-:-:S03]  /*1c6f50*/  F2FP.SATFINITE.E5M2.F32.PACK_AB_MERGE_C R4, R34, R32, RZ ;  /* 0x000000202204723e */ /* 0x000fc600048060ff */
[----:B------:R0:W-:Y:S04]  /*1c6f60*/  STL [R1+0x54fc], R5 ;  /* 0x0054fc0501007387 */ /* 0x0001e80000100800 */
[----:B------:R1:W-:Y:S04]  /*1c6f70*/  STL [R1+0x5500], R4 ;  /* 0x0055000401007387 */ /* 0x0003e80000100800 */
[----:B------:R1:W-:Y:S01]  /*1c6f80*/  STL.64 [R1+0x23a0], R2 ;  /* 0x0023a00201007387 */ /* 0x0003e20000100a00 */
[----:B0-----:R-:W-:Y:S02]  /*1c6f90*/  F2FP.SATFINITE.E5M2.F32.PACK_AB_MERGE_C R5, R36, R35, RZ ;  /* 0x000000232405723e */ /* 0x001fe400048060ff */
[----:B-1----:R-:W-:-:S02]  /*1c6fa0*/  F2FP.SATFINITE.E5M2.F32.PACK_AB_MERGE_C R4, R38, R37, RZ ;  /* 0x000000252604723e */ /* 0x002fc400048060ff */
[----:B------:R-:W-:Y:S01]  /*1c6fb0*/  IADD3 R2, P6, R0, R54, RZ ;  /* 0x0000003600027210 */ /* 0x000fe20007fde0ff */
[----:B------:R-:W-:Y:S04]  /*1c6fc0*/  STL [R1+0x54b0], R5 ;  /* 0x0054b00501007387 */ /* 0x000fe80000100800 */
[----:B------:R-:W-:Y:S01]  /*1c6fd0*/  IMAD.X R3, R61, 0x1, R55, P6 ;  /* 0x000000013d037824 */ /* 0x000fe200030e0637 */
[----:B------:R-:W-:Y:S04]  /*1c6fe0*/  STL [R1+0x54b8], R4 ;  /* 0x0054b80401007387 */ /* 0x000fe80000100800 */
[----:B------:R4:W-:Y:S04]  /*1c6ff0*/  STL.64 [R1+0x2390], R2 ;  /* 0x0023900201007387 */ /* 0x0009e80000100a00 */
[----:B------:R-:W2:Y:S04]  /*1c7000*/  LDL.LU R22, [R1+0x2360] ;  /* 0x0023600001167983 */ /* 0x000ea80000300800 */
[----:B------:R-:W2:Y:S01]  /*1c7010*/  LDL.LU R23, [R1+0x2364] ;  /* 0x0023640001177983 */ /* 0x000ea20000300800 */
[----:B----4-:R-:W-:-:S05]  /*1c7020*/  F2FP.SATFINITE.E5M2.F32.PACK_AB_MERGE_C R2, R40, R39, RZ ;  /* 0x000000272802723e */ /* 0x010fca00048060ff */
[----:B------:R0:W-:Y:S04]  /*1c7030*/  STL [R1+0x5450], R2 ;  /* 0x0054500201007387 */ /* 0x0001e80000100800 */
[----:B------:R-:W4:Y:S04]  /*1c7040*/  LDL.LU R35, [R1+0x2368] ;  /* 0x0023680001237983 */ /* 0x000f280000300800 */
[----:B------:R-:W4:Y:S01]  /*1c7050*/  LDL.LU R36, [R1+0x236c] ;  /* 0x00236c0001247983 */ /* 0x000f220000300800 */
[----:B0-----:R-:W-:-:S05]  /*1c7060*/  IADD3 R2, P6, R0, R58, RZ ;  /* 0x0000003a00027210 */ /* 0x001fca0007fde0ff */
[----:B------:R-:W-:-:S05]  /*1c7070*/  IMAD.X R3, R61, 0x1, R57, P6 ;  /* 0x000000013d037824 */ /* 0x000fca00030e0639 */
[----:B------:R0:W-:Y:S04]  /*1c7080*/  STL.64 [R1+0x2380], R2 ;  /* 0x0023800201007387 */ /* 0x0001e80000100a00 */
[----:B------:R-:W4:Y:S04]  /*1c7090*/  LDL.LU R24, [R1+0x2350] ;  /* 0x0023500001187983 */ /* 0x000f280000300800 */
[----:B------:R-:W4:Y:S01]  /*1c70a0*/  LDL.LU R25, [R1+0x2354] ;  /* 0x0023540001197983 */ /* 0x000f220000300800 */
[----:B0-----:R-:W-:-:S05]  /*1c70b0*/  F2FP.SATFINITE.E5M2.F32.PACK_AB_MERGE_C R2, R43, R41, RZ ;  /* 0x000000292b02723e */ /* 0x001fca00048060ff */
[----:B------:R3:W-:Y:S04]  /*1c70c0*/  STL [R1+0x5464], R2 ;  /* 0x0054640201007387 */ /* 0x0007e80000100800 */
[----:B------:R-:W4:Y:S04]  /*1c70d0*/  LDL.LU R26, [R1+0x2358] ;  /* 0x00235800011a7983 */ /* 0x000f280000300800 */
[----:B------:R-:W4:Y:S04]  /*1c70e0*/  LDL.LU R27, [R1+0x235c] ;  /* 0x00235c00011b7983 */ /* 0x000f280000300800 */
        /* <DEDUP_REMOVED lines=25> */
[----:B------:R0:W-:Y:S01]  /*1c7280*/  STL.64 [R1+0x2370], R2 ;  /* 0x0023700201007387 */ /* 0x0001e20000100a00 */
[----:B------:R-:W-:Y:S02]  /*1c7290*/  F2FP.SATFINITE.E5M2.F32.PACK_AB_MERGE_C R5, R23, R22, RZ ;  /* 0x000000161705723e */ /* 0x000fe400048060ff */
[----:B0-----:R-:W-:-:S03]  /*1c72a0*/  IADD3 R2, P6, R0, R17, RZ ;  /* 0x0000001100027210 */ /* 0x001fc60007fde0ff */
[----:B------:R0:W-:Y:S02]  /*1c72b0*/  STL [R1+0x53dc], R5 ;  /* 0x0053dc0501007387 */ /* 0x0001e40000100800 */
[----:B------:R-:W-:Y:S01]  /*1c72c0*/  IMAD.X R3, R61, 0x1, R18, P6 ;  /* 0x000000013d037824 */ /* 0x000fe200030e0612 */
[----:B----4-:R-:W-:-:S05]  /*1c72d0*/  F2FP.SATFINITE.E5M2.F32.PACK_AB_MERGE_C R4, R36, R35, RZ ;  /* 0x000000232404723e */ /* 0x010fca00048060ff */
[----:B------:R-:W-:Y:S04]  /*1c72e0*/  STL [R1+0x53e4], R4 ;  /* 0x0053e40401007387 */ /* 0x000fe80000100800 */
[----:B------:R-:W4:Y:S04]  /*1c72f0*/  LDL.LU R35, [R1+0x2300] ;  /* 0x0023000001237983 */ /* 0x000f280000300800 */
[----:B------:R-:W4:Y:S04]  /*1c7300*/  LDL.LU R36, [R1+0x2304] ;  /* 0x0023040001247983 */ /* 0x000f280000300800 */
[----:B------:R1:W-:Y:S01]  /*1c7310*/  STL.64 [R1+0x2360], R2 ;  /* 0x0023600201007387 */ /* 0x0003e20000100a00 */
[----:B0-----:R-:W-:-:S02]  /*1c7320*/  F2FP.SATFINITE.E5M2.F32.PACK_AB_MERGE_C R5, R25, R24, RZ ;  /* 0x000000181905723e */ /* 0x001fc400048060ff */
[----:B-1----:R-:W-:-:S03]  /*1c7330*/  IADD3 R2, P6, R0, R19, RZ ;  /* 0x0000001300027210 */ /* 0x002fc60007fde0ff */
[----:B------:R-:W-:Y:S02]  /*1c7340*/  STL [R1+0x2868], R5 ;  /* 0x0028680501007387 */ /* 0x000fe40000100800 */
[----:B------:R-:W-:Y:S01]  /*1c7350*/  IMAD.X R3, R61, 0x1, R47, P6 ;  /* 0x000000013d037824 */ /* 0x000fe200030e062f */
[----:B------:R-:W-:-:S05]  /*1c7360*/  F2FP.SATFINITE.E5M2.F32.PACK_AB_MERGE_C R4, R27, R26, RZ ;  /* 0x0000001a1b04723e */ /* 0x000fca00048060ff */
[----:B------:R-:W-:Y:S04]  /*1c7370*/  STL [R1+0x287c], R4 ;  /* 0x00287c0401007387 */ /* 0x000fe80000100800 */
[----:B------:R0:W-:Y:S02]  /*1c7380*/  STL.64 [R1+0x2350], R2 ;  /* 0x0023500201007387 */ /* 0x0001e40000100a00 */
[----:B0-----:R-:W-:Y:S02]  /*1c7390*/  F2FP.SATFINITE.E5M2.F32.PACK_AB_MERGE_C R2, R38, R37, RZ ;  /* 0x000000252602723e */ /* 0x001fe400048060ff */
[----:B------:R-:W4:Y:S04]  /*1c73a0*/  LDL.LU R37, [R1+0x2308] ;  /* 0x0023080001257983 */ /* 0x000f280000300800 */
[----:B------:R-:W4:Y:S04]  /*1c73b0*/  LDL.LU R38, [R1+0x230c] ;  /* 0x00230c0001267983 */ /* 0x000f280000300800 */
        /* <DEDUP_REMOVED lines=8> */
[----:B0-----:R-:W-:Y:S02]  /*1c7440*/  F2FP.SATFINITE.E5M2.F32.PACK_AB_MERGE_C R2, R41, R40, RZ ;  /* 0x000000282902723e */ /* 0x001fe400048060ff */
[----:B------:R-:W3:Y:S04]  /*1c7450*/  LDL.LU R40, [R1+0x22f8] ;  /* 0x0022f80001287983 */ /* 0x000ee80000300800 */
[----:B------:R-:W3:Y:S04]  /*1c7460*/  LDL.LU R41, [R1+0x22fc] ;  /* 0x0022fc0001297983 */ /* 0x000ee80000300800 */
[----:B------:R0:W-:Y:S02]  /*1c7470*/  STL [R1+0x2738], R2 ;  /* 0x0027380201007387 */ /* 0x0001e40000100800 */
[----:B0-----:R-:W-:-:S05]  /*1c7480*/  IADD3 R2, P6, R0, R50, RZ ;  /* 0x0000003200027210 */ /* 0x001fca0007fde0ff */
[----:B------:R-:W-:Y:S01]  /*1c7490*/  IMAD.X R3, R61, 0x1, R51, P6 ;  /* 0x000000013d037824 */ /* 0x000fe200030e0633 */
[----:B--2---:R-:W-:-:S05]  /*1c74a0*/  F2FP.SATFINITE.E5M2.F32.PACK_AB_MERGE_C R4, R29, R28, RZ ;  /* 0x0000001c1d04723e */ /* 0x004fca00048060ff */
[----:B------:R0:W-:Y:S04]  /*1c74b0*/  STL [R1+0x554c], R4 ;  /* 0x00554c0401007387 */ /* 0x0001e80000100800 */
[----:B------:R1:W-:Y:S01]  /*1c74c0*/  STL.64 [R1+0x2330], R2 ;  /* 0x0023300201007387 */ /* 0x0003e20000100a00 */
[----:B------:R-:W-:Y:S02]  /*1c74d0*/  F2FP.SATFINITE.E5M2.F32.PACK_AB_MERGE_C R5, R31, R30, RZ ;  /* 0x0000001e1f05723e */ /* 0x000fe400048060ff */
[----:B0-----:R-:W-:Y:S02]  /*1c74e0*/  F2FP.SATFINITE.E5M2.F32.PACK_AB_MERGE_C R4, R34, R32, RZ ;  /* 0x000000202204723e */ /* 0x001fe400048060ff */
[----:B-1----:R-:W-:Y:S01]  /*1c74f0*/  IADD3 R2, P6, R0, R52, RZ ;  /* 0x0000003400027210 */ /* 0x002fe20007fde0ff */
[----:B------:R-:W-:Y:S04]  /*1c7500*/  STL [R1+0x2338], R5 ;  /* 0x0023380501007387 */ /* 0x000fe80000100800 */
[----:B------:R-:W-:Y:S01]  /*1c7510*/  IMAD.X R3, R61, 0x1, R53, P6 ;  /* 0x000000013d037824 */ /* 0x000fe200030e0635 */
[----:B------:R-:W-:Y:S04]  /*1c7520*/  STL [R1+0x232c], R4 ;  /* 0x00232c0401007387 */ /* 0x000fe80000100800 */
[----:B------:R0:W-:Y:S02]  /*1c7530*/  STL.64 [R1+0x2320], R2 ;  /* 0x0023200201007387 */ /* 0x0001e40000100a00 */
[----:B0-----:R-:W-:-:S02]  /*1c7540*/  F2FP.SATFINITE.E5M2.F32.PACK_AB_MERGE_C R3, R45, R44, RZ ;  /* 0x0000002c2d03723e */ /* 0x001fc400048060ff */
[----:B------:R-:W-:Y:S01]  /*1c7550*/  F2FP.SATFINITE.E5M2.F32.PACK_AB_MERGE_C R2, R46, R59, RZ ;  /* 0x0000003b2e02723e */ /* 0x000fe200048060ff */
[----:B------:R-:W2:Y:S04]  /*1c7560*/  LDL.LU R44, [R1+0x22e0] ;  /* 0x0022e000012c7983 */ /* 0x000ea80000300800 */
[----:B------:R-:W-:Y:S04]  /*1c7570*/  STL [R1+0x2328], R3 ;  /* 0x0023280301007387 */ /* 0x000fe80000100800 */
[----:B------:R-:W2:Y:S04]  /*1c7580*/  LDL.LU R45, [R1+0x22e4] ;  /* 0x0022e400012d7983 */ /* 0x000ea80000300800 */
[----:B------:R0:W-:Y:S04]  /*1c7590*/  STL [R1+0x231c], R2 ;  /* 0x00231c0201007387 */ /* 0x0001e80000100800 */
[----:B------:R-:W2:Y:S04]  /*1c75a0*/  LDL.LU R59, [R1+0x22e8] ;  /* 0x0022e800013b7983 */ /* 0x000ea80000300800 */
[----:B------:R-:W2:Y:S01]  /*1c75b0*/  LDL.LU R46, [R1+0x22ec] ;  /* 0x0022ec00012e7983 */ /* 0x000ea20000300800 */
[----:B0-----:R-:W-:-:S05]  /*1c75c0*/  IADD3 R2, P6, R0, R54, RZ ;  /* 0x0000003600027210 */ /* 0x001fca0007fde0ff */
[----:B------:R-:W-:-:S05]  /*1c75d0*/  IMAD.X R3, R61, 0x1, R55, P6 ;  /* 0x000000013d037824 */ /* 0x000fca00030e0637 */
[----:B------:R0:W-:Y:S02]  /*1c75e0*/  STL.64 [R1+0x2310], R2 ;  /* 0x0023100201007387 */ /* 0x0001e40000100a00 */
[----:B0-----:R-:W-:-:S05]  /*1c75f0*/  IADD3 R2, P6, R0, R58, RZ ;  /* 0x0000003a00027210 */ /* 0x001fca0007fde0ff */
[----:B------:R-:W-:Y:S01]  /*1c7600*/  IMAD.X R3, R61, 0x1, R57, P6 ;  /* 0x000000013d037824 */ /* 0x000fe200030e0639 */
[----:B----4-:R-:W-:-:S05]  /*1c7610*/  F2FP.SATFINITE.E5M2.F32.PACK_AB_MERGE_C R4, R36, R35, RZ ;  /* 0x000000232404723e */ /* 0x010fca00048060ff */
[----:B------:R-:W-:Y:S04]  /*1c7620*/  STL [R1+0x2318], R4 ;  /* 0x0023180401007387 */ /* 0x000fe80000100800 */
[----:B------:R-:W4:Y:S04]  /*1c7630*/  LDL.LU R29, [R1+0x22d0] ;  /* 0x0022d000011d7983 */ /* 0x000f280000300800 */
[----:B------:R-:W4:Y:S04]  /*1c7640*/  LDL.LU R30, [R1+0x22d4] ;  /* 0x0022d400011e7983 */ /* 0x000f280000300800 */
[----:B------:R-:W4:Y:S04]  /*1c7650*/  LDL.LU R31, [R1+0x22d8] ;  /* 0x0022d800011f7983 */ /* 0x000f280000300800 */
[----:B------:R0:W-:Y:S04]  /*1c7660*/  STL.64 [R1+0x2300], R2 ;  /* 0x0023000201007387 */ /* 0x0001e80000100a00 */
[----:B------:R-:W4:Y:S04]  /*1c7670*/  LDL.LU R32, [R1+0x22dc] ;  /* 0x0022dc0001207983 */ /* 0x000f280000300800 */
[----:B------:R-:W4:Y:S04]  /*1c7680*/  LDL.LU R34, [R1+0x22c0] ;  /* 0x0022c00001227983 */ /* 0x000f280000300800 */
[----:B------:R-:W4:Y:S01]  /*1c7690*/  LDL.LU R35, [R1+0x22c4] ;  /* 0x0022c40001237983 */ /* 0x000f220000300800 */
[----:B------:R-:W-:Y:S01]  /*1c76a0*/  VIADD R0, R0, UR4 ;  /* 0x0000000400007c36 */ /* 0x000fe20008000000 */
[----:B------:R-:W-:-:S04]  /*1c76b0*/  ULDC UR4, c[0x0][0x248] ;  /* 0x0000920000047ab9 */ /* 0x000fc80000000800 */
[----:B------:R-:W-:Y:S02]  /*1c76c0*/  SHF.R.S32.HI R61, RZ, 0x1f, R0 ;  /* 0x0000001fff3d7819 */ /* 0x000fe40000011400 */
[----:B0-----:R-:W-:-:S05]  /*1c76d0*/  F2FP.SATFINITE.E5M2.F32.PACK_AB_MERGE_C R2, R38, R37, RZ ;  /* 0x000000252602723e */ /* 0x001fca00048060ff */
[----:B------:R3:W-:Y:S02]  /*1c76e0*/  STL [R1+0x230c], R2 ;  /* 0x00230c0201007387 */ /* 0x0007e40000100800 */
[----:B---3--:R-:W-:Y:S02]  /*1c76f0*/  F2FP.SATFINITE.E5M2.F32.PACK_AB_MERGE_C R2, R43, R39, RZ ;  /* 0x000000272b02723e */ /* 0x008fe400048060ff */
[----:B------:R-:W3:Y:S04]  /*1c7700*/  LDL.LU R39, [R1+0x22c8] ;  /* 0x0022c80001277983 */ /* 0x000ee80000300800 */
[----:B------:R-:W3:Y:S04]  /*1c7710*/  LDL.LU R43, [R1+0x22cc] ;  /* 0x0022cc00012b7983 */ /* 0x000ee80000300800 */
[----:B------:R0:W-:Y:S02]  /*1c7720*/  STL [R1+0x2308], R2 ;  /* 0x0023080201007387 */ /* 0x0001e40000100800 */
[----:B0-----:R-:W-:-:S05]  /*1c7730*/  IADD3 R2, P6, R0, R56, RZ ;  /* 0x0000003800027210 */ /* 0x001fca0007fde0ff */
[----:B------:R-:W-:Y:S01]  /*1c7740*/  IMAD.X R3, R61, 0x1, R16, P6 ;  /* 0x000000013d037824 */ /* 0x000fe200030e0610 */
[----:B------:R-:W-:-:S05]  /*1c7750*/  F2FP.SATFINITE.E5M2.F32.PACK_AB_MERGE_C R4, R41, R40, RZ ;  /* 0x000000282904723e */ /* 0x000fca00048060ff */
[----:B------:R-:W-:Y:S04]  /*1c7760*/  STL [R1+0x5568], R4 ;  /* 0x0055680401007387 */ /* 0x000fe80000100800 */
[----:B------:R-:W3:Y:S04]  /*1c7770*/  LDL.LU R26, [R1+0x22b0] ;  /* 0x0022b000011a7983 */ /* 0x000ee80000300800 */
[----:B------:R-:W3:Y:S04]  /*1c7780*/  LDL.LU R27, [R1+0x22b4] ;  /* 0x0022b400011b7983 */ /* 0x000ee80000300800 */
[----:B------:R-:W3:Y:S04]  /*1c7790*/  LDL.LU R28, [R1+0x22b8] ;  /* 0x0022b800011c7983 */ /* 0x000ee80000300800 */
[----:B------:R2:W-:Y:S04]  /*1c77a0*/  STL.64 [R1+0x22f0], R2 ;  /* 0x0022f00201007387 */ /* 0x0005e80000100a00 */
[----:B------:R-:W3:Y:S04]  /*1c77b0*/  LDL.LU R36, [R1+0x22bc] ;  /* 0x0022bc0001247983 */ /* 0x000ee80000300800 */
[----:B------:R-:W3:Y:S04]  /*1c77c0*/  LDL.LU R37, [R1+0x22a0] ;  /* 0x0022a00001257983 */ /* 0x000ee80000300800 */
[----:B------:R-:W3:Y:S04]  /*1c77d0*/  LDL.LU R38, [R1+0x22a4] ;  /* 0x0022a40001267983 */ /* 0x000ee80000300800 */
[----:B------:R-:W3:Y:S04]  /*1c77e0*/  LDL.LU R40, [R1+0x22a8] ;  /* 0x0022a80001287983 */ /* 0x000ee80000300800 */
[----:B------:R-:W3:Y:S01]  /*1c77f0*/  LDL.LU R41, [R1+0x22ac] ;  /* 0x0022ac0001297983 */ /* 0x000ee20000300800 */
[----:B--2---:R-:W-:-:S03]  /*1c7800*/  F2FP.SATFINITE.E5M2.F32.PACK_AB_MERGE_C R2, R45, R44, RZ ;  /* 0x0000002c2d02723e */ /* 0x004fc600048060ff */
[----:B------:R-:W2:Y:S04]  /*1c7810*/  LDL.LU R44, [R1+0x2290] ;  /* 0x00229000012c7983 */ /* 0x000ea80000300800 */
[----:B------:R0:W-:Y:S01]  /*1c7820*/  STL [R1+0x22f8], R2 ;  /* 0x0022f80201007387 */ /* 0x0001e20000100800 */
[----:B------:R-:W-:-:S03]  /*1c7830*/  F2FP.SATFINITE.E5M2.F32.PACK_AB_MERGE_C R5, R46, R59, RZ ;  /* 0x0000003b2e05723e */ /* 0x000fc600048060ff */
[----:B------:R-:W2:Y:S01]  /*1c7840*/  LDL.LU R46, [R1+0x2294] ;  /* 0x00229400012e7983 */ /* 0x000ea20000300800 */
[----:B0-----:R-:W-:-:S03]  /*1c7850*/  IADD3 R2, P6, R0, R17, RZ ;  /* 0x0000001100027210 */ /* 0x001fc60007fde0ff */
[----:B------:R-:W2:Y:S02]  /*1c7860*/  LDL.LU R45, [R1+0x2298] ;  /* 0x00229800012d7983 */ /* 0x000ea40000300800 */
[----:B------:R-:W-:Y:S02]  /*1c7870*/  IMAD.X R3, R61, 0x1, R18, P6 ;  /* 0x000000013d037824 */ /* 0x000fe400030e0612 */
[----:B------:R-:W2:Y:S04]  /*1c7880*/  LDL.LU R59, [R1+0x229c] ;  /* 0x00229c00013b7983 */ /* 0x000ea80000300800 */
[----:B------:R-:W-:Y:S04]  /*1c7890*/  STL [R1+0x86f4], R5 ;  /* 0x0086f40501007387 */ /* 0x000fe80000100800 */
[----:B------:R0:W-:Y:S02]  /*1c78a0*/  STL.64 [R1+0x22e0], R2 ;  /* 0x0022e00201007387 */ /* 0x0001e40000100a00 */
[----:B0-----:R-:W-:-:S05]  /*1c78b0*/  IADD3 R2, P6, R0, R19, RZ ;  /* 0x0000001300027210 */ /* 0x001fca0007fde0ff */
[----:B------:R-:W-:Y:S01]  /*1c78c0*/  IMAD.X R3, R61, 0x1, R47, P6 ;  /* 0x000000013d037824 */ /* 0x000fe200030e062f */
[----:B----4-:R-:W-:-:S05]  /*1c78d0*/  F2FP.SATFINITE.E5M2.F32.PACK_AB_MERGE_C R5, R30, R29, RZ ;  /* 0x0000001d1e05723e */ /* 0x010fca00048060ff */
[----:B------:R-:W-:Y:S01]  /*1c78e0*/  STL [R1+0x22e8], R5 ;  /* 0x0022e80501007387 */ /* 0x000fe20000100800 */
[----:B------:R-:W-:-:S05]  /*1c78f0*/  F2FP.SATFINITE.E5M2.F32.PACK_AB_MERGE_C R4, R32, R31, RZ ;  /* 0x0000001f2004723e */ /* 0x000fca00048060ff */
[----:B------:R-:W-:Y:S04]  /*1c7900*/  STL [R1+0x22d8], R4 ;  /* 0x0022d80401007387 */ /* 0x000fe80000100800 */
[----:B------:R0:W-:Y:S04]  /*1c7910*/  STL.64 [R1+0x22d0], R2 ;  /* 0x0022d00201007387 */ /* 0x0001e80000100a00 */
[----:B------:R-:W4:Y:S04]  /*1c7920*/  LDL.LU R29, [R1+0x2280] ;  /* 0x00228000011d7983 */ /* 0x000f280000300800 */
[----:B------:R-:W4:Y:S01]  /*1c7930*/  LDL.LU R30, [R1+0x2284] ;  /* 0x00228400011e7983 */ /* 0x000f220000300800 */
[----:B0-----:R-:W-:-:S05]  /*1c7940*/  F2FP.SATFINITE.E5M2.F32.PACK_AB_MERGE_C R2, R35, R34, RZ ;  /* 0x000000222302723e */ /* 0x001fca00048060ff */
[----:B------:R3:W-:Y:S04]  /*1c7950*/  STL [R1+0x7b8], R2 ;  /* 0x0007b80201007387 */ /* 0x0007e80000100800 */
[----:B------:R-:W4:Y:S01]  /*1c7960*/  LDL.LU R31, [R1+0x2288] ;  /* 0x00228800011f7983 */ /* 0x000f220000300800 */
[----:B---3--:R-:W-:-:S03]  /*1c7970*/  F2FP.SATFINITE.E5M2.F32.PACK_AB_MERGE_C R2, R43, R39, RZ ;  /* 0x000000272b02723e */ /* 0x008fc600048060ff */
[----:B------:R-:W3:Y:S04]  /*1c7980*/  LDL.LU R43, [R1+0x228c] ;  /* 0x00228c00012b7983 */ /* 0x000ee80000300800 */
[----:B------:R0:W-:Y:S04]  /*1c7990*/  STL [R1+0x7c0], R2 ;  /* 0x0007c00201007387 */ /* 0x0001e80000100800 */
[----:B------:R-:W3:Y:S04]  /*1c79a0*/  LDL.LU R32, [R1+0x2270] ;  /* 0x0022700001207983 */ /* 0x000ee80000300800 */
[----:B------:R-:W3:Y:S01]  /*1c79b0*/  LDL.LU R34, [R1+0x2274] ;  /* 0x0022740001227983 */ /* 0x000ee20000300800 */
[----:B0-----:R-:W-:-:S03]  /*1c79c0*/  IADD3 R2, P6, R0, R48, RZ ;  /* 0x0000003000027210 */ /* 0x001fc60007fde0ff */
[----:B------:R-:W3:Y:S02]  /*1c79d0*/  LDL.LU R35, [R1+0x2278] ;  /* 0x0022780001237983 */ /* 0x000ee40000300800 */
[----:B------:R-:W-:Y:S02]  /*1c79e0*/  IMAD.X R3, R61, 0x1, R49, P6 ;  /* 0x000000013d037824 */ /* 0x000fe400030e0631 */
[----:B------:R-:W3:Y:S04]  /*1c79f0*/  LDL.LU R39, [R1+0x227c] ;  /* 0x00227c0001277983 */ /* 0x000ee80000300800 */
[----:B------:R0:W-:Y:S02]  /*1c7a00*/  STL.64 [R1+0x22c0], R2 ;  /* 0x0022c00201007387 */ /* 0x0001e40000100a00 */
[----:B0-----:R-:W-:-:S05]  /*1c7a10*/  IADD3 R2, P6, R0, R50, RZ ;  /* 0x0000003200027210 */ /* 0x001fca0007fde0ff */
[----:B------:R-:W-:Y:S01]  /*1c7a20*/  IMAD.X R3, R61, 0x1, R51, P6 ;  /* 0x000000013d037824 */ /* 0x000fe200030e0633 */
[----:B------:R-:W-:-:S05]  /*1c7a30*/  F2FP.SATFINITE.E5M2.F32.PACK_AB_MERGE_C R5, R27, R26, RZ ;  /* 0x0000001a1b05723e */ /* 0x000fca00048060ff */
[----:B------:R-:W-:Y:S01]  /*1c7a40*/  STL [R1+0x76c], R5 ;  /* 0x00076c0501007387 */ /* 0x000fe20000100800 */
[----:B------:R-:W-:-:S05]  /*1c7a50*/  F2FP.SATFINITE.E5M2.F32.PACK_AB_MERGE_C R4, R36, R28, RZ ;  /* 0x0000001c2404723e */ /* 0x000fca00048060ff */
[----:B------:R-:W-:Y:S04]  /*1c7a60*/  STL [R1+0x5574], R4 ;  /* 0x0055740401007387 */ /* 0x000fe80000100800 */
[----:B------:R0:W-:Y:S02]  /*1c7a70*/  STL.64 [R1+0x22b0], R2 ;  /* 0x0022b00201007387 */ /* 0x0001e40000100a00 */
[----:B0-----:R-:W-:Y:S02]  /*1c7a80*/  F2FP.SATFINITE.E5M2.F32.PACK_AB_MERGE_C R3, R38, R37, RZ ;  /* 0x000000252603723e */ /* 0x001fe400048060ff */
[----:B------:R-:W3:Y:S01]  /*1c7a90*/  LDL.LU R38, [R1+0x2260] ;  /* 0x0022600001267983 */ /* 0x000ee20000300800 */
[----:B------:R-:W-:-:S03]  /*1c7aa0*/  F2FP.SATFINITE.E5M2.F32.PACK_AB_MERGE_C R2, R41, R40, RZ ;  /* 0x000000282902723e */ /* 0x000fc600048060ff */
[----:B------:R-:W-:Y:S04]  /*1c7ab0*/  STL [R1+0x714], R3 ;  /* 0x0007140301007387 */ /* 0x000fe80000100800 */
[----:B------:R-:W3:Y:S04]  /*1c7ac0*/  LDL.LU R40, [R1+0x2264] ;  /* 0x0022640001287983 */ /* 0x000ee80000300800 */
[----:B------:R0:W-:Y:S02]  /*1c7ad0*/  STL [R1+0x718], R2 ;  /* 0x0007180201007387 */ /* 0x0001e40000100800 */
[----:B0-----:R-:W-:-:S05]  /*1c7ae0*/  IADD3 R2, P6, R0, R52, RZ ;  /* 0x0000003400027210 */ /* 0x001fca0007fde0ff */
[----:B------:R-:W-:-:S05]  /*1c7af0*/  IMAD.X R3, R61, 0x1, R53, P6 ;  /* 0x000000013d037824 */ /* 0x000fca00030e0635 */
[----:B------:R2:W-:Y:S04]  /*1c7b00*/  STL.64 [R1+0x22a0], R2 ;  /* 0x0022a00201007387 */ /* 0x0005e80000100a00 */
[----:B------:R-:W3:Y:S01]  /*1c7b10*/  LDL.LU R41, [R1+0x2268] ;  /* 0x0022680001297983 */ /* 0x000ee20000300800 */
[----:B--2---:R-:W-:-:S03]  /*1c7b20*/  F2FP.SATFINITE.E5M2.F32.PACK_AB_MERGE_C R2, R46, R44, RZ ;  /* 0x0000002c2e02723e */ /* 0x004fc600048060ff */
[----:B------:R-:W2:Y:S04]  /*1c7b30*/  LDL.LU R46, [R1+0x226c] ;  /* 0x00226c00012e7983 */ /* 0x000ea80000300800 */
[----:B------:R0:W-:Y:S01]  /*1c7b40*/  STL [R1+0x6b8], R2 ;  /* 0x0006b80201007387 */ /* 0x0001e20000100800 */
[----:B------:R-:W-:Y:S02]  /*1c7b50*/  F2FP.SATFINITE.E5M2.F32.PACK_AB_MERGE_C R59, R59, R45, RZ ;  /* 0x0000002d3b3b723e */ /* 0x000fe400048060ff */
[----:B0-----:R-:W-:-:S03]  /*1c7b60*/  IADD3 R2, P6, R0, R54, RZ ;  /* 0x0000003600027210 */ /* 0x001fc60007fde0ff */
[----:B------:R-:W-:Y:S02]  /*1c7b70*/  STL [R1+0x8740], R59 ;  /* 0x0087403b01007387 */ /* 0x000fe40000100800 */
[----:B------:R-:W-:Y:S02]  /*1c7b80*/  IMAD.X R3, R61, 0x1, R55, P6 ;  /* 0x000000013d037824 */ /* 0x000fe400030e0637 */
[----:B------:R-:W2:Y:S04]  /*1c7b90*/  LDL.LU R36, [R1+0x2250] ;  /* 0x0022500001247983 */ /* 0x000ea80000300800 */
[----:B------:R-:W2:Y:S04]  /*1c7ba0*/  LDL.LU R37, [R1+0x2254] ;  /* 0x0022540001257983 */ /* 0x000ea80000300800 */
[----:B------:R-:W2:Y:S04]  /*1c7bb0*/  LDL.LU R44, [R1+0x2258] ;  /* 0x00225800012c7983 */ /* 0x000ea80000300800 */
[----:B------:R0:W-:Y:S04]  /*1c7bc0*/  STL.64 [R1+0x2290], R2 ;  /* 0x0022900201007387 */ /* 0x0001e80000100a00 */
[----:B------:R-:W2:Y:S01]  /*1c7bd0*/  LDL.LU R45, [R1+0x225c] ;  /* 0x00225c00012d7983 */ /* 0x000ea20000300800 */
[----:B0-----:R-:W-:-:S05]  /*1c7be0*/  IADD3 R2, P6, R0, R58, RZ ;  /* 0x0000003a00027210 */ /* 0x001fca0007fde0ff */
[----:B------:R-:W-:Y:S02]  /*1c7bf0*/  IMAD.X R3, R61, 0x1, R57, P6 ;  /* 0x000000013d037824 */ /* 0x000fe400030e0639 */
[----:B------:R-:W-:Y:S01]  /*1c7c00*/  VIADD R0, R0, UR4 ;  /* 0x0000000400007c36 */ /* 0x000fe20008000000 */
[----:B------:R-:W-:-:S04]  /*1c7c10*/  ULDC UR4, c[0x0][0x248] ;  /* 0x0000920000047ab9 */ /* 0x000fc80000000800 */
[----:B------:R-:W-:Y:S02]  /*1c7c20*/  SHF.R.S32.HI R61, RZ, 0x1f, R0 ;  /* 0x0000001fff3d7819 */ /* 0x000fe40000011400 */
[----:B----4-:R-:W-:-:S05]  /*1c7c30*/  F2FP.SATFINITE.E5M2.F32.PACK_AB_MERGE_C R4, R30, R29, RZ ;  /* 0x0000001d1e04723e */ /* 0x010fca00048060ff */
[----:B------:R-:W-:Y:S01]  /*1c7c40*/  STL [R1+0x668], R4 ;  /* 0x0006680401007387 */ /* 0x000fe20000100800 */
[----:B---3--:R-:W-:-:S05]  /*1c7c50*/  F2FP.SATFINITE.E5M2.F32.PACK_AB_MERGE_C R43, R43, R31, RZ ;  /* 0x0000001f2b2b723e */ /* 0x008fca00048060ff */
[----:B------:R-:W-:Y:S04]  /*1c7c60*/  STL [R1+0x8758], R43 ;  /* 0x0087582b01007387 */ /* 0x000fe80000100800 */
[----:B------:R0:W-:Y:S02]  /*1c7c70*/  STL.64 [R1+0x2280], R2 ;  /* 0x0022800201007387 */ /* 0x0001e40000100a00 */
[----:B0-----:R-:W-:Y:S02]  /*1c7c80*/  F2FP.SATFINITE.E5M2.F32.PACK_AB_MERGE_C R2, R34, R32, RZ ;  /* 0x000000202202723e */ /* 0x001fe400048060ff */
[----:B------:R-:W-:-:S03]  /*1c7c90*/  F2FP.SATFINITE.E5M2.F32.PACK_AB_MERGE_C R39, R39, R35, RZ ;  /* 0x000000232727723e */ /* 0x000fc600048060ff */
[----:B------:R0:W-:Y:S04]  /*1c7ca0*/  STL [R1+0x620], R2 ;  /* 0x0006200201007387 */ /* 0x0001e80000100800 */
[----:B------:R-:W3:Y:S04]  /*1c7cb0*/  LDL.LU R20, [R1+0x2240] ;  /* 0x0022400001147983 */ /* 0x000ee80000300800 */
[----:B------:R-:W3:Y:S01]  /*1c7cc0*/  LDL.LU R27, [R1+0x2244] ;  /* 0x00224400011b7983 */ /* 0x000ee20000300800 */
[----:B0-----:R-:W-:-:S03]  /*1c7cd0*/  IADD3 R2, P6, R0, R56, RZ ;  /* 0x0000003800027210 */ /* 0x001fc60007fde0ff */
[----:B------:R-:W4:Y:S04]  /*1c7ce0*/  LDL.LU R34, [R1+0x2248] ;  /* 0x0022480001227983 */ /* 0x000f280000300800 */
[----:B------:R-:W4:Y:S01]  /*1c7cf0*/  LDL.LU R35, [R1+0x224c] ;  /* 0x00224c0001237983 */ /* 0x000f220000300800 */
[----:B------:R-:W-:-:S03]  /*1c7d00*/  IMAD.X R3, R61, 0x1, R16, P6 ;  /* 0x000000013d037824 */ /* 0x000fc600030e0610 */
[----:B------:R-:W-:Y:S04]  /*1c7d10*/  STL [R1+0x862c], R39 ;  /* 0x00862c2701007387 */ /* 0x000fe80000100800 */
        /* <DEDUP_REMOVED lines=9> */
[----:B--2---:R-:W-:-:S05]  /*1c7db0*/  F2FP.SATFINITE.E5M2.F32.PACK_AB_MERGE_C R2, R46, R41, RZ ;  /* 0x000000292e02723e */ /* 0x004fca00048060ff */
[----:B------:R0:W-:Y:S04]  /*1c7dc0*/  STL [R1+0x5580], R2 ;  /* 0x0055800201007387 */ /* 0x0001e80000100800 */
[----:B------:R-:W2:Y:S04]  /*1c7dd0*/  LDL.LU R41, [R1+0x2228] ;  /* 0x0022280001297983 */ /* 0x000ea80000300800 */
[----:B------:R-:W2:Y:S01]  /*1c7de0*/  LDL.LU R46, [R1+0x222c] ;  /* 0x00222c00012e7983 */ /* 0x000ea20000300800 */
[----:B0-----:R-:W-:-:S05]  /*1c7df0*/  IADD3 R2, P6, R0, R17, RZ ;  /* 0x0000001100027210 */ /* 0x001fca0007fde0ff */
[----:B------:R-:W-:-:S05]  /*1c7e00*/  IMAD.X R3, R61, 0x1, R18, P6 ;  /* 0x000000013d037824 */ /* 0x000fca00030e0612 */
[----:B------:R0:W-:Y:S04]  /*1c7e10*/  STL.64 [R1+0x2260], R2 ;  /* 0x0022600201007387 */ /* 0x0001e80000100a00 */
[----:B------:R-:W2:Y:S01]  /*1c7e20*/  LDL.LU R24, [R1+0x2210] ;  /* 0x0022100001187983 */ /* 0x000ea20000300800 */
[----:B0-----:R-:W-:Y:S02]  /*1c7e30*/  F2FP.SATFINITE.E5M2.F32.PACK_AB_MERGE_C R2, R37, R36, RZ ;  /* 0x000000242502723e */ /* 0x001fe400048060ff */
[----:B------:R-:W-:-:S03]  /*1c7e40*/  F2FP.SATFINITE.E5M2.F32.PACK_AB_MERGE_C R31, R45, R44, RZ ;  /* 0x0000002c2d1f723e */ /* 0x000fc600048060ff */
[----:B------:R0:W-:Y:S04]  /*1c7e50*/  STL [R1+0x5a4], R2 ;  /* 0x0005a40201007387 */ /* 0x0001e80000100800 */
[----:B------:R-:W2:Y:S04]  /*1c7e60*/  LDL.LU R26, [R1+0x2214] ;  /* 0x00221400011a7983 */ /* 0x000ea80000300800 */
[----:B------:R-:W2:Y:S01]  /*1c7e70*/  LDL.LU R28, [R1+0x2218] ;  /* 0x00221800011c7983 */ /* 0x000ea20000300800 */
[----:B0-----:R-:W-:-:S03]  /*1c7e80*/  IADD3 R2, P6, R0, R19, RZ ;  /* 0x0000001300027210 */ /* 0x001fc60007fde0ff */
[----:B------:R-:W2:Y:S02]  /*1c7e90*/  LDL.LU R29, [R1+0x221c] ;  /* 0x00221c00011d7983 */ /* 0x000ea40000300800 */
[----:B------:R-:W-:Y:S02]  /*1c7ea0*/  IMAD.X R3, R61, 0x1, R47, P6 ;  /* 0x000000013d037824 */ /* 0x000fe400030e062f */
[----:B------:R-:W2:Y:S04]  /*1c7eb0*/  LDL.LU R30, [R1+0x2200] ;  /* 0x00220000011e7983 */ /* 0x000ea80000300800 */
[----:B------:R-:W2:Y:S04]  /*1c7ec0*/  LDL.LU R32, [R1+0x2204] ;  /* 0x0022040001207983 */ /* 0x000ea80000300800 */
[----:B------:R-:W-:Y:S04]  /*1c7ed0*/  STL [R1+0x87a4], R31 ;  /* 0x0087a41f01007387 */ /* 0x000fe80000100800 */
[----:B------:R-:W2:Y:S04]  /*1c7ee0*/  LDL.LU R36, [R1+0x2208] ;  /* 0x0022080001247983 */ /* 0x000ea80000300800 */
[----:B------:R-:W2:Y:S04]  /*1c7ef0*/  LDL.LU R37, [R1+0x220c] ;  /* 0x00220c0001257983 */ /* 0x000ea80000300800 */
[----:B------:R-:W2:Y:S04]  /*1c7f00*/  LDL.LU R44, [R1+0x21f0] ;  /* 0x0021f000012c7983 */ /* 0x000ea80000300800 */
[----:B------:R3:W-:Y:S04]  /*1c7f10*/  STL.64 [R1+0x2250], R2 ;  /* 0x0022500201007387 */ /* 0x0007e80000100a00 */
[----:B------:R-:W2:Y:S01]  /*1c7f20*/  LDL.LU R45, [R1+0x21f4] ;  /* 0x0021f400012d7983 */ /* 0x000ea20000300800 */
[----:B---3--:R-:W-:-:S02]  /*1c7f30*/  F2FP.SATFINITE.E5M2.F32.PACK_AB_MERGE_C R2, R27, R20, RZ ;  /* 0x000000141b02723e */ /* 0x008fc400048060ff */
[----:B----4-:R-:W-:-:S05]  /*1c7f40*/  F2FP.SATFINITE.E5M2.F32.PACK_AB_MERGE_C R27, R35, R34, RZ ;  /* 0x00000022231b723e */ /* 0x010fca00048060ff */
[----:B------:R-:W-:Y:S04]  /*1c7f50*/  STL [R1+0x87bc], R27 ;  /* 0x0087bc1b01007387 */ /* 0x000fe80000100800 */
[----:B------:R0:W-:Y:S04]  /*1c7f60*/  STL [R1+0x57c], R2 ;  /* 0x00057c0201007387 */ /* 0x0001e80000100800 */
[----:B------:R-:W3:Y:S04]  /*1c7f70*/  LDL.LU R34, [R1+0x21f8] ;  /* 0x0021f80001227983 */ /* 0x000ee80000300800 */
[----:B------:R-:W3:Y:S01]  /*1c7f80*/  LDL.LU R35, [R1+0x21fc] ;  /* 0x0021fc0001237983 */ /* 0x000ee20000300800 */
[----:B0-----:R-:W-:-:S05]  /*1c7f90*/  IADD3 R2, P6, R0, R48, RZ ;  /* 0x0000003000027210 */ /* 0x001fca0007fde0ff */
[----:B------:R-:W-:-:S05]  /*1c7fa0*/  IMAD.X R3, R61, 0x1, R49, P6 ;  /* 0x000000013d037824 */ /* 0x000fca00030e0631 */
[----:B------:R0:W-:Y:S02]  /*1c7fb0*/  STL.64 [R1+0x2240], R2 ;  /* 0x0022400201007387 */ /* 0x0001e40000100a00 */
[----:B0-----:R-:W-:Y:S02]  /*1c7fc0*/  F2FP.SATFINITE.E5M2.F32.PACK_AB_MERGE_C R2, R22, R21, RZ ;  /* 0x000000151602723e */ /* 0x001fe400048060ff */
[----:B------:R-:W-:-:S05]  /*1c7fd0*/  F2FP.SATFINITE.E5M2.F32.PACK_AB_MERGE_C R25, R25, R23, RZ ;  /* 0x000000171919723e */ /* 0x000fca00048060ff */
[----:B------:R-:W-:Y:S04]  /*1c7fe0*/  STL [R1+0x87d8], R25 ;  /* 0x0087d81901007387 */ /* 0x000fe80000100800 */
[----:B------:R0:W-:Y:S02]  /*1c7ff0*/  STL [R1+0x55c], R2 ;  /* 0x00055c0201007387 */ /* 0x0001e40000100800 */
[----:B0-----:R-:W-:-:S05]  /*1c8000*/  IADD3 R2, P6, R0, R50, RZ ;  /* 0x0000003200027210 */ /* 0x001fca0007fde0ff */
[----:B------:R-:W-:-:S05]  /*1c8010*/  IMAD.X R3, R61, 0x1, R51, P6 ;  /* 0x000000013d037824 */ /* 0x000fca00030e0633 */
[----:B------:R0:W-:Y:S02]  /*1c8020*/  STL.64 [R1+0x2230], R2 ;  /* 0x0022300201007387 */ /* 0x0001e40000100a00 */
[----:B0-----:R-:W-:Y:S02]  /*1c8030*/  F2FP.SATFINITE.E5M2.F32.PACK_AB_MERGE_C R2, R40, R38, RZ ;  /* 0x000000262802723e */ /* 0x001fe400048060ff */
        /* <DEDUP_REMOVED lines=8> */
[----:B------:R-:W-:Y:S04]  /*1c80c0*/  STL [R1+0x8800], R23 ;  /* 0x0088001701007387 */ /* 0x000fe80000100800 */
[----:B------:R0:W-:Y:S02]  /*1c80d0*/  STL.64 [R1+0x2220], R2 ;  /* 0x0022200201007387 */ /* 0x0001e40000100a00 */
[----:B0-----:R-:W-:Y:S02]  /*1c80e0*/  IADD3 R2, P6, R0, R54, RZ ;  /* 0x0000003600027210 */ /* 0x001fe40007fde0ff */
[----:B------:R-:W-:-:S03]  /*1c80f0*/  F2FP.SATFINITE.E5M2.F32.PACK_AB_MERGE_C R5, R26, R24, RZ ;  /* 0x000000181a05723e */ /* 0x000fc600048060ff */
[----:B------:R-:W-:Y:S01]  /*1c8100*/  IMAD.X R3, R61, 0x1, R55, P6 ;  /* 0x000000013d037824 */ /* 0x000fe200030e0637 */
[----:B------:R-:W-:Y:S01]  /*1c8110*/  F2FP.SATFINITE.E5M2.F32.PACK_AB_MERGE_C R4, R29, R28, RZ ;  /* 0x0000001c1d04723e */ /* 0x000fe200048060ff */
[----:B------:R-:W-:Y:S04]  /*1c8120*/  STL [R1+0x51c], R5 ;  /* 0x00051c0501007387 */ /* 0x000fe80000100800 */
[----:B------:R0:W-:Y:S04]  /*1c8130*/  STL [R1+0x524], R4 ;  /* 0x0005240401007387 */ /* 0x0001e80000100800 */
[----:B------:R1:W-:Y:S01]  /*1c8140*/  STL.64 [R1+0x2218], R2 ;  /* 0x0022180201007387 */ /* 0x0003e20000100a00 */
[----:B0-----:R-:W-:-:S02]  /*1c8150*/  F2FP.SATFINITE.E5M2.F32.PACK_AB_MERGE_C R4, R32, R30, RZ ;  /* 0x0000001e2004723e */ /* 0x001fc400048060ff */
[----:B-1----:R-:W-:Y:S02]  /*1c8160*/  IADD3 R2, P6, R0, R58, RZ ;  /* 0x0000003a00027210 */ /* 0x002fe40007fde0ff */
[----:B------:R-:W-:-:S03]  /*1c8170*/  F2FP.SATFINITE.E5M2.F32.PACK_AB_MERGE_C R20, R37, R36, RZ ;  /* 0x000000242514723e */ /* 0x000fc600048060ff */
[----:B------:R-:W-:Y:S01]  /*1c8180*/  IMAD.X R3, R61, 0x1, R57, P6 ;  /* 0x000000013d037824 */ /* 0x000fe200030e0639 */
[----:B------:R-:W-:Y:S04]  /*1c8190*/  STL [R1+0x4f0], R4 ;  /* 0x0004f00401007387 */ /* 0x000fe80000100800 */
[----:B------:R-:W-:Y:S04]  /*1c81a0*/  STL [R1+0x8854], R20 ;  /* 0x0088541401007387 */ /* 0x000fe80000100800 */
[----:B------:R0:W-:Y:S04]  /*1c81b0*/  STL.64 [R1+0x2210], R2 ;  /* 0x0022100201007387 */ /* 0x0001e80000100a00 */
[----:B------:R-:W2:Y:S04]  /*1c81c0*/  LDL.LU R36, [R1+0x2840] ;  /* 0x0028400001247983 */ /* 0x000ea80000300800 */
[----:B------:R-:W2:Y:S01]  /*1c81d0*/  LDL.LU R37, [R1+0x2844] ;  /* 0x0028440001257983 */ /* 0x000ea20000300800 */
[----:B0-----:R-:W-:-:S05]  /*1c81e0*/  F2FP.SATFINITE.E5M2.F32.PACK_AB_MERGE_C R2, R45, R44, RZ ;  /* 0x0000002c2d02723e */ /* 0x001fca00048060ff */
[----:B------:R3:W-:Y:S04]  /*1c81f0*/  STL [R1+0x4ec], R2 ;  /* 0x0004ec0201007387 */ /* 0x0007e80000100800 */
[----:B------:R-:W2:Y:S04]  /*1c8200*/  LDL.LU R44, [R1+0x2848] ;  /* 0x00284800012c7983 */ /* 0x000ea80000300800 */
[----:B------:R-:W2:Y:S01]  /*1c8210*/  LDL.LU R45, [R1+0x284c] ;  /* 0x00284c00012d7983 */ /* 0x000ea20000300800 */
[----:B------:R-:W-:Y:S01]  /*1c8220*/  VIADD R0, R0, UR4 ;  /* 0x0000000400007c36 */ /* 0x000fe20008000000 */
[----:B------:R-:W-:-:S02]  /*1c8230*/  ULDC UR4, c[0x0][0x248] ;  /* 0x0000920000047ab9 */ /* 0x000fc40000000800 */
[----:B------:R-:W2:Y:S02]  /*1c8240*/  LDL.LU R8, [R1+0x21e0] ;  /* 0x0021e00001087983 */ /* 0x000ea40000300800 */
[----:B------:R-:W-:Y:S02]  /*1c8250*/  SHF.R.S32.HI R61, RZ, 0x1f, R0 ;  /* 0x0000001fff3d7819 */ /* 0x000fe40000011400 */
[----:B------:R-:W2:Y:S01]  /*1c8260*/  LDL.LU R9, [R1+0x21e4] ;  /* 0x0021e40001097983 */ /* 0x000ea20000300800 */
[----:B---3--:R-:W-:-:S05]  /*1c8270*/  F2FP.SATFINITE.E5M2.F32.PACK_AB_MERGE_C R2, R35, R34, RZ ;  /* 0x000000222302723e */ /* 0x008fca00048060ff */
        /* <DEDUP_REMOVED lines=8> */
[----:B----4-:R-:W-:-:S05]  /*1c8300*/  F2FP.SATFINITE.E5M2.F32.PACK_AB_MERGE_C R2, R40, R38, RZ ;  /* 0x000000262802723e */ /* 0x010fca00048060ff */
        /* <DEDUP_REMOVED lines=17> */
[----:B0-----:R-:W-:-:S05]  /*1c8420*/  IADD3 R2, P6, R0, R17, RZ ;  /* 0x0000001100027210 */ /* 0x001fca0007fde0ff */
[----:B------:R-:W-:-:S05]  /*1c8430*/  IMAD.X R3, R61, 0x1, R18, P6 ;  /* 0x000000013d037824 */ /* 0x000fca00030e0612 */
[----:B------:R0:W-:Y:S02]  /*1c8440*/  STL.64 [R1+0x21f8], R2 ;  /* 0x0021f80201007387 */ /* 0x0001e40000100a00 */
[----:B0-----:R-:W-:Y:S02]  /*1c8450*/  F2FP.SATFINITE.E5M2.F32.PACK_AB_MERGE_C R3, R37, R36, RZ ;  /* 0x000000242503723e */ /* 0x001fe400048060ff */
[----:B------:R-:W2:Y:S04]  /*1c8460*/  LDL.LU R36, [R1+0x2190] ;  /* 0x0021900001247983 */ /* 0x000ea80000300800 */
[----:B------:R-:W-:Y:S04]  /*1c8470*/  STL [R1+0x4c0], R3 ;  /* 0x0004c00301007387 */ /* 0x000fe80000100800 */
[----:B------:R-:W2:Y:S01]  /*1c8480*/  LDL.LU R37, [R1+0x2194] ;  /* 0x0021940001257983 */ /* 0x000ea20000300800 */
[----:B------:R-:W-:-:S05]  /*1c8490*/  F2FP.SATFINITE.E5M2.F32.PACK_AB_MERGE_C R2, R45, R44, RZ ;  /* 0x0000002c2d02723e */ /* 0x000fca00048060ff */
[----:B------:R0:W-:Y:S04]  /*1c84a0*/  STL [R1+0x4c4], R2 ;  /* 0x0004c40201007387 */ /* 0x0001e80000100800 */
[----:B------:R-:W2:Y:S01]  /*1c84b0*/  LDL.LU R44, [R1+0x2198] ;  /* 0x00219800012c7983 */ /* 0x000ea20000300800 */
[----:B------:R-:W-:-:S03]  /*1c84c0*/  F2FP.SATFINITE.E5M2.F32.PACK_AB_MERGE_C R5, R9, R8, RZ ;  /* 0x000000080905723e */ /* 0x000fc600048060ff */
[----:B------:R-:W2:Y:S01]  /*1c84d0*/  LDL.LU R45, [R1+0x219c] ;  /* 0x00219c00012d7983 */ /* 0x000ea20000300800 */
[----:B0-----:R-:W-:-:S05]  /*1c84e0*/  IADD3 R2, P6, R0, R19, RZ ;  /* 0x0000001300027210 */ /* 0x001fca0007fde0ff */
[----:B------:R-:W-:-:S05]  /*1c84f0*/  IMAD.X R3, R61, 0x1, R47, P6 ;  /* 0x000000013d037824 */ /* 0x000fca00030e062f */
[----:B------:R0:W-:Y:S04]  /*1c8500*/  STL.64 [R1+0x21f0], R2 ;  /* 0x0021f00201007387 */ /* 0x0001e80000100a00 */
[----:B------:R-:W-:Y:S01]  /*1c8510*/  STL [R1+0x18c], R5 ;  /* 0x00018c0501007387 */ /* 0x000fe20000100800 */
[----:B0-----:R-:W-:-:S05]  /*1c8520*/  IADD3 R2, P6, R0, R48, RZ ;  /* 0x0000003000027210 */ /* 0x001fca0007fde0ff */
[----:B------:R-:W-:Y:S01]  /*1c8530*/  IMAD.X R3, R61, 0x1, R49, P6 ;  /* 0x000000013d037824 */ /* 0x000fe200030e0631 */
[----:B---3--:R-:W-:-:S05]  /*1c8540*/  F2FP.SATFINITE.E5M2.F32.PACK_AB_MERGE_C R4, R12, R11, RZ ;  /* 0x0000000b0c04723e */ /* 0x008fca00048060ff */
[----:B------:R0:W-:Y:S04]  /*1c8550*/  STL [R1+0x190], R4 ;  /* 0x0001900401007387 */ /* 0x0001e80000100800 */
[----:B------:R-:W-:Y:S01]  /*1c8560*/  STL.64 [R1+0x8940], R48 ;  /* 0x0089403001007387 */ /* 0x000fe20000100a00 */
[----:B0-----:R-:W-:Y:S02]  /*1c8570*/  IADD3 R4, P6, R0, R50, RZ ;  /* 0x0000003200047210 */ /* 0x001fe40007fde0ff */
[----:B------:R-:W-:-:S05]  /*1c8580*/  F2FP.SATFINITE.E5M2.F32.PACK_AB_MERGE_C R9, R14, R13, RZ ;  /* 0x0000000d0e09723e */ /* 0x000fca00048060ff */
[----:B------:R-:W-:Y:S04]  /*1c8590*/  STL [R1+0x86f0], R9 ;  /* 0x0086f00901007387 */ /* 0x000fe80000100800 */
[----:B------:R4:W-:Y:S01]  /*1c85a0*/  STL.64 [R1+0x21e0], R2 ;  /* 0x0021e00201007387 */ /* 0x0009e20000100a00 */
[----:B------:R-:W-:Y:S01]  /*1c85b0*/  IMAD.X R5, R61, 0x1, R51, P6 ;  /* 0x000000013d057824 */ /* 0x000fe200030e0633 */
[----:B----4-:R-:W-:-:S05]  /*1c85c0*/  F2FP.SATFINITE.E5M2.F32.PACK_AB_MERGE_C R2, R22, R21, RZ ;  /* 0x000000151602723e */ /* 0x010fca00048060ff */
[----:B------:R0:W-:Y:S04]  /*1c85d0*/  STL [R1+0x86e0], R2 ;  /* 0x0086e00201007387 */ /* 0x0001e80000100800 */
[----:B------:R1:W-:Y:S01]  /*1c85e0*/  STL.64 [R1+0x21d0], R4 ;  /* 0x0021d00401007387 */ /* 0x0003e20000100a00 */
[----:B0-----:R-:W-:Y:S02]  /*1c85f0*/  IADD3 R2, P6, R0, R52, RZ ;  /* 0x0000003400027210 */ /* 0x001fe40007fde0ff */
[----:B-1----:R-:W-:-:S03]  /*1c8600*/  F2FP.SATFINITE.E5M2.F32.PACK_AB_MERGE_C R5, R26, R24, RZ ;  /* 0x000000181a05723e */ /* 0x002fc600048060ff */
[----:B------:R-:W-:Y:S02]  /*1c8610*/  IMAD.X R3, R61, 0x1, R53, P6 ;  /* 0x000000013d037824 */ /* 0x000fe400030e0635 */
[----:B------:R0:W-:Y:S01]  /*1c8620*/  STL [R1+0x5484], R5 ;  /* 0x0054840501007387 */ /* 0x0001e20000100800 */
[----:B--2---:R-:W-:-:S05]  /*1c8630*/  F2FP.SATFINITE.E5M2.F32.PACK_AB_MERGE_C R4, R29, R28, RZ ;  /* 0x0000001c1d04723e */ /* 0x004fca00048060ff */
[----:B------:R1:W-:Y:S04]  /*1c8640*/  STL [R1+0x5494], R4 ;  /* 0x0054940401007387 */ /* 0x0003e80000100800 */
[----:B------:R2:W-:Y:S01]  /*1c8650*/  STL.64 [R1+0x21c0], R2 ;  /* 0x0021c00201007387 */ /* 0x0005e20000100a00 */
[----:B0-----:R-:W-:Y:S02]  /*1c8660*/  F2FP.SATFINITE.E5M2.F32.PACK_AB_MERGE_C R5, R32, R30, RZ ;  /* 0x0000001e2005723e */ /* 0x001fe400048060ff */
[----:B-1----:R-:W-:Y:S02]  /*1c8670*/  F2FP.SATFINITE.E5M2.F32.PACK_AB_MERGE_C R4, R35, R34, RZ ;  /* 0x000000222304723e */ /* 0x002fe400048060ff */
[----:B--2---:R-:W-:Y:S01]  /*1c8680*/  IADD3 R2, P6, R0, R54, RZ ;  /* 0x0000003600027210 */ /* 0x004fe20007fde0ff */
[----:B------:R-:W-:Y:S04]  /*1c8690*/  STL [R1+0x5428], R5 ;  /* 0x0054280501007387 */ /* 0x000fe80000100800 */
[----:B------:R-:W-:Y:S01]  /*1c86a0*/  IMAD.X R3, R61, 0x1, R55, P6 ;  /* 0x000000013d037824 */ /* 0x000fe200030e0637 */
[----:B------:R0:W-:Y:S04]  /*1c86b0*/  STL [R1+0x542c], R4 ;  /* 0x00542c0401007387 */ /* 0x0001e80000100800 */
[----:B------:R1:W-:Y:S01]  /*1c86c0*/  STL.64 [R1+0x21b0], R2 ;  /* 0x0021b00201007387 */ /* 0x0003e20000100a00 */
[----:B0-----:R-:W-:-:S02]  /*1c86d0*/  F2FP.SATFINITE.E5M2.F32.PACK_AB_MERGE_C R4, R40, R38, RZ ;  /* 0x000000262804723e */ /* 0x001fc400048060ff */
[----:B-1----:R-:W-:-:S03]  /*1c86e0*/  IADD3 R2, P6, R0, R58, RZ ;  /* 0x0000003a00027210 */ /* 0x002fc60007fde0ff */
[----:B------:R-:W-:Y:S02]  /*1c86f0*/  STL [R1+0x53ec], R4 ;  /* 0x0053ec0401007387 */ /* 0x000fe40000100800 */
[----:B------:R-:W-:-:S05]  /*1c8700*/  IMAD.X R3, R61, 0x1, R57, P6 ;  /* 0x000000013d037824 */ /* 0x000fca00030e0639 */
[----:B------:R0:W-:Y:S04]  /*1c8710*/  STL.64 [R1+0x21a0], R2 ;  /* 0x0021a00201007387 */ /* 0x0001e80000100a00 */
[----:B------:R-:W2:Y:S04]  /*1c8720*/  LDL.LU R38, [R1+0x2180] ;  /* 0x0021800001267983 */ /* 0x000ea80000300800 */
[----:B------:R-:W2:Y:S01]  /*1c8730*/  LDL.LU R40, [R1+0x2184] ;  /* 0x0021840001287983 */ /* 0x000ea20000300800 */
[----:B0-----:R-:W-:-:S05]  /*1c8740*/  F2FP.SATFINITE.E5M2.F32.PACK_AB_MERGE_C R2, R46, R41, RZ ;  /* 0x000000292e02723e */ /* 0x001fca00048060ff */
[----:B------:R0:W-:Y:S04]  /*1c8750*/  STL [R1+0x53f0], R2 ;  /* 0x0053f00201007387 */ /* 0x0001e80000100800 */
[----:B------:R-:W3:Y:S04]  /*1c8760*/  LDL.LU R41, [R1+0x2188] ;  /* 0x0021880001297983 */ /* 0x000ee80000300800 */
[----:B------:R-:W3:Y:S01]  /*1c8770*/  LDL.LU R46, [R1+0x218c] ;  /* 0x00218c00012e7983 */ /* 0x000ee20000300800 */
[----:B0-----:R-:W-:-:S05]  /*1c8780*/  F2FP.SATFINITE.E5M2.F32.PACK_AB_MERGE_C R2, R37, R36, RZ ;  /* 0x000000242502723e */ /* 0x001fca00048060ff */
[----:B------:R0:W-:Y:S04]  /*1c8790*/  STL [R1+0x53bc], R2 ;  /* 0x0053bc0201007387 */ /* 0x0001e80000100800 */
[----:B------:R-:W4:Y:S04]  /*1c87a0*/  LDL.LU R7, [R1+0x2170] ;  /* 0x0021700001077983 */ /* 0x000f280000300800 */
[----:B------:R-:W4:Y:S01]  /*1c87b0*/  LDL.LU R42, [R1+0x2174] ;  /* 0x00217400012a7983 */ /* 0x000f220000300800 */
[----:B0-----:R-:W-:-:S05]  /*1c87c0*/  F2FP.SATFINITE.E5M2.F32.PACK_AB_MERGE_C R2, R45, R44, RZ ;  /* 0x0000002c2d02723e */ /* 0x001fca00048060ff */
[----:B------:R-:W-:Y:S04]  /*1c87d0*/  STL [R1+0x53c4], R2 ;  /* 0x0053c40201007387 */ /* 0x000fe80000100800 */
[----:B------:R-:W4:Y:S04]  /*1c87e0*/  LDL.LU R3, [R1+0x2178] ;  /* 0x0021780001037983 */ /* 0x000f280000300800 */
[----:B------:R-:W4:Y:S01]  /*1c87f0*/  LDL.LU R4, [R1+0x217c] ;  /* 0x00217c0001047983 */ /* 0x000f220000300800 */
[----:B------:R-:W-:Y:S01]  /*1c8800*/  VIADD R0, R0, UR4 ;  /* 0x0000000400007c36 */ /* 0x000fe20008000000 */
[----:B------:R-:W-:-:S02]  /*1c8810*/  ULDC UR4, c[0x0][0x248] ;  /* 0x0000920000047ab9 */ /* 0x000fc40000000800 */
[----:B------:R-:W4:Y:S04]  /*1c8820*/  LDL.LU R6, [R1+0x2160] ;  /* 0x0021600001067983 */ /* 0x000f280000300800 */
[----:B------:R-:W4:Y:S04]  /*1c8830*/  LDL.LU R8, [R1+0x2164] ;  /* 0x0021640001087983 */ /* 0x000f280000300800 */
[----:B------:R-:W4:Y:S04]  /*1c8840*/  LDL.LU R11, [R1+0x2168] ;  /* 0x00216800010b7983 */ /* 0x000f280000300800 */
[----:B------:R-:W4:Y:S04]  /*1c8850*/  LDL.LU R12, [R1+0x216c] ;  /* 0x00216c00010c7983 */ /* 0x000f280000300800 */
[----:B------:R-:W4:Y:S01]  /*1c8860*/  LDL.LU R13, [R1+0x2150] ;  /* 0x00215000010d7983 */ /* 0x000f220000300800 */
[----:B------:R-:W-:-:S03]  /*1c8870*/  SHF.R.S32.HI R61, RZ, 0x1f, R0 ;  /* 0x0000001fff3d7819 */ /* 0x000fc60000011400 */
[----:B------:R-:W4:Y:S01]  /*1c8880*/  LDL.LU R14, [R1+0x2154] ;  /* 0x00215400010e7983 */ /* 0x000f220000300800 */
[----:B------:R-:W-:-:S03]  /*1c8890*/  IADD3 R36, P6, R0, R56, RZ ;  /* 0x0000003800247210 */ /* 0x000fc60007fde0ff */
[----:B------:R-:W4:Y:S04]  /*1c88a0*/  LDL.LU R21, [R1+0x2158] ;  /* 0x0021580001157983 */ /* 0x000f280000300800 */
[----:B------:R-:W4:Y:S04]  /*1c88b0*/  LDL.LU R22, [R1+0x215c] ;  /* 0x00215c0001167983 */ /* 0x000f280000300800 */
[----:B------:R-:W4:Y:S04]  /*1c88c0*/  LDL.LU R24, [R1+0x2140] ;  /* 0x0021400001187983 */ /* 0x000f280000300800 */
[----:B------:R-:W4:Y:S01]  /*1c88d0*/  LDL.LU R26, [R1+0x2144] ;  /* 0x00214400011a7983 */ /* 0x000f220000300800 */
[----:B------:R-:W-:-:S03]  /*1c88e0*/  IMAD.X R37, R61, 0x1, R16, P6 ;  /* 0x000000013d257824 */ /* 0x000fc600030e0610 */
[----:B------:R-:W4:Y:S04]  /*1c88f0*/  LDL.LU R28, [R1+0x2148] ;  /* 0x00214800011c7983 */ /* 0x000f280000300800 */
[----:B------:R-:W4:Y:S04]  /*1c8900*/  LDL.LU R29, [R1+0x214c] ;  /* 0x00214c00011d7983 */ /* 0x000f280000300800 */
[----:B------:R-:W4:Y:S04]  /*1c8910*/  LDL.LU R30, [R1+0x2130] ;  /* 0x00213000011e7983 */ /* 0x000f280000300800 */
[----:B------:R-:W4:Y:S01]  /*1c8920*/  LDL.LU R32, [R1+0x2134] ;  /* 0x0021340001207983 */ /* 0x000f220000300800 */
[----:B------:R-:W-:-:S03]  /*1c8930*/  IADD3 R48, P6, R0, R17, RZ ;  /* 0x0000001100307210 */ /* 0x000fc60007fde0ff */
[----:B------:R-:W4:Y:S04]  /*1c8940*/  LDL.LU R34, [R1+0x2138] ;  /* 0x0021380001227983 */ /* 0x000f280000300800 */
[----:B------:R-:W4:Y:S04]  /*1c8950*/  LDL.LU R35, [R1+0x213c] ;  /* 0x00213c0001237983 */ /* 0x000f280000300800 */
[----:B------:R-:W4:Y:S04]  /*1c8960*/  LDL.LU R44, [R1+0x2120] ;  /* 0x00212000012c7983 */ /* 0x000f280000300800 */
[----:B------:R-:W4:Y:S04]  /*1c8970*/  LDL.LU R45, [R1+0x2124] ;  /* 0x00212400012d7983 */ /* 0x000f280000300800 */
[----:B------:R0:W-:Y:S01]  /*1c8980*/  STL.64 [R1+0x2190], R36 ;  /* 0x0021902401007387 */ /* 0x0001e20000100a00 */
[----:B------:R-:W-:-:S03]  /*1c8990*/  IMAD.X R49, R61, 0x1, R18, P6 ;  /* 0x000000013d317824 */ /* 0x000fc600030e0612 */
[----:B0-----:R-:W4:Y:S01]  /*1c89a0*/  LDL.LU R36, [R1+0x2128] ;  /* 0x0021280001247983 */ /* 0x001f220000300800 */
[----:B--2---:R-:W-:-:S05]  /*1c89b0*/  F2FP.SATFINITE.E5M2.F32.PACK_AB_MERGE_C R5, R40, R38, RZ ;  /* 0x000000262805723e */ /* 0x004fca00048060ff */
[----:B------:R-:W-:Y:S04]  /*1c89c0*/  STL [R1+0x2840], R5 ;  /* 0x0028400501007387 */ /* 0x000fe80000100800 */
[----:B------:R-:W2:Y:S01]  /*1c89d0*/  LDL.LU R37, [R1+0x212c] ;  /* 0x00212c0001257983 */ /* 0x000ea20000300800 */
[----:B---3--:R-:W-:-:S05]  /*1c89e0*/  F2FP.SATFINITE.E5M2.F32.PACK_AB_MERGE_C R2, R46, R41, RZ ;  /* 0x000000292e02723e */ /* 0x008fca00048060ff */
[----:B------:R-:W-:Y:S04]  /*1c89f0*/  STL [R1+0x2844], R2 ;  /* 0x0028440201007387 */ /* 0x000fe80000100800 */
[----:B------:R-:W3:Y:S04]  /*1c8a00*/  LDL.LU R38, [R1+0x2110] ;  /* 0x0021100001267983 */ /* 0x000ee80000300800 */
[----:B------:R-:W3:Y:S04]  /*1c8a10*/  LDL.LU R40, [R1+0x2114] ;  /* 0x0021140001287983 */ /* 0x000ee80000300800 */
[----:B------:R-:W3:Y:S04]  /*1c8a20*/  LDL.LU R41, [R1+0x2118] ;  /* 0x0021180001297983 */ /* 0x000ee80000300800 */
[----:B------:R-:W3:Y:S04]  /*1c8a30*/  LDL.LU R46, [R1+0x211c] ;  /* 0x00211c00012e7983 */ /* 0x000ee80000300800 */
[----:B------:R0:W-:Y:S04]  /*1c8a40*/  STL.64 [R1+0x2180], R48 ;  /* 0x0021803001007387 */ /* 0x0001e80000100a00 */
[----:B0-----:R-:W2:Y:S01]  /*1c8a50*/  LDL.LU.64 R48, [R1+0x8940] ;  /* 0x0089400001307983 */ /* 0x001ea20000300a00 */
[----:B------:R-:W-:-:S02]  /*1c8a60*/  IADD3 R2, P6, R0, R19, RZ ;  /* 0x0000001300027210 */ /* 0x000fc40007fde0ff */
[----:B----4-:R-:W-:Y:S02]  /*1c8a70*/  F2FP.SATFINITE.E5M2.F32.PACK_AB_MERGE_C R5, R42, R7, RZ ;  /* 0x000000072a05723e */ /* 0x010fe400048060ff */
[----:B------:R-:W-:Y:S01]  /*1c8a80*/  F2FP.SATFINITE.E5M2.F32.PACK_AB_MERGE_C R4, R4, R3, RZ ;  /* 0x000000030404723e */ /* 0x000fe200048060ff */
[----:B------:R-:W-:Y:S02]  /*1c8a90*/  IMAD.X R3, R61, 0x1, R47, P6 ;  /* 0x000000013d037824 */ /* 0x000fe400030e062f */
[----:B------:R0:W-:Y:S04]  /*1c8aa0*/  STL [R1+0x225c], R5 ;  /* 0x00225c0501007387 */ /* 0x0001e80000100800 */
[----:B------:R1:W-:Y:S04]  /*1c8ab0*/  STL [R1+0x2268], R4 ;  /* 0x0022680401007387 */ /* 0x0003e80000100800 */
[----:B------:R-:W-:Y:S01]  /*1c8ac0*/  STL.64 [R1+0x2170], R2 ;  /* 0x0021700201007387 */ /* 0x000fe20000100a00 */
[----:B0-----:R-:W-:-:S02]  /*1c8ad0*/  F2FP.SATFINITE.E5M2.F32.PACK_AB_MERGE_C R5, R8, R6, RZ ;  /* 0x000000060805723e */ /* 0x001fc400048060ff */
[----:B-1----:R-:W-:-:S03]  /*1c8ae0*/  F2FP.SATFINITE.E5M2.F32.PACK_AB_MERGE_C R4, R12, R11, RZ ;  /* 0x0000000b0c04723e */ /* 0x002fc600048060ff */
[----:B------:R0:W-:Y:S04]  /*1c8af0*/  STL [R1+0x2248], R5 ;  /* 0x0022480501007387 */ /* 0x0001e80000100800 */
[----:B------:R1:W-:Y:S01]  /*1c8b00*/  STL [R1+0x224c], R4 ;  /* 0x00224c0401007387 */ /* 0x0003e20000100800 */
[----:B0-----:R-:W-:Y:S02]  /*1c8b10*/  F2FP.SATFINITE.E5M2.F32.PACK_AB_MERGE_C R5, R14, R13, RZ ;  /* 0x0000000d0e05723e */ /* 0x001fe400048060ff */
[----:B-1----:R-:W-:Y:S02]  /*1c8b20*/  F2FP.SATFINITE.E5M2.F32.PACK_AB_MERGE_C R4, R22, R21, RZ ;  /* 0x000000151604723e */ /* 0x002fe400048060ff */
[----:B--2---:R-:W-:-:S05]  /*1c8b30*/  IADD3 R2, P6, R0, R48, RZ ;  /* 0x0000003000027210 */ /* 0x004fca0007fde0ff */
[----:B------:R-:W-:-:S05]  /*1c8b40*/  IMAD.X R3, R61, 0x1, R49, P6 ;  /* 0x000000013d037824 */ /* 0x000fca00030e0631 */
[----:B------:R0:W-:Y:S04]  /*1c8b50*/  STL.64 [R1+0x2160], R2 ;  /* 0x0021600201007387 */ /* 0x0001e80000100a00 */
        /* <DEDUP_REMOVED lines=17> */
[----:B------:R-:W-:Y:S01]  /*1c8c70*/  IMAD.X R3, R61, 0x1, R55, P6 ;  /* 0x000000013d037824 */ /* 0x000fe200030e0637 */
[----:B0-----:R-:W-:-:S04]  /*1c8c80*/  F2FP.SATFINITE.E5M2.F32.PACK_AB_MERGE_C R4, R45, R44, RZ ;  /* 0x0000002c2d04723e */ /* 0x001fc800048060ff */
[----:B------:R0:W-:Y:S04]  /*1c8c90*/  STL.64 [R1+0x2130], R2 ;  /* 0x0021300201007387 */ /* 0x0001e80000100a00 */
[----:B------:R-:W-:Y:S04]  /*1c8ca0*/  STL [R1+0x213c], R4 ;  /* 0x00213c0401007387 */ /* 0x000fe80000100800 */
[----:B------:R-:W2:Y:S04]  /*1c8cb0*/  LDL.LU R44, [R1+0x2100] ;  /* 0x00210000012c7983 */ /* 0x000ea80000300800 */
[----:B------:R-:W2:Y:S01]  /*1c8cc0*/  LDL.LU R45, [R1+0x2104] ;  /* 0x00210400012d7983 */ /* 0x000ea20000300800 */
[----:B0-----:R-:W-:-:S05]  /*1c8cd0*/  IADD3 R2, P6, R0, R58, RZ ;  /* 0x0000003a00027210 */ /* 0x001fca0007fde0ff */
[----:B------:R-:W-:-:S05]  /*1c8ce0*/  IMAD.X R3, R61, 0x1, R57, P6 ;  /* 0x000000013d037824 */ /* 0x000fca00030e0639 */
[----:B------:R0:W-:Y:S02]  /*1c8cf0*/  STL.64 [R1+0x2120], R2 ;  /* 0x0021200201007387 */ /* 0x0001e40000100a00 */
[----:B0-----:R-:W-:Y:S02]  /*1c8d00*/  F2FP.SATFINITE.E5M2.F32.PACK_AB_MERGE_C R3, R37, R36, RZ ;  /* 0x000000242503723e */ /* 0x001fe400048060ff */
[----:B---3--:R-:W-:-:S03]  /*1c8d10*/  F2FP.SATFINITE.E5M2.F32.PACK_AB_MERGE_C R2, R40, R38, RZ ;  /* 0x000000262802723e */ /* 0x008fc600048060ff */
[----:B------:R-:W-:Y:S04]  /*1c8d20*/  STL [R1+0x214c], R3 ;  /* 0x00214c0301007387 */ /* 0x000fe80000100800 */
[----:B------:R0:W-:Y:S04]  /*1c8d30*/  STL [R1+0x2128], R2 ;  /* 0x0021280201007387 */ /* 0x0001e80000100800 */
[----:B------:R-:W3:Y:S04]  /*1c8d40*/  LDL.LU R7, [R1+0x2108] ;  /* 0x0021080001077983 */ /* 0x000ee80000300800 */
[----:B------:R-:W3:Y:S01]  /*1c8d50*/  LDL.LU R42, [R1+0x210c] ;  /* 0x00210c00012a7983 */ /* 0x000ee20000300800 */
[----:B0-----:R-:W-:-:S05]  /*1c8d60*/  F2FP.SATFINITE.E5M2.F32.PACK_AB_MERGE_C R2, R46, R41, RZ ;  /* 0x000000292e02723e */ /* 0x001fca00048060ff */
[----:B------:R-:W-:Y:S04]  /*1c8d70*/  STL [R1+0x2118], R2 ;  /* 0x0021180201007387 */ /* 0x000fe80000100800 */
        /* <DEDUP_REMOVED lines=8> */
[----:B------:R-:W4:Y:S04]  /*1c8e00*/  LDL.LU R13, [R1+0x20e8] ;  /* 0x0020e800010d7983 */ /* 0x000f280000300800 */
[----:B------:R-:W4:Y:S01]  /*1c8e10*/  LDL.LU R14, [R1+0x20ec] ;  /* 0x0020ec00010e7983 */ /* 0x000f220000300800 */
[----:B------:R-:W-:Y:S02]  /*1c8e20*/  SHF.R.S32.HI R61, RZ, 0x1f, R0 ;  /* 0x0000001fff3d7819 */ /* 0x000fe40000011400 */
[----:B------:R-:W-:Y:S01]  /*1c8e30*/  IADD3 R20, P6, R0, R56, RZ ;  /* 0x0000003800147210 */ /* 0x000fe20007fde0ff */
[----:B------:R-:W4:Y:S04]  /*1c8e40*/  LDL.LU R41, [R1+0x20d0] ;  /* 0x0020d00001297983 */ /* 0x000f280000300800 */
[----:B------:R-:W4:Y:S01]  /*1c8e50*/  LDL.LU R46, [R1+0x20d4] ;  /* 0x0020d400012e7983 */ /* 0x000f220000300800 */
[----:B------:R-:W-:-:S05]  /*1c8e60*/  IMAD.X R21, R61, 0x1, R16, P6 ;  /* 0x000000013d157824 */ /* 0x000fca00030e0610 */
[----:B------:R0:W-:Y:S04]  /*1c8e70*/  STL.64 [R1+0x2110], R20 ;  /* 0x0021101401007387 */ /* 0x0001e80000100a00 */
        /* <DEDUP_REMOVED lines=17> */
[----:B------:R-:W2:Y:S01]  /*1c8f90*/  LDL.LU R45, [R1+0x2094] ;  /* 0x00209400012d7983 */ /* 0x000ea20000300800 */
[----:B---3--:R-:W-:-:S02]  /*1c8fa0*/  F2FP.SATFINITE.E5M2.F32.PACK_AB_MERGE_C R5, R42, R7, RZ ;  /* 0x000000072a05723e */ /* 0x008fc400048060ff */
[----:B------:R-:W-:-:S05]  /*1c8fb0*/  IADD3 R42, P6, R0, R17, RZ ;  /* 0x00000011002a7210 */ /* 0x000fca0007fde0ff */
[C---:B------:R-:W-:Y:S01]  /*1c8fc0*/  IMAD.X R43, R61.reuse, 0x1, R18, P6 ;  /* 0x000000013d2b7824 */ /* 0x040fe200030e0612 */
[----:B0-----:R-:W-:Y:S01]  /*1c8fd0*/  IADD3 R2, P6, R0, R19, RZ ;  /* 0x0000001300027210 */ /* 0x001fe20007fde0ff */
[----:B------:R4:W-:Y:S04]  /*1c8fe0*/  STL [R1+0x86f8], R5 ;  /* 0x0086f80501007387 */ /* 0x0009e80000100800 */
[----:B------:R-:W-:Y:S01]  /*1c8ff0*/  STL.64 [R1+0x2100], R42 ;  /* 0x0021002a01007387 */ /* 0x000fe20000100a00 */
[----:B----4-:R-:W-:Y:S01]  /*1c9000*/  F2FP.SATFINITE.E5M2.F32.PACK_AB_MERGE_C R5, R4, R3, RZ ;  /* 0x000000030405723e */ /* 0x010fe200048060ff */
[----:B------:R-:W-:Y:S01]  /*1c9010*/  IMAD.X R3, R61, 0x1, R47, P6 ;  /* 0x000000013d037824 */ /* 0x000fe200030e062f */
[----:B------:R-:W-:-:S03]  /*1c9020*/  F2FP.SATFINITE.E5M2.F32.PACK_AB_MERGE_C R4, R8, R6, RZ ;  /* 0x000000060804723e */ /* 0x000fc600048060ff */
[----:B------:R0:W-:Y:S04]  /*1c9030*/  STL [R1+0x780], R5 ;  /* 0x0007800501007387 */ /* 0x0001e80000100800 */
[----:B------:R1:W-:Y:S04]  /*1c9040*/  STL [R1+0x798], R4 ;  /* 0x0007980401007387 */ /* 0x0003e80000100800 */
[----:B------:R3:W-:Y:S01]  /*1c9050*/  STL.64 [R1+0x20f0], R2 ;  /* 0x0020f00201007387 */ /* 0x0007e20000100a00 */
[----:B0-----:R-:W-:Y:S02]  /*1c9060*/  F2FP.SATFINITE.E5M2.F32.PACK_AB_MERGE_C R5, R12, R11, RZ ;  /* 0x0000000b0c05723e */ /* 0x001fe400048060ff */
[----:B-1----:R-:W-:-:S02]  /*1c9070*/  F2FP.SATFINITE.E5M2.F32.PACK_AB_MERGE_C R4, R14, R13, RZ ;  /* 0x0000000d0e04723e */ /* 0x002fc400048060ff */
[----:B---3--:R-:W-:Y:S01]  /*1c9080*/  IADD3 R2, P6, R0, R48, RZ ;  /* 0x0000003000027210 */ /* 0x008fe20007fde0ff */
[----:B------:R-:W-:Y:S04]  /*1c9090*/  STL [R1+0x72c], R5 ;  /* 0x00072c0501007387 */ /* 0x000fe80000100800 */
[----:B------:R-:W-:Y:S01]  /*1c90a0*/  IMAD.X R3, R61, 0x1, R49, P6 ;  /* 0x000000013d037824 */ /* 0x000fe200030e0631 */
[----:B------:R-:W-:Y:S04]  /*1c90b0*/  STL [R1+0x73c], R4 ;  /* 0x00073c0401007387 */ /* 0x000fe80000100800 */
[----:B------:R0:W-:Y:S02]  /*1c90c0*/  STL.64 [R1+0x20e0], R2 ;  /* 0x0020e00201007387 */ /* 0x0001e40000100a00 */
[----:B0-----:R-:W-:-:S02]  /*1c90d0*/  F2FP.SATFINITE.E5M2.F32.PACK_AB_MERGE_C R2, R46, R41, RZ ;  /* 0x000000292e02723e */ /* 0x001fc400048060ff */
[----:B------:R-:W3:Y:S04]  /*1c90e0*/  LDL.LU R41, [R1+0x2098] ;  /* 0x0020980001297983 */ /* 0x000ee80000300800 */
[----:B------:R-:W3:Y:S04]  /*1c90f0*/  LDL.LU R46, [R1+0x209c] ;  /* 0x00209c00012e7983 */ /* 0x000ee80000300800 */
[----:B------:R0:W-:Y:S01]  /*1c9100*/  STL [R1+0x6d4], R2 ;  /* 0x0006d40201007387 */ /* 0x0001e20000100800 */
[----:B------:R-:W-:Y:S02]  /*1c9110*/  F2FP.SATFINITE.E5M2.F32.PACK_AB_MERGE_C R4, R22, R21, RZ ;  /* 0x000000151604723e */ /* 0x000fe400048060ff */
        /* <DEDUP_REMOVED lines=18> */
[----:B0-----:R-:W-:-:S05]  /*1c9240*/  F2FP.SATFINITE.E5M2.F32.PACK_AB_MERGE_C R4, R37, R36, RZ ;  /* 0x000000242504723e */ /* 0x001fca00048060ff */
[----:B------:R-:W-:Y:S01]  /*1c9250*/  STL [R1+0x568], R4 ;  /* 0x0005680401007387 */ /* 0x000fe20000100800 */
[----:B-1----:R-:W-:-:S05]  /*1c9260*/  IADD3 R2, P6, R0, R58, RZ ;  /* 0x0000003a00027210 */ /* 0x002fca0007fde0ff */
[----:B------:R-:W-:-:S05]  /*1c9270*/  IMAD.X R3, R61, 0x1, R57, P6 ;  /* 0x000000013d037824 */ /* 0x000fca00030e0639 */
[----:B------:R0:W-:Y:S04]  /*1c9280*/  STL.64 [R1+0x20a0], R2 ;  /* 0x0020a00201007387 */ /* 0x0001e80000100a00 */
[----:B0-----:R-:W4:Y:S01]  /*1c9290*/  LDL.LU R3, [R1+0x2080] ;  /* 0x0020800001037983 */ /* 0x001f220000300800 */
[----:B--2---:R-:W-:-:S05]  /*1c92a0*/  F2FP.SATFINITE.E5M2.F32.PACK_AB_MERGE_C R4, R40, R38, RZ ;  /* 0x000000262804723e */ /* 0x004fca00048060ff */
[----:B------:R0:W-:Y:S01]  /*1c92b0*/  STL [R1+0x574], R4 ;  /* 0x0005740401007387 */ /* 0x0001e20000100800 */
[----:B------:R-:W-:-:S03]  /*1c92c0*/  F2FP.SATFINITE.E5M2.F32.PACK_AB_MERGE_C R2, R45, R44, RZ ;  /* 0x0000002c2d02723e */ /* 0x000fc600048060ff */
[----:B0-----:R-:W4:Y:S04]  /*1c92d0*/  LDL.LU R4, [R1+0x2084] ;  /* 0x0020840001047983 */ /* 0x001f280000300800 */
        /* <DEDUP_REMOVED lines=15> */
[----:B------:R-:W-:-:S05]  /*1c93d0*/  IADD3 R20, P6, R0, R56, RZ ;  /* 0x0000003800147210 */ /* 0x000fca0007fde0ff */
[----:B------:R-:W-:Y:S01]  /*1c93e0*/  IMAD.X R21, R61, 0x1, R16, P6 ;  /* 0x000000013d157824 */ /* 0x000fe200030e0610 */
[----:B---3--:R-:W-:Y:S02]  /*1c93f0*/  F2FP.SATFINITE.E5M2.F32.PACK_AB_MERGE_C R2, R46, R41, RZ ;  /* 0x000000292e02723e */ /* 0x008fe400048060ff */
[----:B------:R-:W3:Y:S04]  /*1c9400*/  LDL.LU R46, [R1+0x2034] ;  /* 0x00203400012e7983 */ /* 0x000ee80000300800 */
[----:B------:R-:W-:Y:S04]  /*1c9410*/  STL [R1+0x554], R2 ;  /* 0x0005540201007387 */ /* 0x000fe80000100800 */
[----:B------:R0:W-:Y:S04]  /*1c9420*/  STL.64 [R1+0x2098], R20 ;  /* 0x0020981401007387 */ /* 0x0001e80000100a00 */
        /* <DEDUP_REMOVED lines=12> */
[----:B----4-:R-:W-:-:S05]  /*1c94f0*/  F2FP.SATFINITE.E5M2.F32.PACK_AB_MERGE_C R33, R4, R3, RZ ;  /* 0x000000030421723e */ /* 0x010fca00048060ff */
[----:B------:R-:W-:Y:S01]  /*1c9500*/  STL [R1+0x8798], R33 ;  /* 0x0087982101007387 */ /* 0x000fe20000100800 */
[----:B--2---:R-:W-:-:S03]  /*1c9510*/  F2FP.SATFINITE.E5M2.F32.PACK_AB_MERGE_C R2, R45, R44, RZ ;  /* 0x0000002c2d02723e */ /* 0x004fc600048060ff */
[----:B------:R-:W2:Y:S04]  /*1c9520*/  LDL.LU R44, [R1+0x1de8] ;  /* 0x001de800012c7983 */ /* 0x000ea80000300800 */
        /* <DEDUP_REMOVED lines=38> */
[----:B-1----:R-:W-:Y:S02]  /*1c9790*/  F2FP.SATFINITE.E5M2.F32.PACK_AB_MERGE_C R4, R38, R36, RZ ;  /* 0x000000242604723e */ /* 0x002fe400048060ff */
[----:B------:R-:W-:Y:S01]  /*1c97a0*/  F2FP.SATFINITE.E5M2.F32.PACK_AB_MERGE_C R15, R41, R40, RZ ;  /* 0x00000028290f723e */ /* 0x000fe200048060ff */
[----:B------:R-:W-:Y:S01]  /*1c97b0*/  STL [R1+0x4bc], R5 ;  /* 0x0004bc0501007387 */ /* 0x000fe20000100800 */
[----:B0-----:R-:W-:-:S03]  /*1c97c0*/  IADD3 R2, P6, R0, R54, RZ ;  /* 0x0000003600027210 */ /* 0x001fc60007fde0ff */
[----:B------:R-:W-:Y:S02]  /*1c97d0*/  STL [R1+0x4b8], R4 ;  /* 0x0004b80401007387 */ /* 0x000fe40000100800 */
[----:B------:R-:W-:Y:S02]  /*1c97e0*/  IMAD.X R3, R61, 0x1, R55, P6 ;  /* 0x000000013d037824 */ /* 0x000fe400030e0637 */
[----:B------:R-:W-:Y:S04]  /*1c97f0*/  STL [R1+0x8860], R15 ;  /* 0x0088600f01007387 */ /* 0x000fe80000100800 */
[----:B------:R0:W-:Y:S02]  /*1c9800*/  STL.64 [R1+0x2068], R2 ;  /* 0x0020680201007387 */ /* 0x0001e40000100a00 */
[----:B0-----:R-:W-:-:S05]  /*1c9810*/  IADD3 R2, P6, R0, R58, RZ ;  /* 0x0000003a00027210 */ /* 0x001fca0007fde0ff */
[----:B------:R-:W-:-:S05]  /*1c9820*/  IMAD.X R3, R61, 0x1, R57, P6 ;  /* 0x000000013d037824 */ /* 0x000fca00030e0639 */
[----:B------:R2:W-:Y:S04]  /*1c9830*/  STL.64 [R1+0x2060], R2 ;  /* 0x0020600201007387 */ /* 0x0005e80000100a00 */
        /* <DEDUP_REMOVED lines=13> */
[----:B------:R-:W-:Y:S01]  /*1c9910*/  ULDC UR4, c[0x0][0x248] ;  /* 0x0000920000047ab9 */ /* 0x000fe20000000800 */
[----:B----4-:R-:W-:-:S05]  /*1c9920*/  F2FP.SATFINITE.E5M2.F32.PACK_AB_MERGE_C R13, R35, R34, RZ ;  /* 0x00000022230d723e */ /* 0x010fca00048060ff */
[----:B------:R-:W-:Y:S01]  /*1c9930*/  STL [R1+0x8890], R13 ;  /* 0x0088900d01007387 */ /* 0x000fe20000100800 */
[----:B------:R-:W-:Y:S02]  /*1c9940*/  SHF.R.S32.HI R61, RZ, 0x1f, R0 ;  /* 0x0000001fff3d7819 */ /* 0x000fe40000011400 */
[----:B---3--:R-:W-:Y:S02]  /*1c9950*/  F2FP.SATFINITE.E5M2.F32.PACK_AB_MERGE_C R2, R46, R37, RZ ;  /* 0x000000252e02723e */ /* 0x008fe400048060ff */
[----:B------:R-:W3:Y:S04]  /*1c9960*/  LDL.LU R37, [R1+0x1dc8] ;  /* 0x001dc80001257983 */ /* 0x000ee80000300800 */
[----:B------:R-:W3:Y:S04]  /*1c9970*/  LDL.LU R46, [R1+0x1dcc] ;  /* 0x001dcc00012e7983 */ /* 0x000ee80000300800 */
[----:B------:R0:W-:Y:S04]  /*1c9980*/  STL [R1+0x49c], R2 ;  /* 0x00049c0201007387 */ /* 0x0001e80000100800 */
[----:B------:R-:W4:Y:S04]  /*1c9990*/  LDL.LU R12, [R1+0x1db0] ;  /* 0x001db000010c7983 */ /* 0x000f280000300800 */
[----:B------:R-:W4:Y:S01]  /*1c99a0*/  LDL.LU R14, [R1+0x1db4] ;  /* 0x001db400010e7983 */ /* 0x000f220000300800 */
[----:B0-----:R-:W-:-:S03]  /*1c99b0*/  IADD3 R2, P6, R0, R56, RZ ;  /* 0x0000003800027210 */ /* 0x001fc60007fde0ff */
[----:B------:R-:W4:Y:S02]  /*1c99c0*/  LDL.LU R21, [R1+0x1db8] ;  /* 0x001db80001157983 */ /* 0x000f240000300800 */
[----:B------:R-:W-:-:S05]  /*1c99d0*/  IMAD.X R3, R61, 0x1, R16, P6 ;  /* 0x000000013d037824 */ /* 0x000fca00030e0610 */
        /* <DEDUP_REMOVED lines=10> */
[----:B0-----:R-:W-:-:S03]  /*1c9a80*/  F2FP.SATFINITE.E5M2.F32.PACK_AB_MERGE_C R2, R38, R36, RZ ;  /* 0x000000242602723e */ /* 0x001fc600048060ff */
[----:B------:R-:W4:Y:S04]  /*1c9a90*/  LDL.LU R36, [R1+0x1d80] ;  /* 0x001d800001247983 */ /* 0x000f280000300800 */
[----:B------:R-:W4:Y:S04]  /*1c9aa0*/  LDL.LU R38, [R1+0x1d84] ;  /* 0x001d840001267983 */ /* 0x000f280000300800 */
[----:B------:R0:W-:Y:S02]  /*1c9ab0*/  STL [R1+0x488], R2 ;  /* 0x0004880201007387 */ /* 0x0001e40000100800 */
[----:B0-----:R-:W-:-:S05]  /*1c9ac0*/  IADD3 R2, P6, R0, R17, RZ ;  /* 0x0000001100027210 */ /* 0x001fca0007fde0ff */
[----:B------:R-:W-:Y:S01]  /*1c9ad0*/  IMAD.X R3, R61, 0x1, R18, P6 ;  /* 0x000000013d037824 */ /* 0x000fe200030e0612 */
[----:B--2---:R-:W-:-:S05]  /*1c9ae0*/  F2FP.SATFINITE.E5M2.F32.PACK_AB_MERGE_C R4, R6, R4, RZ ;  /* 0x000000040604723e */ /* 0x004fca00048060ff */
[----:B------:R-:W-:Y:S04]  /*1c9af0*/  STL [R1+0x48c], R4 ;  /* 0x00048c0401007387 */ /* 0x000fe80000100800 */
[----:B------:R0:W-:Y:S02]  /*1c9b00*/  STL.64 [R1+0x2050], R2 ;  /* 0x0020500201007387 */ /* 0x0001e40000100a00 */
[----:B0-----:R-:W-:Y:S02]  /*1c9b10*/  F2FP.SATFINITE.E5M2.F32.PACK_AB_MERGE_C R3, R11, R8, RZ ;  /* 0x000000080b03723e */ /* 0x001fe400048060ff */
[----:B------:R-:W-:Y:S02]  /*1c9b20*/  F2FP.SATFINITE.E5M2.F32.PACK_AB_MERGE_C R2, R41, R40, RZ ;  /* 0x000000282902723e */ /* 0x000fe400048060ff */
[----:B------:R-:W2:Y:S04]  /*1c9b30*/  LDL.LU R40, [R1+0x1d88] ;  /* 0x001d880001287983 */ /* 0x000ea80000300800 */
[----:B------:R-:W-:Y:S04]  /*1c9b40*/  STL [R1+0x178], R3 ;  /* 0x0001780301007387 */ /* 0x000fe80000100800 */
[----:B------:R-:W2:Y:S04]  /*1c9b50*/  LDL.LU R41, [R1+0x1d8c] ;  /* 0x001d8c0001297983 */ /* 0x000ea80000300800 */
[----:B------:R0:W-:Y:S02]  /*1c9b60*/  STL [R1+0x188], R2 ;  /* 0x0001880201007387 */ /* 0x0001e40000100800 */
[----:B0-----:R-:W-:-:S05]  /*1c9b70*/  IADD3 R2, P6, R0, R19, RZ ;  /* 0x0000001300027210 */ /* 0x001fca0007fde0ff */
[----:B------:R-:W-:-:S05]  /*1c9b80*/  IMAD.X R3, R61, 0x1, R47, P6 ;  /* 0x000000013d037824 */ /* 0x000fca00030e062f */
[----:B------:R0:W-:Y:S02]  /*1c9b90*/  STL.64 [R1+0x2048], R2 ;  /* 0x0020480201007387 */ /* 0x0001e40000100a00 */
[----:B0-----:R-:W-:Y:S02]  /*1c9ba0*/  F2FP.SATFINITE.E5M2.F32.PACK_AB_MERGE_C R2, R45, R44, RZ ;  /* 0x0000002c2d02723e */ /* 0x001fe400048060ff */
[----:B------:R-:W2:Y:S04]  /*1c9bb0*/  LDL.LU R44, [R1+0x1d70] ;  /* 0x001d7000012c7983 */ /* 0x000ea80000300800 */
[----:B------:R-:W2:Y:S04]  /*1c9bc0*/  LDL.LU R45, [R1+0x1d74] ;  /* 0x001d7400012d7983 */ /* 0x000ea80000300800 */
[----:B------:R0:W-:Y:S01]  /*1c9bd0*/  STL [R1+0x170], R2 ;  /* 0x0001700201007387 */ /* 0x0001e20000100800 */
[----:B---3--:R-:W-:-:S05]  /*1c9be0*/  F2FP.SATFINITE.E5M2.F32.PACK_AB_MERGE_C R4, R46, R37, RZ ;  /* 0x000000252e04723e */ /* 0x008fca00048060ff */
[----:B------:R4:W-:Y:S04]  /*1c9bf0*/  STL [R1+0x174], R4 ;  /* 0x0001740401007387 */ /* 0x0009e80000100800 */
[----:B------:R-:W3:Y:S04]  /*1c9c00*/  LDL.LU R37, [R1+0x1d78] ;  /* 0x001d780001257983 */ /* 0x000ee80000300800 */
[----:B------:R-:W3:Y:S01]  /*1c9c10*/  LDL.LU R46, [R1+0x1d7c] ;  /* 0x001d7c00012e7983 */ /* 0x000ee20000300800 */
[----:B0-----:R-:W-:-:S05]  /*1c9c20*/  IADD3 R2, P6, R0, R48, RZ ;  /* 0x0000003000027210 */ /* 0x001fca0007fde0ff */
[----:B------:R-:W-:Y:S01]  /*1c9c30*/  IMAD.X R3, R61, 0x1, R49, P6 ;  /* 0x000000013d037824 */ /* 0x000fe200030e0631 */
[----:B----4-:R-:W-:-:S04]  /*1c9c40*/  F2FP.SATFINITE.E5M2.F32.PACK_AB_MERGE_C R4, R14, R12, RZ ;  /* 0x0000000c0e04723e */ /* 0x010fc800048060ff */
[----:B------:R0:W-:Y:S04]  /*1c9c50*/  STL.64 [R1+0x2040], R2 ;  /* 0x0020400201007387 */ /* 0x0001e80000100a00 */
[----:B------:R1:W-:Y:S01]  /*1c9c60*/  STL [R1+0x86e4], R4 ;  /* 0x0086e40401007387 */ /* 0x0003e20000100800 */
[----:B0-----:R-:W-:Y:S02]  /*1c9c70*/  IADD3 R2, P6, R0, R50, RZ ;  /* 0x0000003200027210 */ /* 0x001fe40007fde0ff */
[----:B-1----:R-:W-:-:S03]  /*1c9c80*/  F2FP.SATFINITE.E5M2.F32.PACK_AB_MERGE_C R4, R22, R21, RZ ;  /* 0x000000151604723e */ /* 0x002fc600048060ff */
[----:B------:R-:W-:Y:S02]  /*1c9c90*/  IMAD.X R3, R61, 0x1, R51, P6 ;  /* 0x000000013d037824 */ /* 0x000fe400030e0633 */
[----:B------:R0:W-:Y:S04]  /*1c9ca0*/  STL [R1+0x54b4], R4 ;  /* 0x0054b40401007387 */ /* 0x0001e80000100800 */
[----:B------:R1:W-:Y:S01]  /*1c9cb0*/  STL.64 [R1+0x2038], R2 ;  /* 0x0020380201007387 */ /* 0x0003e20000100a00 */
[----:B------:R-:W-:Y:S02]  /*1c9cc0*/  F2FP.SATFINITE.E5M2.F32.PACK_AB_MERGE_C R5, R26, R24, RZ ;  /* 0x000000181a05723e */ /* 0x000fe400048060ff */
[----:B0-----:R-:W-:Y:S02]  /*1c9cd0*/  F2FP.SATFINITE.E5M2.F32.PACK_AB_MERGE_C R4, R29, R28, RZ ;  /* 0x0000001c1d04723e */ /* 0x001fe400048060ff */
[----:B-1----:R-:W-:Y:S01]  /*1c9ce0*/  IADD3 R2, P6, R0, R52, RZ ;  /* 0x0000003400027210 */ /* 0x002fe20007fde0ff */
[----:B------:R0:W-:Y:S04]  /*1c9cf0*/  STL [R1+0x5444], R5 ;  /* 0x0054440501007387 */ /* 0x0001e80000100800 */
[----:B------:R-:W-:Y:S01]  /*1c9d00*/  IMAD.X R3, R61, 0x1, R53, P6 ;  /* 0x000000013d037824 */ /* 0x000fe200030e0635 */
[----:B------:R1:W-:Y:S04]  /*1c9d10*/  STL [R1+0x545c], R4 ;  /* 0x00545c0401007387 */ /* 0x0003e80000100800 */
[----:B------:R4:W-:Y:S01]  /*1c9d20*/  STL.64 [R1+0x2030], R2 ;  /* 0x0020300201007387 */ /* 0x0009e20000100a00 */
[----:B0-----:R-:W-:-:S02]  /*1c9d30*/  F2FP.SATFINITE.E5M2.F32.PACK_AB_MERGE_C R5, R32, R30, RZ ;  /* 0x0000001e2005723e */ /* 0x001fc400048060ff */
[----:B-1----:R-:W-:Y:S02]  /*1c9d40*/  F2FP.SATFINITE.E5M2.F32.PACK_AB_MERGE_C R4, R35, R34, RZ ;  /* 0x000000222304723e */ /* 0x002fe400048060ff */
[----:B----4-:R-:W-:Y:S01]  /*1c9d50*/  IADD3 R2, P6, R0, R54, RZ ;  /* 0x0000003600027210 */ /* 0x010fe20007fde0ff */
[----:B------:R-:W-:Y:S04]  /*1c9d60*/  STL [R1+0x53f8], R5 ;  /* 0x0053f80501007387 */ /* 0x000fe80000100800 */
[----:B------:R-:W-:Y:S01]  /*1c9d70*/  IMAD.X R3, R61, 0x1, R55, P6 ;  /* 0x000000013d037824 */ /* 0x000fe200030e0637 */
[----:B------:R-:W-:Y:S04]  /*1c9d80*/  STL [R1+0x5400], R4 ;  /* 0x0054000401007387 */ /* 0x000fe80000100800 */
[----:B------:R0:W-:Y:S02]  /*1c9d90*/  STL.64 [R1+0x2028], R2 ;  /* 0x0020280201007387 */ /* 0x0001e40000100a00 */
[----:B0-----:R-:W-:-:S02]  /*1c9da0*/  F2FP.SATFINITE.E5M2.F32.PACK_AB_MERGE_C R2, R38, R36, RZ ;  /* 0x000000242602723e */ /* 0x001fc400048060ff */
[----:B------:R-:W4:Y:S01]  /*1c9db0*/  LDL.LU R3, [R1+0x1d60] ;  /* 0x001d600001037983 */ /* 0x000f220000300800 */
[----:B------:R-:W-:-:S03]  /*1c9dc0*/  IADD3 R4, P6, R0, R58, RZ ;  /* 0x0000003a00047210 */ /* 0x000fc60007fde0ff */
[----:B------:R-:W4:Y:S04]  /*1c9dd0*/  LDL.LU R6, [R1+0x1d64] ;  /* 0x001d640001067983 */ /* 0x000f280000300800 */
[----:B------:R2:W-:Y:S04]  /*1c9de0*/  STL [R1+0x53c0], R2 ;  /* 0x0053c00201007387 */ /* 0x0005e80000100800 */
[----:B------:R-:W4:Y:S04]  /*1c9df0*/  LDL.LU R30, [R1+0x1d68] ;  /* 0x001d6800011e7983 */ /* 0x000f280000300800 */
[----:B------:R-:W4:Y:S01]  /*1c9e00*/  LDL.LU R38, [R1+0x1d6c] ;  /* 0x001d6c0001267983 */ /* 0x000f220000300800 */
[----:B------:R-:W-:-:S03]  /*1c9e10*/  IMAD.X R5, R61, 0x1, R57, P6 ;  /* 0x000000013d057824 */ /* 0x000fc600030e0639 */
[----:B------:R-:W4:Y:S04]  /*1c9e20*/  LDL.LU R8, [R1+0x1d50] ;  /* 0x001d500001087983 */ /* 0x000f280000300800 */
[----:B------:R-:W4:Y:S04]  /*1c9e30*/  LDL.LU R11, [R1+0x1d54] ;  /* 0x001d5400010b7983 */ /* 0x000f280000300800 */
[----:B------:R-:W-:Y:S01]  /*1c9e40*/  STL.64 [R1+0x2020], R4 ;  /* 0x0020200401007387 */ /* 0x000fe20000100a00 */
[----:B--2---:R-:W-:-:S05]  /*1c9e50*/  F2FP.SATFINITE.E5M2.F32.PACK_AB_MERGE_C R2, R41, R40, RZ ;  /* 0x000000282902723e */ /* 0x004fca00048060ff */
[----:B------:R0:W-:Y:S04]  /*1c9e60*/  STL [R1+0x53c8], R2 ;  /* 0x0053c80201007387 */ /* 0x0001e80000100800 */
[----:B------:R-:W2:Y:S04]  /*1c9e70*/  LDL.LU R12, [R1+0x1d58] ;  /* 0x001d5800010c7983 */ /* 0x000ea80000300800 */
[----:B------:R-:W2:Y:S04]  /*1c9e80*/  LDL.LU R14, [R1+0x1d5c] ;  /* 0x001d5c00010e7983 */ /* 0x000ea80000300800 */
[----:B------:R-:W2:Y:S04]  /*1c9e90*/  LDL.LU R40, [R1+0x1d40] ;  /* 0x001d400001287983 */ /* 0x000ea80000300800 */
[----:B------:R-:W2:Y:S01]  /*1c9ea0*/  LDL.LU R41, [R1+0x1d44] ;  /* 0x001d440001297983 */ /* 0x000ea20000300800 */
[----:B0-----:R-:W-:-:S05]  /*1c9eb0*/  F2FP.SATFINITE.E5M2.F32.PACK_AB_MERGE_C R2, R45, R44, RZ ;  /* 0x0000002c2d02723e */ /* 0x001fca00048060ff */
[----:B------:R3:W-:Y:S04]  /*1c9ec0*/  STL [R1+0x282c], R2 ;  /* 0x00282c0201007387 */ /* 0x0007e80000100800 */
[----:B------:R-:W2:Y:S04]  /*1c9ed0*/  LDL.LU R44, [R1+0x1d48] ;  /* 0x001d4800012c7983 */ /* 0x000ea80000300800 */
[----:B------:R-:W2:Y:S04]  /*1c9ee0*/  LDL.LU R45, [R1+0x1d4c] ;  /* 0x001d4c00012d7983 */ /* 0x000ea80000300800 */
[----:B------:R-:W2:Y:S01]  /*1c9ef0*/  LDL.LU R32, [R1+0x1d30] ;  /* 0x001d300001207983 */ /* 0x000ea20000300800 */
[----:B---3--:R-:W-:-:S03]  /*1c9f00*/  F2FP.SATFINITE.E5M2.F32.PACK_AB_MERGE_C R2, R46, R37, RZ ;  /* 0x000000252e02723e */ /* 0x008fc600048060ff */
        /* <DEDUP_REMOVED lines=12> */
[----:B------:R-:W-:Y:S01]  /*1c9fd0*/  VIADD R0, R0, UR4 ;  /* 0x0000000400007c36 */ /* 0x000fe20008000000 */
[----:B------:R-:W-:-:S04]  /*1c9fe0*/  ULDC UR4, c[0x0][0x248] ;  /* 0x0000920000047ab9 */ /* 0x000fc80000000800 */
[----:B------:R-:W-:Y:S02]  /*1c9ff0*/  SHF.R.S32.HI R61, RZ, 0x1f, R0 ;  /* 0x0000001fff3d7819 */ /* 0x000fe40000011400 */
[----:B------:R-:W-:-:S05]  /*1ca000*/  IADD3 R4, P6, R0, R56, RZ ;  /* 0x0000003800047210 */ /* 0x000fca0007fde0ff */
[----:B------:R-:W-:Y:S01]  /*1ca010*/  IMAD.X R5, R61, 0x1, R16, P6 ;  /* 0x000000013d057824 */ /* 0x000fe200030e0610 */
[----:B0-----:R-:W-:-:S04]  /*1ca020*/  IADD3 R2, P6, R0, R17, RZ ;  /* 0x0000001100027210 */ /* 0x001fc80007fde0ff */
[----:B------:R4:W-:Y:S02]  /*1ca030*/  STL.64 [R1+0x2018], R4 ;  /* 0x0020180401007387 */ /* 0x0009e40000100a00 */
[----:B----4-:R-:W-:Y:S01]  /*1ca040*/  F2FP.SATFINITE.E5M2.F32.PACK_AB_MERGE_C R5, R6, R3, RZ ;  /* 0x000000030605723e */ /* 0x010fe200048060ff */
[----:B------:R-:W-:-:S04]  /*1ca050*/  IMAD.X R3, R61, 0x1, R18, P6 ;  /* 0x000000013d037824 */ /* 0x000fc800030e0612 */
[----:B------:R0:W-:Y:S01]  /*1ca060*/  STL [R1+0x2824], R5 ;  /* 0x0028240501007387 */ /* 0x0001e20000100800 */
[----:B------:R-:W-:-:S05]  /*1ca070*/  F2FP.SATFINITE.E5M2.F32.PACK_AB_MERGE_C R4, R38, R30, RZ ;  /* 0x0000001e2604723e */ /* 0x000fca00048060ff */
        /* <DEDUP_REMOVED lines=8> */
[----:B--2---:R-:W-:-:S05]  /*1ca100*/  F2FP.SATFINITE.E5M2.F32.PACK_AB_MERGE_C R4, R14, R12, RZ ;  /* 0x0000000c0e04723e */ /* 0x004fca00048060ff */
[----:B------:R-:W-:Y:S04]  /*1ca110*/  STL [R1+0x2820], R4 ;  /* 0x0028200401007387 */ /* 0x000fe80000100800 */
[----:B------:R0:W-:Y:S02]  /*1ca120*/  STL.64 [R1+0x2008], R2 ;  /* 0x0020080201007387 */ /* 0x0001e40000100a00 */
[----:B0-----:R-:W-:Y:S02]  /*1ca130*/  F2FP.SATFINITE.E5M2.F32.PACK_AB_MERGE_C R2, R41, R40, RZ ;  /* 0x000000282902723e */ /* 0x001fe400048060ff */
[----:B------:R-:W2:Y:S04]  /*1ca140*/  LDL.LU R40, [R1+0x1d08] ;  /* 0x001d080001287983 */ /* 0x000ea80000300800 */
[----:B------:R-:W2:Y:S04]  /*1ca150*/  LDL.LU R41, [R1+0x1d0c] ;  /* 0x001d0c0001297983 */ /* 0x000ea80000300800 */
[----:B------:R0:W-:Y:S02]  /*1ca160*/  STL [R1+0x2208], R2 ;  /* 0x0022080201007387 */ /* 0x0001e40000100800 */
[----:B0-----:R-:W-:-:S02]  /*1ca170*/  F2FP.SATFINITE.E5M2.F32.PACK_AB_MERGE_C R2, R45, R44, RZ ;  /* 0x0000002c2d02723e */ /* 0x001fc400048060ff */
[----:B------:R-:W2:Y:S04]  /*1ca180*/  LDL.LU R44, [R1+0x1cf0] ;  /* 0x001cf000012c7983 */ /* 0x000ea80000300800 */
[----:B------:R-:W2:Y:S04]  /*1ca190*/  LDL.LU R45, [R1+0x1cf4] ;  /* 0x001cf400012d7983 */ /* 0x000ea80000300800 */
        /* <DEDUP_REMOVED lines=15> */
[----:B------:R-:W-:Y:S01]  /*1ca290*/  STL [R1+0x21a8], R5 ;  /* 0x0021a80501007387 */ /* 0x000fe20000100800 */
[----:B-1----:R-:W-:-:S03]  /*1ca2a0*/  IADD3 R2, P6, R0, R52, RZ ;  /* 0x0000003400027210 */ /* 0x002fc60007fde0ff */
[----:B------:R-:W-:Y:S02]  /*1ca2b0*/  STL [R1+0x21b8], R4 ;  /* 0x0021b80401007387 */ /* 0x000fe40000100800 */
[----:B------:R-:W-:-:S05]  /*1ca2c0*/  IMAD.X R3, R61, 0x1, R53, P6 ;  /* 0x000000013d037824 */ /* 0x000fca00030e0635 */
[----:B------:R0:W-:Y:S02]  /*1ca2d0*/  STL.64 [R1+0x1ff0], R2 ;  /* 0x001ff00201007387 */ /* 0x0001e40000100a00 */
[----:B0-----:R-:W-:Y:S02]  /*1ca2e0*/  F2FP.SATFINITE.E5M2.F32.PACK_AB_MERGE_C R3, R35, R34, RZ ;  /* 0x000000222303723e */ /* 0x001fe400048060ff */
[----:B------:R-:W-:Y:S01]  /*1ca2f0*/  F2FP.SATFINITE.E5M2.F32.PACK_AB_MERGE_C R2, R37, R36, RZ ;  /* 0x000000242502723e */ /* 0x000fe200048060ff */
[----:B------:R-:W3:Y:S04]  /*1ca300*/  LDL.LU R34, [R1+0x1ce0] ;  /* 0x001ce00001227983 */ /* 0x000ee80000300800 */
[----:B------:R-:W-:Y:S04]  /*1ca310*/  STL [R1+0x215c], R3 ;  /* 0x00215c0301007387 */ /* 0x000fe80000100800 */
[----:B------:R-:W3:Y:S04]  /*1ca320*/  LDL.LU R35, [R1+0x1ce4] ;  /* 0x001ce40001237983 */ /* 0x000ee80000300800 */
[----:B------:R0:W-:Y:S04]  /*1ca330*/  STL [R1+0x2168], R2 ;  /* 0x0021680201007387 */ /* 0x0001e80000100800 */
[----:B------:R-:W3:Y:S04]  /*1ca340*/  LDL.LU R36, [R1+0x1ce8] ;  /* 0x001ce80001247983 */ /* 0x000ee80000300800 */
[----:B------:R-:W3:Y:S01]  /*1ca350*/  LDL.LU R37, [R1+0x1cec] ;  /* 0x001cec0001257983 */ /* 0x000ee20000300800 */
[----:B0-----:R-:W-:-:S05]  /*1ca360*/  IADD3 R2, P6, R0, R54, RZ ;  /* 0x0000003600027210 */ /* 0x001fca0007fde0ff */
[----:B------:R-:W-:-:S05]  /*1ca370*/  IMAD.X R3, R61, 0x1, R55, P6 ;  /* 0x000000013d037824 */ /* 0x000fca00030e0637 */
[----:B------:R0:W-:Y:S01]  /*1ca380*/  STL.64 [R1+0x1fe8], R2 ;  /* 0x001fe80201007387 */ /* 0x0001e20000100a00 */
[----:B----4-:R-:W-:Y:S02]  /*1ca390*/  F2FP.SATFINITE.E5M2.F32.PACK_AB_MERGE_C R4, R38, R30, RZ ;  /* 0x0000001e2604723e */ /* 0x010fe400048060ff */
[----:B0-----:R-:W-:-:S03]  /*1ca3a0*/  IADD3 R2, P6, R0, R58, RZ ;  /* 0x0000003a00027210 */ /* 0x001fc60007fde0ff */
[----:B------:R-:W-:Y:S02]  /*1ca3b0*/  STL [R1+0x20f8], R4 ;  /* 0x0020f80401007387 */ /* 0x000fe40000100800 */
[----:B------:R-:W-:Y:S02]  /*1ca3c0*/  IMAD.X R3, R61, 0x1, R57, P6 ;  /* 0x000000013d037824 */ /* 0x000fe400030e0639 */
[----:B------:R-:W4:Y:S04]  /*1ca3d0*/  LDL.LU R24, [R1+0x1cd0] ;  /* 0x001cd00001187983 */ /* 0x000f280000300800 */
[----:B------:R-:W4:Y:S04]  /*1ca3e0*/  LDL.LU R26, [R1+0x1cd4] ;  /* 0x001cd400011a7983 */ /* 0x000f280000300800 */
[----:B------:R-:W4:Y:S04]  /*1ca3f0*/  LDL.LU R28, [R1+0x1cd8] ;  /* 0x001cd800011c7983 */ /* 0x000f280000300800 */
[----:B------:R2:W-:Y:S04]  /*1ca400*/  STL.64 [R1+0x1fe0], R2 ;  /* 0x001fe00201007387 */ /* 0x0005e80000100a00 */
[----:B------:R-:W4:Y:S01]  /*1ca410*/  LDL.LU R38, [R1+0x1cdc] ;  /* 0x001cdc0001267983 */ /* 0x000f220000300800 */
[----:B--2---:R-:W-:-:S03]  /*1ca420*/  F2FP.SATFINITE.E5M2.F32.PACK_AB_MERGE_C R2, R41, R40, RZ ;  /* 0x000000282902723e */ /* 0x004fc600048060ff */
[----:B------:R-:W2:Y:S04]  /*1ca430*/  LDL.LU R40, [R1+0x1cc0] ;  /* 0x001cc00001287983 */ /* 0x000ea80000300800 */
[----:B------:R-:W2:Y:S04]  /*1ca440*/  LDL.LU R41, [R1+0x1cc4] ;  /* 0x001cc40001297983 */ /* 0x000ea80000300800 */
[----:B------:R0:W-:Y:S02]  /*1ca450*/  STL [R1+0x210c], R2 ;  /* 0x00210c0201007387 */ /* 0x0001e40000100800 */
[----:B0-----:R-:W-:-:S02]  /*1ca460*/  F2FP.SATFINITE.E5M2.F32.PACK_AB_MERGE_C R2, R45, R44, RZ ;  /* 0x0000002c2d02723e */ /* 0x001fc400048060ff */
[----:B------:R-:W2:Y:S04]  /*1ca470*/  LDL.LU R44, [R1+0x1cc8] ;  /* 0x001cc800012c7983 */ /* 0x000ea80000300800 */
[----:B------:R-:W2:Y:S01]  /*1ca480*/  LDL.LU R45, [R1+0x1ccc] ;  /* 0x001ccc00012d7983 */ /* 0x000ea20000300800 */
[----:B------:R-:W-:Y:S01]  /*1ca490*/  VIADD R0, R0, UR4 ;  /* 0x0000000400007c36 */ /* 0x000fe20008000000 */
[----:B------:R-:W-:Y:S02]  /*1ca4a0*/  ULDC UR4, c[0x0][0x248] ;  /* 0x0000920000047ab9 */ /* 0x000fe40000000800 */
[----:B------:R0:W-:Y:S02]  /*1ca4b0*/  STL [R1+0xbdc], R2 ;  /* 0x000bdc0201007387 */ /* 0x0001e40000100800 */
[----:B------:R-:W-:-:S02]  /*1ca4c0*/  SHF.R.S32.HI R61, RZ, 0x1f, R0 ;  /* 0x0000001fff3d7819 */ /* 0x000fc40000011400 */
[----:B0-----:R-:W-:-:S05]  /*1ca4d0*/  IADD3 R2, P6, R0, R56, RZ ;  /* 0x0000003800027210 */ /* 0x001fca0007fde0ff */
[----:B------:R-:W-:Y:S01]  /*1ca4e0*/  IMAD.X R3, R61, 0x1, R16, P6 ;  /* 0x000000013d037824 */ /* 0x000fe200030e0610 */
[----:B---3--:R-:W-:-:S05]  /*1ca4f0*/  F2FP.SATFINITE.E5M2.F32.PACK_AB_MERGE_C R4, R46, R32, RZ ;  /* 0x000000202e04723e */ /* 0x008fca00048060ff */
        /* <DEDUP_REMOVED lines=10> */
[----:B0-----:R-:W-:-:S05]  /*1ca5a0*/  IADD3 R2, P6, R0, R17, RZ ;  /* 0x0000001100027210 */ /* 0x001fca0007fde0ff */
[----:B------:R-:W-:Y:S01]  /*1ca5b0*/  IMAD.X R3, R61, 0x1, R18, P6 ;  /* 0x000000013d037824 */ /* 0x000fe200030e0612 */
[----:B------:R-:W-:-:S05]  /*1ca5c0*/  F2FP.SATFINITE.E5M2.F32.PACK_AB_MERGE_C R5, R35, R34, RZ ;  /* 0x000000222305723e */ /* 0x000fca00048060ff */
[----:B------:R-:W-:Y:S01]  /*1ca5d0*/  STL [R1+0x86fc], R5 ;  /* 0x0086fc0501007387 */ /* 0x000fe20000100800 */
[----:B------:R-:W-:-:S05]  /*1ca5e0*/  F2FP.SATFINITE.E5M2.F32.PACK_AB_MERGE_C R4, R37, R36, RZ ;  /* 0x000000242504723e */ /* 0x000fca00048060ff */
[----:B------:R-:W-:Y:S04]  /*1ca5f0*/  STL [R1+0x7a0], R4 ;  /* 0x0007a00401007387 */ /* 0x000fe80000100800 */
[----:B------:R-:W3:Y:S04]  /*1ca600*/  LDL.LU R34, [R1+0x1c90] ;  /* 0x001c900001227983 */ /* 0x000ee80000300800 */
[----:B------:R-:W3:Y:S04]  /*1ca610*/  LDL.LU R35, [R1+0x1c94] ;  /* 0x001c940001237983 */ /* 0x000ee80000300800 */
[----:B------:R-:W3:Y:S04]  /*1ca620*/  LDL.LU R36, [R1+0x1c98] ;  /* 0x001c980001247983 */ /* 0x000ee80000300800 */
[----:B------:R0:W-:Y:S04]  /*1ca630*/  STL.64 [R1+0x1fd0], R2 ;  /* 0x001fd00201007387 */ /* 0x0001e80000100a00 */
[----:B------:R-:W3:Y:S01]  /*1ca640*/  LDL.LU R37, [R1+0x1c9c] ;  /* 0x001c9c0001257983 */ /* 0x000ee20000300800 */
[----:B0-----:R-:W-:-:S02]  /*1ca650*/  IADD3 R2, P6, R0, R19, RZ ;  /* 0x0000001300027210 */ /* 0x001fc40007fde0ff */
[----:B----4-:R-:W-:-:S03]  /*1ca660*/  F2FP.SATFINITE.E5M2.F32.PACK_AB_MERGE_C R5, R26, R24, RZ ;  /* 0x000000181a05723e */ /* 0x010fc600048060ff */
[----:B------:R-:W-:Y:S02]  /*1ca670*/  IMAD.X R3, R61, 0x1, R47, P6 ;  /* 0x000000013d037824 */ /* 0x000fe400030e062f */
[----:B------:R-:W-:Y:S01]  /*1ca680*/  STL [R1+0x730], R5 ;  /* 0x0007300501007387 */ /* 0x000fe20000100800 */
[----:B------:R-:W-:-:S05]  /*1ca690*/  F2FP.SATFINITE.E5M2.F32.PACK_AB_MERGE_C R4, R38, R28, RZ ;  /* 0x0000001c2604723e */ /* 0x000fca00048060ff */
[----:B------:R-:W-:Y:S04]  /*1ca6a0*/  STL [R1+0x748], R4 ;  /* 0x0007480401007387 */ /* 0x000fe80000100800 */
[----:B------:R2:W-:Y:S04]  /*1ca6b0*/  STL.64 [R1+0x1fc8], R2 ;  /* 0x001fc80201007387 */ /* 0x0005e80000100a00 */
[----:B------:R-:W4:Y:S04]  /*1ca6c0*/  LDL.LU R24, [R1+0x1c80] ;  /* 0x001c800001187983 */ /* 0x000f280000300800 */
[----:B------:R-:W4:Y:S01]  /*1ca6d0*/  LDL.LU R26, [R1+0x1c84] ;  /* 0x001c8400011a7983 */ /* 0x000f220000300800 */
[----:B--2---:R-:W-:-:S05]  /*1ca6e0*/  F2FP.SATFINITE.E5M2.F32.PACK_AB_MERGE_C R2, R41, R40, RZ ;  /* 0x000000282902723e */ /* 0x004fca00048060ff */
[----:B------:R0:W-:Y:S04]  /*1ca6f0*/  STL [R1+0x6d8], R2 ;  /* 0x0006d80201007387 */ /* 0x0001e80000100800 */
[----:B------:R-:W2:Y:S04]  /*1ca700*/  LDL.LU R28, [R1+0x1c88] ;  /* 0x001c8800011c7983 */ /* 0x000ea80000300800 */
[----:B------:R-:W2:Y:S01]  /*1ca710*/  LDL.LU R38, [R1+0x1c8c] ;  /* 0x001c8c0001267983 */ /* 0x000ea20000300800 */
[----:B0-----:R-:W-:-:S05]  /*1ca720*/  F2FP.SATFINITE.E5M2.F32.PACK_AB_MERGE_C R2, R45, R44, RZ ;  /* 0x0000002c2d02723e */ /* 0x001fca00048060ff */
[----:B------:R0:W-:Y:S04]  /*1ca730*/  STL [R1+0x6ec], R2 ;  /* 0x0006ec0201007387 */ /* 0x0001e80000100800 */
[----:B------:R-:W2:Y:S04]  /*1ca740*/  LDL.LU R40, [R1+0x1c70] ;  /* 0x001c700001287983 */ /* 0x000ea80000300800 */
[----:B------:R-:W2:Y:S04]  /*1ca750*/  LDL.LU R41, [R1+0x1c74] ;  /* 0x001c740001297983 */ /* 0x000ea80000300800 */
[----:B------:R-:W2:Y:S04]  /*1ca760*/  LDL.LU R44, [R1+0x1c78] ;  /* 0x001c7800012c7983 */ /* 0x000ea80000300800 */
[----:B------:R-:W2:Y:S01]  /*1ca770*/  LDL.LU R45, [R1+0x1c7c] ;  /* 0x001c7c00012d7983 */ /* 0x000ea20000300800 */
[----:B0-----:R-:W-:-:S05]  /*1ca780*/  IADD3 R2, P6, R0, R48, RZ ;  /* 0x0000003000027210 */ /* 0x001fca0007fde0ff */
[----:B------:R-:W-:-:S05]  /*1ca790*/  IMAD.X R3, R61, 0x1, R49, P6 ;  /* 0x000000013d037824 */ /* 0x000fca00030e0631 */
[----:B------:R0:W-:Y:S02]  /*1ca7a0*/  STL.64 [R1+0x1fc0], R2 ;  /* 0x001fc00201007387 */ /* 0x0001e40000100a00 */
[----:B0-----:R-:W-:Y:S02]  /*1ca7b0*/  IADD3 R2, P6, R0, R50, RZ ;  /* 0x0000003200027210 */ /* 0x001fe40007fde0ff */
[----:B---3--:R-:W-:-:S03]  /*1ca7c0*/  F2FP.SATFINITE.E5M2.F32.PACK_AB_MERGE_C R5, R14, R12, RZ ;  /* 0x0000000c0e05723e */ /* 0x008fc600048060ff */
[----:B------:R-:W-:Y:S02]  /*1ca7d0*/  IMAD.X R3, R61, 0x1, R51, P6 ;  /* 0x000000013d037824 */ /* 0x000fe400030e0633 */
        /* <DEDUP_REMOVED lines=9> */
[----:B------:R0:W-:Y:S04]  /*1ca870*/  STL [R1+0x61c], R2 ;  /* 0x00061c0201007387 */ /* 0x0001e80000100800 */
[----:B------:R-:W3:Y:S04]  /*1ca880*/  LDL.LU R32, [R1+0x1c68] ;  /* 0x001c680001207983 */ /* 0x000ee80000300800 */
[----:B------:R-:W3:Y:S01]  /*1ca890*/  LDL.LU R46, [R1+0x1c6c] ;  /* 0x001c6c00012e7983 */ /* 0x000ee20000300800 */
[----:B0-----:R-:W-:-:S05]  /*1ca8a0*/  IADD3 R2, P6, R0, R52, RZ ;  /* 0x0000003400027210 */ /* 0x001fca0007fde0ff */
[----:B------:R-:W-:Y:S01]  /*1ca8b0*/  IMAD.X R3, R61, 0x1, R53, P6 ;  /* 0x000000013d037824 */ /* 0x000fe200030e0635 */
[----:B------:R-:W-:-:S05]  /*1ca8c0*/  F2FP.SATFINITE.E5M2.F32.PACK_AB_MERGE_C R59, R35, R34, RZ ;  /* 0x00000022233b723e */ /* 0x000fca00048060ff */
[----:B------:R-:W-:Y:S01]  /*1ca8d0*/  STL [R1+0x8744], R59 ;  /* 0x0087443b01007387 */ /* 0x000fe20000100800 */
[----:B------:R-:W-:-:S03]  /*1ca8e0*/  F2FP.SATFINITE.E5M2.F32.PACK_AB_MERGE_C R4, R37, R36, RZ ;  /* 0x000000242504723e */ /* 0x000fc600048060ff */
[----:B------:R0:W-:Y:S04]  /*1ca8f0*/  STL.64 [R1+0x1fb0], R2 ;  /* 0x001fb00201007387 */ /* 0x0001e80000100a00 */
[----:B------:R-:W-:Y:S04]  /*1ca900*/  STL [R1+0x520], R4 ;  /* 0x0005200401007387 */ /* 0x000fe80000100800 */
[----:B------:R-:W3:Y:S04]  /*1ca910*/  LDL.LU R34, [R1+0x1c50] ;  /* 0x001c500001227983 */ /* 0x000ee80000300800 */
[----:B------:R-:W3:Y:S01]  /*1ca920*/  LDL.LU R35, [R1+0x1c54] ;  /* 0x001c540001237983 */ /* 0x000ee20000300800 */
[----:B0-----:R-:W-:-:S03]  /*1ca930*/  IADD3 R2, P6, R0, R54, RZ ;  /* 0x0000003600027210 */ /* 0x001fc60007fde0ff */
[----:B------:R-:W3:Y:S02]  /*1ca940*/  LDL.LU R36, [R1+0x1c58] ;  /* 0x001c580001247983 */ /* 0x000ee40000300800 */
[----:B------:R-:W-:-:S05]  /*1ca950*/  IMAD.X R3, R61, 0x1, R55, P6 ;  /* 0x000000013d037824 */ /* 0x000fca00030e0637 */
[----:B------:R0:W-:Y:S04]  /*1ca960*/  STL.64 [R1+0x1fa8], R2 ;  /* 0x001fa80201007387 */ /* 0x0001e80000100a00 */
[----:B------:R-:W3:Y:S01]  /*1ca970*/  LDL.LU R37, [R1+0x1c5c] ;  /* 0x001c5c0001257983 */ /* 0x000ee20000300800 */
[----:B0-----:R-:W-:Y:S02]  /*1ca980*/  IADD3 R2, P6, R0, R58, RZ ;  /* 0x0000003a00027210 */ /* 0x001fe40007fde0ff */
[----:B----4-:R-:W-:-:S03]  /*1ca990*/  F2FP.SATFINITE.E5M2.F32.PACK_AB_MERGE_C R43, R26, R24, RZ ;  /* 0x000000181a2b723e */ /* 0x010fc600048060ff */
[----:B------:R-:W-:Y:S02]  /*1ca9a0*/  IMAD.X R3, R61, 0x1, R57, P6 ;  /* 0x000000013d037824 */ /* 0x000fe400030e0639 */
[----:B------:R-:W-:Y:S01]  /*1ca9b0*/  STL [R1+0x875c], R43 ;  /* 0x00875c2b01007387 */ /* 0x000fe20000100800 */
[----:B--2---:R-:W-:-:S05]  /*1ca9c0*/  F2FP.SATFINITE.E5M2.F32.PACK_AB_MERGE_C R42, R38, R28, RZ ;  /* 0x0000001c262a723e */ /* 0x004fca00048060ff */
[----:B------:R-:W-:Y:S04]  /*1ca9d0*/  STL [R1+0x8760], R42 ;  /* 0x0087602a01007387 */ /* 0x000fe80000100800 */
[----:B------:R0:W-:Y:S02]  /*1ca9e0*/  STL.64 [R1+0x1fa0], R2 ;  /* 0x001fa00201007387 */ /* 0x0001e40000100a00 */
[----:B0-----:R-:W-:-:S05]  /*1ca9f0*/  F2FP.SATFINITE.E5M2.F32.PACK_AB_MERGE_C R2, R41, R40, RZ ;  /* 0x000000282902723e */ /* 0x001fca00048060ff */
[----:B------:R0:W-:Y:S04]  /*1caa00*/  STL [R1+0x4e8], R2 ;  /* 0x0004e80201007387 */ /* 0x0001e80000100800 */
[----:B------:R-:W2:Y:S04]  /*1caa10*/  LDL.LU R38, [R1+0x1c40] ;  /* 0x001c400001267983 */ /* 0x000ea80000300800 */
[----:B------:R-:W2:Y:S01]  /*1caa20*/  LDL.LU R41, [R1+0x1c44] ;  /* 0x001c440001297983 */ /* 0x000ea20000300800 */
[----:B------:R-:W-:-:S03]  /*1caa30*/  F2FP.SATFINITE.E5M2.F32.PACK_AB_MERGE_C R40, R45, R44, RZ ;  /* 0x0000002c2d28723e */ /* 0x000fc600048060ff */
[----:B------:R-:W4:Y:S04]  /*1caa40*/  LDL.LU R44, [R1+0x1c48] ;  /* 0x001c4800012c7983 */ /* 0x000f280000300800 */
[----:B------:R-:W4:Y:S01]  /*1caa50*/  LDL.LU R45, [R1+0x1c4c] ;  /* 0x001c4c00012d7983 */ /* 0x000f220000300800 */
[----:B------:R-:W-:Y:S01]  /*1caa60*/  VIADD R0, R0, UR4 ;  /* 0x0000000400007c36 */ /* 0x000fe20008000000 */
[----:B------:R-:W-:-:S04]  /*1caa70*/  ULDC UR4, c[0x0][0x248] ;  /* 0x0000920000047ab9 */ /* 0x000fc80000000800 */
[----:B------:R-:W-:Y:S02]  /*1caa80*/  SHF.R.S32.HI R61, RZ, 0x1f, R0 ;  /* 0x0000001fff3d7819 */ /* 0x000fe40000011400 */
[----:B0-----:R-:W-:Y:S01]  /*1caa90*/  IADD3 R2, P6, R0, R56, RZ ;  /* 0x0000003800027210 */ /* 0x001fe20007fde0ff */
[----:B------:R-:W-:Y:S04]  /*1caaa0*/  STL [R1+0x8634], R40 ;  /* 0x0086342801007387 */ /* 0x000fe80000100800 */
[----:B------:R-:W-:-:S05]  /*1caab0*/  IMAD.X R3, R61, 0x1, R16, P6 ;  /* 0x000000013d037824 */ /* 0x000fca00030e0610 */
[----:B------:R3:W-:Y:S04]  /*1caac0*/  STL.64 [R1+0x1f98], R2 ;  /* 0x001f980201007387 */ /* 0x0007e80000100a00 */
[----:B------:R-:W4:Y:S01]  /*1caad0*/  LDL.LU R11, [R1+0x1c30] ;  /* 0x001c3000010b7983 */ /* 0x000f220000300800 */
[----:B---3--:R-:W-:-:S05]  /*1caae0*/  F2FP.SATFINITE.E5M2.F32.PACK_AB_MERGE_C R3, R30, R29, RZ ;  /* 0x0000001d1e03723e */ /* 0x008fca00048060ff */
[----:B------:R-:W-:Y:S04]  /*1caaf0*/  STL [R1+0x4dc], R3 ;  /* 0x0004dc0301007387 */ /* 0x000fe80000100800 */
[----:B------:R-:W3:Y:S01]  /*1cab00*/  LDL.LU R26, [R1+0x1c34] ;  /* 0x001c3400011a7983 */ /* 0x000ee20000300800 */
[----:B------:R-:W-:-:S05]  /*1cab10*/  F2FP.SATFINITE.E5M2.F32.PACK_AB_MERGE_C R2, R46, R32, RZ ;  /* 0x000000202e02723e */ /* 0x000fca00048060ff */
[----:B------:R0:W-:Y:S04]  /*1cab20*/  STL [R1+0x5514], R2 ;  /* 0x0055140201007387 */ /* 0x0001e80000100800 */
[----:B------:R-:W3:Y:S04]  /*1cab30*/  LDL.LU R30, [R1+0x1c38] ;  /* 0x001c3800011e7983 */ /* 0x000ee80000300800 */
[----:B------:R-:W3:Y:S01]  /*1cab40*/  LDL.LU R46, [R1+0x1c3c] ;  /* 0x001c3c00012e7983 */ /* 0x000ee20000300800 */
[----:B0-----:R-:W-:-:S03]  /*1cab50*/  IADD3 R2, P6, R0, R17, RZ ;  /* 0x0000001100027210 */ /* 0x001fc60007fde0ff */
[----:B------:R-:W3:Y:S04]  /*1cab60*/  LDL.LU R12, [R1+0x1c20] ;  /* 0x001c2000010c7983 */ /* 0x000ee80000300800 */
[----:B------:R-:W3:Y:S01]  /*1cab70*/  LDL.LU R14, [R1+0x1c24] ;  /* 0x001c2400010e7983 */ /* 0x000ee20000300800 */
[----:B------:R-:W-:-:S03]  /*1cab80*/  IMAD.X R3, R61, 0x1, R18, P6 ;  /* 0x000000013d037824 */ /* 0x000fc600030e0612 */
[----:B------:R-:W3:Y:S04]  /*1cab90*/  LDL.LU R21, [R1+0x1c28] ;  /* 0x001c280001157983 */ /* 0x000ee80000300800 */
[----:B------:R0:W-:Y:S04]  /*1caba0*/  STL.64 [R1+0x1f90], R2 ;  /* 0x001f900201007387 */ /* 0x0001e80000100a00 */
[----:B------:R-:W3:Y:S01]  /*1cabb0*/  LDL.LU R24, [R1+0x1c2c] ;  /* 0x001c2c0001187983 */ /* 0x000ee20000300800 */
[----:B------:R-:W-:-:S05]  /*1cabc0*/  F2FP.SATFINITE.E5M2.F32.PACK_AB_MERGE_C R31, R35, R34, RZ ;  /* 0x00000022231f723e */ /* 0x000fca00048060ff */
[----:B------:R-:W-:Y:S04]  /*1cabd0*/  STL [R1+0x87a8], R31 ;  /* 0x0087a81f01007387 */ /* 0x000fe80000100800 */
[----:B------:R-:W3:Y:S04]  /*1cabe0*/  LDL.LU R34, [R1+0x1c10] ;  /* 0x001c100001227983 */ /* 0x000ee80000300800 */
[----:B------:R-:W3:Y:S01]  /*1cabf0*/  LDL.LU R35, [R1+0x1c14] ;  /* 0x001c140001237983 */ /* 0x000ee20000300800 */
[----:B------:R-:W-:-:S03]  /*1cac00*/  F2FP.SATFINITE.E5M2.F32.PACK_AB_MERGE_C R32, R37, R36, RZ ;  /* 0x000000242520723e */ /* 0x000fc600048060ff */
[----:B------:R-:W3:Y:S04]  /*1cac10*/  LDL.LU R22, [R1+0x1c18] ;  /* 0x001c180001167983 */ /* 0x000ee80000300800 */
[----:B------:R-:W3:Y:S04]  /*1cac20*/  LDL.LU R29, [R1+0x1c1c] ;  /* 0x001c1c00011d7983 */ /* 0x000ee80000300800 */
[----:B------:R-:W-:Y:S04]  /*1cac30*/  STL [R1+0x87ac], R32 ;  /* 0x0087ac2001007387 */ /* 0x000fe80000100800 */
[----:B------:R-:W3:Y:S04]  /*1cac40*/  LDL.LU R36, [R1+0x1c00] ;  /* 0x001c000001247983 */ /* 0x000ee80000300800 */
[----:B------:R-:W3:Y:S01]  /*1cac50*/  LDL.LU R37, [R1+0x1c04] ;  /* 0x001c040001257983 */ /* 0x000ee20000300800 */
[----:B0-----:R-:W-:-:S05]  /*1cac60*/  IADD3 R2, P6, R0, R19, RZ ;  /* 0x0000001300027210 */ /* 0x001fca0007fde0ff */
[----:B------:R-:W-:-:S05]  /*1cac70*/  IMAD.X R3, R61, 0x1, R47, P6 ;  /* 0x000000013d037824 */ /* 0x000fca00030e062f */
[----:B------:R0:W-:Y:S01]  /*1cac80*/  STL.64 [R1+0x1f88], R2 ;  /* 0x001f880201007387 */ /* 0x0001e20000100a00 */
[----:B--2---:R-:W-:-:S05]  /*1cac90*/  F2FP.SATFINITE.E5M2.F32.PACK_AB_MERGE_C R27, R41, R38, RZ ;  /* 0x00000026291b723e */ /* 0x004fca00048060ff */
[----:B------:R-:W-:Y:S04]  /*1caca0*/  STL [R1+0x87c0], R27 ;  /* 0x0087c01b01007387 */ /* 0x000fe80000100800 */
[----:B------:R-:W2:Y:S01]  /*1cacb0*/  LDL.LU R38, [R1+0x1c08] ;  /* 0x001c080001267983 */ /* 0x000ea20000300800 */
[----:B----4-:R-:W-:-:S03]  /*1cacc0*/  F2FP.SATFINITE.E5M2.F32.PACK_AB_MERGE_C R28, R45, R44, RZ ;  /* 0x0000002c2d1c723e */ /* 0x010fc600048060ff */
[----:B------:R-:W2:Y:S04]  /*1cacd0*/  LDL.LU R41, [R1+0x1c0c] ;  /* 0x001c0c0001297983 */ /* 0x000ea80000300800 */
[----:B------:R-:W4:Y:S04]  /*1cace0*/  LDL.LU R44, [R1+0x1bf0] ;  /* 0x001bf000012c7983 */ /* 0x000f280000300800 */
[----:B------:R-:W4:Y:S01]  /*1cacf0*/  LDL.LU R45, [R1+0x1bf4] ;  /* 0x001bf400012d7983 */ /* 0x000f220000300800 */
[----:B0-----:R-:W-:-:S05]  /*1cad00*/  IADD3 R2, P6, R0, R48, RZ ;  /* 0x0000003000027210 */ /* 0x001fca0007fde0ff */
[----:B------:R-:W-:Y:S01]  /*1cad10*/  IMAD.X R3, R61, 0x1, R49, P6 ;  /* 0x000000013d037824 */ /* 0x000fe200030e0631 */
[----:B------:R-:W-:Y:S01]  /*1cad20*/  STL [R1+0x87c4], R28 ;  /* 0x0087c41c01007387 */ /* 0x000fe20000100800 */
[----:B---3--:R-:W-:-:S05]  /*1cad30*/  F2FP.SATFINITE.E5M2.F32.PACK_AB_MERGE_C R25, R26, R11, RZ ;  /* 0x0000000b1a19723e */ /* 0x008fca00048060ff */
[----:B------:R-:W-:Y:S04]  /*1cad40*/  STL [R1+0x87e8], R25 ;  /* 0x0087e81901007387 */ /* 0x000fe80000100800 */
[----:B------:R0:W-:Y:S01]  /*1cad50*/  STL.64 [R1+0x1f80], R2 ;  /* 0x001f800201007387 */ /* 0x0001e20000100a00 */
[----:B------:R-:W-:-:S03]  /*1cad60*/  F2FP.SATFINITE.E5M2.F32.PACK_AB_MERGE_C R26, R46, R30, RZ ;  /* 0x0000001e2e1a723e */ /* 0x000fc600048060ff */
[----:B------:R-:W3:Y:S01]  /*1cad70*/  LDL.LU R30, [R1+0x1bf8] ;  /* 0x001bf800011e7983 */ /* 0x000ee20000300800 */
[----:B0-----:R-:W-:-:S03]  /*1cad80*/  IADD3 R2, P6, R0, R50, RZ ;  /* 0x0000003200027210 */ /* 0x001fc60007fde0ff */
[----:B------:R-:W3:Y:S01]  /*1cad90*/  LDL.LU R46, [R1+0x1bfc] ;  /* 0x001bfc00012e7983 */ /* 0x000ee20000300800 */
[----:B------:R-:W-:Y:S01]  /*1cada0*/  F2FP.SATFINITE.E5M2.F32.PACK_AB_MERGE_C R23, R14, R12, RZ ;  /* 0x0000000c0e17723e */ /* 0x000fe200048060ff */
[----:B------:R-:W-:Y:S02]  /*1cadb0*/  IMAD.X R3, R61, 0x1, R51, P6 ;  /* 0x000000013d037824 */ /* 0x000fe400030e0633 */
[----:B------:R-:W-:Y:S04]  /*1cadc0*/  STL [R1+0x87ec], R26 ;  /* 0x0087ec1a01007387 */ /* 0x000fe80000100800 */
[----:B------:R-:W-:Y:S04]  /*1cadd0*/  STL [R1+0x8810], R23 ;  /* 0x0088101701007387 */ /* 0x000fe80000100800 */
[----:B------:R0:W-:Y:S01]  /*1cade0*/  STL.64 [R1+0x1f78], R2 ;  /* 0x001f780201007387 */ /* 0x0001e20000100a00 */
[----:B------:R-:W-:-:S02]  /*1cadf0*/  F2FP.SATFINITE.E5M2.F32.PACK_AB_MERGE_C R24, R24, R21, RZ ;  /* 0x000000151818723e */ /* 0x000fc400048060ff */
[----:B0-----:R-:W-:-:S03]  /*1cae00*/  IADD3 R2, P6, R0, R52, RZ ;  /* 0x0000003400027210 */ /* 0x001fc60007fde0ff */
[----:B------:R-:W-:Y:S02]  /*1cae10*/  STL [R1+0x8814], R24 ;  /* 0x0088141801007387 */ /* 0x000fe40000100800 */
[----:B------:R-:W-:-:S05]  /*1cae20*/  IMAD.X R3, R61, 0x1, R53, P6 ;  /* 0x000000013d037824 */ /* 0x000fca00030e0635 */
[----:B------:R0:W-:Y:S02]  /*1cae30*/  STL.64 [R1+0x1f70], R2 ;  /* 0x001f700201007387 */ /* 0x0001e40000100a00 */
[----:B0-----:R-:W-:Y:S02]  /*1cae40*/  F2FP.SATFINITE.E5M2.F32.PACK_AB_MERGE_C R2, R35, R34, RZ ;  /* 0x000000222302723e */ /* 0x001fe400048060ff */
[----:B------:R-:W3:Y:S04]  /*1cae50*/  LDL.LU R34, [R1+0x2810] ;  /* 0x0028100001227983 */ /* 0x000ee80000300800 */
[----:B------:R-:W3:Y:S04]  /*1cae60*/  LDL.LU R35, [R1+0x2814] ;  /* 0x0028140001237983 */ /* 0x000ee80000300800 */
[----:B------:R0:W-:Y:S01]  /*1cae70*/  STL [R1+0x478], R2 ;  /* 0x0004780201007387 */ /* 0x0001e20000100800 */
[----:B------:R-:W-:-:S02]  /*1cae80*/  F2FP.SATFINITE.E5M2.F32.PACK_AB_MERGE_C R4, R29, R22, RZ ;  /* 0x000000161d04723e */ /* 0x000fc400048060ff */
[----:B0-----:R-:W-:Y:S02]  /*1cae90*/  IADD3 R2, P6, R0, R54, RZ ;  /* 0x0000003600027210 */ /* 0x001fe40007fde0ff */
[----:B------:R-:W-:-:S03]  /*1caea0*/  F2FP.SATFINITE.E5M2.F32.PACK_AB_MERGE_C R20, R37, R36, RZ ;  /* 0x000000242514723e */ /* 0x000fc600048060ff */
[----:B------:R-:W-:Y:S01]  /*1caeb0*/  IMAD.X R3, R61, 0x1, R55, P6 ;  /* 0x000000013d037824 */ /* 0x000fe200030e0637 */
[----:B------:R-:W-:Y:S04]  /*1caec0*/  STL [R1+0x47c], R4 ;  /* 0x00047c0401007387 */ /* 0x000fe80000100800 */
[----:B------:R-:W-:Y:S04]  /*1caed0*/  STL [R1+0x8858], R20 ;  /* 0x0088581401007387 */ /* 0x000fe80000100800 */
[----:B------:R0:W-:Y:S04]  /*1caee0*/  STL.64 [R1+0x1f68], R2 ;  /* 0x001f680201007387 */ /* 0x0001e80000100a00 */
[----:B------:R-:W3:Y:S04]  /*1caef0*/  LDL.LU R36, [R1+0x2818] ;  /* 0x0028180001247983 */ /* 0x000ee80000300800 */
[----:B------:R-:W3:Y:S01]  /*1caf00*/  LDL.LU R37, [R1+0x281c] ;  /* 0x00281c0001257983 */ /* 0x000ee20000300800 */
[----:B0-----:R-:W-:-:S05]  /*1caf10*/  IADD3 R2, P6, R0, R58, RZ ;  /* 0x0000003a00027210 */ /* 0x001fca0007fde0ff */
[----:B------:R-:W-:-:S05]  /*1caf20*/  IMAD.X R3, R61, 0x1, R57, P6 ;  /* 0x000000013d037824 */ /* 0x000fca00030e0639 */
[----:B------:R4:W-:Y:S01]  /*1caf30*/  STL.64 [R1+0x1f60], R2 ;  /* 0x001f600201007387 */ /* 0x0009e20000100a00 */
[----:B--2---:R-:W-:-:S05]  /*1caf40*/  F2FP.SATFINITE.E5M2.F32.PACK_AB_MERGE_C R22, R41, R38, RZ ;  /* 0x000000262916723e */ /* 0x004fca00048060ff */
[----:B------:R-:W-:Y:S01]  /*1caf50*/  STL [R1+0x8864], R22 ;  /* 0x0088641601007387 */ /* 0x000fe20000100800 */
[----:B----4-:R-:W-:-:S03]  /*1caf60*/  F2FP.SATFINITE.E5M2.F32.PACK_AB_MERGE_C R2, R45, R44, RZ ;  /* 0x0000002c2d02723e */ /* 0x010fc600048060ff */
[----:B------:R-:W2:Y:S04]  /*1caf70*/  LDL.LU R38, [R1+0x2800] ;  /* 0x0028000001267983 */ /* 0x000ea80000300800 */
[----:B------:R-:W2:Y:S04]  /*1caf80*/  LDL.LU R41, [R1+0x2804] ;  /* 0x0028040001297983 */ /* 0x000ea80000300800 */
[----:B------:R0:W-:Y:S04]  /*1caf90*/  STL [R1+0x45c], R2 ;  /* 0x00045c0201007387 */ /* 0x0001e80000100800 */
[----:B------:R-:W4:Y:S04]  /*1cafa0*/  LDL.LU R44, [R1+0x2808] ;  /* 0x00280800012c7983 */ /* 0x000f280000300800 */
[----:B------:R-:W4:Y:S01]  /*1cafb0*/  LDL.LU R45, [R1+0x280c] ;  /* 0x00280c00012d7983 */ /* 0x000f220000300800 */
[----:B------:R-:W-:Y:S01]  /*1cafc0*/  VIADD R0, R0, UR4 ;  /* 0x0000000400007c36 */ /* 0x000fe20008000000 */
[----:B------:R-:W-:-:S02]  /*1cafd0*/  ULDC UR4, c[0x0][0x248] ;  /* 0x0000920000047ab9 */ /* 0x000fc40000000800 */
[----:B------:R-:W4:Y:S04]  /*1cafe0*/  LDL.LU R33, [R1+0x1be0] ;  /* 0x001be00001217983 */ /* 0x000f280000300800 */
[----:B0-----:R-:W4:Y:S01]  /*1caff0*/  LDL.LU R2, [R1+0x1be4] ;  /* 0x001be40001027983 */ /* 0x001f220000300800 */
[----:B------:R-:W-:Y:S02]  /*1cb000*/  SHF.R.S32.HI R61, RZ, 0x1f, R0 ;  /* 0x0000001fff3d7819 */ /* 0x000fe40000011400 */
[----:B------:R-:W-:-:S05]  /*1cb010*/  IADD3 R4, P6, R0, R56, RZ ;  /* 0x0000003800047210 */ /* 0x000fca0007fde0ff */
[----:B------:R-:W-:Y:S01]  /*1cb020*/  IMAD.X R5, R61, 0x1, R16, P6 ;  /* 0x000000013d057824 */ /* 0x000fe200030e0610 */
[----:B---3--:R-:W-:-:S05]  /*1cb030*/  F2FP.SATFINITE.E5M2.F32.PACK_AB_MERGE_C R3, R46, R30, RZ ;  /* 0x0000001e2e03723e */ /* 0x008fca00048060ff */
[----:B------:R0:W-:Y:S04]  /*1cb040*/  STL [R1+0x5530], R3 ;  /* 0x0055300301007387 */ /* 0x0001e80000100800 */
[----:B------:R-:W3:Y:S04]  /*1cb050*/  LDL.LU R9, [R1+0x1be8] ;  /* 0x001be80001097983 */ /* 0x000ee80000300800 */
[----:B------:R-:W3:Y:S04]  /*1cb060*/  LDL.LU R39, [R1+0x1bec] ;  /* 0x001bec0001277983 */ /* 0x000ee80000300800 */
[----:B------:R-:W3:Y:S04]  /*1cb070*/  LDL.LU R60, [R1+0x1bd0] ;  /* 0x001bd000013c7983 */ /* 0x000ee80000300800 */
[----:B------:R-:W3:Y:S04]  /*1cb080*/  LDL.LU R46, [R1+0x1bd4] ;  /* 0x001bd400012e7983 */ /* 0x000ee80000300800 */
[----:B------:R-:W3:Y:S04]  /*1cb090*/  LDL.LU R7, [R1+0x1bd8] ;  /* 0x001bd80001077983 */ /* 0x000ee80000300800 */
[----:B------:R1:W-:Y:S04]  /*1cb0a0*/  STL.64 [R1+0x1f58], R4 ;  /* 0x001f580401007387 */ /* 0x0003e80000100a00 */
[----:B------:R-:W3:Y:S04]  /*1cb0b0*/  LDL.LU R8, [R1+0x1bdc] ;  /* 0x001bdc0001087983 */ /* 0x000ee80000300800 */
[----:B0-----:R-:W3:Y:S04]  /*1cb0c0*/  LDL.LU R3, [R1+0x1bc0] ;  /* 0x001bc00001037983 */ /* 0x001ee80000300800 */
[----:B------:R-:W3:Y:S01]  /*1cb0d0*/  LDL.LU R6, [R1+0x1bc4] ;  /* 0x001bc40001067983 */ /* 0x000ee20000300800 */
[----:B-1----:R-:W-:-:S05]  /*1cb0e0*/  F2FP.SATFINITE.E5M2.F32.PACK_AB_MERGE_C R4, R35, R34, RZ ;  /* 0x000000222304723e */ /* 0x002fca00048060ff */
[----:B------:R0:W-:Y:S04]  /*1cb0f0*/  STL [R1+0x448], R4 ;  /* 0x0004480401007387 */ /* 0x0001e80000100800 */
[----:B------:R-:W3:Y:S04]  /*1cb100*/  LDL.LU R11, [R1+0x1bc8] ;  /* 0x001bc800010b7983 */ /* 0x000ee80000300800 */
[----:B------:R-:W3:Y:S04]  /*1cb110*/  LDL.LU R12, [R1+0x1bcc] ;  /* 0x001bcc00010c7983 */ /* 0x000ee80000300800 */
[----:B------:R-:W3:Y:S04]  /*1cb120*/  LDL.LU R14, [R1+0x1bb0] ;  /* 0x001bb000010e7983 */ /* 0x000ee80000300800 */
[----:B------:R-:W3:Y:S04]  /*1cb130*/  LDL.LU R21, [R1+0x1bb4] ;  /* 0x001bb40001157983 */ /* 0x000ee80000300800 */
[----:B------:R-:W3:Y:S04]  /*1cb140*/  LDL.LU R29, [R1+0x1bb8] ;  /* 0x001bb800011d7983 */ /* 0x000ee80000300800 */
[----:B------:R-:W3:Y:S04]  /*1cb150*/  LDL.LU R30, [R1+0x1bbc] ;  /* 0x001bbc00011e7983 */ /* 0x000ee80000300800 */
[----:B------:R-:W3:Y:S01]  /*1cb160*/  LDL.LU R34, [R1+0x1ba0] ;  /* 0x001ba00001227983 */ /* 0x000ee20000300800 */
[----:B0-----:R-:W-:-:S03]  /*1cb170*/  F2FP.SATFINITE.E5M2.F32.PACK_AB_MERGE_C R4, R37, R36, RZ ;  /* 0x000000242504723e */ /* 0x001fc600048060ff */
[----:B------:R-:W3:Y:S04]  /*1cb180*/  LDL.LU R35, [R1+0x1ba4] ;  /* 0x001ba40001237983 */ /* 0x000ee80000300800 */
[----:B------:R0:W-:Y:S04]  /*1cb190*/  STL [R1+0x5528], R4 ;  /* 0x0055280401007387 */ /* 0x0001e80000100800 */
[----:B------:R-:W3:Y:S04]  /*1cb1a0*/  LDL.LU R36, [R1+0x1ba8] ;  /* 0x001ba80001247983 */ /* 0x000ee80000300800 */
[----:B------:R-:W3:Y:S01]  /*1cb1b0*/  LDL.LU R37, [R1+0x1bac] ;  /* 0x001bac0001257983 */ /* 0x000ee20000300800 */
[----:B0-----:R-:W-:-:S05]  /*1cb1c0*/  IADD3 R4, P6, R0, R17, RZ ;  /* 0x0000001100047210 */ /* 0x001fca0007fde0ff */
[----:B------:R-:W-:-:S05]  /*1cb1d0*/  IMAD.X R5, R61, 0x1, R18, P6 ;  /* 0x000000013d057824 */ /* 0x000fca00030e0612 */
[----:B------:R2:W-:Y:S02]  /*1cb1e0*/  STL.64 [R1+0x1f50], R4 ;  /* 0x001f500401007387 */ /* 0x0005e40000100a00 */
[----:B--2---:R-:W-:Y:S02]  /*1cb1f0*/  F2FP.SATFINITE.E5M2.F32.PACK_AB_MERGE_C R5, R41, R38, RZ ;  /* 0x000000262905723e */ /* 0x004fe400048060ff */
[----:B------:R-:W2:Y:S04]  /*1cb200*/  LDL.LU R38, [R1+0x1b90] ;  /* 0x001b900001267983 */ /* 0x000ea80000300800 */
[----:B------:R-:W-:Y:S04]  /*1cb210*/  STL [R1+0x16c], R5 ;  /* 0x00016c0501007387 */ /* 0x000fe80000100800 */
[----:B------:R-:W2:Y:S01]  /*1cb220*/  LDL.LU R41, [R1+0x1b94] ;  /* 0x001b940001297983 */ /* 0x000ea20000300800 */
[----:B----4-:R-:W-:-:S05]  /*1cb230*/  F2FP.SATFINITE.E5M2.F32.PACK_AB_MERGE_C R4, R45, R44, RZ ;  /* 0x0000002c2d04723e */ /* 0x010fca00048060ff */
[----:B------:R0:W-:Y:S04]  /*1cb240*/  STL [R1+0x223c], R4 ;  /* 0x00223c0401007387 */ /* 0x0001e80000100800 */
[----:B------:R-:W4:Y:S04]  /*1cb250*/  LDL.LU R44, [R1+0x1b98] ;  /* 0x001b9800012c7983 */ /* 0x000f280000300800 */
[----:B------:R-:W4:Y:S01]  /*1cb260*/  LDL.LU R45, [R1+0x1b9c] ;  /* 0x001b9c00012d7983 */ /* 0x000f220000300800 */
[----:B0-----:R-:W-:-:S05]  /*1cb270*/  IADD3 R4, P6, R0, R19, RZ ;  /* 0x0000001300047210 */ /* 0x001fca0007fde0ff */
[----:B------:R-:W-:Y:S01]  /*1cb280*/  IMAD.X R5, R61, 0x1, R47, P6 ;  /* 0x000000013d057824 */ /* 0x000fe200030e062f */
[----:B------:R-:W-:-:S04]  /*1cb290*/  F2FP.SATFINITE.E5M2.F32.PACK_AB_MERGE_C R13, R2, R33, RZ ;  /* 0x00000021020d723e */ /* 0x000fc800048060ff */
[----:B------:R0:W-:Y:S04]  /*1cb2a0*/  STL.64 [R1+0x1f48], R4 ;  /* 0x001f480401007387 */ /* 0x0001e80000100a00 */
[----:B------:R-:W-:Y:S01]  /*1cb2b0*/  STL [R1+0x168], R13 ;  /* 0x0001680d01007387 */ /* 0x000fe20000100800 */
[----:B0-----:R-:W-:-:S05]  /*1cb2c0*/  IADD3 R4, P6, R0, R48, RZ ;  /* 0x0000003000047210 */ /* 0x001fca0007fde0ff */
[----:B------:R-:W-:Y:S01]  /*1cb2d0*/  IMAD.X R5, R61, 0x1, R49, P6 ;  /* 0x000000013d057824 */ /* 0x000fe200030e0631 */
[----:B---3--:R-:W-:Y:S02]  /*1cb2e0*/  F2FP.SATFINITE.E5M2.F32.PACK_AB_MERGE_C R2, R39, R9, RZ ;  /* 0x000000092702723e */ /* 0x008fe400048060ff */
[----:B------:R-:W-:-:S03]  /*1cb2f0*/  F2FP.SATFINITE.E5M2.F32.PACK_AB_MERGE_C R46, R46, R60, RZ ;  /* 0x0000003c2e2e723e */ /* 0x000fc600048060ff */
[----:B------:R-:W-:Y:S04]  /*1cb300*/  STL [R1+0x2238], R2 ;  /* 0x0022380201007387 */ /* 0x000fe80000100800 */
[----:B------:R-:W-:Y:S04]  /*1cb310*/  STL [R1+0x8454], R46 ;  /* 0x0084542e01007387 */ /* 0x000fe80000100800 */
[----:B------:R0:W-:Y:S01]  /*1cb320*/  STL.64 [R1+0x1f40], R4 ;  /* 0x001f400401007387 */ /* 0x0001e20000100a00 */
[----:B------:R-:W-:Y:S02]  /*1cb330*/  F2FP.SATFINITE.E5M2.F32.PACK_AB_MERGE_C R8, R8, R7, RZ ;  /* 0x000000070808723e */ /* 0x000fe400048060ff */
[----:B0-----:R-:W-:-:S03]  /*1cb340*/  IADD3 R4, P6, R0, R50, RZ ;  /* 0x0000003200047210 */ /* 0x001fc60007fde0ff */
[----:B------:R-:W-:Y:S02]  /*1cb350*/  STL [R1+0x8458], R8 ;  /* 0x0084580801007387 */ /* 0x000fe40000100800 */
[----:B------:R-:W-:Y:S01]  /*1cb360*/  IMAD.X R5, R61, 0x1, R51, P6 ;  /* 0x000000013d057824 */ /* 0x000fe200030e0633 */
[----:B------:R-:W-:-:S04]  /*1cb370*/  IADD3 R2, P6, R0, R52, RZ ;  /* 0x0000003400027210 */ /* 0x000fc80007fde0ff */
[----:B------:R0:W-:Y:S02]  /*1cb380*/  STL.64 [R1+0x1f38], R4 ;  /* 0x001f380401007387 */ /* 0x0001e40000100a00 */
[----:B0-----:R-:W-:Y:S01]  /*1cb390*/  F2FP.SATFINITE.E5M2.F32.PACK_AB_MERGE_C R5, R6, R3, RZ ;  /* 0x000000030605723e */ /* 0x001fe200048060ff */
        /* <DEDUP_REMOVED lines=17> */
[----:B------:R-:W3:Y:S04]  /*1cb4b0*/  LDL.LU R34, [R1+0x1b80] ;  /* 0x001b800001227983 */ /* 0x000ee80000300800 */
[----:B------:R-:W3:Y:S01]  /*1cb4c0*/  LDL.LU R35, [R1+0x1b84] ;  /* 0x001b840001237983 */ /* 0x000ee20000300800 */
[----:B0-----:R-:W-:-:S05]  /*1cb4d0*/  F2FP.SATFINITE.E5M2.F32.PACK_AB_MERGE_C R2, R37, R36, RZ ;  /* 0x000000242502723e */ /* 0x001fca00048060ff */
[----:B------:R2:W-:Y:S04]  /*1cb4e0*/  STL [R1+0x55c4], R2 ;  /* 0x0055c40201007387 */ /* 0x0005e80000100800 */
[----:B------:R-:W3:Y:S04]  /*1cb4f0*/  LDL.LU R36, [R1+0x1b88] ;  /* 0x001b880001247983 */ /* 0x000ee80000300800 */
[----:B------:R-:W3:Y:S01]  /*1cb500*/  LDL.LU R37, [R1+0x1b8c] ;  /* 0x001b8c0001257983 */ /* 0x000ee20000300800 */
[----:B--2---:R-:W-:-:S05]  /*1cb510*/  F2FP.SATFINITE.E5M2.F32.PACK_AB_MERGE_C R2, R41, R38, RZ ;  /* 0x000000262902723e */ /* 0x004fca00048060ff */
[----:B------:R4:W-:Y:S04]  /*1cb520*/  STL [R1+0x55dc], R2 ;  /* 0x0055dc0201007387 */ /* 0x0009e80000100800 */
[----:B------:R-:W2:Y:S04]  /*1cb530*/  LDL.LU R5, [R1+0x1b70] ;  /* 0x001b700001057983 */ /* 0x000ea80000300800 */
[----:B------:R-:W2:Y:S01]  /*1cb540*/  LDL.LU R4, [R1+0x1b74] ;  /* 0x001b740001047983 */ /* 0x000ea20000300800 */
[----:B----4-:R-:W-:-:S05]  /*1cb550*/  F2FP.SATFINITE.E5M2.F32.PACK_AB_MERGE_C R2, R45, R44, RZ ;  /* 0x0000002c2d02723e */ /* 0x010fca00048060ff */
[----:B------:R0:W-:Y:S04]  /*1cb560*/  STL [R1+0x55d8], R2 ;  /* 0x0055d80201007387 */ /* 0x0001e80000100800 */
        /* <DEDUP_REMOVED lines=21> */
[----:B------:R-:W-:-:S04]  /*1cb6c0*/  ULDC UR4, c[0x0][0x248] ;  /* 0x0000920000047ab9 */ /* 0x000fc80000000800 */
[----:B------:R-:W-:Y:S02]  /*1cb6d0*/  SHF.R.S32.HI R61, RZ, 0x1f, R0 ;  /* 0x0000001fff3d7819 */ /* 0x000fe40000011400 */
[----:B------:R-:W-:-:S05]  /*1cb6e0*/  IADD3 R22, P6, R0, R56, RZ ;  /* 0x0000003800167210 */ /* 0x000fca0007fde0ff */
[----:B------:R-:W-:-:S05]  /*1cb6f0*/  IMAD.X R23, R61, 0x1, R16, P6 ;  /* 0x000000013d177824 */ /* 0x000fca00030e0610 */
[----:B------:R0:W-:Y:S02]  /*1cb700*/  STL.64 [R1+0x1f18], R22 ;  /* 0x001f181601007387 */ /* 0x0001e40000100a00 */
[----:B0-----:R-:W-:-:S05]  /*1cb710*/  IADD3 R22, P6, R0, R17, RZ ;  /* 0x0000001100167210 */ /* 0x001fca0007fde0ff */
[----:B------:R-:W-:Y:S01]  /*1cb720*/  IMAD.X R23, R61, 0x1, R18, P6 ;  /* 0x000000013d177824 */ /* 0x000fe200030e0612 */
[----:B---3--:R-:W-:-:S05]  /*1cb730*/  F2FP.SATFINITE.E5M2.F32.PACK_AB_MERGE_C R20, R35, R34, RZ ;  /* 0x000000222314723e */ /* 0x008fca00048060ff */
[----:B------:R-:W-:Y:S01]  /*1cb740*/  STL [R1+0x55ec], R20 ;  /* 0x0055ec1401007387 */ /* 0x000fe20000100800 */
[----:B------:R-:W-:-:S05]  /*1cb750*/  F2FP.SATFINITE.E5M2.F32.PACK_AB_MERGE_C R8, R37, R36, RZ ;  /* 0x000000242508723e */ /* 0x000fca00048060ff */
[----:B------:R-:W-:Y:S04]  /*1cb760*/  STL [R1+0x55e8], R8 ;  /* 0x0055e80801007387 */ /* 0x000fe80000100800 */
[----:B------:R-:W3:Y:S04]  /*1cb770*/  LDL.LU R34, [R1+0x1b28] ;  /* 0x001b280001227983 */ /* 0x000ee80000300800 */
[----:B------:R-:W3:Y:S04]  /*1cb780*/  LDL.LU R35, [R1+0x1b2c] ;  /* 0x001b2c0001237983 */ /* 0x000ee80000300800 */
[----:B------:R-:W3:Y:S04]  /*1cb790*/  LDL.LU R36, [R1+0x1b10] ;  /* 0x001b100001247983 */ /* 0x000ee80000300800 */
[----:B------:R-:W-:Y:S04]  /*1cb7a0*/  STL.64 [R1+0x1f10], R22 ;  /* 0x001f101601007387 */ /* 0x000fe80000100a00 */
[----:B------:R-:W3:Y:S01]  /*1cb7b0*/  LDL.LU R37, [R1+0x1b14] ;  /* 0x001b140001257983 */ /* 0x000ee20000300800 */
[----:B--2---:R-:W-:-:S02]  /*1cb7c0*/  F2FP.SATFINITE.E5M2.F32.PACK_AB_MERGE_C R5, R4, R5, RZ ;  /* 0x000000050405723e */ /* 0x004fc400048060ff */
[----:B----4-:R-:W-:Y:S02]  /*1cb7d0*/  F2FP.SATFINITE.E5M2.F32.PACK_AB_MERGE_C R4, R44, R38, RZ ;  /* 0x000000262c04723e */ /* 0x010fe400048060ff */
        /* <DEDUP_REMOVED lines=20> */
[----:B0-----:R-:W-:-:S04]  /*1cb920*/  IADD3 R2, P6, R0, R52, RZ ;  /* 0x0000003400027210 */ /* 0x001fc80007fde0ff */
        /* <DEDUP_REMOVED lines=9> */
[----:B----4-:R-:W-:Y:S01]  /*1cb9c0*/  IADD3 R2, P6, R0, R54, RZ ;  /* 0x0000003600027210 */ /* 0x010fe20007fde0ff */
[----:B------:R-:W-:Y:S04]  /*1cb9d0*/  STL [R1+0x5654], R5 ;  /* 0x0056540501007387 */ /* 0x000fe80000100800 */
[----:B------:R-:W-:Y:S01]  /*1cb9e0*/  IMAD.X R3, R61, 0x1, R55, P6 ;  /* 0x000000013d037824 */ /* 0x000fe200030e0637 */
[----:B------:R-:W-:Y:S04]  /*1cb9f0*/  STL [R1+0x5650], R4 ;  /* 0x0056500401007387 */ /* 0x000fe80000100800 */
[----:B------:R0:W-:Y:S04]  /*1cba00*/  STL.64 [R1+0x1ee8], R2 ;  /* 0x001ee80201007387 */ /* 0x0001e80000100a00 */
[----:B------:R-:W4:Y:S04]  /*1cba10*/  LDL.LU R21, [R1+0x1b00] ;  /* 0x001b000001157983 */ /* 0x000f280000300800 */
[----:B------:R-:W4:Y:S01]  /*1cba20*/  LDL.LU R29, [R1+0x1b04] ;  /* 0x001b0400011d7983 */ /* 0x000f220000300800 */
[----:B0-----:R-:W-:-:S05]  /*1cba30*/  F2FP.SATFINITE.E5M2.F32.PACK_AB_MERGE_C R2, R45, R41, RZ ;  /* 0x000000292d02723e */ /* 0x001fca00048060ff */
[----:B------:R0:W-:Y:S04]  /*1cba40*/  STL [R1+0x5664], R2 ;  /* 0x0056640201007387 */ /* 0x0001e80000100800 */
[----:B------:R-:W4:Y:S04]  /*1cba50*/  LDL.LU R41, [R1+0x1b08] ;  /* 0x001b080001297983 */ /* 0x000f280000300800 */
[----:B------:R-:W4:Y:S01]  /*1cba60*/  LDL.LU R45, [R1+0x1b0c] ;  /* 0x001b0c00012d7983 */ /* 0x000f220000300800 */
[----:B0-----:R-:W-:-:S05]  /*1cba70*/  IADD3 R2, P6, R0, R58, RZ ;  /* 0x0000003a00027210 */ /* 0x001fca0007fde0ff */
        /* <DEDUP_REMOVED lines=10> */
[----:B------:R-:W-:Y:S01]  /*1cbb20*/  VIADD R0, R0, UR4 ;  /* 0x0000000400007c36 */ /* 0x000fe20008000000 */
[----:B------:R-:W-:-:S04]  /*1cbb30*/  ULDC UR4, c[0x0][0x248] ;  /* 0x0000920000047ab9 */ /* 0x000fc80000000800 */
[----:B------:R-:W-:Y:S02]  /*1cbb40*/  SHF.R.S32.HI R61, RZ, 0x1f, R0 ;  /* 0x0000001fff3d7819 */ /* 0x000fe40000011400 */
[----:B------:R-:W-:-:S05]  /*1cbb50*/  IADD3 R4, P6, R0, R56, RZ ;  /* 0x0000003800047210 */ /* 0x000fca0007fde0ff */
[----:B------:R-:W-:Y:S01]  /*1cbb60*/  IMAD.X R5, R61, 0x1, R16, P6 ;  /* 0x000000013d057824 */ /* 0x000fe200030e0610 */
[----:B--2---:R-:W-:-:S05]  /*1cbb70*/  F2FP.SATFINITE.E5M2.F32.PACK_AB_MERGE_C R2, R44, R38, RZ ;  /* 0x000000262c02723e */ /* 0x004fca00048060ff */
[----:B------:R0:W-:Y:S04]  /*1cbb80*/  STL [R1+0x5670], R2 ;  /* 0x0056700201007387 */ /* 0x0001e80000100800 */
        /* <DEDUP_REMOVED lines=17> */
[----:B----4-:R-:W-:-:S02]  /*1cbca0*/  F2FP.SATFINITE.E5M2.F32.PACK_AB_MERGE_C R5, R29, R21, RZ ;  /* 0x000000151d05723e */ /* 0x010fc400048060ff */
[----:B------:R-:W-:Y:S02]  /*1cbcb0*/  F2FP.SATFINITE.E5M2.F32.PACK_AB_MERGE_C R4, R45, R41, RZ ;  /* 0x000000292d04723e */ /* 0x000fe400048060ff */
[----:B------:R-:W4:Y:S04]  /*1cbcc0*/  LDL.LU R41, [R1+0x1aa0] ;  /* 0x001aa00001297983 */ /* 0x000f280000300800 */
[----:B------:R-:W-:Y:S04]  /*1cbcd0*/  STL [R1+0x5684], R5 ;  /* 0x0056840501007387 */ /* 0x000fe80000100800 */
[----:B------:R-:W4:Y:S04]  /*1cbce0*/  LDL.LU R45, [R1+0x1aa4] ;  /* 0x001aa400012d7983 */ /* 0x000f280000300800 */
[----:B------:R0:W-:Y:S02]  /*1cbcf0*/  STL [R1+0x5680], R4 ;  /* 0x0056800401007387 */ /* 0x0001e40000100800 */
[----:B0-----:R-:W-:-:S05]  /*1cbd00*/  IADD3 R4, P6, R0, R17, RZ ;  /* 0x0000001100047210 */ /* 0x001fca0007fde0ff */
[----:B------:R-:W-:-:S05]  /*1cbd10*/  IMAD.X R5, R61, 0x1, R18, P6 ;  /* 0x000000013d057824 */ /* 0x000fca00030e0612 */
[----:B------:R3:W-:Y:S04]  /*1cbd20*/  STL.64 [R1+0x1ed0], R4 ;  /* 0x001ed00401007387 */ /* 0x0007e80000100a00 */
[----:B------:R-:W4:Y:S04]  /*1cbd30*/  LDL.LU R21, [R1+0x1aa8] ;  /* 0x001aa80001157983 */ /* 0x000f280000300800 */
[----:B------:R-:W4:Y:S01]  /*1cbd40*/  LDL.LU R29, [R1+0x1aac] ;  /* 0x001aac00011d7983 */ /* 0x000f220000300800 */
[----:B---3--:R-:W-:-:S05]  /*1cbd50*/  F2FP.SATFINITE.E5M2.F32.PACK_AB_MERGE_C R4, R34, R30, RZ ;  /* 0x0000001e2204723e */ /* 0x008fca00048060ff */
[----:B------:R0:W-:Y:S04]  /*1cbd60*/  STL [R1+0x5694], R4 ;  /* 0x0056940401007387 */ /* 0x0001e80000100800 */
[----:B------:R-:W3:Y:S04]  /*1cbd70*/  LDL.LU R30, [R1+0x1a90] ;  /* 0x001a9000011e7983 */ /* 0x000ee80000300800 */
[----:B------:R-:W3:Y:S01]  /*1cbd80*/  LDL.LU R34, [R1+0x1a94] ;  /* 0x001a940001227983 */ /* 0x000ee20000300800 */
[----:B0-----:R-:W-:-:S03]  /*1cbd90*/  F2FP.SATFINITE.E5M2.F32.PACK_AB_MERGE_C R4, R36, R35, RZ ;  /* 0x000000232404723e */ /* 0x001fc600048060ff */
[----:B------:R-:W3:Y:S04]  /*1cbda0*/  LDL.LU R35, [R1+0x1a98] ;  /* 0x001a980001237983 */ /* 0x000ee80000300800 */
[----:B------:R-:W3:Y:S04]  /*1cbdb0*/  LDL.LU R36, [R1+0x1a9c] ;  /* 0x001a9c0001247983 */ /* 0x000ee80000300800 */
[----:B------:R0:W-:Y:S02]  /*1cbdc0*/  STL [R1+0x5690], R4 ;  /* 0x0056900401007387 */ /* 0x0001e40000100800 */
[----:B0-----:R-:W-:-:S05]  /*1cbdd0*/  IADD3 R4, P6, R0, R19, RZ ;  /* 0x0000001300047210 */ /* 0x001fca0007fde0ff */
[----:B------:R-:W-:-:S05]  /*1cbde0*/  IMAD.X R5, R61, 0x1, R47, P6 ;  /* 0x000000013d057824 */ /* 0x000fca00030e062f */
[----:B------:R0:W-:Y:S02]  /*1cbdf0*/  STL.64 [R1+0x1ec8], R4 ;  /* 0x001ec80401007387 */ /* 0x0001e40000100a00 */
[----:B0-----:R-:W-:-:S05]  /*1cbe00*/  IADD3 R4, P6, R0, R48, RZ ;  /* 0x0000003000047210 */ /* 0x001fca0007fde0ff */
[----:B------:R-:W-:Y:S01]  /*1cbe10*/  IMAD.X R5, R61, 0x1, R49, P6 ;  /* 0x000000013d057824 */ /* 0x000fe200030e0631 */
[----:B--2---:R-:W-:Y:S02]  /*1cbe20*/  F2FP.SATFINITE.E5M2.F32.PACK_AB_MERGE_C R8, R15, R13, RZ ;  /* 0x0000000d0f08723e */ /* 0x004fe400048060ff */
[----:B------:R-:W-:-:S03]  /*1cbe30*/  F2FP.SATFINITE.E5M2.F32.PACK_AB_MERGE_C R2, R2, R33, RZ ;  /* 0x000000210202723e */ /* 0x000fc600048060ff */
[----:B------:R0:W-:Y:S04]  /*1cbe40*/  STL [R1+0x56a8], R8 ;  /* 0x0056a80801007387 */ /* 0x0001e80000100800 */
[----:B------:R1:W-:Y:S04]  /*1cbe50*/  STL [R1+0x56a0], R2 ;  /* 0x0056a00201007387 */ /* 0x0003e80000100800 */
[----:B------:R2:W-:Y:S01]  /*1cbe60*/  STL.64 [R1+0x1ec0], R4 ;  /* 0x001ec00401007387 */ /* 0x0005e20000100a00 */
[----:B0-----:R-:W-:Y:S02]  /*1cbe70*/  F2FP.SATFINITE.E5M2.F32.PACK_AB_MERGE_C R8, R39, R9, RZ ;  /* 0x000000092708723e */ /* 0x001fe400048060ff */
[----:B-1----:R-:W-:-:S02]  /*1cbe80*/  F2FP.SATFINITE.E5M2.F32.PACK_AB_MERGE_C R2, R7, R60, RZ ;  /* 0x0000003c0702723e */ /* 0x002fc400048060ff */
[C---:B--2---:R-:W-:Y:S01]  /*1cbe90*/  IADD3 R4, P6, R0.reuse, R50, RZ ;  /* 0x0000003200047210 */ /* 0x044fe20007fde0ff */
[----:B------:R-:W-:Y:S04]  /*1cbea0*/  STL [R1+0x56b8], R8 ;  /* 0x0056b80801007387 */ /* 0x000fe80000100800 */
[----:B------:R-:W-:Y:S01]  /*1cbeb0*/  IMAD.X R5, R61, 0x1, R51, P6 ;  /* 0x000000013d057824 */ /* 0x000fe200030e0633 */
[----:B------:R0:W-:Y:S04]  /*1cbec0*/  STL [R1+0x56b0], R2 ;  /* 0x0056b00201007387 */ /* 0x0001e80000100800 */
[----:B------:R1:W-:Y:S01]  /*1cbed0*/  STL.64 [R1+0x1eb8], R4 ;  /* 0x001eb80401007387 */ /* 0x0003e20000100a00 */
[----:B0-----:R-:W-:-:S02]  /*1cbee0*/  IADD3 R2, P6, R0, R52, RZ ;  /* 0x0000003400027210 */ /* 0x001fc40007fde0ff */
[----:B-1----:R-:W-:-:S03]  /*1cbef0*/  F2FP.SATFINITE.E5M2.F32.PACK_AB_MERGE_C R5, R6, R3, RZ ;  /* 0x000000030605723e */ /* 0x002fc600048060ff */
[----:B------:R-:W-:Y:S01]  /*1cbf00*/  IMAD.X R3, R61, 0x1, R53, P6 ;  /* 0x000000013d037824 */ /* 0x000fe200030e0635 */
[----:B------:R-:W-:Y:S01]  /*1cbf10*/  F2FP.SATFINITE.E5M2.F32.PACK_AB_MERGE_C R4, R12, R11, RZ ;  /* 0x0000000b0c04723e */ /* 0x000fe200048060ff */
[----:B------:R-:W-:Y:S04]  /*1cbf20*/  STL [R1+0x5504], R5 ;  /* 0x0055040501007387 */ /* 0x000fe80000100800 */
[----:B------:R-:W-:Y:S04]  /*1cbf30*/  STL [R1+0x550c], R4 ;  /* 0x00550c0401007387 */ /* 0x000fe80000100800 */
[----:B------:R0:W-:Y:S01]  /*1cbf40*/  STL.64 [R1+0x1eb0], R2 ;  /* 0x001eb00201007387 */ /* 0x0001e20000100a00 */
[----:B------:R-:W-:-:S02]  /*1cbf50*/  F2FP.SATFINITE.E5M2.F32.PACK_AB_MERGE_C R44, R44, R38, RZ ;  /* 0x000000262c2c723e */ /* 0x000fc400048060ff */
[----:B0-----:R-:W-:Y:S02]  /*1cbf60*/  F2FP.SATFINITE.E5M2.F32.PACK_AB_MERGE_C R2, R37, R14, RZ ;  /* 0x0000000e2502723e */ /* 0x001fe400048060ff */
[----:B------:R-:W2:Y:S04]  /*1cbf70*/  LDL.LU R37, [R1+0x1a80] ;  /* 0x001a800001257983 */ /* 0x000ea80000300800 */
[----:B------:R0:W-:Y:S04]  /*1cbf80*/  STL [R1+0x54c8], R2 ;  /* 0x0054c80201007387 */ /* 0x0001e80000100800 */
[----:B------:R-:W2:Y:S01]  /*1cbf90*/  LDL.LU R38, [R1+0x1a84] ;  /* 0x001a840001267983 */ /* 0x000ea20000300800 */
[----:B0-----:R-:W-:-:S03]  /*1cbfa0*/  IADD3 R2, P6, R0, R54, RZ ;  /* 0x0000003600027210 */ /* 0x001fc60007fde0ff */
[----:B------:R-:W-:Y:S02]  /*1cbfb0*/  STL [R1+0x8638], R44 ;  /* 0x0086382c01007387 */ /* 0x000fe40000100800 */
[----:B------:R-:W-:-:S05]  /*1cbfc0*/  IMAD.X R3, R61, 0x1, R55, P6 ;  /* 0x000000013d037824 */ /* 0x000fca00030e0637 */
[----:B------:R4:W-:Y:S02]  /*1cbfd0*/  STL.64 [R1+0x1ea8], R2 ;  /* 0x001ea80201007387 */ /* 0x0009e40000100a00 */
[----:B----4-:R-:W-:Y:S02]  /*1cbfe0*/  F2FP.SATFINITE.E5M2.F32.PACK_AB_MERGE_C R2, R45, R41, RZ ;  /* 0x000000292d02723e */ /* 0x010fe400048060ff */
[----:B------:R-:W4:Y:S04]  /*1cbff0*/  LDL.LU R41, [R1+0x1a88] ;  /* 0x001a880001297983 */ /* 0x000f280000300800 */
[----:B------:R-:W4:Y:S04]  /*1cc000*/  LDL.LU R45, [R1+0x1a8c] ;  /* 0x001a8c00012d7983 */ /* 0x000f280000300800 */
[----:B------:R0:W-:Y:S02]  /*1cc010*/  STL [R1+0x54bc], R2 ;  /* 0x0054bc0201007387 */ /* 0x0001e40000100800 */
[----:B0-----:R-:W-:-:S05]  /*1cc020*/  IADD3 R2, P6, R0, R58, RZ ;  /* 0x0000003a00027210 */ /* 0x001fca0007fde0ff */
[----:B------:R-:W-:-:S05]  /*1cc030*/  IMAD.X R3, R61, 0x1, R57, P6 ;  /* 0x000000013d037824 */ /* 0x000fca00030e0639 */
[----:B------:R0:W-:Y:S02]  /*1cc040*/  STL.64 [R1+0x1ea0], R2 ;  /* 0x001ea00201007387 */ /* 0x0001e40000100a00 */
[----:B0-----:R-:W-:-:S05]  /*1cc050*/  F2FP.SATFINITE.E5M2.F32.PACK_AB_MERGE_C R3, R29, R21, RZ ;  /* 0x000000151d03723e */ /* 0x001fca00048060ff */
[----:B------:R-:W-:Y:S01]  /*1cc060*/  STL [R1+0x54c0], R3 ;  /* 0x0054c00301007387 */ /* 0x000fe20000100800 */
[----:B---3--:R-:W-:-:S05]  /*1cc070*/  F2FP.SATFINITE.E5M2.F32.PACK_AB_MERGE_C R2, R34, R30, RZ ;  /* 0x0000001e2202723e */ /* 0x008fca00048060ff */
[----:B------:R0:W-:Y:S04]  /*1cc080*/  STL [R1+0x549c], R2 ;  /* 0x00549c0201007387 */ /* 0x0001e80000100800 */
[----:B------:R-:W3:Y:S04]  /*1cc090*/  LDL.LU R59, [R1+0x1a70] ;  /* 0x001a7000013b7983 */ /* 0x000ee80000300800 */
[----:B------:R-:W3:Y:S01]  /*1cc0a0*/  LDL.LU R5, [R1+0x1a74] ;  /* 0x001a740001057983 */ /* 0x000ee20000300800 */
[----:B0-----:R-:W-:-:S05]  /*1cc0b0*/  F2FP.SATFINITE.E5M2.F32.PACK_AB_MERGE_C R2, R36, R35, RZ ;  /* 0x000000232402723e */ /* 0x001fca00048060ff */
[----:B------:R0:W-:Y:S04]  /*1cc0c0*/  STL [R1+0x54a8], R2 ;  /* 0x0054a80201007387 */ /* 0x0001e80000100800 */
        /* <DEDUP_REMOVED lines=15> */
[----:B------:R-:W-:-:S02]  /*1cc1c0*/  ULDC UR4, c[0x0][0x248] ;  /* 0x0000920000047ab9 */ /* 0x000fc40000000800 */
[----:B------:R-:W3:Y:S02]  /*1cc1d0*/  LDL.LU R6, [R1+0x1a30] ;  /* 0x001a300001067983 */ /* 0x000ee40000300800 */
[----:B------:R-:W-:Y:S02]  /*1cc1e0*/  SHF.R.S32.HI R61, RZ, 0x1f, R0 ;  /* 0x0000001fff3d7819 */ /* 0x000fe40000011400 */
[----:B------:R-:W-:Y:S01]  /*1cc1f0*/  IADD3 R22, P6, R0, R56, RZ ;  /* 0x0000003800167210 */ /* 0x000fe20007fde0ff */
[----:B------:R-:W3:Y:S04]  /*1cc200*/  LDL.LU R11, [R1+0x1a34] ;  /* 0x001a3400010b7983 */ /* 0x000ee80000300800 */
[----:B------:R-:W-:-:S05]  /*1cc210*/  IMAD.X R23, R61, 0x1, R16, P6 ;  /* 0x000000013d177824 */ /* 0x000fca00030e0610 */
[----:B------:R-:W-:Y:S01]  /*1cc220*/  STL.64 [R1+0x1e98], R22 ;  /* 0x001e981601007387 */ /* 0x000fe20000100a00 */
[----:B--2---:R-:W-:-:S05]  /*1cc230*/  F2FP.SATFINITE.E5M2.F32.PACK_AB_MERGE_C R8, R38, R37, RZ ;  /* 0x000000252608723e */ /* 0x004fca00048060ff */
[----:B------:R4:W-:Y:S04]  /*1cc240*/  STL [R1+0x5478], R8 ;  /* 0x0054780801007387 */ /* 0x0009e80000100800 */
[----:B------:R-:W2:Y:S04]  /*1cc250*/  LDL.LU R12, [R1+0x1a38] ;  /* 0x001a3800010c7983 */ /* 0x000ea80000300800 */
[----:B------:R-:W2:Y:S01]  /*1cc260*/  LDL.LU R14, [R1+0x1a3c] ;  /* 0x001a3c00010e7983 */ /* 0x000ea20000300800 */
[----:B----4-:R-:W-:-:S03]  /*1cc270*/  F2FP.SATFINITE.E5M2.F32.PACK_AB_MERGE_C R8, R45, R41, RZ ;  /* 0x000000292d08723e */ /* 0x010fc600048060ff */
[----:B------:R-:W4:Y:S04]  /*1cc280*/  LDL.LU R41, [R1+0x1a20] ;  /* 0x001a200001297983 */ /* 0x000f280000300800 */
[----:B------:R-:W4:Y:S01]  /*1cc290*/  LDL.LU R45, [R1+0x1a24] ;  /* 0x001a2400012d7983 */ /* 0x000f220000300800 */
[----:B------:R-:W-:-:S03]  /*1cc2a0*/  IADD3 R22, P6, R0, R17, RZ ;  /* 0x0000001100167210 */ /* 0x000fc60007fde0ff */
[----:B------:R0:W-:Y:S02]  /*1cc2b0*/  STL [R1+0x547c], R8 ;  /* 0x00547c0801007387 */ /* 0x0001e40000100800 */
[----:B------:R-:W-:Y:S02]  /*1cc2c0*/  IMAD.X R23, R61, 0x1, R18, P6 ;  /* 0x000000013d177824 */ /* 0x000fe400030e0612 */
[----:B------:R-:W4:Y:S04]  /*1cc2d0*/  LDL.LU R30, [R1+0x1a28] ;  /* 0x001a2800011e7983 */ /* 0x000f280000300800 */
[----:B------:R-:W4:Y:S04]  /*1cc2e0*/  LDL.LU R34, [R1+0x1a2c] ;  /* 0x001a2c0001227983 */ /* 0x000f280000300800 */
[----:B------:R-:W4:Y:S04]  /*1cc2f0*/  LDL.LU R37, [R1+0x1a10] ;  /* 0x001a100001257983 */ /* 0x000f280000300800 */
[----:B------:R-:W-:Y:S04]  /*1cc300*/  STL.64 [R1+0x1e90], R22 ;  /* 0x001e901601007387 */ /* 0x000fe80000100a00 */
[----:B------:R-:W4:Y:S01]  /*1cc310*/  LDL.LU R38, [R1+0x1a14] ;  /* 0x001a140001267983 */ /* 0x000f220000300800 */
[----:B---3--:R-:W-:-:S05]  /*1cc320*/  F2FP.SATFINITE.E5M2.F32.PACK_AB_MERGE_C R20, R5, R59, RZ ;  /* 0x0000003b0514723e */ /* 0x008fca00048060ff */
[----:B------:R-:W-:Y:S01]  /*1cc330*/  STL [R1+0x5460], R20 ;  /* 0x0054601401007387 */ /* 0x000fe20000100800 */
[----:B0-----:R-:W-:Y:S02]  /*1cc340*/  F2FP.SATFINITE.E5M2.F32.PACK_AB_MERGE_C R8, R13, R4, RZ ;  /* 0x000000040d08723e */ /* 0x001fe400048060ff */
[----:B------:R-:W-:-:S05]  /*1cc350*/  IADD3 R4, P6, R0, R19, RZ ;  /* 0x0000001300047210 */ /* 0x000fca0007fde0ff */
[----:B------:R-:W-:Y:S01]  /*1cc360*/  IMAD.X R5, R61, 0x1, R47, P6 ;  /* 0x000000013d057824 */ /* 0x000fe200030e062f */
[----:B------:R-:W-:Y:S04]  /*1cc370*/  STL [R1+0x546c], R8 ;  /* 0x00546c0801007387 */ /* 0x000fe80000100800 */
[----:B------:R0:W-:Y:S02]  /*1cc380*/  STL.64 [R1+0x1e88], R4 ;  /* 0x001e880401007387 */ /* 0x0001e40000100a00 */
[----:B0-----:R-:W-:Y:S02]  /*1cc390*/  F2FP.SATFINITE.E5M2.F32.PACK_AB_MERGE_C R4, R29, R21, RZ ;  /* 0x000000151d04723e */ /* 0x001fe400048060ff */
[----:B------:R-:W3:Y:S04]  /*1cc3a0*/  LDL.LU R21, [R1+0x1a18] ;  /* 0x001a180001157983 */ /* 0x000ee80000300800 */
[----:B------:R-:W3:Y:S04]  /*1cc3b0*/  LDL.LU R29, [R1+0x1a1c] ;  /* 0x001a1c00011d7983 */ /* 0x000ee80000300800 */
[----:B------:R0:W-:Y:S01]  /*1cc3c0*/  STL [R1+0x5434], R4 ;  /* 0x0054340401007387 */ /* 0x0001e20000100800 */
[----:B------:R-:W-:-:S02]  /*1cc3d0*/  F2FP.SATFINITE.E5M2.F32.PACK_AB_MERGE_C R8, R33, R15, RZ ;  /* 0x0000000f2108723e */ /* 0x000fc400048060ff */
[----:B0-----:R-:W-:-:S03]  /*1cc3e0*/  IADD3 R4, P6, R0, R48, RZ ;  /* 0x0000003000047210 */ /* 0x001fc60007fde0ff */
[----:B------:R0:W-:Y:S02]  /*1cc3f0*/  STL [R1+0x5438], R8 ;  /* 0x0054380801007387 */ /* 0x0001e40000100800 */
[----:B------:R-:W-:-:S05]  /*1cc400*/  IMAD.X R5, R61, 0x1, R49, P6 ;  /* 0x000000013d057824 */ /* 0x000fca00030e0631 */
[----:B------:R1:W-:Y:S01]  /*1cc410*/  STL.64 [R1+0x1e80], R4 ;  /* 0x001e800401007387 */ /* 0x0003e20000100a00 */
[----:B0-----:R-:W-:Y:S02]  /*1cc420*/  F2FP.SATFINITE.E5M2.F32.PACK_AB_MERGE_C R8, R9, R2, RZ ;  /* 0x000000020908723e */ /* 0x001fe400048060ff */
[----:B------:R-:W-:Y:S02]  /*1cc430*/  F2FP.SATFINITE.E5M2.F32.PACK_AB_MERGE_C R2, R60, R39, RZ ;  /* 0x000000273c02723e */ /* 0x000fe400048060ff */
[----:B------:R-:W-:Y:S01]  /*1cc440*/  F2FP.SATFINITE.E5M2.F32.PACK_AB_MERGE_C R3, R3, R7, RZ ;  /* 0x000000070303723e */ /* 0x000fe200048060ff */
[----:B------:R-:W-:Y:S01]  /*1cc450*/  STL [R1+0x56e0], R8 ;  /* 0x0056e00801007387 */ /* 0x000fe20000100800 */
[----:B-1----:R-:W-:-:S03]  /*1cc460*/  IADD3 R4, P6, R0, R50, RZ ;  /* 0x0000003200047210 */ /* 0x002fc60007fde0ff */
[----:B------:R0:W-:Y:S02]  /*1cc470*/  STL [R1+0x56dc], R2 ;  /* 0x0056dc0201007387 */ /* 0x0001e40000100800 */
[----:B------:R-:W-:Y:S01]  /*1cc480*/  IMAD.X R5, R61, 0x1, R51, P6 ;  /* 0x000000013d057824 */ /* 0x000fe200030e0633 */
[----:B0-----:R-:W-:Y:S02]  /*1cc490*/  F2FP.SATFINITE.E5M2.F32.PACK_AB_MERGE_C R2, R36, R35, RZ ;  /* 0x000000232402723e */ /* 0x001fe400048060ff */
[----:B------:R-:W3:Y:S04]  /*1cc4a0*/  LDL.LU R35, [R1+0x27f0] ;  /* 0x0027f00001237983 */ /* 0x000ee80000300800 */
[----:B------:R-:W-:Y:S04]  /*1cc4b0*/  STL.64 [R1+0x1e78], R4 ;  /* 0x001e780401007387 */ /* 0x000fe80000100a00 */
[----:B------:R-:W-:Y:S04]  /*1cc4c0*/  STL [R1+0x56f0], R3 ;  /* 0x0056f00301007387 */ /* 0x000fe80000100800 */
[----:B------:R-:W3:Y:S04]  /*1cc4d0*/  LDL.LU R36, [R1+0x27f4] ;  /* 0x0027f40001247983 */ /* 0x000ee80000300800 */
[----:B------:R0:W-:Y:S02]  /*1cc4e0*/  STL [R1+0x56ec], R2 ;  /* 0x0056ec0201007387 */ /* 0x0001e40000100800 */
[----:B0-----:R-:W-:-:S05]  /*1cc4f0*/  IADD3 R2, P6, R0, R52, RZ ;  /* 0x0000003400027210 */ /* 0x001fca0007fde0ff */
[----:B------:R-:W-:Y:S01]  /*1cc500*/  IMAD.X R3, R61, 0x1, R53, P6 ;  /* 0x000000013d037824 */ /* 0x000fe200030e0635 */
[----:B------:R-:W-:-:S04]  /*1cc510*/  F2FP.SATFINITE.E5M2.F32.PACK_AB_MERGE_C R5, R11, R6, RZ ;  /* 0x000000060b05723e */ /* 0x000fc800048060ff */
[----:B------:R0:W-:Y:S04]  /*1cc520*/  STL.64 [R1+0x1e70], R2 ;  /* 0x001e700201007387 */ /* 0x0001e80000100a00 */
[----:B------:R-:W-:Y:S01]  /*1cc530*/  STL [R1+0x5700], R5 ;  /* 0x0057000501007387 */ /* 0x000fe20000100800 */
[----:B0-----:R-:W-:-:S05]  /*1cc540*/  IADD3 R2, P6, R0, R54, RZ ;  /* 0x0000003600027210 */ /* 0x001fca0007fde0ff */
[----:B------:R-:W-:Y:S01]  /*1cc550*/  IMAD.X R3, R61, 0x1, R55, P6 ;  /* 0x000000013d037824 */ /* 0x000fe200030e0637 */
[----:B--2---:R-:W-:-:S05]  /*1cc560*/  F2FP.SATFINITE.E5M2.F32.PACK_AB_MERGE_C R4, R14, R12, RZ ;  /* 0x0000000c0e04723e */ /* 0x004fca00048060ff */
[----:B------:R-:W-:Y:S04]  /*1cc570*/  STL [R1+0x56fc], R4 ;  /* 0x0056fc0401007387 */ /* 0x000fe80000100800 */
[----:B------:R4:W-:Y:S02]  /*1cc580*/  STL.64 [R1+0x1e68], R2 ;  /* 0x001e680201007387 */ /* 0x0009e40000100a00 */
[----:B----4-:R-:W-:Y:S02]  /*1cc590*/  F2FP.SATFINITE.E5M2.F32.PACK_AB_MERGE_C R2, R45, R41, RZ ;  /* 0x000000292d02723e */ /* 0x010fe400048060ff */
[----:B------:R-:W2:Y:S04]  /*1cc5a0*/  LDL.LU R41, [R1+0x27f8] ;  /* 0x0027f80001297983 */ /* 0x000ea80000300800 */
[----:B------:R-:W2:Y:S04]  /*1cc5b0*/  LDL.LU R45, [R1+0x27fc] ;  /* 0x0027fc00012d7983 */ /* 0x000ea80000300800 */
[----:B------:R0:W-:Y:S02]  /*1cc5c0*/  STL [R1+0x5710], R2 ;  /* 0x0057100201007387 */ /* 0x0001e40000100800 */
[----:B0-----:R-:W-:-:S05]  /*1cc5d0*/  IADD3 R2, P6, R0, R58, RZ ;  /* 0x0000003a00027210 */ /* 0x001fca0007fde0ff */
[----:B------:R-:W-:-:S05]  /*1cc5e0*/  IMAD.X R3, R61, 0x1, R57, P6 ;  /* 0x000000013d037824 */ /* 0x000fca00030e0639 */
[----:B------:R0:W-:Y:S01]  /*1cc5f0*/  STL.64 [R1+0x1e60], R2 ;  /* 0x001e600201007387 */ /* 0x0001e20000100a00 */
[----:B------:R-:W-:Y:S01]  /*1cc600*/  VIADD R0, R0, UR4 ;  /* 0x0000000400007c36 */ /* 0x000fe20008000000 */
[----:B------:R-:W-:Y:S01]  /*1cc610*/  ULDC UR4, c[0x0][0x248] ;  /* 0x0000920000047ab9 */ /* 0x000fe20000000800 */
[----:B0-----:R-:W-:Y:S02]  /*1cc620*/  F2FP.SATFINITE.E5M2.F32.PACK_AB_MERGE_C R3, R34, R30, RZ ;  /* 0x0000001e2203723e */ /* 0x001fe400048060ff */
[----:B------:R-:W-:Y:S01]  /*1cc630*/  F2FP.SATFINITE.E5M2.F32.PACK_AB_MERGE_C R2, R38, R37, RZ ;  /* 0x000000252602723e */ /* 0x000fe200048060ff */
[----:B------:R-:W4:Y:S04]  /*1cc640*/  LDL.LU R30, [R1+0x27e0] ;  /* 0x0027e000011e7983 */ /* 0x000f280000300800 */
[----:B------:R-:W-:Y:S04]  /*1cc650*/  STL [R1+0x570c], R3 ;  /* 0x00570c0301007387 */ /* 0x000fe80000100800 */
[----:B------:R-:W4:Y:S04]  /*1cc660*/  LDL.LU R34, [R1+0x27e4] ;  /* 0x0027e40001227983 */ /* 0x000f280000300800 */
[----:B------:R3:W-:Y:S04]  /*1cc670*/  STL [R1+0x5724], R2 ;  /* 0x0057240201007387 */ /* 0x0007e80000100800 */
[----:B------:R-:W4:Y:S04]  /*1cc680*/  LDL.LU R37, [R1+0x27e8] ;  /* 0x0027e80001257983 */ /* 0x000f280000300800 */
[----:B------:R-:W4:Y:S01]  /*1cc690*/  LDL.LU R38, [R1+0x27ec] ;  /* 0x0027ec0001267983 */ /* 0x000f220000300800 */
[----:B------:R-:W-:-:S03]  /*1cc6a0*/  SHF.R.S32.HI R61, RZ, 0x1f, R0 ;  /* 0x0000001fff3d7819 */ /* 0x000fc60000011400 */
[----:B------:R-:W4:Y:S04]  /*1cc6b0*/  LDL.LU R4, [R1+0x1a00] ;  /* 0x001a000001047983 */ /* 0x000f280000300800 */
[----:B------:R-:W4:Y:S01]  /*1cc6c0*/  LDL.LU R13, [R1+0x1a04] ;  /* 0x001a0400010d7983 */ /* 0x000f220000300800 */
[----:B---3--:R-:W-:-:S05]  /*1cc6d0*/  F2FP.SATFINITE.E5M2.F32.PACK_AB_MERGE_C R2, R29, R21, RZ ;  /* 0x000000151d02723e */ /* 0x008fca00048060ff */
[----:B------:R0:W-:Y:S04]  /*1cc6e0*/  STL [R1+0x5720], R2 ;  /* 0x0057200201007387 */ /* 0x0001e80000100800 */
[----:B------:R-:W3:Y:S04]  /*1cc6f0*/  LDL.LU R15, [R1+0x1a08] ;  /* 0x001a0800010f7983 */ /* 0x000ee80000300800 */
[----:B------:R-:W3:Y:S01]  /*1cc700*/  LDL.LU R33, [R1+0x1a0c] ;  /* 0x001a0c0001217983 */ /* 0x000ee20000300800 */
[----:B0-----:R-:W-:-:S05]  /*1cc710*/  IADD3 R2, P6, R0, R56, RZ ;  /* 0x0000003800027210 */ /* 0x001fca0007fde0ff */
[----:B------:R-:W-:-:S05]  /*1cc720*/  IMAD.X R3, R61, 0x1, R16, P6 ;  /* 0x000000013d037824 */ /* 0x000fca00030e0610 */
[----:B------:R0:W-:Y:S04]  /*1cc730*/  STL.64 [R1+0x1e58], R2 ;  /* 0x001e580201007387 */ /* 0x0001e80000100a00 */
[----:B0-----:R-:W3:Y:S04]  /*1cc740*/  LDL.LU R2, [R1+0x19f0] ;  /* 0x0019f00001027983 */ /* 0x001ee80000300800 */
[----:B------:R-:W3:Y:S04]  /*1cc750*/  LDL.LU R6, [R1+0x19f4] ;  /* 0x0019f40001067983 */ /* 0x000ee80000300800 */
[----:B------:R-:W3:Y:S04]  /*1cc760*/  LDL.LU R9, [R1+0x19f8] ;  /* 0x0019f80001097983 */ /* 0x000ee80000300800 */
[----:B------:R-:W3:Y:S04]  /*1cc770*/  LDL.LU R3, [R1+0x19fc] ;  /* 0x0019fc0001037983 */ /* 0x000ee80000300800 */
[----:B------:R-:W3:Y:S04]  /*1cc780*/  LDL.LU R39, [R1+0x18e0] ;  /* 0x0018e00001277983 */ /* 0x000ee80000300800 */
[----:B------:R-:W3:Y:S01]  /*1cc790*/  LDL.LU R60, [R1+0x18e4] ;  /* 0x0018e400013c7983 */ /* 0x000ee20000300800 */
[----:B------:R-:W-:-:S05]  /*1cc7a0*/  F2FP.SATFINITE.E5M2.F32.PACK_AB_MERGE_C R5, R36, R35, RZ ;  /* 0x000000232405723e */ /* 0x000fca00048060ff */
        /* <DEDUP_REMOVED lines=13> */
[----:B------:R-:W-:-:S05]  /*1cc880*/  IADD3 R22, P6, R0, R17, RZ ;  /* 0x0000001100167210 */ /* 0x000fca0007fde0ff */
[----:B------:R-:W-:Y:S01]  /*1cc890*/  IMAD.X R23, R61, 0x1, R18, P6 ;  /* 0x000000013d177824 */ /* 0x000fe200030e0612 */
[----:B----4-:R-:W-:Y:S02]  /*1cc8a0*/  F2FP.SATFINITE.E5M2.F32.PACK_AB_MERGE_C R8, R34, R30, RZ ;  /* 0x0000001e2208723e */ /* 0x010fe400048060ff */
[----:B------:R-:W4:Y:S04]  /*1cc8b0*/  LDL.LU R30, [R1+0x1630] ;  /* 0x00163000011e7983 */ /* 0x000f280000300800 */
[----:B------:R1:W-:Y:S04]  /*1cc8c0*/  STL.64 [R1+0x1e50], R22 ;  /* 0x001e501601007387 */ /* 0x0003e80000100a00 */
[----:B------:R-:W-:Y:S01]  /*1cc8d0*/  STL [R1+0x5734], R8 ;  /* 0x0057340801007387 */ /* 0x000fe20000100800 */
[----:B0-----:R-:W-:-:S03]  /*1cc8e0*/  F2FP.SATFINITE.E5M2.F32.PACK_AB_MERGE_C R5, R38, R37, RZ ;  /* 0x000000252605723e */ /* 0x001fc600048060ff */
[----:B------:R-:W4:Y:S04]  /*1cc8f0*/  LDL.LU R34, [R1+0x1634] ;  /* 0x0016340001227983 */ /* 0x000f280000300800 */
[----:B------:R0:W-:Y:S01]  /*1cc900*/  STL [R1+0x5730], R5 ;  /* 0x0057300501007387 */ /* 0x0001e20000100800 */
[----:B-1----:R-:W-:-:S03]  /*1cc910*/  IADD3 R22, P6, R0, R19, RZ ;  /* 0x0000001300167210 */ /* 0x002fc60007fde0ff */
[----:B------:R-:W4:Y:S04]  /*1cc920*/  LDL.LU R37, [R1+0x1638] ;  /* 0x0016380001257983 */ /* 0x000f280000300800 */
[----:B------:R-:W4:Y:S01]  /*1cc930*/  LDL.LU R38, [R1+0x163c] ;  /* 0x00163c0001267983 */ /* 0x000f220000300800 */
[----:B------:R-:W-:Y:S01]  /*1cc940*/  IMAD.X R23, R61, 0x1, R47, P6 ;  /* 0x000000013d177824 */ /* 0x000fe200030e062f */
[----:B------:R-:W-:Y:S02]  /*1cc950*/  F2FP.SATFINITE.E5M2.F32.PACK_AB_MERGE_C R13, R13, R4, RZ ;  /* 0x000000040d0d723e */ /* 0x000fe400048060ff */
[----:B------:R-:W-:Y:S02]  /*1cc960*/  IADD3 R4, P6, R0, R48, RZ ;  /* 0x0000003000047210 */ /* 0x000fe40007fde0ff */
[----:B------:R-:W-:Y:S03]  /*1cc970*/  STL.64 [R1+0x1e48], R22 ;  /* 0x001e481601007387 */ /* 0x000fe60000100a00 */
[----:B0-----:R-:W-:Y:S01]  /*1cc980*/  IMAD.X R5, R61, 0x1, R49, P6 ;  /* 0x000000013d057824 */ /* 0x001fe200030e0631 */
[----:B------:R-:W-:Y:S01]  /*1cc990*/  STL [R1+0x573c], R13 ;  /* 0x00573c0d01007387 */ /* 0x000fe20000100800 */
[----:B---3--:R-:W-:-:S05]  /*1cc9a0*/  F2FP.SATFINITE.E5M2.F32.PACK_AB_MERGE_C R8, R33, R15, RZ ;  /* 0x0000000f2108723e */ /* 0x008fca00048060ff */
[----:B------:R-:W-:Y:S01]  /*1cc9b0*/  STL [R1+0x5738], R8 ;  /* 0x0057380801007387 */ /* 0x000fe20000100800 */
[----:B------:R-:W-:-:S05]  /*1cc9c0*/  F2FP.SATFINITE.E5M2.F32.PACK_AB_MERGE_C R6, R6, R2, RZ ;  /* 0x000000020606723e */ /* 0x000fca00048060ff */
[----:B------:R-:W-:Y:S04]  /*1cc9d0*/  STL [R1+0x845c], R6 ;  /* 0x00845c0601007387 */ /* 0x000fe80000100800 */
[----:B------:R0:W-:Y:S01]  /*1cc9e0*/  STL.64 [R1+0x1e40], R4 ;  /* 0x001e400401007387 */ /* 0x0001e20000100a00 */
[----:B------:R-:W-:Y:S02]  /*1cc9f0*/  F2FP.SATFINITE.E5M2.F32.PACK_AB_MERGE_C R3, R3, R9, RZ ;  /* 0x000000090303723e */ /* 0x000fe400048060ff */
[----:B0-----:R-:W-:-:S03]  /*1cca00*/  IADD3 R4, P6, R0, R50, RZ ;  /* 0x0000003200047210 */ /* 0x001fc60007fde0ff */
[----:B------:R0:W-:Y:S02]  /*1cca10*/  STL [R1+0x8460], R3 ;  /* 0x0084600301007387 */ /* 0x0001e40000100800 */
[----:B------:R-:W-:Y:S01]  /*1cca20*/  IMAD.X R5, R61, 0x1, R51, P6 ;  /* 0x000000013d057824 */ /* 0x000fe200030e0633 */
[----:B------:R-:W-:-:S04]  /*1cca30*/  IADD3 R2, P6, R0, R52, RZ ;  /* 0x0000003400027210 */ /* 0x000fc80007fde0ff */
[----:B------:R1:W-:Y:S01]  /*1cca40*/  STL.64 [R1+0x1e38], R4 ;  /* 0x001e380401007387 */ /* 0x0003e20000100a00 */
[----:B0-----:R-:W-:Y:S01]  /*1cca50*/  IMAD.X R3, R61, 0x1, R53, P6 ;  /* 0x000000013d037824 */ /* 0x001fe200030e0635 */
[----:B-1----:R-:W-:Y:S02]  /*1cca60*/  F2FP.SATFINITE.E5M2.F32.PACK_AB_MERGE_C R5, R60, R39, RZ ;  /* 0x000000273c05723e */ /* 0x002fe400048060ff */
        /* <DEDUP_REMOVED lines=25> */
[----:B------:R-:W4:Y:S01]  /*1ccc00*/  LDL.LU R40, [R1+0x1434] ;  /* 0x0014340001287983 */ /* 0x000f220000300800 */
[----:B0-----:R-:W-:-:S05]  /*1ccc10*/  F2FP.SATFINITE.E5M2.F32.PACK_AB_MERGE_C R2, R38, R37, RZ ;  /* 0x000000252602723e */ /* 0x001fca00048060ff */
        /* <DEDUP_REMOVED lines=20> */
[----:B------:R-:W-:-:S03]  /*1ccd60*/  SHF.R.S32.HI R61, RZ, 0x1f, R0 ;  /* 0x0000001fff3d7819 */ /* 0x000fc60000011400 */
[----:B------:R-:W4:Y:S01]  /*1ccd70*/  LDL.LU R29, [R1+0x10ec] ;  /* 0x0010ec00011d7983 */ /* 0x000f220000300800 */
[----:B------:R-:W-:-:S03]  /*1ccd80*/  IADD3 R22, P6, R0, R56, RZ ;  /* 0x0000003800167210 */ /* 0x000fc60007fde0ff */
[----:B------:R-:W4:Y:S02]  /*1ccd90*/  LDL.LU R37, [R1+0x10f0] ;  /* 0x0010f00001257983 */ /* 0x000f240000300800 */
[----:B------:R-:W-:Y:S02]  /*1ccda0*/  IMAD.X R23, R61, 0x1, R16, P6 ;  /* 0x000000013d177824 */ /* 0x000fe400030e0610 */
[----:B------:R-:W4:Y:S04]  /*1ccdb0*/  LDL.LU R38, [R1+0x10f4] ;  /* 0x0010f40001267983 */ /* 0x000f280000300800 */
[----:B------:R0:W-:Y:S04]  /*1ccdc0*/  STL.64 [R1+0x1e18], R22 ;  /* 0x001e181601007387 */ /* 0x0001e80000100a00 */
[----:B------:R-:W4:Y:S01]  /*1ccdd0*/  LDL.LU R30, [R1+0x10f8] ;  /* 0x0010f800011e7983 */ /* 0x000f220000300800 */
[----:B---3--:R-:W-:-:S05]  /*1ccde0*/  F2FP.SATFINITE.E5M2.F32.PACK_AB_MERGE_C R6, R36, R35, RZ ;  /* 0x000000232406723e */ /* 0x008fca00048060ff */
[----:B------:R-:W-:Y:S04]  /*1ccdf0*/  STL [R1+0x55ac], R6 ;  /* 0x0055ac0601007387 */ /* 0x000fe80000100800 */
[----:B------:R-:W3:Y:S01]  /*1cce00*/  LDL.LU R34, [R1+0x10fc] ;  /* 0x0010fc0001227983 */ /* 0x000ee20000300800 */
[----:B--2---:R-:W-:-:S05]  /*1cce10*/  F2FP.SATFINITE.E5M2.F32.PACK_AB_MERGE_C R3, R45, R41, RZ ;  /* 0x000000292d03723e */ /* 0x004fca00048060ff */
[----:B------:R-:W-:Y:S04]  /*1cce20*/  STL [R1+0x55a8], R3 ;  /* 0x0055a80301007387 */ /* 0x000fe80000100800 */
        /* <DEDUP_REMOVED lines=8> */
[----:B----4-:R-:W-:-:S03]  /*1cceb0*/  F2FP.SATFINITE.E5M2.F32.PACK_AB_MERGE_C R6, R40, R31, RZ ;  /* 0x0000001f2806723e */ /* 0x010fc600048060ff */
[----:B------:R-:W-:Y:S02]  /*1ccec0*/  IMAD.X R23, R61, 0x1, R47, P6 ;  /* 0x000000013d177824 */ /* 0x000fe400030e062f */
[----:B------:R0:W-:Y:S01]  /*1cced0*/  STL [R1+0x55bc], R6 ;  /* 0x0055bc0601007387 */ /* 0x0001e20000100800 */
[----:B------:R-:W-:-:S05]  /*1ccee0*/  F2FP.SATFINITE.E5M2.F32.PACK_AB_MERGE_C R3, R43, R42, RZ ;  /* 0x0000002a2b03723e */ /* 0x000fca00048060ff */
[----:B------:R1:W-:Y:S01]  /*1ccef0*/  STL [R1+0x55b8], R3 ;  /* 0x0055b80301007387 */ /* 0x0003e20000100800 */
[----:B0-----:R-:W-:Y:S02]  /*1ccf00*/  F2FP.SATFINITE.E5M2.F32.PACK_AB_MERGE_C R6, R5, R59, RZ ;  /* 0x0000003b0506723e */ /* 0x001fe400048060ff */
[----:B-1----:R-:W-:Y:S02]  /*1ccf10*/  F2FP.SATFINITE.E5M2.F32.PACK_AB_MERGE_C R3, R13, R4, RZ ;  /* 0x000000040d03723e */ /* 0x002fe400048060ff */
[----:B------:R-:W-:Y:S01]  /*1ccf20*/  IADD3 R4, P6, R0, R48, RZ ;  /* 0x0000003000047210 */ /* 0x000fe20007fde0ff */
[----:B------:R-:W-:Y:S04]  /*1ccf30*/  STL.64 [R1+0x1e08], R22 ;  /* 0x001e081601007387 */ /* 0x000fe80000100a00 */
[----:B------:R-:W-:Y:S01]  /*1ccf40*/  IMAD.X R5, R61, 0x1, R49, P6 ;  /* 0x000000013d057824 */ /* 0x000fe200030e0631 */
[----:B------:R-:W-:Y:S04]  /*1ccf50*/  STL [R1+0x55d0], R6 ;  /* 0x0055d00601007387 */ /* 0x000fe80000100800 */
[----:B------:R-:W-:Y:S04]  /*1ccf60*/  STL [R1+0x55cc], R3 ;  /* 0x0055cc0301007387 */ /* 0x000fe80000100800 */
[----:B------:R0:W-:Y:S02]  /*1ccf70*/  STL.64 [R1+0x1e00], R4 ;  /* 0x001e000401007387 */ /* 0x0001e40000100a00 */
[----:B0-----:R-:W-:-:S02]  /*1ccf80*/  F2FP.SATFINITE.E5M2.F32.PACK_AB_MERGE_C R4, R9, R2, RZ ;  /* 0x000000020904723e */ /* 0x001fc400048060ff */
[----:B------:R-:W-:Y:S02]  /*1ccf90*/  IADD3 R2, P6, R0, R50, RZ ;  /* 0x0000003200027210 */ /* 0x000fe40007fde0ff */
[----:B------:R-:W-:-:S03]  /*1ccfa0*/  F2FP.SATFINITE.E5M2.F32.PACK_AB_MERGE_C R5, R33, R15, RZ ;  /* 0x0000000f2105723e */ /* 0x000fc600048060ff */
[----:B------:R-:W-:Y:S02]  /*1ccfb0*/  IMAD.X R3, R61, 0x1, R51, P6 ;  /* 0x000000013d037824 */ /* 0x000fe400030e0633 */
[----:B------:R0:W-:Y:S04]  /*1ccfc0*/  STL [R1+0x55e4], R5 ;  /* 0x0055e40501007387 */ /* 0x0001e80000100800 */
[----:B------:R1:W-:Y:S04]  /*1ccfd0*/  STL [R1+0x55e0], R4 ;  /* 0x0055e00401007387 */ /* 0x0003e80000100800 */
[----:B------:R4:W-:Y:S01]  /*1ccfe0*/  STL.64 [R1+0x1df8], R2 ;  /* 0x001df80201007387 */ /* 0x0009e20000100a00 */
[----:B0-----:R-:W-:-:S02]  /*1ccff0*/  F2FP.SATFINITE.E5M2.F32.PACK_AB_MERGE_C R5, R60, R39, RZ ;  /* 0x000000273c05723e */ /* 0x001fc400048060ff */
[----:B-1----:R-:W-:Y:S02]  /*1cd000*/  F2FP.SATFINITE.E5M2.F32.PACK_AB_MERGE_C R4, R11, R7, RZ ;  /* 0x000000070b04723e */ /* 0x002fe400048060ff */
[----:B----4-:R-:W-:Y:S01]  /*1cd010*/  IADD3 R2, P6, R0, R52, RZ ;  /* 0x0000003400027210 */ /* 0x010fe20007fde0ff */
        /* <DEDUP_REMOVED lines=9> */
[----:B------:R0:W-:Y:S04]  /*1cd0b0*/  STL [R1+0x5604], R4 ;  /* 0x0056040401007387 */ /* 0x0001e80000100800 */
[----:B------:R1:W-:Y:S01]  /*1cd0c0*/  STL.64 [R1+0x1de8], R2 ;  /* 0x001de80201007387 */ /* 0x0003e20000100a00 */
[----:B0-----:R-:W-:-:S02]  /*1cd0d0*/  F2FP.SATFINITE.E5M2.F32.PACK_AB_MERGE_C R4, R38, R37, RZ ;  /* 0x000000252604723e */ /* 0x001fc400048060ff */
[----:B-1----:R-:W-:-:S03]  /*1cd0e0*/  IADD3 R2, P6, R0, R58, RZ ;  /* 0x0000003a00027210 */ /* 0x002fc60007fde0ff */
[----:B------:R-:W-:Y:S02]  /*1cd0f0*/  STL [R1+0x5620], R4 ;  /* 0x0056200401007387 */ /* 0x000fe40000100800 */
[----:B------:R-:W-:Y:S02]  /*1cd100*/  IMAD.X R3, R61, 0x1, R57, P6 ;  /* 0x000000013d037824 */ /* 0x000fe400030e0639 */
[----:B------:R-:W4:Y:S04]  /*1cd110*/  LDL.LU R37, [R1+0x1120] ;  /* 0x0011200001257983 */ /* 0x000f280000300800 */
[----:B------:R-:W4:Y:S04]  /*1cd120*/  LDL.LU R38, [R1+0x1124] ;  /* 0x0011240001267983 */ /* 0x000f280000300800 */
[----:B------:R3:W-:Y:S02]  /*1cd130*/  STL.64 [R1+0x1de0], R2 ;  /* 0x001de00201007387 */ /* 0x0007e40000100a00 */
[----:B---3--:R-:W-:-:S05]  /*1cd140*/  F2FP.SATFINITE.E5M2.F32.PACK_AB_MERGE_C R3, R34, R30, RZ ;  /* 0x0000001e2203723e */ /* 0x008fca00048060ff */
[----:B------:R-:W-:Y:S01]  /*1cd150*/  STL [R1+0x561c], R3 ;  /* 0x00561c0301007387 */ /* 0x000fe20000100800 */
[----:B--2---:R-:W-:-:S05]  /*1cd160*/  F2FP.SATFINITE.E5M2.F32.PACK_AB_MERGE_C R2, R36, R35, RZ ;  /* 0x000000232402723e */ /* 0x004fca00048060ff */
[----:B------:R0:W-:Y:S02]  /*1cd170*/  STL [R1+0x563c], R2 ;  /* 0x00563c0201007387 */ /* 0x0001e40000100800 */
[----:B0-----:R-:W-:Y:S02]  /*1cd180*/  F2FP.SATFINITE.E5M2.F32.PACK_AB_MERGE_C R2, R45, R41, RZ ;  /* 0x000000292d02723e */ /* 0x001fe400048060ff */
[----:B------:R-:W2:Y:S04]  /*1cd190*/  LDL.LU R41, [R1+0x1128] ;  /* 0x0011280001297983 */ /* 0x000ea80000300800 */
[----:B------:R-:W2:Y:S04]  /*1cd1a0*/  LDL.LU R45, [R1+0x112c] ;  /* 0x00112c00012d7983 */ /* 0x000ea80000300800 */
        /* <DEDUP_REMOVED lines=13> */
[----:B------:R-:W-:Y:S01]  /*1cd280*/  VIADD R0, R0, UR4 ;  /* 0x0000000400007c36 */ /* 0x000fe20008000000 */
[----:B------:R-:W-:-:S02]  /*1cd290*/  ULDC UR4, c[0x0][0x248] ;  /* 0x0000920000047ab9 */ /* 0x000fc40000000800 */
[----:B------:R-:W3:Y:S04]  /*1cd2a0*/  LDL.LU R39, [R1+0x1170] ;  /* 0x0011700001277983 */ /* 0x000ee80000300800 */
[----:B------:R-:W3:Y:S01]  /*1cd2b0*/  LDL.LU R60, [R1+0x1174] ;  /* 0x00117400013c7983 */ /* 0x000ee20000300800 */
[----:B------:R-:W-:-:S03]  /*1cd2c0*/  SHF.R.S32.HI R61, RZ, 0x1f, R0 ;  /* 0x0000001fff3d7819 */ /* 0x000fc60000011400 */
[----:B------:R-:W3:Y:S01]  /*1cd2d0*/  LDL.LU R7, [R1+0x1178] ;  /* 0x0011780001077983 */ /* 0x000ee20000300800 */
[----:B------:R-:W-:-:S03]  /*1cd2e0*/  IADD3 R20, P6, R0, R56, RZ ;  /* 0x0000003800147210 */ /* 0x000fc60007fde0ff */
[----:B------:R-:W3:Y:S04]  /*1cd2f0*/  LDL.LU R11, [R1+0x117c] ;  /* 0x00117c00010b7983 */ /* 0x000ee80000300800 */
[----:B------:R-:W3:Y:S04]  /*1cd300*/  LDL.LU R12, [R1+0x1180] ;  /* 0x00118000010c7983 */ /* 0x000ee80000300800 */
[----:B------:R-:W3:Y:S01]  /*1cd310*/  LDL.LU R36, [R1+0x1184] ;  /* 0x0011840001247983 */ /* 0x000ee20000300800 */
[----:B------:R-:W-:-:S03]  /*1cd320*/  IMAD.X R21, R61, 0x1, R16, P6 ;  /* 0x000000013d157824 */ /* 0x000fc600030e0610 */
[----:B------:R-:W3:Y:S04]  /*1cd330*/  LDL.LU R14, [R1+0x1188] ;  /* 0x00118800010e7983 */ /* 0x000ee80000300800 */
[----:B------:R0:W-:Y:S04]  /*1cd340*/  STL.64 [R1+0x1dd8], R20 ;  /* 0x001dd81401007387 */ /* 0x0001e80000100a00 */
[----:B0-----:R-:W3:Y:S04]  /*1cd350*/  LDL.LU R21, [R1+0x118c] ;  /* 0x00118c0001157983 */ /* 0x001ee80000300800 */
        /* <DEDUP_REMOVED lines=8> */
[----:B--2---:R-:W-:-:S03]  /*1cd3e0*/  F2FP.SATFINITE.E5M2.F32.PACK_AB_MERGE_C R3, R45, R41, RZ ;  /* 0x000000292d03723e */ /* 0x004fc600048060ff */
[----:B------:R-:W2:Y:S04]  /*1cd3f0*/  LDL.LU R41, [R1+0x11a8] ;  /* 0x0011a80001297983 */ /* 0x000ea80000300800 */
[----:B------:R-:W2:Y:S01]  /*1cd400*/  LDL.LU R45, [R1+0x11ac] ;  /* 0x0011ac00012d7983 */ /* 0x000ea20000300800 */
[----:B------:R-:W-:-:S05]  /*1cd410*/  IADD3 R22, P6, R0, R17, RZ ;  /* 0x0000001100167210 */ /* 0x000fca0007fde0ff */
[----:B------:R-:W-:Y:S01]  /*1cd420*/  IMAD.X R23, R61, 0x1, R18, P6 ;  /* 0x000000013d177824 */ /* 0x000fe200030e0612 */
[----:B------:R0:W-:Y:S01]  /*1cd430*/  STL [R1+0x5648], R3 ;  /* 0x0056480301007387 */ /* 0x0001e20000100800 */
[----:B---3--:R-:W-:-:S03]  /*1cd440*/  F2FP.SATFINITE.E5M2.F32.PACK_AB_MERGE_C R6, R40, R31, RZ ;  /* 0x0000001f2806723e */ /* 0x008fc600048060ff */
[----:B------:R1:W-:Y:S01]  /*1cd450*/  STL.64 [R1+0x1dd0], R22 ;  /* 0x001dd01601007387 */ /* 0x0003e20000100a00 */
[----:B0-----:R-:W-:-:S03]  /*1cd460*/  F2FP.SATFINITE.E5M2.F32.PACK_AB_MERGE_C R3, R43, R42, RZ ;  /* 0x0000002a2b03723e */ /* 0x001fc600048060ff */
[----:B------:R0:W-:Y:S01]  /*1cd470*/  STL [R1+0x565c], R6 ;  /* 0x00565c0601007387 */ /* 0x0001e20000100800 */
[----:B-1----:R-:W-:-:S03]  /*1cd480*/  IADD3 R22, P6, R0, R19, RZ ;  /* 0x0000001300167210 */ /* 0x002fc60007fde0ff */
[----:B------:R1:W-:Y:S02]  /*1cd490*/  STL [R1+0x5658], R3 ;  /* 0x0056580301007387 */ /* 0x0003e40000100800 */
[----:B------:R-:W-:Y:S01]  /*1cd4a0*/  IMAD.X R23, R61, 0x1, R47, P6 ;  /* 0x000000013d177824 */ /* 0x000fe200030e062f */
        /* <DEDUP_REMOVED lines=16> */
[----:B------:R-:W-:Y:S02]  /*1cd5b0*/  F2FP.SATFINITE.E5M2.F32.PACK_AB_MERGE_C R36, R36, R12, RZ ;  /* 0x0000000c2424723e */ /* 0x000fe400048060ff */
[----:B-1----:R-:W-:Y:S02]  /*1cd5c0*/  F2FP.SATFINITE.E5M2.F32.PACK_AB_MERGE_C R4, R11, R7, RZ ;  /* 0x000000070b04723e */ /* 0x002fe400048060ff */
[----:B---3--:R-:W-:Y:S01]  /*1cd5d0*/  IADD3 R2, P6, R0, R52, RZ ;  /* 0x0000003400027210 */ /* 0x008fe20007fde0ff */
[----:B------:R-:W-:Y:S04]  /*1cd5e0*/  STL [R1+0x54cc], R5 ;  /* 0x0054cc0501007387 */ /* 0x000fe80000100800 */
[----:B------:R-:W-:Y:S01]  /*1cd5f0*/  IMAD.X R3, R61, 0x1, R53, P6 ;  /* 0x000000013d037824 */ /* 0x000fe200030e0635 */
[----:B------:R0:W-:Y:S04]  /*1cd600*/  STL [R1+0x5688], R4 ;  /* 0x0056880401007387 */ /* 0x0001e80000100800 */
[----:B------:R-:W-:Y:S04]  /*1cd610*/  STL [R1+0x8628], R36 ;  /* 0x0086282401007387 */ /* 0x000fe80000100800 */
[----:B------:R1:W-:Y:S01]  /*1cd620*/  STL.64 [R1+0x1db0], R2 ;  /* 0x001db00201007387 */ /* 0x0003e20000100a00 */
[----:B0-----:R-:W-:-:S02]  /*1cd630*/  F2FP.SATFINITE.E5M2.F32.PACK_AB_MERGE_C R4, R21, R14, RZ ;  /* 0x0000000e1504723e */ /* 0x001fc400048060ff */
        /* <DEDUP_REMOVED lines=9> */
[----:B----4-:R-:W-:Y:S02]  /*1cd6d0*/  F2FP.SATFINITE.E5M2.F32.PACK_AB_MERGE_C R3, R35, R34, RZ ;  /* 0x000000222303723e */ /* 0x010fe400048060ff */
        /* <DEDUP_REMOVED lines=32> */
[----:B------:R-:W-:Y:S01]  /*1cd8e0*/  IADD3 R22, P6, R0, R56, RZ ;  /* 0x0000003800167210 */ /* 0x000fe20007fde0ff */
        /* <DEDUP_REMOVED lines=8> */
[----:B---3--:R-:W-:-:S05]  /*1cd970*/  F2FP.SATFINITE.E5M2.F32.PACK_AB_MERGE_C R6, R27, R28, RZ ;  /* 0x0000001c1b06723e */ /* 0x008fca00048060ff */
[----:B------:R-:W-:Y:S01]  /*1cd980*/  STL [R1+0x5424], R6 ;  /* 0x0054240601007387 */ /* 0x000fe20000100800 */
[----:B0-----:R-:W-:-:S05]  /*1cd990*/  IADD3 R22, P6, R0, R17, RZ ;  /* 0x0000001100167210 */ /* 0x001fca0007fde0ff */
[----:B------:R-:W-:Y:S01]  /*1cd9a0*/  IMAD.X R23, R61, 0x1, R18, P6 ;  /* 0x000000013d177824 */ /* 0x000fe200030e0612 */
[----:B--2---:R-:W-:-:S05]  /*1cd9b0*/  F2FP.SATFINITE.E5M2.F32.PACK_AB_MERGE_C R3, R31, R32, RZ ;  /* 0x000000201f03723e */ /* 0x004fca00048060ff */
[----:B------:R4:W-:Y:S02]  /*1cd9c0*/  STL [R1+0x56a4], R3 ;  /* 0x0056a40301007387 */ /* 0x0009e40000100800 */
[----:B----4-:R-:W-:Y:S02]  /*1cd9d0*/  F2FP.SATFINITE.E5M2.F32.PACK_AB_MERGE_C R3, R41, R38, RZ ;  /* 0x000000262903723e */ /* 0x010fe400048060ff */
[----:B------:R-:W2:Y:S04]  /*1cd9e0*/  LDL.LU R38, [R1+0x1228] ;  /* 0x0012280001267983 */ /* 0x000ea80000300800 */
[----:B------:R-:W2:Y:S04]  /*1cd9f0*/  LDL.LU R41, [R1+0x122c] ;  /* 0x00122c0001297983 */ /* 0x000ea80000300800 */
[----:B------:R0:W-:Y:S04]  /*1cda00*/  STL.64 [R1+0x1d90], R22 ;  /* 0x001d901601007387 */ /* 0x0001e80000100a00 */
[----:B------:R1:W-:Y:S01]  /*1cda10*/  STL [R1+0x541c], R3 ;  /* 0x00541c0301007387 */ /* 0x0003e20000100800 */
[----:B0-----:R-:W-:-:S02]  /*1cda20*/  IADD3 R22, P6, R0, R19, RZ ;  /* 0x0000001300167210 */ /* 0x001fc40007fde0ff */
[----:B-1----:R-:W-:-:S03]  /*1cda30*/  F2FP.SATFINITE.E5M2.F32.PACK_AB_MERGE_C R3, R42, R40, RZ ;  /* 0x000000282a03723e */ /* 0x002fc600048060ff */
[----:B------:R-:W-:Y:S02]  /*1cda40*/  IMAD.X R23, R61, 0x1, R47, P6 ;  /* 0x000000013d177824 */ /* 0x000fe400030e062f */
[----:B------:R0:W-:Y:S01]  /*1cda50*/  STL [R1+0x56ac], R3 ;  /* 0x0056ac0301007387 */ /* 0x0001e20000100800 */
[----:B------:R-:W-:Y:S02]  /*1cda60*/  F2FP.SATFINITE.E5M2.F32.PACK_AB_MERGE_C R6, R59, R43, RZ ;  /* 0x0000002b3b06723e */ /* 0x000fe400048060ff */
[----:B0-----:R-:W-:Y:S02]  /*1cda70*/  F2FP.SATFINITE.E5M2.F32.PACK_AB_MERGE_C R3, R4, R5, RZ ;  /* 0x000000050403723e */ /* 0x001fe400048060ff */
        /* <DEDUP_REMOVED lines=15> */
[----:B---3--:R-:W-:Y:S01]  /*1cdb70*/  IADD3 R2, P6, R0, R52, RZ ;  /* 0x0000003400027210 */ /* 0x008fe20007fde0ff */
[----:B------:R0:W-:Y:S04]  /*1cdb80*/  STL [R1+0x56c8], R5 ;  /* 0x0056c80501007387 */ /* 0x0001e80000100800 */
[----:B------:R-:W-:Y:S01]  /*1cdb90*/  IMAD.X R3, R61, 0x1, R53, P6 ;  /* 0x000000013d037824 */ /* 0x000fe200030e0635 */
[----:B------:R1:W-:Y:S04]  /*1cdba0*/  STL [R1+0x56c4], R4 ;  /* 0x0056c40401007387 */ /* 0x0003e80000100800 */
[----:B------:R3:W-:Y:S01]  /*1cdbb0*/  STL.64 [R1+0x1d70], R2 ;  /* 0x001d700201007387 */ /* 0x0007e20000100a00 */
[----:B0-----:R-:W-:-:S02]  /*1cdbc0*/  F2FP.SATFINITE.E5M2.F32.PACK_AB_MERGE_C R5, R12, R11, RZ ;  /* 0x0000000b0c05723e */ /* 0x001fc400048060ff */
[----:B-1----:R-:W-:Y:S02]  /*1cdbd0*/  F2FP.SATFINITE.E5M2.F32.PACK_AB_MERGE_C R4, R21, R14, RZ ;  /* 0x0000000e1504723e */ /* 0x002fe400048060ff */
        /* <DEDUP_REMOVED lines=9> */
[----:B------:R0:W-:Y:S02]  /*1cdc70*/  STL.64 [R1+0x1d60], R2 ;  /* 0x001d600201007387 */ /* 0x0001e40000100a00 */
[----:B0-----:R-:W-:Y:S02]  /*1cdc80*/  F2FP.SATFINITE.E5M2.F32.PACK_AB_MERGE_C R3, R35, R34, RZ ;  /* 0x000000222303723e */ /* 0x001fe400048060ff */
[----:B------:R-:W-:Y:S02]  /*1cdc90*/  F2FP.SATFINITE.E5M2.F32.PACK_AB_MERGE_C R2, R45, R37, RZ ;  /* 0x000000252d02723e */ /* 0x000fe400048060ff */
[----:B------:R-:W3:Y:S04]  /*1cdca0*/  LDL.LU R37, [R1+0x19e0] ;  /* 0x0019e00001257983 */ /* 0x000ee80000300800 */
[----:B------:R-:W-:Y:S04]  /*1cdcb0*/  STL [R1+0x56d4], R3 ;  /* 0x0056d40301007387 */ /* 0x000fe80000100800 */
[----:B------:R-:W3:Y:S04]  /*1cdcc0*/  LDL.LU R45, [R1+0x19e4] ;  /* 0x0019e400012d7983 */ /* 0x000ee80000300800 */
[----:B------:R2:W-:Y:S04]  /*1cdcd0*/  STL [R1+0x56e8], R2 ;  /* 0x0056e80201007387 */ /* 0x0005e80000100800 */
[----:B------:R-:W4:Y:S04]  /*1cdce0*/  LDL.LU R34, [R1+0x19e8] ;  /* 0x0019e80001227983 */ /* 0x000f280000300800 */
[----:B------:R-:W4:Y:S01]  /*1cdcf0*/  LDL.LU R35, [R1+0x19ec] ;  /* 0x0019ec0001237983 */ /* 0x000f220000300800 */
[----:B--2---:R-:W-:-:S03]  /*1cdd00*/  F2FP.SATFINITE.E5M2.F32.PACK_AB_MERGE_C R2, R41, R38, RZ ;  /* 0x000000262902723e */ /* 0x004fc600048060ff */
        /* <DEDUP_REMOVED lines=22> */
[----:B------:R-:W2:Y:S01]  /*1cde70*/  LDL.LU R21, [R1+0x128c] ;  /* 0x00128c0001157983 */ /* 0x000ea20000300800 */
[----:B------:R-:W-:Y:S02]  /*1cde80*/  SHF.R.S32.HI R61, RZ, 0x1f, R0 ;  /* 0x0000001fff3d7819 */ /* 0x000fe40000011400 */
[----:B------:R-:W-:Y:S01]  /*1cde90*/  IADD3 R22, P6, R0, R56, RZ ;  /* 0x0000003800167210 */ /* 0x000fe20007fde0ff */
[----:B------:R-:W2:Y:S04]  /*1cdea0*/  LDL.LU R29, [R1+0x1290] ;  /* 0x00129000011d7983 */ /* 0x000ea80000300800 */
[----:B------:R-:W-:Y:S01]  /*1cdeb0*/  IMAD.X R23, R61, 0x1, R16, P6 ;  /* 0x000000013d177824 */ /* 0x000fe200030e0610 */
[----:B------:R-:W2:Y:S04]  /*1cdec0*/  LDL.LU R30, [R1+0x1294] ;  /* 0x00129400011e7983 */ /* 0x000ea80000300800 */
[----:B------:R0:W-:Y:S01]  /*1cded0*/  STL.64 [R1+0x1d58], R22 ;  /* 0x001d581601007387 */ /* 0x0001e20000100a00 */
[----:B---3--:R-:W-:-:S03]  /*1cdee0*/  F2FP.SATFINITE.E5M2.F32.PACK_AB_MERGE_C R3, R45, R37, RZ ;  /* 0x000000252d03723e */ /* 0x008fc600048060ff */
[----:B------:R-:W3:Y:S04]  /*1cdef0*/  LDL.LU R37, [R1+0x1298] ;  /* 0x0012980001257983 */ /* 0x000ee80000300800 */
[----:B------:R-:W3:Y:S01]  /*1cdf00*/  LDL.LU R45, [R1+0x129c] ;  /* 0x00129c00012d7983 */ /* 0x000ee20000300800 */
[----:B0-----:R-:W-:-:S03]  /*1cdf10*/  IADD3 R22, P6, R0, R17, RZ ;  /* 0x0000001100167210 */ /* 0x001fc60007fde0ff */
[----:B------:R4:W-:Y:S02]  /*1cdf20*/  STL [R1+0x56f8], R3 ;  /* 0x0056f80301007387 */ /* 0x0009e40000100800 */
[----:B------:R-:W-:Y:S01]  /*1cdf30*/  IMAD.X R23, R61, 0x1, R18, P6 ;  /* 0x000000013d177824 */ /* 0x000fe200030e0612 */
[----:B----4-:R-:W-:-:S05]  /*1cdf40*/  F2FP.SATFINITE.E5M2.F32.PACK_AB_MERGE_C R3, R35, R34, RZ ;  /* 0x000000222303723e */ /* 0x010fca00048060ff */
[----:B------:R2:W-:Y:S04]  /*1cdf50*/  STL [R1+0x56f4], R3 ;  /* 0x0056f40301007387 */ /* 0x0005e80000100800 */
[----:B------:R-:W4:Y:S04]  /*1cdf60*/  LDL.LU R34, [R1+0x12a0] ;  /* 0x0012a00001227983 */ /* 0x000f280000300800 */
[----:B------:R-:W4:Y:S04]  /*1cdf70*/  LDL.LU R35, [R1+0x12a4] ;  /* 0x0012a40001237983 */ /* 0x000f280000300800 */
[----:B------:R0:W-:Y:S01]  /*1cdf80*/  STL.64 [R1+0x1d50], R22 ;  /* 0x001d501601007387 */ /* 0x0001e20000100a00 */
[----:B--2---:R-:W-:-:S03]  /*1cdf90*/  F2FP.SATFINITE.E5M2.F32.PACK_AB_MERGE_C R3, R41, R38, RZ ;  /* 0x000000262903723e */ /* 0x004fc600048060ff */
[----:B------:R-:W2:Y:S04]  /*1cdfa0*/  LDL.LU R38, [R1+0x12a8] ;  /* 0x0012a80001267983 */ /* 0x000ea80000300800 */
[----:B------:R-:W2:Y:S01]  /*1cdfb0*/  LDL.LU R41, [R1+0x12ac] ;  /* 0x0012ac0001297983 */ /* 0x000ea20000300800 */
[----:B0-----:R-:W-:-:S03]  /*1cdfc0*/  IADD3 R22, P6, R0, R19, RZ ;  /* 0x0000001300167210 */ /* 0x001fc60007fde0ff */
[----:B------:R0:W-:Y:S02]  /*1cdfd0*/  STL [R1+0x5708], R3 ;  /* 0x0057080301007387 */ /* 0x0001e40000100800 */
[----:B------:R-:W-:Y:S01]  /*1cdfe0*/  IMAD.X R23, R61, 0x1, R47, P6 ;  /* 0x000000013d177824 */ /* 0x000fe200030e062f */
[----:B0-----:R-:W-:-:S05]  /*1cdff0*/  F2FP.SATFINITE.E5M2.F32.PACK_AB_MERGE_C R3, R42, R40, RZ ;  /* 0x000000282a03723e */ /* 0x001fca00048060ff */
        /* <DEDUP_REMOVED lines=18> */
[----:B------:R-:W-:Y:S01]  /*1ce120*/  IADD3 R2, P6, R0, R52, RZ ;  /* 0x0000003400027210 */ /* 0x000fe20007fde0ff */
[----:B------:R0:W-:Y:S04]  /*1ce130*/  STL [R1+0x27ec], R5 ;  /* 0x0027ec0501007387 */ /* 0x0001e80000100800 */
[----:B------:R-:W-:Y:S01]  /*1ce140*/  IMAD.X R3, R61, 0x1, R53, P6 ;  /* 0x000000013d037824 */ /* 0x000fe200030e0635 */
[----:B------:R1:W-:Y:S04]  /*1ce150*/  STL [R1+0x27f0], R4 ;  /* 0x0027f00401007387 */ /* 0x0003e80000100800 */
[----:B------:R1:W-:Y:S01]  /*1ce160*/  STL.64 [R1+0x1d30], R2 ;  /* 0x001d300201007387 */ /* 0x0003e20000100a00 */
[----:B0-----:R-:W-:-:S02]  /*1ce170*/  F2FP.SATFINITE.E5M2.F32.PACK_AB_MERGE_C R5, R12, R11, RZ ;  /* 0x0000000b0c05723e */ /* 0x001fc400048060ff */
[----:B-1----:R-:W-:Y:S02]  /*1ce180*/  F2FP.SATFINITE.E5M2.F32.PACK_AB_MERGE_C R4, R21, R14, RZ ;  /* 0x0000000e1504723e */ /* 0x002fe400048060ff */
[----:B------:R-:W-:Y:S01]  /*1ce190*/  IADD3 R2, P6, R0, R54, RZ ;  /* 0x0000003600027210 */ /* 0x000fe20007fde0ff */
        /* <DEDUP_REMOVED lines=16> */
[----:B------:R2:W-:Y:S02]  /*1ce2a0*/  STL [R1+0x21e8], R2 ;  /* 0x0021e80201007387 */ /* 0x0005e40000100800 */
[----:B--2---:R-:W-:Y:S02]  /*1ce2b0*/  F2FP.SATFINITE.E5M2.F32.PACK_AB_MERGE_C R2, R41, R38, RZ ;  /* 0x000000262902723e */ /* 0x004fe400048060ff */
[----:B------:R-:W2:Y:S04]  /*1ce2c0*/  LDL.LU R38, [R1+0x12c0] ;  /* 0x0012c00001267983 */ /* 0x000ea80000300800 */
[----:B------:R-:W2:Y:S04]  /*1ce2d0*/  LDL.LU R41, [R1+0x12c4] ;  /* 0x0012c40001297983 */ /* 0x000ea80000300800 */
        /* <DEDUP_REMOVED lines=19> */
[----:B------:R-:W4:Y:S04]  /*1ce410*/  LDL.LU R14, [R1+0x1308] ;  /* 0x00130800010e7983 */ /* 0x000f280000300800 */
[----:B------:R-:W4:Y:S01]  /*1ce420*/  LDL.LU R21, [R1+0x130c] ;  /* 0x00130c0001157983 */ /* 0x000f220000300800 */
[----:B------:R-:W-:-:S02]  /*1ce430*/  SHF.R.S32.HI R61, RZ, 0x1f, R0 ;  /* 0x0000001fff3d7819 */ /* 0x000fc40000011400 */
[----:B------:R-:W-:Y:S01]  /*1ce440*/  IADD3 R22, P6, R0, R56, RZ ;  /* 0x0000003800167210 */ /* 0x000fe20007fde0ff */
[----:B------:R-:W4:Y:S04]  /*1ce450*/  LDL.LU R34, [R1+0x1310] ;  /* 0x0013100001227983 */ /* 0x000f280000300800 */
[----:B------:R-:W4:Y:S01]  /*1ce460*/  LDL.LU R35, [R1+0x1314] ;  /* 0x0013140001237983 */ /* 0x000f220000300800 */
[----:B------:R-:W-:-:S05]  /*1ce470*/  IMAD.X R23, R61, 0x1, R16, P6 ;  /* 0x000000013d177824 */ /* 0x000fca00030e0610 */
[----:B------:R0:W-:Y:S01]  /*1ce480*/  STL.64 [R1+0x1d18], R22 ;  /* 0x001d181601007387 */ /* 0x0001e20000100a00 */
[----:B------:R-:W-:Y:S02]  /*1ce490*/  F2FP.SATFINITE.E5M2.F32.PACK_AB_MERGE_C R6, R30, R29, RZ ;  /* 0x0000001d1e06723e */ /* 0x000fe400048060ff */
[----:B---3--:R-:W-:Y:S02]  /*1ce4a0*/  F2FP.SATFINITE.E5M2.F32.PACK_AB_MERGE_C R3, R45, R37, RZ ;  /* 0x000000252d03723e */ /* 0x008fe400048060ff */
[----:B------:R-:W3:Y:S04]  /*1ce4b0*/  LDL.LU R37, [R1+0x1318] ;  /* 0x0013180001257983 */ /* 0x000ee80000300800 */
[----:B------:R-:W-:Y:S04]  /*1ce4c0*/  STL [R1+0x21c8], R6 ;  /* 0x0021c80601007387 */ /* 0x000fe80000100800 */
[----:B------:R-:W3:Y:S01]  /*1ce4d0*/  LDL.LU R45, [R1+0x131c] ;  /* 0x00131c00012d7983 */ /* 0x000ee20000300800 */
[----:B0-----:R-:W-:-:S03]  /*1ce4e0*/  IADD3 R22, P6, R0, R17, RZ ;  /* 0x0000001100167210 */ /* 0x001fc60007fde0ff */
[----:B------:R2:W-:Y:S02]  /*1ce4f0*/  STL [R1+0x2198], R3 ;  /* 0x0021980301007387 */ /* 0x0005e40000100800 */
[----:B------:R-:W-:Y:S02]  /*1ce500*/  IMAD.X R23, R61, 0x1, R18, P6 ;  /* 0x000000013d177824 */ /* 0x000fe400030e0612 */
[----:B------:R-:W3:Y:S04]  /*1ce510*/  LDL.LU R29, [R1+0x1320] ;  /* 0x00132000011d7983 */ /* 0x000ee80000300800 */
[----:B------:R-:W3:Y:S04]  /*1ce520*/  LDL.LU R30, [R1+0x1324] ;  /* 0x00132400011e7983 */ /* 0x000ee80000300800 */
[----:B------:R0:W-:Y:S01]  /*1ce530*/  STL.64 [R1+0x1d10], R22 ;  /* 0x001d101601007387 */ /* 0x0001e20000100a00 */
[----:B--2---:R-:W-:-:S03]  /*1ce540*/  F2FP.SATFINITE.E5M2.F32.PACK_AB_MERGE_C R3, R41, R38, RZ ;  /* 0x000000262903723e */ /* 0x004fc600048060ff */
[----:B------:R-:W2:Y:S04]  /*1ce550*/  LDL.LU R38, [R1+0x1328] ;  /* 0x0013280001267983 */ /* 0x000ea80000300800 */
[----:B------:R-:W2:Y:S01]  /*1ce560*/  LDL.LU R41, [R1+0x132c] ;  /* 0x00132c0001297983 */ /* 0x000ea20000300800 */
[----:B0-----:R-:W-:-:S03]  /*1ce570*/  IADD3 R22, P6, R0, R19, RZ ;  /* 0x0000001300167210 */ /* 0x001fc60007fde0ff */
[----:B------:R4:W-:Y:S02]  /*1ce580*/  STL [R1+0x2138], R3 ;  /* 0x0021380301007387 */ /* 0x0009e40000100800 */
[----:B------:R-:W-:Y:S01]  /*1ce590*/  IMAD.X R23, R61, 0x1, R47, P6 ;  /* 0x000000013d177824 */ /* 0x000fe200030e062f */
[----:B----4-:R-:W-:-:S05]  /*1ce5a0*/  F2FP.SATFINITE.E5M2.F32.PACK_AB_MERGE_C R3, R42, R40, RZ ;  /* 0x000000282a03723e */ /* 0x010fca00048060ff */
        /* <DEDUP_REMOVED lines=37> */
[----:B---3--:R-:W-:-:S02]  /*1ce800*/  F2FP.SATFINITE.E5M2.F32.PACK_AB_MERGE_C R2, R45, R37, RZ ;  /* 0x000000252d02723e */ /* 0x008fc400048060ff */
[----:B------:R-:W3:Y:S04]  /*1ce810*/  LDL.LU R37, [R1+0x1338] ;  /* 0x0013380001257983 */ /* 0x000ee80000300800 */
[----:B------:R-:W3:Y:S04]  /*1ce820*/  LDL.LU R45, [R1+0x133c] ;  /* 0x00133c00012d7983 */ /* 0x000ee80000300800 */
[----:B------:R0:W-:Y:S02]  /*1ce830*/  STL [R1+0x6c0], R2 ;  /* 0x0006c00201007387 */ /* 0x0001e40000100800 */
[----:B0-----:R-:W-:-:S05]  /*1ce840*/  F2FP.SATFINITE.E5M2.F32.PACK_AB_MERGE_C R2, R30, R29, RZ ;  /* 0x0000001d1e02723e */ /* 0x001fca00048060ff */
        /* <DEDUP_REMOVED lines=27> */
[----:B------:R-:W-:Y:S01]  /*1cea00*/  IADD3 R22, P6, R0, R56, RZ ;  /* 0x0000003800167210 */ /* 0x000fe20007fde0ff */
[----:B------:R-:W2:Y:S04]  /*1cea10*/  LDL.LU R30, [R1+0x1394] ;  /* 0x00139400011e7983 */ /* 0x000ea80000300800 */
[----:B------:R-:W-:-:S05]  /*1cea20*/  IMAD.X R23, R61, 0x1, R16, P6 ;  /* 0x000000013d177824 */ /* 0x000fca00030e0610 */
[----:B------:R-:W-:Y:S01]  /*1cea30*/  STL.64 [R1+0x1cd8], R22 ;  /* 0x001cd81601007387 */ /* 0x000fe20000100a00 */
[----:B----4-:R-:W-:-:S05]  /*1cea40*/  F2FP.SATFINITE.E5M2.F32.PACK_AB_MERGE_C R3, R35, R34, RZ ;  /* 0x000000222303723e */ /* 0x010fca00048060ff */
[----:B------:R3:W-:Y:S02]  /*1cea50*/  STL [R1+0x484], R3 ;  /* 0x0004840301007387 */ /* 0x0007e40000100800 */
[----:B---3--:R-:W-:Y:S02]  /*1cea60*/  F2FP.SATFINITE.E5M2.F32.PACK_AB_MERGE_C R3, R45, R37, RZ ;  /* 0x000000252d03723e */ /* 0x008fe400048060ff */
[----:B------:R-:W3:Y:S04]  /*1cea70*/  LDL.LU R37, [R1+0x1398] ;  /* 0x0013980001257983 */ /* 0x000ee80000300800 */
[----:B------:R-:W3:Y:S01]  /*1cea80*/  LDL.LU R45, [R1+0x139c] ;  /* 0x00139c00012d7983 */ /* 0x000ee20000300800 */
[----:B------:R-:W-:-:S03]  /*1cea90*/  IADD3 R22, P6, R0, R17, RZ ;  /* 0x0000001100167210 */ /* 0x000fc60007fde0ff */
[----:B------:R-:W-:Y:S02]  /*1ceaa0*/  STL [R1+0x480], R3 ;  /* 0x0004800301007387 */ /* 0x000fe40000100800 */
[----:B------:R-:W-:Y:S02]  /*1ceab0*/  IMAD.X R23, R61, 0x1, R18, P6 ;  /* 0x000000013d177824 */ /* 0x000fe400030e0612 */
[----:B------:R-:W4:Y:S04]  /*1ceac0*/  LDL.LU R34, [R1+0x13a0] ;  /* 0x0013a00001227983 */ /* 0x000f280000300800 */
[----:B------:R-:W4:Y:S04]  /*1cead0*/  LDL.LU R35, [R1+0x13a4] ;  /* 0x0013a40001237983 */ /* 0x000f280000300800 */
[----:B------:R0:W-:Y:S01]  /*1ceae0*/  STL.64 [R1+0x1cd0], R22 ;  /* 0x001cd01601007387 */ /* 0x0001e20000100a00 */
[----:B------:R-:W-:-:S02]  /*1ceaf0*/  F2FP.SATFINITE.E5M2.F32.PACK_AB_MERGE_C R6, R42, R40, RZ ;  /* 0x000000282a06723e */ /* 0x000fc400048060ff */
[----:B0-----:R-:W-:-:S03]  /*1ceb00*/  IADD3 R22, P6, R0, R19, RZ ;  /* 0x0000001300167210 */ /* 0x001fc60007fde0ff */
[----:B------:R0:W-:Y:S02]  /*1ceb10*/  STL [R1+0x470], R6 ;  /* 0x0004700601007387 */ /* 0x0001e40000100800 */
[----:B------:R-:W-:Y:S01]  /*1ceb20*/  IMAD.X R23, R61, 0x1, R47, P6 ;  /* 0x000000013d177824 */ /* 0x000fe200030e062f */
[----:B--2---:R-:W-:-:S05]  /*1ceb30*/  F2FP.SATFINITE.E5M2.F32.PACK_AB_MERGE_C R3, R59, R43, RZ ;  /* 0x0000002b3b03723e */ /* 0x004fca00048060ff */
[----:B------:R1:W-:Y:S01]  /*1ceb40*/  STL [R1+0x474], R3 ;  /* 0x0004740301007387 */ /* 0x0003e20000100800 */
[----:B0-----:R-:W-:Y:S02]  /*1ceb50*/  F2FP.SATFINITE.E5M2.F32.PACK_AB_MERGE_C R6, R4, R5, RZ ;  /* 0x000000050406723e */ /* 0x001fe400048060ff */
[----:B------:R-:W-:Y:S01]  /*1ceb60*/  IADD3 R4, P6, R0, R48, RZ ;  /* 0x0000003000047210 */ /* 0x000fe20007fde0ff */
[----:B------:R-:W-:Y:S01]  /*1ceb70*/  STL.64 [R1+0x1cc8], R22 ;  /* 0x001cc81601007387 */ /* 0x000fe20000100a00 */
[----:B-1----:R-:W-:-:S03]  /*1ceb80*/  F2FP.SATFINITE.E5M2.F32.PACK_AB_MERGE_C R3, R15, R13, RZ ;  /* 0x0000000d0f03723e */ /* 0x002fc600048060ff */
[----:B------:R-:W-:Y:S01]  /*1ceb90*/  STL [R1+0x460], R6 ;  /* 0x0004600601007387 */ /* 0x000fe20000100800 */
[----:B------:R-:W-:-:S03]  /*1ceba0*/  IMAD.X R5, R61, 0x1, R49, P6 ;  /* 0x000000013d057824 */ /* 0x000fc600030e0631 */
[----:B------:R0:W-:Y:S02]  /*1cebb0*/  STL [R1+0x464], R3 ;  /* 0x0004640301007387 */ /* 0x0001e40000100800 */
[----:B0-----:R-:W-:Y:S02]  /*1cebc0*/  F2FP.SATFINITE.E5M2.F32.PACK_AB_MERGE_C R3, R2, R33, RZ ;  /* 0x000000210203723e */ /* 0x001fe400048060ff */
[----:B------:R-:W-:Y:S02]  /*1cebd0*/  F2FP.SATFINITE.E5M2.F32.PACK_AB_MERGE_C R2, R41, R38, RZ ;  /* 0x000000262902723e */ /* 0x000fe400048060ff */
[----:B------:R-:W2:Y:S04]  /*1cebe0*/  LDL.LU R38, [R1+0x13a8] ;  /* 0x0013a80001267983 */ /* 0x000ea80000300800 */
[----:B------:R-:W-:Y:S04]  /*1cebf0*/  STL.64 [R1+0x1cc0], R4 ;  /* 0x001cc00401007387 */ /* 0x000fe80000100a00 */
        /* <DEDUP_REMOVED lines=18> */
[----:B------:R-:W-:-:S05]  /*1ced20*/  IMAD.X R3, R61, 0x1, R55, P6 ;  /* 0x000000013d037824 */ /* 0x000fca00030e0637 */
[----:B------:R0:W-:Y:S01]  /*1ced30*/  STL.64 [R1+0x1ca8], R2 ;  /* 0x001ca80201007387 */ /* 0x0001e20000100a00 */
[----:B------:R-:W-:Y:S02]  /*1ced40*/  F2FP.SATFINITE.E5M2.F32.PACK_AB_MERGE_C R4, R30, R29, RZ ;  /* 0x0000001d1e04723e */ /* 0x000fe400048060ff */
[----:B0-----:R-:W-:-:S03]  /*1ced50*/  IADD3 R2, P6, R0, R58, RZ ;  /* 0x0000003a00027210 */ /* 0x001fc60007fde0ff */
[----:B------:R-:W-:Y:S02]  /*1ced60*/  STL [R1+0x414], R4 ;  /* 0x0004140401007387 */ /* 0x000fe40000100800 */
[----:B------:R-:W-:-:S05]  /*1ced70*/  IMAD.X R3, R61, 0x1, R57, P6 ;  /* 0x000000013d037824 */ /* 0x000fca00030e0639 */
[----:B------:R3:W-:Y:S02]  /*1ced80*/  STL.64 [R1+0x1ca0], R2 ;  /* 0x001ca00201007387 */ /* 0x0007e40000100a00 */
[----:B---3--:R-:W-:Y:S02]  /*1ced90*/  F2FP.SATFINITE.E5M2.F32.PACK_AB_MERGE_C R2, R45, R37, RZ ;  /* 0x000000252d02723e */ /* 0x008fe400048060ff */
[----:B------:R-:W3:Y:S04]  /*1ceda0*/  LDL.LU R37, [R1+0x13b0] ;  /* 0x0013b00001257983 */ /* 0x000ee80000300800 */
[----:B------:R-:W3:Y:S04]  /*1cedb0*/  LDL.LU R45, [R1+0x13b4] ;  /* 0x0013b400012d7983 */ /* 0x000ee80000300800 */
[----:B------:R4:W-:Y:S04]  /*1cedc0*/  STL [R1+0x418], R2 ;  /* 0x0004180201007387 */ /* 0x0009e80000100800 */
[----:B------:R-:W3:Y:S04]  /*1cedd0*/  LDL.LU R42, [R1+0x13b8] ;  /* 0x0013b800012a7983 */ /* 0x000ee80000300800 */
[----:B------:R-:W3:Y:S01]  /*1cede0*/  LDL.LU R43, [R1+0x13bc] ;  /* 0x0013bc00012b7983 */ /* 0x000ee20000300800 */
[----:B----4-:R-:W-:-:S05]  /*1cedf0*/  F2FP.SATFINITE.E5M2.F32.PACK_AB_MERGE_C R2, R35, R34, RZ ;  /* 0x000000222302723e */ /* 0x010fca00048060ff */
        /* <DEDUP_REMOVED lines=14> */
[----:B0-----:R-:W2:Y:S04]  /*1ceee0*/  LDL.LU R2, [R1+0x13f0] ;  /* 0x0013f00001027983 */ /* 0x001ea80000300800 */
[----:B------:R-:W2:Y:S04]  /*1ceef0*/  LDL.LU R39, [R1+0x13f4] ;  /* 0x0013f40001277983 */ /* 0x000ea80000300800 */
[----:B------:R-:W2:Y:S04]  /*1cef00*/  LDL.LU R60, [R1+0x13f8] ;  /* 0x0013f800013c7983 */ /* 0x000ea80000300800 */
[----:B------:R-:W2:Y:S01]  /*1cef10*/  LDL.LU R21, [R1+0x13fc] ;  /* 0x0013fc0001157983 */ /* 0x000ea20000300800 */
[----:B------:R-:W-:Y:S01]  /*1cef20*/  VIADD R0, R0, UR4 ;  /* 0x0000000400007c36 */ /* 0x000fe20008000000 */
[----:B------:R-:W-:-:S04]  /*1cef30*/  ULDC UR4, c[0x0][0x248] ;  /* 0x0000920000047ab9 */ /* 0x000fc80000000800 */
[----:B------:R-:W-:Y:S02]  /*1cef40*/  SHF.R.S32.HI R61, RZ, 0x1f, R0 ;  /* 0x0000001fff3d7819 */ /* 0x000fe40000011400 */
[----:B------:R-:W-:Y:S01]  /*1cef50*/  IADD3 R6, P6, R0, R56, RZ ;  /* 0x0000003800067210 */ /* 0x000fe20007fde0ff */
[----:B------:R-:W-:Y:S04]  /*1cef60*/  STL [R1+0x8778], R9 ;  /* 0x0087780901007387 */ /* 0x000fe80000100800 */
[----:B------:R-:W-:-:S05]  /*1cef70*/  IMAD.X R7, R61, 0x1, R16, P6 ;  /* 0x000000013d077824 */ /* 0x000fca00030e0610 */
[----:B------:R0:W-:Y:S04]  /*1cef80*/  STL.64 [R1+0x1c98], R6 ;  /* 0x001c980601007387 */ /* 0x0001e80000100a00 */
[----:B0-----:R-:W2:Y:S04]  /*1cef90*/  LDL.LU R7, [R1+0x1400] ;  /* 0x0014000001077983 */ /* 0x001ea80000300800 */
[----:B------:R-:W2:Y:S04]  /*1cefa0*/  LDL.LU R11, [R1+0x1404] ;  /* 0x00140400010b7983 */ /* 0x000ea80000300800 */
[----:B------:R-:W2:Y:S04]  /*1cefb0*/  LDL.LU R12, [R1+0x1408] ;  /* 0x00140800010c7983 */ /* 0x000ea80000300800 */
[----:B------:R-:W2:Y:S01]  /*1cefc0*/  LDL.LU R14, [R1+0x140c] ;  /* 0x00140c00010e7983 */ /* 0x000ea20000300800 */
[----:B---3--:R-:W-:-:S03]  /*1cefd0*/  F2FP.SATFINITE.E5M2.F32.PACK_AB_MERGE_C R3, R45, R37, RZ ;  /* 0x000000252d03723e */ /* 0x008fc600048060ff */
[----:B------:R-:W3:Y:S04]  /*1cefe0*/  LDL.LU R37, [R1+0x1410] ;  /* 0x0014100001257983 */ /* 0x000ee80000300800 */
[----:B------:R-:W3:Y:S01]  /*1ceff0*/  LDL.LU R45, [R1+0x1414] ;  /* 0x00141400012d7983 */ /* 0x000ee20000300800 */
[----:B------:R-:W-:-:S03]  /*1cf000*/  IADD3 R8, P6, R0, R17, RZ ;  /* 0x0000001100087210 */ /* 0x000fc60007fde0ff */
[----:B------:R0:W-:Y:S02]  /*1cf010*/  STL [R1+0x3e0], R3 ;  /* 0x0003e00301007387 */ /* 0x0001e40000100800 */
[----:B------:R-:W-:Y:S01]  /*1cf020*/  IMAD.X R9, R61, 0x1, R18, P6 ;  /* 0x000000013d097824 */ /* 0x000fe200030e0612 */
[----:B0-----:R-:W-:-:S05]  /*1cf030*/  F2FP.SATFINITE.E5M2.F32.PACK_AB_MERGE_C R3, R43, R42, RZ ;  /* 0x0000002a2b03723e */ /* 0x001fca00048060ff */
[----:B------:R0:W-:Y:S01]  /*1cf040*/  STL [R1+0x3e8], R3 ;  /* 0x0003e80301007387 */ /* 0x0001e20000100800 */
[----:B----4-:R-:W-:Y:S02]  /*1cf050*/  F2FP.SATFINITE.E5M2.F32.PACK_AB_MERGE_C R5, R5, R59, RZ ;  /* 0x0000003b0505723e */ /* 0x010fe400048060ff */
[----:B0-----:R-:W-:Y:S02]  /*1cf060*/  F2FP.SATFINITE.E5M2.F32.PACK_AB_MERGE_C R3, R30, R29, RZ ;  /* 0x0000001d1e03723e */ /* 0x001fe400048060ff */
[----:B------:R-:W4:Y:S04]  /*1cf070*/  LDL.LU R29, [R1+0x1418] ;  /* 0x00141800011d7983 */ /* 0x000f280000300800 */
[----:B------:R0:W-:Y:S04]  /*1cf080*/  STL.64 [R1+0x1c90], R8 ;  /* 0x001c900801007387 */ /* 0x0001e80000100a00 */
[----:B------:R-:W-:Y:S01]  /*1cf090*/  STL [R1+0x3bc], R5 ;  /* 0x0003bc0501007387 */ /* 0x000fe20000100800 */
[----:B------:R-:W-:-:S03]  /*1cf0a0*/  F2FP.SATFINITE.E5M2.F32.PACK_AB_MERGE_C R4, R13, R4, RZ ;  /* 0x000000040d04723e */ /* 0x000fc600048060ff */
[----:B------:R-:W4:Y:S01]  /*1cf0b0*/  LDL.LU R30, [R1+0x141c] ;  /* 0x00141c00011e7983 */ /* 0x000f220000300800 */
[----:B0-----:R-:W-:-:S03]  /*1cf0c0*/  IADD3 R8, P6, R0, R19, RZ ;  /* 0x0000001300087210 */ /* 0x001fc60007fde0ff */
[----:B------:R0:W-:Y:S02]  /*1cf0d0*/  STL [R1+0x3c0], R3 ;  /* 0x0003c00301007387 */ /* 0x0001e40000100800 */
[----:B------:R-:W-:Y:S01]  /*1cf0e0*/  IMAD.X R9, R61, 0x1, R47, P6 ;  /* 0x000000013d097824 */ /* 0x000fe200030e062f */
[----:B0-----:R-:W-:Y:S02]  /*1cf0f0*/  F2FP.SATFINITE.E5M2.F32.PACK_AB_MERGE_C R3, R35, R34, RZ ;  /* 0x000000222303723e */ /* 0x001fe400048060ff */
[----:B------:R-:W4:Y:S04]  /*1cf100*/  LDL.LU R34, [R1+0x1420] ;  /* 0x0014200001227983 */ /* 0x000f280000300800 */
[----:B------:R-:W-:Y:S04]  /*1cf110*/  STL.64 [R1+0x1c88], R8 ;  /* 0x001c880801007387 */ /* 0x000fe80000100a00 */
[----:B------:R-:W-:Y:S04]  /*1cf120*/  STL [R1+0x3a0], R4 ;  /* 0x0003a00401007387 */ /* 0x000fe80000100800 */
[----:B------:R-:W4:Y:S04]  /*1cf130*/  LDL.LU R35, [R1+0x1424] ;  /* 0x0014240001237983 */ /* 0x000f280000300800 */
[----:B------:R2:W-:Y:S02]  /*1cf140*/  STL [R1+0x358], R3 ;  /* 0x0003580301007387 */ /* 0x0005e40000100800 */
[----:B--2---:R-:W-:-:S02]  /*1cf150*/  F2FP.SATFINITE.E5M2.F32.PACK_AB_MERGE_C R3, R41, R38, RZ ;  /* 0x000000262903723e */ /* 0x004fc400048060ff */
[----:B------:R-:W2:Y:S04]  /*1cf160*/  LDL.LU R38, [R1+0x1428] ;  /* 0x0014280001267983 */ /* 0x000ea80000300800 */
[----:B------:R-:W2:Y:S01]  /*1cf170*/  LDL.LU R41, [R1+0x142c] ;  /* 0x00142c0001297983 */ /* 0x000ea20000300800 */
[----:B------:R-:W-:-:S05]  /*1cf180*/  IADD3 R4, P6, R0, R48, RZ ;  /* 0x0000003000047210 */ /* 0x000fca0007fde0ff */
[----:B------:R-:W-:-:S05]  /*1cf190*/  IMAD.X R5, R61, 0x1, R49, P6 ;  /* 0x000000013d057824 */ /* 0x000fca00030e0631 */
[----:B------:R0:W-:Y:S04]  /*1cf1a0*/  STL.64 [R1+0x1c80], R4 ;  /* 0x001c800401007387 */ /* 0x0001e80000100a00 */
[----:B------:R1:W-:Y:S01]  /*1cf1b0*/  STL [R1+0x344], R3 ;  /* 0x0003440301007387 */ /* 0x0003e20000100800 */
[----:B------:R-:W-:Y:S02]  /*1cf1c0*/  F2FP.SATFINITE.E5M2.F32.PACK_AB_MERGE_C R2, R39, R2, RZ ;  /* 0x000000022702723e */ /* 0x000fe400048060ff */
[----:B------:R-:W-:Y:S02]  /*1cf1d0*/  F2FP.SATFINITE.E5M2.F32.PACK_AB_MERGE_C R21, R21, R60, RZ ;  /* 0x0000003c1515723e */ /* 0x000fe400048060ff */
[----:B0-----:R-:W-:Y:S02]  /*1cf1e0*/  IADD3 R4, P6, R0, R50, RZ ;  /* 0x0000003200047210 */ /* 0x001fe40007fde0ff */
[----:B-1----:R-:W-:-:S03]  /*1cf1f0*/  F2FP.SATFINITE.E5M2.F32.PACK_AB_MERGE_C R3, R33, R15, RZ ;  /* 0x0000000f2103723e */ /* 0x002fc600048060ff */
[----:B------:R-:W-:Y:S02]  /*1cf200*/  IMAD.X R5, R61, 0x1, R51, P6 ;  /* 0x000000013d057824 */ /* 0x000fe400030e0633 */
[----:B------:R-:W-:Y:S04]  /*1cf210*/  STL [R1+0x34c], R3 ;  /* 0x00034c0301007387 */ /* 0x000fe80000100800 */
[----:B------:R-:W-:Y:S04]  /*1cf220*/  STL [R1+0x8840], R21 ;  /* 0x0088401501007387 */ /* 0x000fe80000100800 */
[----:B------:R-:W-:Y:S04]  /*1cf230*/  STL.64 [R1+0x1c78], R4 ;  /* 0x001c780401007387 */ /* 0x000fe80000100a00 */
        /* <DEDUP_REMOVED lines=21> */
[----:B------:R-:W3:Y:S01]  /*1cf390*/  LDL.LU R59, [R1+0x19b4] ;  /* 0x0019b400013b7983 */ /* 0x000ee20000300800 */
[----:B----4-:R-:W-:-:S03]  /*1cf3a0*/  F2FP.SATFINITE.E5M2.F32.PACK_AB_MERGE_C R22, R30, R29, RZ ;  /* 0x0000001d1e16723e */ /* 0x010fc600048060ff */
[----:B------:R-:W4:Y:S04]  /*1cf3b0*/  LDL.LU R29, [R1+0x19b8] ;  /* 0x0019b800011d7983 */ /* 0x000f280000300800 */
[----:B------:R-:W4:Y:S04]  /*1cf3c0*/  LDL.LU R30, [R1+0x19bc] ;  /* 0x0019bc00011e7983 */ /* 0x000f280000300800 */
[----:B------:R-:W-:Y:S01]  /*1cf3d0*/  STL [R1+0x8868], R22 ;  /* 0x0088681601007387 */ /* 0x000fe20000100800 */
[----:B0-----:R-:W-:-:S03]  /*1cf3e0*/  F2FP.SATFINITE.E5M2.F32.PACK_AB_MERGE_C R2, R35, R34, RZ ;  /* 0x000000222302723e */ /* 0x001fc600048060ff */
[----:B------:R-:W4:Y:S04]  /*1cf3f0*/  LDL.LU R34, [R1+0x1440] ;  /* 0x0014400001227983 */ /* 0x000f280000300800 */
[----:B------:R-:W4:Y:S04]  /*1cf400*/  LDL.LU R35, [R1+0x1444] ;  /* 0x0014440001237983 */ /* 0x000f280000300800 */
[----:B------:R2:W-:Y:S02]  /*1cf410*/  STL [R1+0x2c8], R2 ;  /* 0x0002c80201007387 */ /* 0x0005e40000100800 */
[----:B--2---:R-:W-:-:S02]  /*1cf420*/  F2FP.SATFINITE.E5M2.F32.PACK_AB_MERGE_C R2, R41, R38, RZ ;  /* 0x000000262902723e */ /* 0x004fc400048060ff */
[----:B------:R-:W2:Y:S04]  /*1cf430*/  LDL.LU R38, [R1+0x1448] ;  /* 0x0014480001267983 */ /* 0x000ea80000300800 */
[----:B------:R-:W2:Y:S01]  /*1cf440*/  LDL.LU R41, [R1+0x144c] ;  /* 0x00144c0001297983 */ /* 0x000ea20000300800 */
[----:B------:R-:W-:Y:S01]  /*1cf450*/  VIADD R0, R0, UR4 ;  /* 0x0000000400007c36 */ /* 0x000fe20008000000 */
[----:B------:R-:W-:Y:S02]  /*1cf460*/  ULDC UR4, c[0x0][0x248] ;  /* 0x0000920000047ab9 */ /* 0x000fe40000000800 */
[----:B------:R0:W-:Y:S02]  /*1cf470*/  STL [R1+0x164], R2 ;  /* 0x0001640201007387 */ /* 0x0001e40000100800 */
[----:B------:R-:W-:-:S02]  /*1cf480*/  SHF.R.S32.HI R61, RZ, 0x1f, R0 ;  /* 0x0000001fff3d7819 */ /* 0x000fc40000011400 */
[----:B------:R-:W2:Y:S04]  /*1cf490*/  LDL.LU R5, [R1+0x1460] ;  /* 0x0014600001057983 */ /* 0x000ea80000300800 */
[----:B------:R-:W2:Y:S01]  /*1cf4a0*/  LDL.LU R4, [R1+0x1464] ;  /* 0x0014640001047983 */ /* 0x000ea20000300800 */
[----:B0-----:R-:W-:-:S03]  /*1cf4b0*/  IADD3 R2, P6, R0, R56, RZ ;  /* 0x0000003800027210 */ /* 0x001fc60007fde0ff */
[----:B------:R-:W2:Y:S04]  /*1cf4c0*/  LDL.LU R13, [R1+0x1468] ;  /* 0x00146800010d7983 */ /* 0x000ea80000300800 */
[----:B------:R-:W2:Y:S01]  /*1cf4d0*/  LDL.LU R7, [R1+0x146c] ;  /* 0x00146c0001077983 */ /* 0x000ea20000300800 */
[----:B------:R-:W-:-:S03]  /*1cf4e0*/  IMAD.X R3, R61, 0x1, R16, P6 ;  /* 0x000000013d037824 */ /* 0x000fc600030e0610 */
[----:B------:R-:W2:Y:S04]  /*1cf4f0*/  LDL.LU R15, [R1+0x1470] ;  /* 0x00147000010f7983 */ /* 0x000ea80000300800 */
[----:B------:R-:W2:Y:S04]  /*1cf500*/  LDL.LU R33, [R1+0x1474] ;  /* 0x0014740001217983 */ /* 0x000ea80000300800 */
[----:B------:R0:W-:Y:S04]  /*1cf510*/  STL.64 [R1+0x1c58], R2 ;  /* 0x001c580201007387 */ /* 0x0001e80000100a00 */
[----:B0-----:R-:W2:Y:S04]  /*1cf520*/  LDL.LU R2, [R1+0x1478] ;  /* 0x0014780001027983 */ /* 0x001ea80000300800 */
[----:B------:R-:W2:Y:S04]  /*1cf530*/  LDL.LU R39, [R1+0x147c] ;  /* 0x00147c0001277983 */ /* 0x000ea80000300800 */
[----:B------:R-:W2:Y:S04]  /*1cf540*/  LDL.LU R60, [R1+0x1480] ;  /* 0x00148000013c7983 */ /* 0x000ea80000300800 */
[----:B------:R-:W2:Y:S04]  /*1cf550*/  LDL.LU R11, [R1+0x1484] ;  /* 0x00148400010b7983 */ /* 0x000ea80000300800 */
[----:B------:R-:W2:Y:S04]  /*1cf560*/  LDL.LU R12, [R1+0x1488] ;  /* 0x00148800010c7983 */ /* 0x000ea80000300800 */
[----:B------:R-:W2:Y:S01]  /*1cf570*/  LDL.LU R14, [R1+0x148c] ;  /* 0x00148c00010e7983 */ /* 0x000ea20000300800 */
[----:B---3--:R-:W-:-:S02]  /*1cf580*/  F2FP.SATFINITE.E5M2.F32.PACK_AB_MERGE_C R6, R42, R40, RZ ;  /* 0x000000282a06723e */ /* 0x008fc400048060ff */
[----:B------:R-:W-:Y:S02]  /*1cf590*/  F2FP.SATFINITE.E5M2.F32.PACK_AB_MERGE_C R3, R45, R37, RZ ;  /* 0x000000252d03723e */ /* 0x000fe400048060ff */
[----:B------:R-:W3:Y:S04]  /*1cf5a0*/  LDL.LU R37, [R1+0x1490] ;  /* 0x0014900001257983 */ /* 0x000ee80000300800 */
[----:B------:R0:W-:Y:S04]  /*1cf5b0*/  STL [R1+0x158], R6 ;  /* 0x0001580601007387 */ /* 0x0001e80000100800 */
[----:B------:R-:W3:Y:S01]  /*1cf5c0*/  LDL.LU R45, [R1+0x1494] ;  /* 0x00149400012d7983 */ /* 0x000ee20000300800 */
[----:B------:R-:W-:-:S03]  /*1cf5d0*/  IADD3 R8, P6, R0, R17, RZ ;  /* 0x0000001100087210 */ /* 0x000fc60007fde0ff */
[----:B------:R4:W-:Y:S02]  /*1cf5e0*/  STL [R1+0x160], R3 ;  /* 0x0001600301007387 */ /* 0x0009e40000100800 */
[----:B------:R-:W-:Y:S01]  /*1cf5f0*/  IMAD.X R9, R61, 0x1, R18, P6 ;  /* 0x000000013d097824 */ /* 0x000fe200030e0612 */
[----:B0-----:R-:W-:Y:S02]  /*1cf600*/  F2FP.SATFINITE.E5M2.F32.PACK_AB_MERGE_C R6, R59, R43, RZ ;  /* 0x0000002b3b06723e */ /* 0x001fe400048060ff */
[----:B----4-:R-:W-:Y:S02]  /*1cf610*/  F2FP.SATFINITE.E5M2.F32.PACK_AB_MERGE_C R3, R30, R29, RZ ;  /* 0x0000001d1e03723e */ /* 0x010fe400048060ff */
[----:B------:R-:W4:Y:S04]  /*1cf620*/  LDL.LU R29, [R1+0x1498] ;  /* 0x00149800011d7983 */ /* 0x000f280000300800 */
[----:B------:R0:W-:Y:S04]  /*1cf630*/  STL.64 [R1+0x1c50], R8 ;  /* 0x001c500801007387 */ /* 0x0001e80000100a00 */
[----:B------:R-:W-:Y:S04]  /*1cf640*/  STL [R1+0x148], R6 ;  /* 0x0001480601007387 */ /* 0x000fe80000100800 */
[----:B------:R-:W4:Y:S01]  /*1cf650*/  LDL.LU R30, [R1+0x149c] ;  /* 0x00149c00011e7983 */ /* 0x000f220000300800 */
[----:B0-----:R-:W-:-:S03]  /*1cf660*/  IADD3 R8, P6, R0, R19, RZ ;  /* 0x0000001300087210 */ /* 0x001fc60007fde0ff */
[----:B------:R0:W-:Y:S02]  /*1cf670*/  STL [R1+0x14c], R3 ;  /* 0x00014c0301007387 */ /* 0x0001e40000100800 */
[----:B------:R-:W-:Y:S01]  /*1cf680*/  IMAD.X R9, R61, 0x1, R47, P6 ;  /* 0x000000013d097824 */ /* 0x000fe200030e062f */
[----:B0-----:R-:W-:Y:S02]  /*1cf690*/  F2FP.SATFINITE.E5M2.F32.PACK_AB_MERGE_C R3, R35, R34, RZ ;  /* 0x000000222303723e */ /* 0x001fe400048060ff */
[----:B------:R-:W4:Y:S04]  /*1cf6a0*/  LDL.LU R34, [R1+0x14a0] ;  /* 0x0014a00001227983 */ /* 0x000f280000300800 */
[----:B------:R-:W4:Y:S04]  /*1cf6b0*/  LDL.LU R35, [R1+0x14a4] ;  /* 0x0014a40001237983 */ /* 0x000f280000300800 */
[----:B------:R-:W-:Y:S04]  /*1cf6c0*/  STL.64 [R1+0x1c48], R8 ;  /* 0x001c480801007387 */ /* 0x000fe80000100a00 */
[----:B------:R2:W-:Y:S02]  /*1cf6d0*/  STL [R1+0x13c], R3 ;  /* 0x00013c0301007387 */ /* 0x0005e40000100800 */
[----:B--2---:R-:W-:-:S02]  /*1cf6e0*/  F2FP.SATFINITE.E5M2.F32.PACK_AB_MERGE_C R3, R41, R38, RZ ;  /* 0x000000262903723e */ /* 0x004fc400048060ff */
[----:B------:R-:W2:Y:S04]  /*1cf6f0*/  LDL.LU R38, [R1+0x14a8] ;  /* 0x0014a80001267983 */ /* 0x000ea80000300800 */
[----:B------:R-:W2:Y:S01]  /*1cf700*/  LDL.LU R41, [R1+0x14ac] ;  /* 0x0014ac0001297983 */ /* 0x000ea20000300800 */
[----:B------:R-:W-:-:S03]  /*1cf710*/  IADD3 R8, P6, R0, R48, RZ ;  /* 0x0000003000087210 */ /* 0x000fc60007fde0ff */
[----:B------:R0:W-:Y:S02]  /*1cf720*/  STL [R1+0x140], R3 ;  /* 0x0001400301007387 */ /* 0x0001e40000100800 */
[----:B------:R-:W-:Y:S01]  /*1cf730*/  IMAD.X R9, R61, 0x1, R49, P6 ;  /* 0x000000013d097824 */ /* 0x000fe200030e0631 */
[----:B0-----:R-:W-:Y:S02]  /*1cf740*/  F2FP.SATFINITE.E5M2.F32.PACK_AB_MERGE_C R3, R4, R5, RZ ;  /* 0x000000050403723e */ /* 0x001fe400048060ff */
[----:B------:R-:W-:Y:S02]  /*1cf750*/  IADD3 R4, P6, R0, R50, RZ ;  /* 0x0000003200047210 */ /* 0x000fe40007fde0ff */
[----:B------:R-:W-:-:S03]  /*1cf760*/  F2FP.SATFINITE.E5M2.F32.PACK_AB_MERGE_C R7, R7, R13, RZ ;  /* 0x0000000d0707723e */ /* 0x000fc600048060ff */
[----:B------:R-:W-:Y:S02]  /*1cf770*/  IMAD.X R5, R61, 0x1, R51, P6 ;  /* 0x000000013d057824 */ /* 0x000fe400030e0633 */
[----:B------:R-:W-:Y:S04]  /*1cf780*/  STL [R1+0x86e8], R7 ;  /* 0x0086e80701007387 */ /* 0x000fe80000100800 */
[----:B------:R-:W-:Y:S04]  /*1cf790*/  STL.64 [R1+0x1c40], R8 ;  /* 0x001c400801007387 */ /* 0x000fe80000100a00 */
[----:B------:R-:W-:Y:S04]  /*1cf7a0*/  STL [R1+0x27f4], R3 ;  /* 0x0027f40301007387 */ /* 0x000fe80000100800 */
[----:B------:R0:W-:Y:S02]  /*1cf7b0*/  STL.64 [R1+0x1c38], R4 ;  /* 0x001c380401007387 */ /* 0x0001e40000100a00 */
[----:B0-----:R-:W-:-:S02]  /*1cf7c0*/  F2FP.SATFINITE.E5M2.F32.PACK_AB_MERGE_C R4, R39, R2, RZ ;  /* 0x000000022704723e */ /* 0x001fc400048060ff */
[----:B------:R-:W-:Y:S02]  /*1cf7d0*/  IADD3 R2, P6, R0, R52, RZ ;  /* 0x0000003400027210 */ /* 0x000fe40007fde0ff */
[----:B------:R-:W-:-:S03]  /*1cf7e0*/  F2FP.SATFINITE.E5M2.F32.PACK_AB_MERGE_C R5, R33, R15, RZ ;  /* 0x0000000f2105723e */ /* 0x000fc600048060ff */
[----:B------:R-:W-:Y:S02]  /*1cf7f0*/  IMAD.X R3, R61, 0x1, R53, P6 ;  /* 0x000000013d037824 */ /* 0x000fe400030e0635 */
[----:B------:R-:W-:Y:S04]  /*1cf800*/  STL [R1+0x27e4], R5 ;  /* 0x0027e40501007387 */ /* 0x000fe80000100800 */
[----:B------:R-:W-:Y:S04]  /*1cf810*/  STL [R1+0x27e8], R4 ;  /* 0x0027e80401007387 */ /* 0x000fe80000100800 */
[----:B------:R0:W-:Y:S02]  /*1cf820*/  STL.64 [R1+0x1c30], R2 ;  /* 0x001c300201007387 */ /* 0x0001e40000100a00 */
[----:B0-----:R-:W-:-:S02]  /*1cf830*/  F2FP.SATFINITE.E5M2.F32.PACK_AB_MERGE_C R3, R11, R60, RZ ;  /* 0x0000003c0b03723e */ /* 0x001fc400048060ff */
[----:B------:R-:W-:Y:S01]  /*1cf840*/  F2FP.SATFINITE.E5M2.F32.PACK_AB_MERGE_C R2, R14, R12, RZ ;  /* 0x0000000c0e02723e */ /* 0x000fe200048060ff */
[----:B------:R-:W2:Y:S04]  /*1cf850*/  LDL.LU R60, [R1+0x14b0] ;  /* 0x0014b000013c7983 */ /* 0x000ea80000300800 */
[----:B------:R-:W-:Y:S04]  /*1cf860*/  STL [R1+0x2618], R3 ;  /* 0x0026180301007387 */ /* 0x000fe80000100800 */
        /* <DEDUP_REMOVED lines=8> */
[----:B------:R0:W-:Y:S02]  /*1cf8f0*/  STL [R1+0x2548], R2 ;  /* 0x0025480201007387 */ /* 0x0001e40000100800 */
        /* <DEDUP_REMOVED lines=8> */
[----:B------:R-:W4:Y:S01]  /*1cf980*/  LDL.LU R30, [R1+0x14cc] ;  /* 0x0014cc00011e7983 */ /* 0x000f220000300800 */
[----:B0-----:R-:W-:-:S05]  /*1cf990*/  F2FP.SATFINITE.E5M2.F32.PACK_AB_MERGE_C R2, R35, R34, RZ ;  /* 0x000000222302723e */ /* 0x001fca00048060ff */
        /* <DEDUP_REMOVED lines=20> */
[----:B------:R0:W-:Y:S04]  /*1cfae0*/  STL.64 [R1+0x1c18], R2 ;  /* 0x001c180201007387 */ /* 0x0001e80000100a00 */
[----:B0-----:R-:W2:Y:S04]  /*1cfaf0*/  LDL.LU R2, [R1+0x1500] ;  /* 0x0015000001027983 */ /* 0x001ea80000300800 */
[----:B------:R-:W2:Y:S01]  /*1cfb00*/  LDL.LU R39, [R1+0x1504] ;  /* 0x0015040001277983 */ /* 0x000ea20000300800 */
[----:B------:R-:W-:-:S05]  /*1cfb10*/  F2FP.SATFINITE.E5M2.F32.PACK_AB_MERGE_C R3, R11, R60, RZ ;  /* 0x0000003c0b03723e */ /* 0x000fca00048060ff */
[----:B------:R3:W-:Y:S04]  /*1cfb20*/  STL [R1+0x216c], R3 ;  /* 0x00216c0301007387 */ /* 0x0007e80000100800 */
[----:B------:R-:W2:Y:S04]  /*1cfb30*/  LDL.LU R60, [R1+0x1508] ;  /* 0x00150800013c7983 */ /* 0x000ea80000300800 */
[----:B------:R-:W2:Y:S01]  /*1cfb40*/  LDL.LU R11, [R1+0x150c] ;  /* 0x00150c00010b7983 */ /* 0x000ea20000300800 */
[----:B---3--:R-:W-:-:S03]  /*1cfb50*/  F2FP.SATFINITE.E5M2.F32.PACK_AB_MERGE_C R3, R45, R37, RZ ;  /* 0x000000252d03723e */ /* 0x008fc600048060ff */
[----:B------:R-:W3:Y:S04]  /*1cfb60*/  LDL.LU R37, [R1+0x1510] ;  /* 0x0015100001257983 */ /* 0x000ee80000300800 */
[----:B------:R-:W3:Y:S01]  /*1cfb70*/  LDL.LU R45, [R1+0x1514] ;  /* 0x00151400012d7983 */ /* 0x000ee20000300800 */
[----:B------:R-:W-:-:S05]  /*1cfb80*/  IADD3 R6, P6, R0, R17, RZ ;  /* 0x0000001100067210 */ /* 0x000fca0007fde0ff */
[----:B------:R-:W-:Y:S01]  /*1cfb90*/  IMAD.X R7, R61, 0x1, R18, P6 ;  /* 0x000000013d077824 */ /* 0x000fe200030e0612 */
[----:B------:R-:W-:Y:S04]  /*1cfba0*/  STL [R1+0x2178], R3 ;  /* 0x0021780301007387 */ /* 0x000fe80000100800 */
[----:B------:R0:W-:Y:S02]  /*1cfbb0*/  STL.64 [R1+0x1c10], R6 ;  /* 0x001c100601007387 */ /* 0x0001e40000100a00 */
[----:B0-----:R-:W-:Y:S02]  /*1cfbc0*/  IADD3 R6, P6, R0, R19, RZ ;  /* 0x0000001300067210 */ /* 0x001fe40007fde0ff */
[----:B------:R-:W-:-:S03]  /*1cfbd0*/  F2FP.SATFINITE.E5M2.F32.PACK_AB_MERGE_C R8, R14, R12, RZ ;  /* 0x0000000c0e08723e */ /* 0x000fc600048060ff */
[----:B------:R-:W-:Y:S02]  /*1cfbe0*/  IMAD.X R7, R61, 0x1, R47, P6 ;  /* 0x000000013d077824 */ /* 0x000fe400030e062f */
[----:B------:R0:W-:Y:S01]  /*1cfbf0*/  STL [R1+0x20ec], R8 ;  /* 0x0020ec0801007387 */ /* 0x0001e20000100800 */
[----:B----4-:R-:W-:-:S05]  /*1cfc00*/  F2FP.SATFINITE.E5M2.F32.PACK_AB_MERGE_C R3, R30, R29, RZ ;  /* 0x0000001d1e03723e */ /* 0x010fca00048060ff */
[----:B------:R-:W-:Y:S04]  /*1cfc10*/  STL [R1+0x20fc], R3 ;  /* 0x0020fc0301007387 */ /* 0x000fe80000100800 */
[----:B------:R-:W4:Y:S04]  /*1cfc20*/  LDL.LU R12, [R1+0x1518] ;  /* 0x00151800010c7983 */ /* 0x000f280000300800 */
[----:B------:R-:W4:Y:S01]  /*1cfc30*/  LDL.LU R14, [R1+0x151c] ;  /* 0x00151c00010e7983 */ /* 0x000f220000300800 */
[----:B0-----:R-:W-:-:S03]  /*1cfc40*/  F2FP.SATFINITE.E5M2.F32.PACK_AB_MERGE_C R8, R43, R42, RZ ;  /* 0x0000002a2b08723e */ /* 0x001fc600048060ff */
[----:B------:R-:W4:Y:S04]  /*1cfc50*/  LDL.LU R29, [R1+0x1520] ;  /* 0x00152000011d7983 */ /* 0x000f280000300800 */
[----:B------:R0:W-:Y:S04]  /*1cfc60*/  STL.64 [R1+0x1c08], R6 ;  /* 0x001c080601007387 */ /* 0x0001e80000100a00 */
[----:B------:R-:W4:Y:S04]  /*1cfc70*/  LDL.LU R30, [R1+0x1524] ;  /* 0x00152400011e7983 */ /* 0x000f280000300800 */
[----:B------:R-:W-:Y:S01]  /*1cfc80*/  STL [R1+0x7d8], R8 ;  /* 0x0007d80801007387 */ /* 0x000fe20000100800 */
[----:B0-----:R-:W-:-:S05]  /*1cfc90*/  IADD3 R6, P6, R0, R48, RZ ;  /* 0x0000003000067210 */ /* 0x001fca0007fde0ff */
[----:B------:R-:W-:Y:S01]  /*1cfca0*/  IMAD.X R7, R61, 0x1, R49, P6 ;  /* 0x000000013d077824 */ /* 0x000fe200030e0631 */
[----:B--2---:R-:W-:-:S05]  /*1cfcb0*/  F2FP.SATFINITE.E5M2.F32.PACK_AB_MERGE_C R3, R5, R59, RZ ;  /* 0x0000003b0503723e */ /* 0x004fca00048060ff */
[----:B------:R0:W-:Y:S02]  /*1cfcc0*/  STL [R1+0x7e8], R3 ;  /* 0x0007e80301007387 */ /* 0x0001e40000100800 */
[----:B0-----:R-:W-:Y:S02]  /*1cfcd0*/  F2FP.SATFINITE.E5M2.F32.PACK_AB_MERGE_C R3, R35, R34, RZ ;  /* 0x000000222303723e */ /* 0x001fe400048060ff */
[----:B------:R-:W2:Y:S04]  /*1cfce0*/  LDL.LU R34, [R1+0x1528] ;  /* 0x0015280001227983 */ /* 0x000ea80000300800 */
[----:B------:R-:W2:Y:S04]  /*1cfcf0*/  LDL.LU R35, [R1+0x152c] ;  /* 0x00152c0001237983 */ /* 0x000ea80000300800 */
[----:B------:R-:W-:Y:S04]  /*1cfd00*/  STL.64 [R1+0x1c00], R6 ;  /* 0x001c000601007387 */ /* 0x000fe80000100a00 */
[----:B------:R0:W-:Y:S02]  /*1cfd10*/  STL [R1+0x774], R3 ;  /* 0x0007740301007387 */ /* 0x0001e40000100800 */
[----:B0-----:R-:W-:-:S02]  /*1cfd20*/  F2FP.SATFINITE.E5M2.F32.PACK_AB_MERGE_C R3, R13, R4, RZ ;  /* 0x000000040d03723e */ /* 0x001fc400048060ff */
[----:B------:R-:W-:-:S05]  /*1cfd30*/  IADD3 R4, P6, R0, R50, RZ ;  /* 0x0000003200047210 */ /* 0x000fca0007fde0ff */
[----:B------:R-:W-:Y:S01]  /*1cfd40*/  IMAD.X R5, R61, 0x1, R51, P6 ;  /* 0x000000013d057824 */ /* 0x000fe200030e0633 */
[----:B------:R0:W-:Y:S04]  /*1cfd50*/  STL [R1+0x784], R3 ;  /* 0x0007840301007387 */ /* 0x0001e80000100800 */
[----:B------:R1:W-:Y:S01]  /*1cfd60*/  STL.64 [R1+0x1bf8], R4 ;  /* 0x001bf80401007387 */ /* 0x0003e20000100a00 */
[----:B0-----:R-:W-:-:S03]  /*1cfd70*/  F2FP.SATFINITE.E5M2.F32.PACK_AB_MERGE_C R3, R41, R38, RZ ;  /* 0x000000262903723e */ /* 0x001fc600048060ff */
[----:B------:R-:W2:Y:S01]  /*1cfd80*/  LDL.LU R38, [R1+0x1530] ;  /* 0x0015300001267983 */ /* 0x000ea20000300800 */
[----:B-1----:R-:W-:-:S05]  /*1cfd90*/  F2FP.SATFINITE.E5M2.F32.PACK_AB_MERGE_C R4, R33, R15, RZ ;  /* 0x0000000f2104723e */ /* 0x002fca00048060ff */
[----:B------:R0:W-:Y:S04]  /*1cfda0*/  STL [R1+0x708], R4 ;  /* 0x0007080401007387 */ /* 0x0001e80000100800 */
[----:B------:R-:W2:Y:S01]  /*1cfdb0*/  LDL.LU R41, [R1+0x1534] ;  /* 0x0015340001297983 */ /* 0x000ea20000300800 */
[----:B0-----:R-:W-:-:S03]  /*1cfdc0*/  IADD3 R4, P6, R0, R52, RZ ;  /* 0x0000003400047210 */ /* 0x001fc60007fde0ff */
[----:B------:R-:W-:Y:S02]  /*1cfdd0*/  STL [R1+0x720], R3 ;  /* 0x0007200301007387 */ /* 0x000fe40000100800 */
[----:B------:R-:W-:-:S05]  /*1cfde0*/  IMAD.X R5, R61, 0x1, R53, P6 ;  /* 0x000000013d057824 */ /* 0x000fca00030e0635 */
[----:B------:R0:W-:Y:S02]  /*1cfdf0*/  STL.64 [R1+0x1bf0], R4 ;  /* 0x001bf00401007387 */ /* 0x0001e40000100a00 */
[----:B0-----:R-:W-:Y:S02]  /*1cfe00*/  F2FP.SATFINITE.E5M2.F32.PACK_AB_MERGE_C R5, R39, R2, RZ ;  /* 0x000000022705723e */ /* 0x001fe400048060ff */
[----:B------:R-:W-:Y:S02]  /*1cfe10*/  IADD3 R2, P6, R0, R54, RZ ;  /* 0x0000003600027210 */ /* 0x000fe40007fde0ff */
[----:B------:R-:W-:-:S03]  /*1cfe20*/  F2FP.SATFINITE.E5M2.F32.PACK_AB_MERGE_C R4, R11, R60, RZ ;  /* 0x0000003c0b04723e */ /* 0x000fc600048060ff */
[----:B------:R-:W-:Y:S01]  /*1cfe30*/  IMAD.X R3, R61, 0x1, R55, P6 ;  /* 0x000000013d037824 */ /* 0x000fe200030e0637 */
[----:B------:R-:W-:Y:S04]  /*1cfe40*/  STL [R1+0x6a8], R5 ;  /* 0x0006a80501007387 */ /* 0x000fe80000100800 */
[----:B------:R-:W-:Y:S04]  /*1cfe50*/  STL [R1+0x6d0], R4 ;  /* 0x0006d00401007387 */ /* 0x000fe80000100800 */
[----:B------:R3:W-:Y:S04]  /*1cfe60*/  STL.64 [R1+0x1be8], R2 ;  /* 0x001be80201007387 */ /* 0x0007e80000100a00 */
[----:B------:R-:W2:Y:S04]  /*1cfe70*/  LDL.LU R42, [R1+0x1538] ;  /* 0x00153800012a7983 */ /* 0x000ea80000300800 */
[----:B------:R-:W2:Y:S01]  /*1cfe80*/  LDL.LU R43, [R1+0x153c] ;  /* 0x00153c00012b7983 */ /* 0x000ea20000300800 */
[----:B---3--:R-:W-:-:S05]  /*1cfe90*/  F2FP.SATFINITE.E5M2.F32.PACK_AB_MERGE_C R2, R45, R37, RZ ;  /* 0x000000252d02723e */ /* 0x008fca00048060ff */
[----:B------:R0:W-:Y:S04]  /*1cfea0*/  STL [R1+0x64c], R2 ;  /* 0x00064c0201007387 */ /* 0x0001e80000100800 */
[----:B------:R-:W3:Y:S04]  /*1cfeb0*/  LDL.LU R60, [R1+0x1540] ;  /* 0x00154000013c7983 */ /* 0x000ee80000300800 */
[----:B------:R-:W3:Y:S04]  /*1cfec0*/  LDL.LU R11, [R1+0x1544] ;  /* 0x00154400010b7983 */ /* 0x000ee80000300800 */
[----:B------:R-:W3:Y:S04]  /*1cfed0*/  LDL.LU R37, [R1+0x1548] ;  /* 0x0015480001257983 */ /* 0x000ee80000300800 */
[----:B------:R-:W3:Y:S01]  /*1cfee0*/  LDL.LU R45, [R1+0x154c] ;  /* 0x00154c00012d7983 */ /* 0x000ee20000300800 */
[----:B0-----:R-:W-:-:S05]  /*1cfef0*/  IADD3 R2, P6, R0, R58, RZ ;  /* 0x0000003a00027210 */ /* 0x001fca0007fde0ff */
[----:B------:R-:W-:-:S05]  /*1cff00*/  IMAD.X R3, R61, 0x1, R57, P6 ;  /* 0x000000013d037824 */ /* 0x000fca00030e0639 */
[----:B------:R4:W-:Y:S04]  /*1cff10*/  STL.64 [R1+0x1be0], R2 ;  /* 0x001be00201007387 */ /* 0x0009e80000100a00 */
[----:B------:R-:W3:Y:S01]  /*1cff20*/  LDL.LU R59, [R1+0x1550] ;  /* 0x00155000013b7983 */ /* 0x000ee20000300800 */
[----:B------:R-:W-:Y:S01]  /*1cff30*/  VIADD R0, R0, UR4 ;  /* 0x0000000400007c36 */ /* 0x000fe20008000000 */
[----:B------:R-:W-:-:S04]  /*1cff40*/  ULDC UR4, c[0x0][0x248] ;  /* 0x0000920000047ab9 */ /* 0x000fc80000000800 */
[----:B------:R-:W-:Y:S02]  /*1cff50*/  SHF.R.S32.HI R61, RZ, 0x1f, R0 ;  /* 0x0000001fff3d7819 */ /* 0x000fe40000011400 */
[----:B----4-:R-:W-:-:S05]  /*1cff60*/  F2FP.SATFINITE.E5M2.F32.PACK_AB_MERGE_C R3, R14, R12, RZ ;  /* 0x0000000c0e03723e */ /* 0x010fca00048060ff */
[----:B------:R-:W-:Y:S04]  /*1cff70*/  STL [R1+0x678], R3 ;  /* 0x0006780301007387 */ /* 0x000fe80000100800 */
[----:B------:R-:W4:Y:S01]  /*1cff80*/  LDL.LU R5, [R1+0x1554] ;  /* 0x0015540001057983 */ /* 0x000f220000300800 */
[----:B------:R-:W-:-:S05]  /*1cff90*/  F2FP.SATFINITE.E5M2.F32.PACK_AB_MERGE_C R2, R30, R29, RZ ;  /* 0x0000001d1e02723e */ /* 0x000fca00048060ff */
        /* <DEDUP_REMOVED lines=8> */
[----:B------:R-:W2:Y:S01]  /*1d0020*/  LDL.LU R13, [R1+0x156c] ;  /* 0x00156c00010d7983 */ /* 0x000ea20000300800 */
[----:B0-----:R-:W-:-:S05]  /*1d0030*/  IADD3 R2, P6, R0, R56, RZ ;  /* 0x0000003800027210 */ /* 0x001fca0007fde0ff */
[----:B------:R-:W-:-:S05]  /*1d0040*/  IMAD.X R3, R61, 0x1, R16, P6 ;  /* 0x000000013d037824 */ /* 0x000fca00030e0610 */
[----:B------:R0:W-:Y:S04]  /*1d0050*/  STL.64 [R1+0x1bd8], R2 ;  /* 0x001bd80201007387 */ /* 0x0001e80000100a00 */
[----:B------:R-:W2:Y:S04]  /*1d0060*/  LDL.LU R15, [R1+0x1570] ;  /* 0x00157000010f7983 */ /* 0x000ea80000300800 */
[----:B------:R-:W2:Y:S01]  /*1d0070*/  LDL.LU R33, [R1+0x1574] ;  /* 0x0015740001217983 */ /* 0x000ea20000300800 */
[----:B0-----:R-:W-:-:S05]  /*1d0080*/  F2FP.SATFINITE.E5M2.F32.PACK_AB_MERGE_C R2, R41, R38, RZ ;  /* 0x000000262902723e */ /* 0x001fca00048060ff */
[----:B------:R0:W-:Y:S04]  /*1d0090*/  STL [R1+0x43c], R2 ;  /* 0x00043c0201007387 */ /* 0x0001e80000100800 */
[----:B0-----:R-:W2:Y:S04]  /*1d00a0*/  LDL.LU R2, [R1+0x1578] ;  /* 0x0015780001027983 */ /* 0x001ea80000300800 */
[----:B------:R-:W2:Y:S04]  /*1d00b0*/  LDL.LU R39, [R1+0x157c] ;  /* 0x00157c0001277983 */ /* 0x000ea80000300800 */
[----:B------:R-:W2:Y:S04]  /*1d00c0*/  LDL.LU R29, [R1+0x1580] ;  /* 0x00158000011d7983 */ /* 0x000ea80000300800 */
[----:B------:R-:W2:Y:S04]  /*1d00d0*/  LDL.LU R30, [R1+0x1584] ;  /* 0x00158400011e7983 */ /* 0x000ea80000300800 */
[----:B------:R-:W2:Y:S04]  /*1d00e0*/  LDL.LU R38, [R1+0x1588] ;  /* 0x0015880001267983 */ /* 0x000ea80000300800 */
[----:B------:R-:W2:Y:S01]  /*1d00f0*/  LDL.LU R41, [R1+0x158c] ;  /* 0x00158c0001297983 */ /* 0x000ea20000300800 */
[----:B------:R-:W-:-:S05]  /*1d0100*/  IADD3 R6, P6, R0, R17, RZ ;  /* 0x0000001100067210 */ /* 0x000fca0007fde0ff */
[----:B------:R-:W-:Y:S01]  /*1d0110*/  IMAD.X R7, R61, 0x1, R18, P6 ;  /* 0x000000013d077824 */ /* 0x000fe200030e0612 */
[----:B------:R-:W-:-:S05]  /*1d0120*/  F2FP.SATFINITE.E5M2.F32.PACK_AB_MERGE_C R3, R43, R42, RZ ;  /* 0x0000002a2b03723e */ /* 0x000fca00048060ff */
[----:B------:R-:W-:Y:S04]  /*1d0130*/  STL [R1+0x444], R3 ;  /* 0x0004440301007387 */ /* 0x000fe80000100800 */
[----:B------:R3:W-:Y:S02]  /*1d0140*/  STL.64 [R1+0x1bd0], R6 ;  /* 0x001bd00601007387 */ /* 0x0007e40000100a00 */
[----:B---3--:R-:W-:Y:S02]  /*1d0150*/  F2FP.SATFINITE.E5M2.F32.PACK_AB_MERGE_C R6, R11, R60, RZ ;  /* 0x0000003c0b06723e */ /* 0x008fe400048060ff */
[----:B------:R-:W3:Y:S04]  /*1d0160*/  LDL.LU R60, [R1+0x1590] ;  /* 0x00159000013c7983 */ /* 0x000ee80000300800 */
[----:B------:R0:W-:Y:S01]  /*1d0170*/  STL [R1+0x424], R6 ;  /* 0x0004240601007387 */ /* 0x0001e20000100800 */
[----:B------:R-:W-:-:S03]  /*1d0180*/  F2FP.SATFINITE.E5M2.F32.PACK_AB_MERGE_C R3, R45, R37, RZ ;  /* 0x000000252d03723e */ /* 0x000fc600048060ff */
[----:B------:R-:W3:Y:S04]  /*1d0190*/  LDL.LU R11, [R1+0x1594] ;  /* 0x00159400010b7983 */ /* 0x000ee80000300800 */
[----:B------:R4:W-:Y:S04]  /*1d01a0*/  STL [R1+0x434], R3 ;  /* 0x0004340301007387 */ /* 0x0009e80000100800 */
[----:B------:R-:W3:Y:S04]  /*1d01b0*/  LDL.LU R37, [R1+0x1598] ;  /* 0x0015980001257983 */ /* 0x000ee80000300800 */
[----:B------:R-:W3:Y:S01]  /*1d01c0*/  LDL.LU R45, [R1+0x159c] ;  /* 0x00159c00012d7983 */ /* 0x000ee20000300800 */
[----:B0-----:R-:W-:-:S05]  /*1d01d0*/  IADD3 R6, P6, R0, R19, RZ ;  /* 0x0000001300067210 */ /* 0x001fca0007fde0ff */
[----:B------:R-:W-:Y:S01]  /*1d01e0*/  IMAD.X R7, R61, 0x1, R47, P6 ;  /* 0x000000013d077824 */ /* 0x000fe200030e062f */
[----:B------:R-:W-:-:S04]  /*1d01f0*/  IADD3 R8, P6, R0, R48, RZ ;  /* 0x0000003000087210 */ /* 0x000fc80007fde0ff */
[----:B------:R0:W-:Y:S01]  /*1d0200*/  STL.64 [R1+0x1bc8], R6 ;  /* 0x001bc80601007387 */ /* 0x0001e20000100a00 */
[----:B------:R-:W-:Y:S01]  /*1d0210*/  IMAD.X R9, R61, 0x1, R49, P6 ;  /* 0x000000013d097824 */ /* 0x000fe200030e0631 */
[----:B----4-:R-:W-:Y:S02]  /*1d0220*/  F2FP.SATFINITE.E5M2.F32.PACK_AB_MERGE_C R3, R5, R59, RZ ;  /* 0x0000003b0503723e */ /* 0x010fe400048060ff */
[----:B0-----:R-:W-:Y:S02]  /*1d0230*/  F2FP.SATFINITE.E5M2.F32.PACK_AB_MERGE_C R6, R14, R12, RZ ;  /* 0x0000000c0e06723e */ /* 0x001fe400048060ff */
[----:B------:R-:W4:Y:S04]  /*1d0240*/  LDL.LU R12, [R1+0x15a0] ;  /* 0x0015a000010c7983 */ /* 0x000f280000300800 */
[----:B------:R2:W-:Y:S04]  /*1d0250*/  STL [R1+0x410], R3 ;  /* 0x0004100301007387 */ /* 0x0005e80000100800 */
[----:B------:R-:W4:Y:S04]  /*1d0260*/  LDL.LU R14, [R1+0x15a4] ;  /* 0x0015a400010e7983 */ /* 0x000f280000300800 */
[----:B------:R-:W-:Y:S01]  /*1d0270*/  STL [R1+0x870c], R6 ;  /* 0x00870c0601007387 */ /* 0x000fe20000100800 */
[----:B--2---:R-:W-:-:S03]  /*1d0280*/  F2FP.SATFINITE.E5M2.F32.PACK_AB_MERGE_C R3, R35, R34, RZ ;  /* 0x000000222303723e */ /* 0x004fc600048060ff */
[----:B------:R-:W2:Y:S04]  /*1d0290*/  LDL.LU R34, [R1+0x15a8] ;  /* 0x0015a80001227983 */ /* 0x000ea80000300800 */
[----:B------:R-:W2:Y:S04]  /*1d02a0*/  LDL.LU R35, [R1+0x15ac] ;  /* 0x0015ac0001237983 */ /* 0x000ea80000300800 */
[----:B------:R0:W-:Y:S02]  /*1d02b0*/  STL.64 [R1+0x1bc0], R8 ;  /* 0x001bc00801007387 */ /* 0x0001e40000100a00 */
[----:B0-----:R-:W-:-:S02]  /*1d02c0*/  F2FP.SATFINITE.E5M2.F32.PACK_AB_MERGE_C R8, R13, R4, RZ ;  /* 0x000000040d08723e */ /* 0x001fc400048060ff */
[----:B------:R-:W-:Y:S01]  /*1d02d0*/  IADD3 R4, P6, R0, R50, RZ ;  /* 0x0000003200047210 */ /* 0x000fe20007fde0ff */
[----:B------:R-:W-:Y:S04]  /*1d02e0*/  STL [R1+0x400], R3 ;  /* 0x0004000301007387 */ /* 0x000fe80000100800 */
[----:B------:R-:W-:Y:S01]  /*1d02f0*/  IMAD.X R5, R61, 0x1, R51, P6 ;  /* 0x000000013d057824 */ /* 0x000fe200030e0633 */
[----:B------:R-:W-:Y:S04]  /*1d0300*/  STL [R1+0x871c], R8 ;  /* 0x00871c0801007387 */ /* 0x000fe80000100800 */
[----:B------:R0:W-:Y:S02]  /*1d0310*/  STL.64 [R1+0x1bb8], R4 ;  /* 0x001bb80401007387 */ /* 0x0001e40000100a00 */
[----:B0-----:R-:W-:-:S05]  /*1d0320*/  F2FP.SATFINITE.E5M2.F32.PACK_AB_MERGE_C R5, R33, R15, RZ ;  /* 0x0000000f2105723e */ /* 0x001fca00048060ff */
[----:B------:R-:W-:Y:S01]  /*1d0330*/  STL [R1+0x3dc], R5 ;  /* 0x0003dc0501007387 */ /* 0x000fe20000100800 */
[----:B------:R-:W-:Y:S02]  /*1d0340*/  F2FP.SATFINITE.E5M2.F32.PACK_AB_MERGE_C R4, R39, R2, RZ ;  /* 0x000000022704723e */ /* 0x000fe400048060ff */
[----:B------:R-:W-:-:S05]  /*1d0350*/  IADD3 R2, P6, R0, R52, RZ ;  /* 0x0000003400027210 */ /* 0x000fca0007fde0ff */
[----:B------:R-:W-:Y:S01]  /*1d0360*/  IMAD.X R3, R61, 0x1, R53, P6 ;  /* 0x000000013d037824 */ /* 0x000fe200030e0635 */
[----:B------:R-:W-:Y:S04]  /*1d0370*/  STL [R1+0x3ec], R4 ;  /* 0x0003ec0401007387 */ /* 0x000fe80000100800 */
[----:B------:R0:W-:Y:S02]  /*1d0380*/  STL.64 [R1+0x1bb0], R2 ;  /* 0x001bb00201007387 */ /* 0x0001e40000100a00 */
[----:B0-----:R-:W-:Y:S02]  /*1d0390*/  F2FP.SATFINITE.E5M2.F32.PACK_AB_MERGE_C R2, R30, R29, RZ ;  /* 0x0000001d1e02723e */ /* 0x001fe400048060ff */
[----:B------:R-:W2:Y:S04]  /*1d03a0*/  LDL.LU R29, [R1+0x15b0] ;  /* 0x0015b000011d7983 */ /* 0x000ea80000300800 */
[----:B------:R0:W-:Y:S04]  /*1d03b0*/  STL [R1+0x3c4], R2 ;  /* 0x0003c40201007387 */ /* 0x0001e80000100800 */
[----:B------:R-:W2:Y:S01]  /*1d03c0*/  LDL.LU R30, [R1+0x15b4] ;  /* 0x0015b400011e7983 */ /* 0x000ea20000300800 */
[----:B------:R-:W-:-:S05]  /*1d03d0*/  F2FP.SATFINITE.E5M2.F32.PACK_AB_MERGE_C R59, R41, R38, RZ ;  /* 0x00000026293b723e */ /* 0x000fca00048060ff */
[----:B------:R-:W-:Y:S04]  /*1d03e0*/  STL [R1+0x8748], R59 ;  /* 0x0087483b01007387 */ /* 0x000fe80000100800 */
[----:B------:R-:W2:Y:S04]  /*1d03f0*/  LDL.LU R38, [R1+0x15b8] ;  /* 0x0015b80001267983 */ /* 0x000ea80000300800 */
[----:B------:R-:W2:Y:S01]  /*1d0400*/  LDL.LU R41, [R1+0x15bc] ;  /* 0x0015bc0001297983 */ /* 0x000ea20000300800 */
[----:B0-----:R-:W-:-:S05]  /*1d0410*/  IADD3 R2, P6, R0, R54, RZ ;  /* 0x0000003600027210 */ /* 0x001fca0007fde0ff */
[----:B------:R-:W-:-:S05]  /*1d0420*/  IMAD.X R3, R61, 0x1, R55, P6 ;  /* 0x000000013d037824 */ /* 0x000fca00030e0637 */
[----:B------:R0:W-:Y:S02]  /*1d0430*/  STL.64 [R1+0x1ba8], R2 ;  /* 0x001ba80201007387 */ /* 0x0001e40000100a00 */
[----:B0-----:R-:W-:-:S05]  /*1d0440*/  IADD3 R2, P6, R0, R58, RZ ;  /* 0x0000003a00027210 */ /* 0x001fca0007fde0ff */
[----:B------:R-:W-:Y:S01]  /*1d0450*/  IMAD.X R3, R61, 0x1, R57, P6 ;  /* 0x000000013d037824 */ /* 0x000fe200030e0639 */
[----:B---3--:R-:W-:-:S05]  /*1d0460*/  F2FP.SATFINITE.E5M2.F32.PACK_AB_MERGE_C R4, R11, R60, RZ ;  /* 0x0000003c0b04723e */ /* 0x008fca00048060ff */
[----:B------:R-:W-:Y:S04]  /*1d0470*/  STL [R1+0x3a4], R4 ;  /* 0x0003a40401007387 */ /* 0x000fe80000100800 */
[----:B------:R-:W3:Y:S01]  /*1d0480*/  LDL.LU R27, [R1+0x15c0] ;  /* 0x0015c000011b7983 */ /* 0x000ee20000300800 */
[----:B------:R-:W-:-:S03]  /*1d0490*/  F2FP.SATFINITE.E5M2.F32.PACK_AB_MERGE_C R43, R45, R37, RZ ;  /* 0x000000252d2b723e */ /* 0x000fc600048060ff */
[----:B------:R-:W3:Y:S04]  /*1d04a0*/  LDL.LU R31, [R1+0x15c4] ;  /* 0x0015c400011f7983 */ /* 0x000ee80000300800 */
[----:B------:R2:W-:Y:S04]  /*1d04b0*/  STL.64 [R1+0x1ba0], R2 ;  /* 0x001ba00201007387 */ /* 0x0005e80000100a00 */
[----:B------:R-:W3:Y:S04]  /*1d04c0*/  LDL.LU R37, [R1+0x15c8] ;  /* 0x0015c80001257983 */ /* 0x000ee80000300800 */
[----:B------:R-:W3:Y:S04]  /*1d04d0*/  LDL.LU R45, [R1+0x15cc] ;  /* 0x0015cc00012d7983 */ /* 0x000ee80000300800 */
[----:B------:R-:W-:Y:S01]  /*1d04e0*/  STL [R1+0x8764], R43 ;  /* 0x0087642b01007387 */ /* 0x000fe20000100800 */
[----:B------:R-:W-:Y:S01]  /*1d04f0*/  VIADD R0, R0, UR4 ;  /* 0x0000000400007c36 */ /* 0x000fe20008000000 */
[----:B------:R-:W-:-:S04]  /*1d0500*/  ULDC UR4, c[0x0][0x248] ;  /* 0x0000920000047ab9 */ /* 0x000fc80000000800 */
[----:B------:R-:W-:Y:S02]  /*1d0510*/  SHF.R.S32.HI R61, RZ, 0x1f, R0 ;  /* 0x0000001fff3d7819 */ /* 0x000fe40000011400 */
[----:B----4-:R-:W-:-:S05]  /*1d0520*/  F2FP.SATFINITE.E5M2.F32.PACK_AB_MERGE_C R9, R14, R12, RZ ;  /* 0x0000000c0e09723e */ /* 0x010fca00048060ff */
[----:B------:R-:W-:Y:S04]  /*1d0530*/  STL [R1+0x8780], R9 ;  /* 0x0087800901007387 */ /* 0x000fe80000100800 */
[----:B------:R-:W4:Y:S04]  /*1d0540*/  LDL.LU R32, [R1+0x15d0] ;  /* 0x0015d00001207983 */ /* 0x000f280000300800 */
[----:B------:R-:W4:Y:S01]  /*1d0550*/  LDL.LU R40, [R1+0x15d4] ;  /* 0x0015d40001287983 */ /* 0x000f220000300800 */
[----:B--2---:R-:W-:-:S05]  /*1d0560*/  F2FP.SATFINITE.E5M2.F32.PACK_AB_MERGE_C R2, R35, R34, RZ ;  /* 0x000000222302723e */ /* 0x004fca00048060ff */
        /* <DEDUP_REMOVED lines=11> */
[----:B------:R-:W2:Y:S01]  /*1d0620*/  LDL.LU R33, [R1+0x15f4] ;  /* 0x0015f40001217983 */ /* 0x000ea20000300800 */
[----:B0-----:R-:W-:-:S05]  /*1d0630*/  F2FP.SATFINITE.E5M2.F32.PACK_AB_MERGE_C R2, R30, R29, RZ ;  /* 0x0000001d1e02723e */ /* 0x001fca00048060ff */
[----:B------:R0:W-:Y:S04]  /*1d0640*/  STL [R1+0x338], R2 ;  /* 0x0003380201007387 */ /* 0x0001e80000100800 */
[----:B0-----:R-:W2:Y:S04]  /*1d0650*/  LDL.LU R2, [R1+0x15f8] ;  /* 0x0015f80001027983 */ /* 0x001ea80000300800 */
[----:B------:R-:W2:Y:S01]  /*1d0660*/  LDL.LU R39, [R1+0x15fc] ;  /* 0x0015fc0001277983 */ /* 0x000ea20000300800 */
[----:B------:R-:W-:-:S03]  /*1d0670*/  F2FP.SATFINITE.E5M2.F32.PACK_AB_MERGE_C R3, R41, R38, RZ ;  /* 0x000000262903723e */ /* 0x000fc600048060ff */
        /* <DEDUP_REMOVED lines=8> */
[----:B------:R-:W2:Y:S01]  /*1d0700*/  LDL.LU R41, [R1+0x161c] ;  /* 0x00161c0001297983 */ /* 0x000ea20000300800 */
[----:B------:R-:W-:-:S02]  /*1d0710*/  IADD3 R6, P6, R0, R17, RZ ;  /* 0x0000001100067210 */ /* 0x000fc40007fde0ff */
[----:B---3--:R-:W-:-:S03]  /*1d0720*/  F2FP.SATFINITE.E5M2.F32.PACK_AB_MERGE_C R3, R31, R27, RZ ;  /* 0x0000001b1f03723e */ /* 0x008fc600048060ff */
[----:B------:R-:W-:-:S05]  /*1d0730*/  IMAD.X R7, R61, 0x1, R18, P6 ;  /* 0x000000013d077824 */ /* 0x000fca00030e0612 */
[----:B------:R0:W-:Y:S01]  /*1d0740*/  STL.64 [R1+0x1b90], R6 ;  /* 0x001b900601007387 */ /* 0x0001e20000100a00 */
[----:B------:R-:W-:-:S03]  /*1d0750*/  F2FP.SATFINITE.E5M2.F32.PACK_AB_MERGE_C R31, R45, R37, RZ ;  /* 0x000000252d1f723e */ /* 0x000fc600048060ff */
[----:B------:R-:W3:Y:S04]  /*1d0760*/  LDL.LU R37, [R1+0x1620] ;  /* 0x0016200001257983 */ /* 0x000ee80000300800 */
[----:B------:R-:W-:Y:S04]  /*1d0770*/  STL [R1+0x31c], R3 ;  /* 0x00031c0301007387 */ /* 0x000fe80000100800 */
[----:B------:R-:W3:Y:S01]  /*1d0780*/  LDL.LU R45, [R1+0x1624] ;  /* 0x00162400012d7983 */ /* 0x000ee20000300800 */
[----:B0-----:R-:W-:-:S05]  /*1d0790*/  IADD3 R6, P6, R0, R19, RZ ;  /* 0x0000001300067210 */ /* 0x001fca0007fde0ff */
[----:B------:R-:W-:Y:S01]  /*1d07a0*/  IMAD.X R7, R61, 0x1, R47, P6 ;  /* 0x000000013d077824 */ /* 0x000fe200030e062f */
[----:B------:R-:W-:Y:S04]  /*1d07b0*/  STL [R1+0x87b0], R31 ;  /* 0x0087b01f01007387 */ /* 0x000fe80000100800 */
[----:B------:R4:W-:Y:S02]  /*1d07c0*/  STL.64 [R1+0x1b88], R6 ;  /* 0x001b880601007387 */ /* 0x0009e40000100a00 */
[----:B----4-:R-:W-:-:S05]  /*1d07d0*/  F2FP.SATFINITE.E5M2.F32.PACK_AB_MERGE_C R6, R40, R32, RZ ;  /* 0x000000202806723e */ /* 0x010fca00048060ff */
[----:B------:R0:W-:Y:S02]  /*1d07e0*/  STL [R1+0x2fc], R6 ;  /* 0x0002fc0601007387 */ /* 0x0001e40000100800 */
[----:B0-----:R-:W-:-:S05]  /*1d07f0*/  IADD3 R6, P6, R0, R48, RZ ;  /* 0x0000003000067210 */ /* 0x001fca0007fde0ff */
[----:B------:R-:W-:Y:S01]  /*1d0800*/  IMAD.X R7, R61, 0x1, R49, P6 ;  /* 0x000000013d077824 */ /* 0x000fe200030e0631 */
[----:B--2---:R-:W-:-:S05]  /*1d0810*/  F2FP.SATFINITE.E5M2.F32.PACK_AB_MERGE_C R3, R35, R34, RZ ;  /* 0x000000222303723e */ /* 0x004fca00048060ff */
[----:B------:R0:W-:Y:S04]  /*1d0820*/  STL [R1+0x304], R3 ;  /* 0x0003040301007387 */ /* 0x0001e80000100800 */
[----:B------:R-:W2:Y:S04]  /*1d0830*/  LDL.LU R34, [R1+0x1628] ;  /* 0x0016280001227983 */ /* 0x000ea80000300800 */
[----:B------:R-:W2:Y:S01]  /*1d0840*/  LDL.LU R35, [R1+0x162c] ;  /* 0x00162c0001237983 */ /* 0x000ea20000300800 */
[----:B0-----:R-:W-:Y:S02]  /*1d0850*/  F2FP.SATFINITE.E5M2.F32.PACK_AB_MERGE_C R3, R5, R42, RZ ;  /* 0x0000002a0503723e */ /* 0x001fe400048060ff */
[----:B------:R-:W-:-:S02]  /*1d0860*/  F2FP.SATFINITE.E5M2.F32.PACK_AB_MERGE_C R26, R13, R4, RZ ;  /* 0x000000040d1a723e */ /* 0x000fc400048060ff */
[----:B------:R-:W-:Y:S01]  /*1d0870*/  IADD3 R4, P6, R0, R50, RZ ;  /* 0x0000003200047210 */ /* 0x000fe20007fde0ff */
[----:B------:R-:W-:Y:S04]  /*1d0880*/  STL.64 [R1+0x1b80], R6 ;  /* 0x001b800601007387 */ /* 0x000fe80000100a00 */
[----:B------:R-:W-:Y:S01]  /*1d0890*/  STL [R1+0x87f4], R26 ;  /* 0x0087f41a01007387 */ /* 0x000fe20000100800 */
[----:B------:R-:W-:-:S03]  /*1d08a0*/  IMAD.X R5, R61, 0x1, R51, P6 ;  /* 0x000000013d057824 */ /* 0x000fc600030e0633 */
[----:B------:R0:W-:Y:S02]  /*1d08b0*/  STL [R1+0x2d8], R3 ;  /* 0x0002d80301007387 */ /* 0x0001e40000100800 */
[----:B0-----:R-:W-:Y:S02]  /*1d08c0*/  F2FP.SATFINITE.E5M2.F32.PACK_AB_MERGE_C R3, R33, R15, RZ ;  /* 0x0000000f2103723e */ /* 0x001fe400048060ff */
[----:B------:R-:W-:Y:S02]  /*1d08d0*/  F2FP.SATFINITE.E5M2.F32.PACK_AB_MERGE_C R24, R39, R2, RZ ;  /* 0x000000022718723e */ /* 0x000fe400048060ff */
[----:B------:R-:W-:-:S03]  /*1d08e0*/  IADD3 R2, P6, R0, R52, RZ ;  /* 0x0000003400027210 */ /* 0x000fc60007fde0ff */
[----:B------:R-:W-:Y:S04]  /*1d08f0*/  STL [R1+0x8818], R24 ;  /* 0x0088181801007387 */ /* 0x000fe80000100800 */
[----:B------:R-:W-:Y:S04]  /*1d0900*/  STL.64 [R1+0x1b78], R4 ;  /* 0x001b780401007387 */ /* 0x000fe80000100a00 */
[----:B------:R0:W-:Y:S02]  /*1d0910*/  STL [R1+0x2a8], R3 ;  /* 0x0002a80301007387 */ /* 0x0001e40000100800 */
[----:B0-----:R-:W-:Y:S01]  /*1d0920*/  IMAD.X R3, R61, 0x1, R53, P6 ;  /* 0x000000013d037824 */ /* 0x001fe200030e0635 */
[----:B------:R-:W-:-:S02]  /*1d0930*/  F2FP.SATFINITE.E5M2.F32.PACK_AB_MERGE_C R5, R11, R60, RZ ;  /* 0x0000003c0b05723e */ /* 0x000fc400048060ff */
[----:B------:R-:W-:Y:S02]  /*1d0940*/  F2FP.SATFINITE.E5M2.F32.PACK_AB_MERGE_C R4, R14, R12, RZ ;  /* 0x0000000c0e04723e */ /* 0x000fe400048060ff */
[----:B------:R0:W-:Y:S04]  /*1d0950*/  STL.64 [R1+0x1b70], R2 ;  /* 0x001b700201007387 */ /* 0x0001e80000100a00 */
[----:B------:R-:W-:Y:S01]  /*1d0960*/  STL [R1+0x27c], R5 ;  /* 0x00027c0501007387 */ /* 0x000fe20000100800 */
[----:B0-----:R-:W-:-:S03]  /*1d0970*/  IADD3 R2, P6, R0, R54, RZ ;  /* 0x0000003600027210 */ /* 0x001fc60007fde0ff */
[----:B------:R0:W-:Y:S02]  /*1d0980*/  STL [R1+0x280], R4 ;  /* 0x0002800401007387 */ /* 0x0001e40000100800 */
[----:B------:R-:W-:Y:S01]  /*1d0990*/  IMAD.X R3, R61, 0x1, R55, P6 ;  /* 0x000000013d037824 */ /* 0x000fe200030e0637 */
[----:B------:R-:W-:Y:S02]  /*1d09a0*/  F2FP.SATFINITE.E5M2.F32.PACK_AB_MERGE_C R14, R41, R38, RZ ;  /* 0x00000026290e723e */ /* 0x000fe400048060ff */
[----:B0-----:R-:W-:Y:S02]  /*1d09b0*/  F2FP.SATFINITE.E5M2.F32.PACK_AB_MERGE_C R4, R30, R29, RZ ;  /* 0x0000001d1e04723e */ /* 0x001fe400048060ff */
[----:B------:R0:W-:Y:S04]  /*1d09c0*/  STL.64 [R1+0x1b68], R2 ;  /* 0x001b680201007387 */ /* 0x0001e80000100a00 */
[----:B------:R-:W-:Y:S04]  /*1d09d0*/  STL [R1+0x138], R4 ;  /* 0x0001380401007387 */ /* 0x000fe80000100800 */
[----:B------:R-:W4:Y:S04]  /*1d09e0*/  LDL.LU R38, [R1+0x19a0] ;  /* 0x0019a00001267983 */ /* 0x000f280000300800 */
[----:B------:R-:W4:Y:S01]  /*1d09f0*/  LDL.LU R41, [R1+0x19a4] ;  /* 0x0019a40001297983 */ /* 0x000f220000300800 */
[----:B0-----:R-:W-:-:S05]  /*1d0a00*/  IADD3 R2, P6, R0, R58, RZ ;  /* 0x0000003a00027210 */ /* 0x001fca0007fde0ff */
[----:B------:R-:W-:-:S05]  /*1d0a10*/  IMAD.X R3, R61, 0x1, R57, P6 ;  /* 0x000000013d037824 */ /* 0x000fca00030e0639 */
[----:B------:R3:W-:Y:S04]  /*1d0a20*/  STL.64 [R1+0x1b60], R2 ;  /* 0x001b600201007387 */ /* 0x0007e80000100a00 */
        /* <DEDUP_REMOVED lines=8> */
[----:B------:R-:W3:Y:S04]  /*1d0ab0*/  LDL.LU R12, [R1+0x199c] ;  /* 0x00199c00010c7983 */ /* 0x000ee80000300800 */
[----:B------:R-:W3:Y:S04]  /*1d0ac0*/  LDL.LU R29, [R1+0x1640] ;  /* 0x00164000011d7983 */ /* 0x000ee80000300800 */
[----:B------:R-:W3:Y:S01]  /*1d0ad0*/  LDL.LU R30, [R1+0x1644] ;  /* 0x00164400011e7983 */ /* 0x000ee20000300800 */
[----:B------:R-:W-:Y:S01]  /*1d0ae0*/  VIADD R0, R0, UR4 ;  /* 0x0000000400007c36 */ /* 0x000fe20008000000 */
[----:B------:R-:W-:-:S04]  /*1d0af0*/  ULDC UR4, c[0x0][0x248] ;  /* 0x0000920000047ab9 */ /* 0x000fc80000000800 */
[----:B------:R-:W-:Y:S02]  /*1d0b00*/  SHF.R.S32.HI R61, RZ, 0x1f, R0 ;  /* 0x0000001fff3d7819 */ /* 0x000fe40000011400 */
[----:B--2---:R-:W-:-:S05]  /*1d0b10*/  F2FP.SATFINITE.E5M2.F32.PACK_AB_MERGE_C R2, R35, R34, RZ ;  /* 0x000000222302723e */ /* 0x004fca00048060ff */
[----:B------:R0:W-:Y:S04]  /*1d0b20*/  STL [R1+0x134], R2 ;  /* 0x0001340201007387 */ /* 0x0001e80000100800 */
[----:B------:R-:W2:Y:S04]  /*1d0b30*/  LDL.LU R28, [R1+0x1648] ;  /* 0x00164800011c7983 */ /* 0x000ea80000300800 */
[----:B------:R-:W2:Y:S01]  /*1d0b40*/  LDL.LU R27, [R1+0x164c] ;  /* 0x00164c00011b7983 */ /* 0x000ea20000300800 */
[----:B0-----:R-:W-:-:S03]  /*1d0b50*/  IADD3 R2, P6, R0, R56, RZ ;  /* 0x0000003800027210 */ /* 0x001fc60007fde0ff */
[----:B------:R-:W2:Y:S02]  /*1d0b60*/  LDL.LU R32, [R1+0x1660] ;  /* 0x0016600001207983 */ /* 0x000ea40000300800 */
[----:B------:R-:W-:-:S05]  /*1d0b70*/  IMAD.X R3, R61, 0x1, R16, P6 ;  /* 0x000000013d037824 */ /* 0x000fca00030e0610 */
        /* <DEDUP_REMOVED lines=12> */
[----:B----4-:R-:W-:-:S03]  /*1d0c40*/  F2FP.SATFINITE.E5M2.F32.PACK_AB_MERGE_C R3, R41, R38, RZ ;  /* 0x000000262903723e */ /* 0x010fc600048060ff */
[----:B------:R-:W4:Y:S04]  /*1d0c50*/  LDL.LU R38, [R1+0x16a0] ;  /* 0x0016a00001267983 */ /* 0x000f280000300800 */
[----:B------:R-:W4:Y:S04]  /*1d0c60*/  LDL.LU R41, [R1+0x16a4] ;  /* 0x0016a40001297983 */ /* 0x000f280000300800 */
[----:B------:R3:W-:Y:S01]  /*1d0c70*/  STL [R1+0x124], R3 ;  /* 0x0001240301007387 */ /* 0x0007e20000100800 */
[----:B------:R-:W-:-:S05]  /*1d0c80*/  F2FP.SATFINITE.E5M2.F32.PACK_AB_MERGE_C R11, R11, R25, RZ ;  /* 0x000000190b0b723e */ /* 0x000fca00048060ff */
[----:B------:R-:W-:Y:S01]  /*1d0c90*/  STL [R1+0x88b0], R11 ;  /* 0x0088b00b01007387 */ /* 0x000fe20000100800 */
[----:B---3--:R-:W-:-:S03]  /*1d0ca0*/  F2FP.SATFINITE.E5M2.F32.PACK_AB_MERGE_C R3, R45, R37, RZ ;  /* 0x000000252d03723e */ /* 0x008fc600048060ff */
[----:B------:R-:W3:Y:S04]  /*1d0cb0*/  LDL.LU R37, [R1+0x16a8] ;  /* 0x0016a80001257983 */ /* 0x000ee80000300800 */
[----:B------:R-:W3:Y:S01]  /*1d0cc0*/  LDL.LU R45, [R1+0x16ac] ;  /* 0x0016ac00012d7983 */ /* 0x000ee20000300800 */
[----:B------:R-:W-:-:S05]  /*1d0cd0*/  IADD3 R6, P6, R0, R17, RZ ;  /* 0x0000001100067210 */ /* 0x000fca0007fde0ff */
[----:B------:R-:W-:-:S05]  /*1d0ce0*/  IMAD.X R7, R61, 0x1, R18, P6 ;  /* 0x000000013d077824 */ /* 0x000fca00030e0612 */
[----:B------:R0:W-:Y:S04]  /*1d0cf0*/  STL.64 [R1+0x1b50], R6 ;  /* 0x001b500601007387 */ /* 0x0001e80000100a00 */
[----:B------:R1:W-:Y:S01]  /*1d0d00*/  STL [R1+0x118], R3 ;  /* 0x0001180301007387 */ /* 0x0003e20000100800 */
[----:B0-----:R-:W-:Y:S02]  /*1d0d10*/  IADD3 R6, P6, R0, R19, RZ ;  /* 0x0000001300067210 */ /* 0x001fe40007fde0ff */
[----:B-1----:R-:W-:-:S03]  /*1d0d20*/  F2FP.SATFINITE.E5M2.F32.PACK_AB_MERGE_C R3, R12, R60, RZ ;  /* 0x0000003c0c03723e */ /* 0x002fc600048060ff */
[----:B------:R-:W-:Y:S02]  /*1d0d30*/  IMAD.X R7, R61, 0x1, R47, P6 ;  /* 0x000000013d077824 */ /* 0x000fe400030e062f */
[----:B------:R0:W-:Y:S04]  /*1d0d40*/  STL [R1+0x11c], R3 ;  /* 0x00011c0301007387 */ /* 0x0001e80000100800 */
[----:B------:R-:W3:Y:S04]  /*1d0d50*/  LDL.LU R60, [R1+0x16b0] ;  /* 0x0016b000013c7983 */ /* 0x000ee80000300800 */
[----:B------:R-:W3:Y:S01]  /*1d0d60*/  LDL.LU R12, [R1+0x16b4] ;  /* 0x0016b400010c7983 */ /* 0x000ee20000300800 */
[----:B0-----:R-:W-:-:S03]  /*1d0d70*/  F2FP.SATFINITE.E5M2.F32.PACK_AB_MERGE_C R3, R30, R29, RZ ;  /* 0x0000001d1e03723e */ /* 0x001fc600048060ff */
[----:B------:R0:W-:Y:S04]  /*1d0d80*/  STL.64 [R1+0x1b48], R6 ;  /* 0x001b480601007387 */ /* 0x0001e80000100a00 */
[----:B------:R-:W3:Y:S04]  /*1d0d90*/  LDL.LU R29, [R1+0x16b8] ;  /* 0x0016b800011d7983 */ /* 0x000ee80000300800 */
[----:B------:R-:W3:Y:S01]  /*1d0da0*/  LDL.LU R30, [R1+0x16bc] ;  /* 0x0016bc00011e7983 */ /* 0x000ee20000300800 */
[----:B0-----:R-:W-:-:S03]  /*1d0db0*/  IADD3 R6, P6, R0, R48, RZ ;  /* 0x0000003000067210 */ /* 0x001fc60007fde0ff */
[----:B------:R2:W-:Y:S02]  /*1d0dc0*/  STL [R1+0x108], R3 ;  /* 0x0001080301007387 */ /* 0x0005e40000100800 */
[----:B------:R-:W-:Y:S01]  /*1d0dd0*/  IMAD.X R7, R61, 0x1, R49, P6 ;  /* 0x000000013d077824 */ /* 0x000fe200030e0631 */
[----:B--2---:R-:W-:-:S05]  /*1d0de0*/  F2FP.SATFINITE.E5M2.F32.PACK_AB_MERGE_C R3, R27, R28, RZ ;  /* 0x0000001c1b03723e */ /* 0x004fca00048060ff */
[----:B------:R-:W-:Y:S04]  /*1d0df0*/  STL [R1+0x10c], R3 ;  /* 0x00010c0301007387 */ /* 0x000fe80000100800 */
[----:B------:R0:W-:Y:S01]  /*1d0e00*/  STL.64 [R1+0x1b40], R6 ;  /* 0x001b400601007387 */ /* 0x0001e20000100a00 */
[----:B------:R-:W-:Y:S02]  /*1d0e10*/  F2FP.SATFINITE.E5M2.F32.PACK_AB_MERGE_C R8, R40, R32, RZ ;  /* 0x000000202808723e */ /* 0x000fe400048060ff */
[----:B0-----:R-:W-:Y:S02]  /*1d0e20*/  IADD3 R6, P6, R0, R50, RZ ;  /* 0x0000003200067210 */ /* 0x001fe40007fde0ff */
[----:B------:R-:W-:-:S03]  /*1d0e30*/  F2FP.SATFINITE.E5M2.F32.PACK_AB_MERGE_C R3, R5, R42, RZ ;  /* 0x0000002a0503723e */ /* 0x000fc600048060ff */
[----:B------:R-:W-:Y:S01]  /*1d0e40*/  IMAD.X R7, R61, 0x1, R51, P6 ;  /* 0x000000013d077824 */ /* 0x000fe200030e0633 */
[----:B------:R-:W-:Y:S04]  /*1d0e50*/  STL [R1+0x2728], R8 ;  /* 0x0027280801007387 */ /* 0x000fe80000100800 */
[----:B------:R0:W-:Y:S04]  /*1d0e60*/  STL [R1+0x272c], R3 ;  /* 0x00272c0301007387 */ /* 0x0001e80000100800 */
[----:B------:R1:W-:Y:S01]  /*1d0e70*/  STL.64 [R1+0x1b38], R6 ;  /* 0x001b380601007387 */ /* 0x0003e20000100a00 */
[----:B0-----:R-:W-:-:S02]  /*1d0e80*/  F2FP.SATFINITE.E5M2.F32.PACK_AB_MERGE_C R3, R33, R15, RZ ;  /* 0x0000000f2103723e */ /* 0x001fc400048060ff */
[----:B-1----:R-:W-:Y:S02]  /*1d0e90*/  F2FP.SATFINITE.E5M2.F32.PACK_AB_MERGE_C R6, R13, R4, RZ ;  /* 0x000000040d06723e */ /* 0x002fe400048060ff */
[----:B------:R-:W-:-:S05]  /*1d0ea0*/  IADD3 R4, P6, R0, R52, RZ ;  /* 0x0000003400047210 */ /* 0x000fca0007fde0ff */
[----:B------:R-:W-:Y:S01]  /*1d0eb0*/  IMAD.X R5, R61, 0x1, R53, P6 ;  /* 0x000000013d057824 */ /* 0x000fe200030e0635 */
[----:B------:R-:W-:Y:S04]  /*1d0ec0*/  STL [R1+0x25ec], R6 ;  /* 0x0025ec0601007387 */ /* 0x000fe80000100800 */
[----:B------:R-:W-:Y:S04]  /*1d0ed0*/  STL [R1+0x260c], R3 ;  /* 0x00260c0301007387 */ /* 0x000fe80000100800 */
[----:B------:R0:W-:Y:S02]  /*1d0ee0*/  STL.64 [R1+0x1b30], R4 ;  /* 0x001b300401007387 */ /* 0x0001e40000100a00 */
[----:B0-----:R-:W-:-:S02]  /*1d0ef0*/  F2FP.SATFINITE.E5M2.F32.PACK_AB_MERGE_C R5, R39, R2, RZ ;  /* 0x000000022705723e */ /* 0x001fc400048060ff */
        /* <DEDUP_REMOVED lines=21> */
[----:B0-----:R-:W-:-:S05]  /*1d1050*/  F2FP.SATFINITE.E5M2.F32.PACK_AB_MERGE_C R2, R12, R60, RZ ;  /* 0x0000003c0c02723e */ /* 0x001fca00048060ff */
        /* <DEDUP_REMOVED lines=23> */
[----:B------:R-:W-:-:S05]  /*1d11d0*/  IMAD.X R7, R61, 0x1, R16, P6 ;  /* 0x000000013d077824 */ /* 0x000fca00030e0610 */
[----:B------:R0:W-:Y:S01]  /*1d11e0*/  STL.64 [R1+0x1b18], R6 ;  /* 0x001b180601007387 */ /* 0x0001e20000100a00 */
[----:B--2---:R-:W-:-:S05]  /*1d11f0*/  F2FP.SATFINITE.E5M2.F32.PACK_AB_MERGE_C R8, R25, R23, RZ ;  /* 0x000000171908723e */ /* 0x004fca00048060ff */
[----:B------:R1:W-:Y:S01]  /*1d1200*/  STL [R1+0x20dc], R8 ;  /* 0x0020dc0801007387 */ /* 0x0003e20000100800 */
[----:B----4-:R-:W-:-:S05]  /*1d1210*/  F2FP.SATFINITE.E5M2.F32.PACK_AB_MERGE_C R3, R41, R38, RZ ;  /* 0x000000262903723e */ /* 0x010fca00048060ff */
[----:B------:R3:W-:Y:S04]  /*1d1220*/  STL [R1+0x20bc], R3 ;  /* 0x0020bc0301007387 */ /* 0x0007e80000100800 */
[----:B------:R-:W2:Y:S04]  /*1d1230*/  LDL.LU R38, [R1+0x1770] ;  /* 0x0017700001267983 */ /* 0x000ea80000300800 */
[----:B------:R-:W2:Y:S01]  /*1d1240*/  LDL.LU R41, [R1+0x1774] ;  /* 0x0017740001297983 */ /* 0x000ea20000300800 */
[----:B0-----:R-:W-:-:S05]  /*1d1250*/  IADD3 R6, P6, R0, R17, RZ ;  /* 0x0000001100067210 */ /* 0x001fca0007fde0ff */
[----:B------:R-:W-:Y:S01]  /*1d1260*/  IMAD.X R7, R61, 0x1, R18, P6 ;  /* 0x000000013d077824 */ /* 0x000fe200030e0612 */
[----:B-1----:R-:W-:-:S04]  /*1d1270*/  F2FP.SATFINITE.E5M2.F32.PACK_AB_MERGE_C R8, R35, R34, RZ ;  /* 0x000000222308723e */ /* 0x002fc800048060ff */
[----:B------:R0:W-:Y:S04]  /*1d1280*/  STL.64 [R1+0x1b10], R6 ;  /* 0x001b100601007387 */ /* 0x0001e80000100a00 */
[----:B------:R1:W-:Y:S01]  /*1d1290*/  STL [R1+0x7b0], R8 ;  /* 0x0007b00801007387 */ /* 0x0003e20000100800 */
[----:B---3--:R-:W-:-:S05]  /*1d12a0*/  F2FP.SATFINITE.E5M2.F32.PACK_AB_MERGE_C R3, R45, R37, RZ ;  /* 0x000000252d03723e */ /* 0x008fca00048060ff */
[----:B------:R-:W-:Y:S04]  /*1d12b0*/  STL [R1+0x7bc], R3 ;  /* 0x0007bc0301007387 */ /* 0x000fe80000100800 */
[----:B------:R-:W3:Y:S04]  /*1d12c0*/  LDL.LU R34, [R1+0x1778] ;  /* 0x0017780001227983 */ /* 0x000ee80000300800 */
[----:B------:R-:W3:Y:S01]  /*1d12d0*/  LDL.LU R35, [R1+0x177c] ;  /* 0x00177c0001237983 */ /* 0x000ee20000300800 */
[----:B0-----:R-:W-:-:S03]  /*1d12e0*/  IADD3 R6, P6, R0, R19, RZ ;  /* 0x0000001300067210 */ /* 0x001fc60007fde0ff */
[----:B------:R-:W4:Y:S02]  /*1d12f0*/  LDL.LU R37, [R1+0x1780] ;  /* 0x0017800001257983 */ /* 0x000f240000300800 */
[----:B------:R-:W-:-:S05]  /*1d1300*/  IMAD.X R7, R61, 0x1, R47, P6 ;  /* 0x000000013d077824 */ /* 0x000fca00030e062f */
[----:B------:R0:W-:Y:S04]  /*1d1310*/  STL.64 [R1+0x1b08], R6 ;  /* 0x001b080601007387 */ /* 0x0001e80000100a00 */
[----:B------:R-:W4:Y:S01]  /*1d1320*/  LDL.LU R45, [R1+0x1784] ;  /* 0x00178400012d7983 */ /* 0x000f220000300800 */
[----:B-1----:R-:W-:Y:S02]  /*1d1330*/  F2FP.SATFINITE.E5M2.F32.PACK_AB_MERGE_C R8, R27, R28, RZ ;  /* 0x0000001c1b08723e */ /* 0x002fe400048060ff */
[----:B0-----:R-:W-:-:S03]  /*1d1340*/  IADD3 R6, P6, R0, R48, RZ ;  /* 0x0000003000067210 */ /* 0x001fc60007fde0ff */
[----:B------:R-:W-:Y:S02]  /*1d1350*/  STL [R1+0x744], R8 ;  /* 0x0007440801007387 */ /* 0x000fe40000100800 */
[----:B------:R-:W-:Y:S01]  /*1d1360*/  IMAD.X R7, R61, 0x1, R49, P6 ;  /* 0x000000013d077824 */ /* 0x000fe200030e0631 */
[----:B------:R-:W-:-:S05]  /*1d1370*/  F2FP.SATFINITE.E5M2.F32.PACK_AB_MERGE_C R3, R40, R32, RZ ;  /* 0x000000202803723e */ /* 0x000fca00048060ff */
[----:B------:R0:W-:Y:S02]  /*1d1380*/  STL [R1+0x75c], R3 ;  /* 0x00075c0301007387 */ /* 0x0001e40000100800 */
[----:B0-----:R-:W-:Y:S02]  /*1d1390*/  F2FP.SATFINITE.E5M2.F32.PACK_AB_MERGE_C R3, R33, R15, RZ ;  /* 0x0000000f2103723e */ /* 0x001fe400048060ff */
[----:B------:R-:W4:Y:S04]  /*1d13a0*/  LDL.LU R15, [R1+0x1788] ;  /* 0x00178800010f7983 */ /* 0x000f280000300800 */
[----:B------:R-:W4:Y:S04]  /*1d13b0*/  LDL.LU R33, [R1+0x178c] ;  /* 0x00178c0001217983 */ /* 0x000f280000300800 */
[----:B------:R0:W-:Y:S04]  /*1d13c0*/  STL.64 [R1+0x1b00], R6 ;  /* 0x001b000601007387 */ /* 0x0001e80000100a00 */
[----:B------:R1:W-:Y:S01]  /*1d13d0*/  STL [R1+0x6f4], R3 ;  /* 0x0006f40301007387 */ /* 0x0003e20000100800 */
[----:B0-----:R-:W-:-:S02]  /*1d13e0*/  IADD3 R6, P6, R0, R50, RZ ;  /* 0x0000003200067210 */ /* 0x001fc40007fde0ff */
[----:B-1----:R-:W-:Y:S02]  /*1d13f0*/  F2FP.SATFINITE.E5M2.F32.PACK_AB_MERGE_C R3, R5, R42, RZ ;  /* 0x0000002a0503723e */ /* 0x002fe400048060ff */
[----:B------:R-:W-:Y:S01]  /*1d1400*/  F2FP.SATFINITE.E5M2.F32.PACK_AB_MERGE_C R5, R13, R4, RZ ;  /* 0x000000040d05723e */ /* 0x000fe200048060ff */
[----:B------:R-:W-:Y:S01]  /*1d1410*/  IMAD.X R7, R61, 0x1, R51, P6 ;  /* 0x000000013d077824 */ /* 0x000fe200030e0633 */
[----:B------:R-:W-:Y:S02]  /*1d1420*/  F2FP.SATFINITE.E5M2.F32.PACK_AB_MERGE_C R4, R39, R2, RZ ;  /* 0x000000022704723e */ /* 0x000fe400048060ff */
[----:B------:R-:W-:Y:S01]  /*1d1430*/  IADD3 R2, P6, R0, R52, RZ ;  /* 0x0000003400027210 */ /* 0x000fe20007fde0ff */
[----:B------:R0:W-:Y:S04]  /*1d1440*/  STL [R1+0x704], R3 ;  /* 0x0007040301007387 */ /* 0x0001e80000100800 */
[----:B------:R-:W-:Y:S04]  /*1d1450*/  STL.64 [R1+0x1af8], R6 ;  /* 0x001af80601007387 */ /* 0x000fe80000100a00 */
[----:B------:R-:W-:Y:S01]  /*1d1460*/  STL [R1+0x690], R5 ;  /* 0x0006900501007387 */ /* 0x000fe20000100800 */
[----:B0-----:R-:W-:-:S03]  /*1d1470*/  IMAD.X R3, R61, 0x1, R53, P6 ;  /* 0x000000013d037824 */ /* 0x001fc600030e0635 */
[----:B------:R0:W-:Y:S04]  /*1d1480*/  STL [R1+0x698], R4 ;  /* 0x0006980401007387 */ /* 0x0001e80000100800 */
[----:B------:R1:W-:Y:S01]  /*1d1490*/  STL.64 [R1+0x1af0], R2 ;  /* 0x001af00201007387 */ /* 0x0003e20000100a00 */
[----:B0-----:R-:W-:Y:S02]  /*1d14a0*/  F2FP.SATFINITE.E5M2.F32.PACK_AB_MERGE_C R4, R12, R60, RZ ;  /* 0x0000003c0c04723e */ /* 0x001fe400048060ff */
[----:B-1----:R-:W-:Y:S01]  /*1d14b0*/  F2FP.SATFINITE.E5M2.F32.PACK_AB_MERGE_C R3, R30, R29, RZ ;  /* 0x0000001d1e03723e */ /* 0x002fe200048060ff */
[----:B------:R-:W4:Y:S04]  /*1d14c0*/  LDL.LU R2, [R1+0x1790] ;  /* 0x0017900001027983 */ /* 0x000f280000300800 */
[----:B------:R0:W-:Y:S04]  /*1d14d0*/  STL [R1+0x420], R4 ;  /* 0x0004200401007387 */ /* 0x0001e80000100800 */
[----:B------:R-:W4:Y:S04]  /*1d14e0*/  LDL.LU R39, [R1+0x1794] ;  /* 0x0017940001277983 */ /* 0x000f280000300800 */
[----:B------:R-:W-:Y:S04]  /*1d14f0*/  STL [R1+0x42c], R3 ;  /* 0x00042c0301007387 */ /* 0x000fe80000100800 */
[----:B------:R-:W4:Y:S04]  /*1d1500*/  LDL.LU R29, [R1+0x1798] ;  /* 0x00179800011d7983 */ /* 0x000f280000300800 */
[----:B------:R-:W4:Y:S01]  /*1d1510*/  LDL.LU R30, [R1+0x179c] ;  /* 0x00179c00011e7983 */ /* 0x000f220000300800 */
[----:B0-----:R-:W-:-:S03]  /*1d1520*/  IADD3 R4, P6, R0, R54, RZ ;  /* 0x0000003600047210 */ /* 0x001fc60007fde0ff */
[----:B------:R-:W4:Y:S02]  /*1d1530*/  LDL.LU R60, [R1+0x17b0] ;  /* 0x0017b000013c7983 */ /* 0x000f240000300800 */
[----:B------:R-:W-:Y:S02]  /*1d1540*/  IMAD.X R5, R61, 0x1, R55, P6 ;  /* 0x000000013d057824 */ /* 0x000fe400030e0637 */
[----:B------:R-:W4:Y:S04]  /*1d1550*/  LDL.LU R12, [R1+0x17b4] ;  /* 0x0017b400010c7983 */ /* 0x000f280000300800 */
[----:B------:R0:W-:Y:S02]  /*1d1560*/  STL.64 [R1+0x1ae8], R4 ;  /* 0x001ae80401007387 */ /* 0x0001e40000100a00 */
[----:B0-----:R-:W-:-:S05]  /*1d1570*/  IADD3 R4, P6, R0, R58, RZ ;  /* 0x0000003a00047210 */ /* 0x001fca0007fde0ff */
[----:B------:R-:W-:Y:S01]  /*1d1580*/  IMAD.X R5, R61, 0x1, R57, P6 ;  /* 0x000000013d057824 */ /* 0x000fe200030e0639 */
[----:B--2---:R-:W-:-:S05]  /*1d1590*/  F2FP.SATFINITE.E5M2.F32.PACK_AB_MERGE_C R3, R41, R38, RZ ;  /* 0x000000262903723e */ /* 0x004fca00048060ff */
[----:B------:R-:W-:Y:S04]  /*1d15a0*/  STL [R1+0x408], R3 ;  /* 0x0004080301007387 */ /* 0x000fe80000100800 */
[----:B------:R-:W2:Y:S04]  /*1d15b0*/  LDL.LU R38, [R1+0x17b8] ;  /* 0x0017b80001267983 */ /* 0x000ea80000300800 */
[----:B------:R-:W2:Y:S04]  /*1d15c0*/  LDL.LU R41, [R1+0x17bc] ;  /* 0x0017bc0001297983 */ /* 0x000ea80000300800 */
[----:B------:R3:W-:Y:S02]  /*1d15d0*/  STL.64 [R1+0x1ae0], R4 ;  /* 0x001ae00401007387 */ /* 0x0007e40000100a00 */
[----:B---3--:R-:W-:-:S02]  /*1d15e0*/  F2FP.SATFINITE.E5M2.F32.PACK_AB_MERGE_C R4, R35, R34, RZ ;  /* 0x000000222304723e */ /* 0x008fc400048060ff */
[----:B------:R-:W3:Y:S04]  /*1d15f0*/  LDL.LU R34, [R1+0x17c0] ;  /* 0x0017c00001227983 */ /* 0x000ee80000300800 */
[----:B------:R0:W-:Y:S04]  /*1d1600*/  STL [R1+0x40c], R4 ;  /* 0x00040c0401007387 */ /* 0x0001e80000100800 */
[----:B------:R-:W3:Y:S01]  /*1d1610*/  LDL.LU R35, [R1+0x17c4] ;  /* 0x0017c40001237983 */ /* 0x000ee20000300800 */
[----:B----4-:R-:W-:-:S05]  /*1d1620*/  F2FP.SATFINITE.E5M2.F32.PACK_AB_MERGE_C R3, R45, R37, RZ ;  /* 0x000000252d03723e */ /* 0x010fca00048060ff */
[----:B------:R1:W-:Y:S04]  /*1d1630*/  STL [R1+0x3f4], R3 ;  /* 0x0003f40301007387 */ /* 0x0003e80000100800 */
[----:B------:R-:W4:Y:S04]  /*1d1640*/  LDL.LU R37, [R1+0x17c8] ;  /* 0x0017c80001257983 */ /* 0x000f280000300800 */
[----:B------:R-:W4:Y:S01]  /*1d1650*/  LDL.LU R45, [R1+0x17cc] ;  /* 0x0017cc00012d7983 */ /* 0x000f220000300800 */
[----:B------:R-:W-:Y:S01]  /*1d1660*/  VIADD R0, R0, UR4 ;  /* 0x0000000400007c36 */ /* 0x000fe20008000000 */
[----:B------:R-:W-:-:S04]  /*1d1670*/  ULDC UR4, c[0x0][0x248] ;  /* 0x0000920000047ab9 */ /* 0x000fc80000000800 */
[----:B------:R-:W-:Y:S02]  /*1d1680*/  SHF.R.S32.HI R61, RZ, 0x1f, R0 ;  /* 0x0000001fff3d7819 */ /* 0x000fe40000011400 */
[----:B0-----:R-:W-:-:S05]  /*1d1690*/  IADD3 R4, P6, R0, R56, RZ ;  /* 0x0000003800047210 */ /* 0x001fca0007fde0ff */
[----:B------:R-:W-:Y:S01]  /*1d16a0*/  IMAD.X R5, R61, 0x1, R16, P6 ;  /* 0x000000013d057824 */ /* 0x000fe200030e0610 */
[----:B-1----:R-:W-:-:S05]  /*1d16b0*/  F2FP.SATFINITE.E5M2.F32.PACK_AB_MERGE_C R3, R33, R15, RZ ;  /* 0x0000000f2103723e */ /* 0x002fca00048060ff */
[----:B------:R-:W-:Y:S04]  /*1d16c0*/  STL [R1+0x3f0], R3 ;  /* 0x0003f00301007387 */ /* 0x000fe80000100800 */
[----:B------:R-:W4:Y:S04]  /*1d16d0*/  LDL.LU R32, [R1+0x17e0] ;  /* 0x0017e00001207983 */ /* 0x000f280000300800 */
[----:B------:R-:W4:Y:S04]  /*1d16e0*/  LDL.LU R40, [R1+0x17e4] ;  /* 0x0017e40001287983 */ /* 0x000f280000300800 */
[----:B------:R-:W4:Y:S04]  /*1d16f0*/  LDL.LU R42, [R1+0x17e8] ;  /* 0x0017e800012a7983 */ /* 0x000f280000300800 */
[----:B------:R0:W-:Y:S04]  /*1d1700*/  STL.64 [R1+0x1ad8], R4 ;  /* 0x001ad80401007387 */ /* 0x0001e80000100a00 */
[----:B0-----:R-:W4:Y:S04]  /*1d1710*/  LDL.LU R5, [R1+0x17ec] ;  /* 0x0017ec0001057983 */ /* 0x001f280000300800 */
[----:B------:R-:W4:Y:S04]  /*1d1720*/  LDL.LU R4, [R1+0x17f0] ;  /* 0x0017f00001047983 */ /* 0x000f280000300800 */
[----:B------:R-:W4:Y:S04]  /*1d1730*/  LDL.LU R13, [R1+0x17f4] ;  /* 0x0017f400010d7983 */ /* 0x000f280000300800 */
[----:B------:R-:W4:Y:S04]  /*1d1740*/  LDL.LU R15, [R1+0x17f8] ;  /* 0x0017f800010f7983 */ /* 0x000f280000300800 */
[----:B------:R-:W4:Y:S01]  /*1d1750*/  LDL.LU R33, [R1+0x17fc] ;  /* 0x0017fc0001217983 */ /* 0x000f220000300800 */
[----:B------:R-:W-:-:S03]  /*1d1760*/  F2FP.SATFINITE.E5M2.F32.PACK_AB_MERGE_C R6, R39, R2, RZ ;  /* 0x000000022706723e */ /* 0x000fc600048060ff */
[----:B------:R-:W4:Y:S04]  /*1d1770*/  LDL.LU R2, [R1+0x1810] ;  /* 0x0018100001027983 */ /* 0x000f280000300800 */
[----:B------:R0:W-:Y:S04]  /*1d1780*/  STL [R1+0x3d4], R6 ;  /* 0x0003d40601007387 */ /* 0x0001e80000100800 */
[----:B------:R-:W4:Y:S01]  /*1d1790*/  LDL.LU R39, [R1+0x1814] ;  /* 0x0018140001277983 */ /* 0x000f220000300800 */
[----:B------:R-:W-:-:S05]  /*1d17a0*/  F2FP.SATFINITE.E5M2.F32.PACK_AB_MERGE_C R3, R30, R29, RZ ;  /* 0x0000001d1e03723e */ /* 0x000fca00048060ff */
        /* <DEDUP_REMOVED lines=8> */
[----:B------:R0:W-:Y:S04]  /*1d1830*/  STL [R1+0x3b0], R6 ;  /* 0x0003b00601007387 */ /* 0x0001e80000100800 */
[----:B------:R-:W4:Y:S01]  /*1d1840*/  LDL.LU R12, [R1+0x1824] ;  /* 0x00182400010c7983 */ /* 0x000f220000300800 */
[----:B--2---:R-:W-:-:S05]  /*1d1850*/  F2FP.SATFINITE.E5M2.F32.PACK_AB_MERGE_C R3, R41, R38, RZ ;  /* 0x000000262903723e */ /* 0x004fca00048060ff */
[----:B------:R3:W-:Y:S04]  /*1d1860*/  STL [R1+0x3b8], R3 ;  /* 0x0003b80301007387 */ /* 0x0007e80000100800 */
[----:B------:R-:W2:Y:S04]  /*1d1870*/  LDL.LU R38, [R1+0x1828] ;  /* 0x0018280001267983 */ /* 0x000ea80000300800 */
[----:B------:R-:W2:Y:S01]  /*1d1880*/  LDL.LU R41, [R1+0x182c] ;  /* 0x00182c0001297983 */ /* 0x000ea20000300800 */
[----:B0-----:R-:W-:-:S05]  /*1d1890*/  IADD3 R6, P6, R0, R19, RZ ;  /* 0x0000001300067210 */ /* 0x001fca0007fde0ff */
[----:B------:R-:W-:-:S05]  /*1d18a0*/  IMAD.X R7, R61, 0x1, R47, P6 ;  /* 0x000000013d077824 */ /* 0x000fca00030e062f */
[----:B------:R4:W-:Y:S01]  /*1d18b0*/  STL.64 [R1+0x1ac8], R6 ;  /* 0x001ac80601007387 */ /* 0x0009e20000100a00 */
[----:B---3--:R-:W-:-:S03]  /*1d18c0*/  F2FP.SATFINITE.E5M2.F32.PACK_AB_MERGE_C R3, R35, R34, RZ ;  /* 0x000000222303723e */ /* 0x008fc600048060ff */
[----:B------:R-:W3:Y:S04]  /*1d18d0*/  LDL.LU R34, [R1+0x1830] ;  /* 0x0018300001227983 */ /* 0x000ee80000300800 */
[----:B------:R-:W-:Y:S04]  /*1d18e0*/  STL [R1+0x394], R3 ;  /* 0x0003940301007387 */ /* 0x000fe80000100800 */
[----:B------:R-:W3:Y:S01]  /*1d18f0*/  LDL.LU R35, [R1+0x1834] ;  /* 0x0018340001237983 */ /* 0x000ee20000300800 */
[----:B----4-:R-:W-:-:S03]  /*1d1900*/  F2FP.SATFINITE.E5M2.F32.PACK_AB_MERGE_C R6, R45, R37, RZ ;  /* 0x000000252d06723e */ /* 0x010fc600048060ff */
[----:B------:R-:W4:Y:S04]  /*1d1910*/  LDL.LU R37, [R1+0x1838] ;  /* 0x0018380001257983 */ /* 0x000f280000300800 */
[----:B------:R-:W4:Y:S01]  /*1d1920*/  LDL.LU R45, [R1+0x183c] ;  /* 0x00183c00012d7983 */ /* 0x000f220000300800 */
[----:B------:R-:W-:-:S05]  /*1d1930*/  IADD3 R8, P6, R0, R48, RZ ;  /* 0x0000003000087210 */ /* 0x000fca0007fde0ff */
[----:B------:R-:W-:Y:S01]  /*1d1940*/  IMAD.X R9, R61, 0x1, R49, P6 ;  /* 0x000000013d097824 */ /* 0x000fe200030e0631 */
[----:B------:R0:W-:Y:S04]  /*1d1950*/  STL [R1+0x8710], R6 ;  /* 0x0087100601007387 */ /* 0x0001e80000100800 */
[----:B------:R1:W-:Y:S01]  /*1d1960*/  STL.64 [R1+0x1ac0], R8 ;  /* 0x001ac00801007387 */ /* 0x0003e20000100a00 */
[----:B0-----:R-:W-:-:S05]  /*1d1970*/  IADD3 R6, P6, R0, R50, RZ ;  /* 0x0000003200067210 */ /* 0x001fca0007fde0ff */
[----:B------:R-:W-:Y:S01]  /*1d1980*/  IMAD.X R7, R61, 0x1, R51, P6 ;  /* 0x000000013d077824 */ /* 0x000fe200030e0633 */
[----:B-1----:R-:W-:-:S05]  /*1d1990*/  F2FP.SATFINITE.E5M2.F32.PACK_AB_MERGE_C R8, R40, R32, RZ ;  /* 0x000000202808723e */ /* 0x002fca00048060ff */
[----:B------:R-:W-:Y:S01]  /*1d19a0*/  STL [R1+0x340], R8 ;  /* 0x0003400801007387 */ /* 0x000fe20000100800 */
[----:B------:R-:W-:-:S05]  /*1d19b0*/  F2FP.SATFINITE.E5M2.F32.PACK_AB_MERGE_C R3, R5, R42, RZ ;  /* 0x0000002a0503723e */ /* 0x000fca00048060ff */
[----:B------:R0:W-:Y:S02]  /*1d19c0*/  STL [R1+0x348], R3 ;  /* 0x0003480301007387 */ /* 0x0001e40000100800 */
[----:B0-----:R-:W-:Y:S02]  /*1d19d0*/  F2FP.SATFINITE.E5M2.F32.PACK_AB_MERGE_C R3, R13, R4, RZ ;  /* 0x000000040d03723e */ /* 0x001fe400048060ff */
[----:B------:R-:W-:Y:S02]  /*1d19e0*/  IADD3 R4, P6, R0, R52, RZ ;  /* 0x0000003400047210 */ /* 0x000fe40007fde0ff */
[----:B------:R-:W-:-:S03]  /*1d19f0*/  F2FP.SATFINITE.E5M2.F32.PACK_AB_MERGE_C R46, R33, R15, RZ ;  /* 0x0000000f212e723e */ /* 0x000fc600048060ff */
[----:B------:R-:W-:Y:S02]  /*1d1a00*/  IMAD.X R5, R61, 0x1, R53, P6 ;  /* 0x000000013d057824 */ /* 0x000fe400030e0635 */
[----:B------:R-:W-:Y:S04]  /*1d1a10*/  STL [R1+0x8734], R46 ;  /* 0x0087342e01007387 */ /* 0x000fe80000100800 */
[----:B------:R-:W-:Y:S04]  /*1d1a20*/  STL.64 [R1+0x1ab8], R6 ;  /* 0x001ab80601007387 */ /* 0x000fe80000100a00 */
[----:B------:R0:W-:Y:S01]  /*1d1a30*/  STL [R1+0x32c], R3 ;  /* 0x00032c0301007387 */ /* 0x0001e20000100800 */
[----:B------:R-:W-:-:S05]  /*1d1a40*/  F2FP.SATFINITE.E5M2.F32.PACK_AB_MERGE_C R44, R39, R2, RZ ;  /* 0x00000002272c723e */ /* 0x000fca00048060ff */
[----:B------:R-:W-:Y:S04]  /*1d1a50*/  STL [R1+0x8768], R44 ;  /* 0x0087682c01007387 */ /* 0x000fe80000100800 */
[----:B------:R1:W-:Y:S01]  /*1d1a60*/  STL.64 [R1+0x1ab0], R4 ;  /* 0x001ab00401007387 */ /* 0x0003e20000100a00 */
[----:B------:R-:W-:-:S03]  /*1d1a70*/  F2FP.SATFINITE.E5M2.F32.PACK_AB_MERGE_C R36, R30, R29, RZ ;  /* 0x0000001d1e24723e */ /* 0x000fc600048060ff */
[----:B------:R-:W4:Y:S04]  /*1d1a80*/  LDL.LU R29, [R1+0x1850] ;  /* 0x00185000011d7983 */ /* 0x000f280000300800 */
[----:B------:R-:W4:Y:S01]  /*1d1a90*/  LDL.LU R30, [R1+0x1854] ;  /* 0x00185400011e7983 */ /* 0x000f220000300800 */
[----:B------:R-:W-:-:S05]  /*1d1aa0*/  IADD3 R2, P6, R0, R54, RZ ;  /* 0x0000003600027210 */ /* 0x000fca0007fde0ff */
[----:B0-----:R-:W-:Y:S01]  /*1d1ab0*/  IMAD.X R3, R61, 0x1, R55, P6 ;  /* 0x000000013d037824 */ /* 0x001fe200030e0637 */
[----:B------:R-:W-:Y:S01]  /*1d1ac0*/  STL [R1+0x8754], R36 ;  /* 0x0087542401007387 */ /* 0x000fe20000100800 */
[----:B-1----:R-:W-:-:S05]  /*1d1ad0*/  F2FP.SATFINITE.E5M2.F32.PACK_AB_MERGE_C R4, R12, R60, RZ ;  /* 0x0000003c0c04723e */ /* 0x002fca00048060ff */
[----:B------:R-:W-:Y:S04]  /*1d1ae0*/  STL [R1+0x8770], R4 ;  /* 0x0087700401007387 */ /* 0x000fe80000100800 */
[----:B------:R0:W-:Y:S01]  /*1d1af0*/  STL.64 [R1+0x1aa8], R2 ;  /* 0x001aa80201007387 */ /* 0x0001e20000100a00 */
[----:B--2---:R-:W-:-:S03]  /*1d1b00*/  F2FP.SATFINITE.E5M2.F32.PACK_AB_MERGE_C R7, R41, R38, RZ ;  /* 0x000000262907723e */ /* 0x004fc600048060ff */
[----:B------:R-:W2:Y:S04]  /*1d1b10*/  LDL.LU R38, [R1+0x1858] ;  /* 0x0018580001267983 */ /* 0x000ea80000300800 */
[----:B------:R-:W2:Y:S01]  /*1d1b20*/  LDL.LU R41, [R1+0x185c] ;  /* 0x00185c0001297983 */ /* 0x000ea20000300800 */
[----:B0-----:R-:W-:-:S05]  /*1d1b30*/  IADD3 R2, P6, R0, R58, RZ ;  /* 0x0000003a00027210 */ /* 0x001fca0007fde0ff */
[----:B------:R-:W-:-:S05]  /*1d1b40*/  IMAD.X R3, R61, 0x1, R57, P6 ;  /* 0x000000013d037824 */ /* 0x000fca00030e0639 */
[----:B------:R0:W-:Y:S04]  /*1d1b50*/  STL.64 [R1+0x1aa0], R2 ;  /* 0x001aa00201007387 */ /* 0x0001e80000100a00 */
[----:B------:R1:W-:Y:S01]  /*1d1b60*/  STL [R1+0x876c], R7 ;  /* 0x00876c0701007387 */ /* 0x0003e20000100800 */
[----:B---3--:R-:W-:-:S05]  /*1d1b70*/  F2FP.SATFINITE.E5M2.F32.PACK_AB_MERGE_C R9, R35, R34, RZ ;  /* 0x000000222309723e */ /* 0x008fca00048060ff */
[----:B------:R-:W-:Y:S04]  /*1d1b80*/  STL [R1+0x8788], R9 ;  /* 0x0087880901007387 */ /* 0x000fe80000100800 */
        /* <DEDUP_REMOVED lines=8> */
[----:B----4-:R-:W-:-:S03]  /*1d1c10*/  F2FP.SATFINITE.E5M2.F32.PACK_AB_MERGE_C R4, R45, R37, RZ ;  /* 0x000000252d04723e */ /* 0x010fc600048060ff */
[----:B------:R-:W4:Y:S04]  /*1d1c20*/  LDL.LU R32, [R1+0x1880] ;  /* 0x0018800001207983 */ /* 0x000f280000300800 */
[----:B------:R-:W4:Y:S04]  /*1d1c30*/  LDL.LU R40, [R1+0x1884] ;  /* 0x0018840001287983 */ /* 0x000f280000300800 */
[----:B------:R-:W4:Y:S04]  /*1d1c40*/  LDL.LU R37, [R1+0x1888] ;  /* 0x0018880001257983 */ /* 0x000f280000300800 */
[----:B------:R-:W4:Y:S01]  /*1d1c50*/  LDL.LU R45, [R1+0x188c] ;  /* 0x00188c00012d7983 */ /* 0x000f220000300800 */
[----:B------:R-:W-:Y:S01]  /*1d1c60*/  VIADD R0, R0, UR4 ;  /* 0x0000000400007c36 */ /* 0x000fe20008000000 */
[----:B------:R-:W-:-:S04]  /*1d1c70*/  ULDC UR4, c[0x0][0x248] ;  /* 0x0000920000047ab9 */ /* 0x000fc80000000800 */
[----:B------:R-:W-:Y:S02]  /*1d1c80*/  SHF.R.S32.HI R61, RZ, 0x1f, R0 ;  /* 0x0000001fff3d7819 */ /* 0x000fe40000011400 */
[----:B------:R-:W-:Y:S01]  /*1d1c90*/  IADD3 R6, P6, R0, R56, RZ ;  /* 0x0000003800067210 */ /* 0x000fe20007fde0ff */
[----:B------:R-:W-:Y:S04]  /*1d1ca0*/  STL [R1+0x877c], R4 ;  /* 0x00877c0401007387 */ /* 0x000fe80000100800 */
[----:B-1----:R-:W-:Y:S01]  /*1d1cb0*/  IMAD.X R7, R61, 0x1, R16, P6 ;  /* 0x000000013d077824 */ /* 0x002fe200030e0610 */
[----:B------:R-:W4:Y:S04]  /*1d1cc0*/  LDL.LU R42, [R1+0x1890] ;  /* 0x00189000012a7983 */ /* 0x000f280000300800 */
[----:B------:R-:W4:Y:S04]  /*1d1cd0*/  LDL.LU R5, [R1+0x1894] ;  /* 0x0018940001057983 */ /* 0x000f280000300800 */
[----:B------:R-:W-:Y:S01]  /*1d1ce0*/  STL.64 [R1+0x1a98], R6 ;  /* 0x001a980601007387 */ /* 0x000fe20000100a00 */
[----:B------:R-:W-:-:S05]  /*1d1cf0*/  F2FP.SATFINITE.E5M2.F32.PACK_AB_MERGE_C R2, R30, R29, RZ ;  /* 0x0000001d1e02723e */ /* 0x000fca00048060ff */
[----:B------:R0:W-:Y:S04]  /*1d1d00*/  STL [R1+0x2a4], R2 ;  /* 0x0002a40201007387 */ /* 0x0001e80000100800 */
        /* <DEDUP_REMOVED lines=8> */
[----:B------:R-:W-:-:S02]  /*1d1d90*/  IADD3 R6, P6, R0, R17, RZ ;  /* 0x0000001100067210 */ /* 0x000fc40007fde0ff */
[----:B--2---:R-:W-:Y:S02]  /*1d1da0*/  F2FP.SATFINITE.E5M2.F32.PACK_AB_MERGE_C R33, R41, R38, RZ ;  /* 0x000000262921723e */ /* 0x004fe400048060ff */
[----:B------:R-:W2:Y:S04]  /*1d1db0*/  LDL.LU R38, [R1+0x18b8] ;  /* 0x0018b80001267983 */ /* 0x000ea80000300800 */
[----:B------:R-:W2:Y:S01]  /*1d1dc0*/  LDL.LU R41, [R1+0x18bc] ;  /* 0x0018bc0001297983 */ /* 0x000ea20000300800 */
[----:B------:R-:W-:-:S03]  /*1d1dd0*/  IMAD.X R7, R61, 0x1, R18, P6 ;  /* 0x000000013d077824 */ /* 0x000fc600030e0612 */
[----:B------:R-:W-:Y:S04]  /*1d1de0*/  STL [R1+0x87a0], R33 ;  /* 0x0087a02101007387 */ /* 0x000fe80000100800 */
[----:B------:R0:W-:Y:S02]  /*1d1df0*/  STL.64 [R1+0x1a90], R6 ;  /* 0x001a900601007387 */ /* 0x0001e40000100a00 */
[----:B0-----:R-:W-:-:S05]  /*1d1e00*/  IADD3 R6, P6, R0, R19, RZ ;  /* 0x0000001300067210 */ /* 0x001fca0007fde0ff */
[----:B------:R-:W-:Y:S01]  /*1d1e10*/  IMAD.X R7, R61, 0x1, R47, P6 ;  /* 0x000000013d077824 */ /* 0x000fe200030e062f */
[----:B---3--:R-:W-:Y:S02]  /*1d1e20*/  F2FP.SATFINITE.E5M2.F32.PACK_AB_MERGE_C R4, R20, R3, RZ ;  /* 0x000000031404723e */ /* 0x008fe400048060ff */
[----:B------:R-:W-:-:S03]  /*1d1e30*/  F2FP.SATFINITE.E5M2.F32.PACK_AB_MERGE_C R3, R25, R23, RZ ;  /* 0x000000171903723e */ /* 0x000fc600048060ff */
[----:B------:R0:W-:Y:S04]  /*1d1e40*/  STL [R1+0x278], R4 ;  /* 0x0002780401007387 */ /* 0x0001e80000100800 */
[----:B------:R1:W-:Y:S04]  /*1d1e50*/  STL [R1+0x284], R3 ;  /* 0x0002840301007387 */ /* 0x0003e80000100800 */
[----:B------:R3:W-:Y:S01]  /*1d1e60*/  STL.64 [R1+0x1a88], R6 ;  /* 0x001a880601007387 */ /* 0x0007e20000100a00 */
[----:B0-----:R-:W-:Y:S02]  /*1d1e70*/  F2FP.SATFINITE.E5M2.F32.PACK_AB_MERGE_C R4, R27, R28, RZ ;  /* 0x0000001c1b04723e */ /* 0x001fe400048060ff */
[----:B-1----:R-:W-:-:S03]  /*1d1e80*/  F2FP.SATFINITE.E5M2.F32.PACK_AB_MERGE_C R3, R35, R34, RZ ;  /* 0x000000222303723e */ /* 0x002fc600048060ff */
[----:B------:R-:W-:Y:S01]  /*1d1e90*/  STL [R1+0x258], R4 ;  /* 0x0002580401007387 */ /* 0x000fe20000100800 */
[----:B---3--:R-:W-:-:S03]  /*1d1ea0*/  IADD3 R6, P6, R0, R48, RZ ;  /* 0x0000003000067210 */ /* 0x008fc60007fde0ff */
[----:B------:R4:W-:Y:S02]  /*1d1eb0*/  STL [R1+0x24c], R3 ;  /* 0x00024c0301007387 */ /* 0x0009e40000100800 */
[----:B------:R-:W-:Y:S02]  /*1d1ec0*/  IMAD.X R7, R61, 0x1, R49, P6 ;  /* 0x000000013d077824 */ /* 0x000fe400030e0631 */
[----:B------:R-:W3:Y:S04]  /*1d1ed0*/  LDL.LU R34, [R1+0x18c0] ;  /* 0x0018c00001227983 */ /* 0x000ee80000300800 */
[----:B------:R-:W3:Y:S01]  /*1d1ee0*/  LDL.LU R35, [R1+0x18c4] ;  /* 0x0018c40001237983 */ /* 0x000ee20000300800 */
[----:B----4-:R-:W-:Y:S02]  /*1d1ef0*/  F2FP.SATFINITE.E5M2.F32.PACK_AB_MERGE_C R3, R40, R32, RZ ;  /* 0x000000202803723e */ /* 0x010fe400048060ff */
[----:B------:R-:W-:Y:S01]  /*1d1f00*/  F2FP.SATFINITE.E5M2.F32.PACK_AB_MERGE_C R26, R45, R37, RZ ;  /* 0x000000252d1a723e */ /* 0x000fe200048060ff */
[----:B------:R0:W-:Y:S04]  /*1d1f10*/  STL.64 [R1+0x1a80], R6 ;  /* 0x001a800601007387 */ /* 0x0001e80000100a00 */
[----:B------:R-:W4:Y:S04]  /*1d1f20*/  LDL.LU R37, [R1+0x18c8] ;  /* 0x0018c80001257983 */ /* 0x000f280000300800 */
[----:B------:R-:W-:Y:S04]  /*1d1f30*/  STL [R1+0x22c], R3 ;  /* 0x00022c0301007387 */ /* 0x000fe80000100800 */
[----:B------:R-:W4:Y:S01]  /*1d1f40*/  LDL.LU R45, [R1+0x18cc] ;  /* 0x0018cc00012d7983 */ /* 0x000f220000300800 */
[----:B0-----:R-:W-:-:S05]  /*1d1f50*/  IADD3 R6, P6, R0, R50, RZ ;  /* 0x0000003200067210 */ /* 0x001fca0007fde0ff */
[----:B------:R-:W-:Y:S01]  /*1d1f60*/  IMAD.X R7, R61, 0x1, R51, P6 ;  /* 0x000000013d077824 */ /* 0x000fe200030e0633 */
[----:B------:R-:W-:Y:S01]  /*1d1f70*/  IADD3 R4, P6, R0, R52, RZ ;  /* 0x0000003400047210 */ /* 0x000fe20007fde0ff */
[----:B------:R-:W-:Y:S04]  /*1d1f80*/  STL [R1+0x87fc], R26 ;  /* 0x0087fc1a01007387 */ /* 0x000fe80000100800 */
[----:B------:R0:W-:Y:S02]  /*1d1f90*/  STL.64 [R1+0x1a78], R6 ;  /* 0x001a780601007387 */ /* 0x0001e40000100a00 */
[----:B0-----:R-:W-:Y:S01]  /*1d1fa0*/  F2FP.SATFINITE.E5M2.F32.PACK_AB_MERGE_C R6, R5, R42, RZ ;  /* 0x0000002a0506723e */ /* 0x001fe200048060ff */
[----:B------:R-:W-:-:S04]  /*1d1fb0*/  IMAD.X R5, R61, 0x1, R53, P6 ;  /* 0x000000013d057824 */ /* 0x000fc800030e0635 */
[----:B------:R-:W-:Y:S01]  /*1d1fc0*/  STL [R1+0x210], R6 ;  /* 0x0002100601007387 */ /* 0x000fe20000100800 */
[----:B------:R-:W-:-:S05]  /*1d1fd0*/  F2FP.SATFINITE.E5M2.F32.PACK_AB_MERGE_C R3, R15, R13, RZ ;  /* 0x0000000d0f03723e */ /* 0x000fca00048060ff */
[----:B------:R-:W-:Y:S04]  /*1d1fe0*/  STL [R1+0x208], R3 ;  /* 0x0002080301007387 */ /* 0x000fe80000100800 */
        /* <DEDUP_REMOVED lines=8> */
[----:B------:R-:W4:Y:S04]  /*1d2070*/  LDL.LU R22, [R1+0x1980] ;  /* 0x0019800001167983 */ /* 0x000f280000300800 */
[----:B------:R-:W4:Y:S01]  /*1d2080*/  LDL.LU R21, [R1+0x1984] ;  /* 0x0019840001157983 */ /* 0x000f220000300800 */
[----:B0-----:R-:W-:-:S05]  /*1d2090*/  IADD3 R2, P6, R0, R58, RZ ;  /* 0x0000003a00027210 */ /* 0x001fca0007fde0ff */
[----:B------:R-:W-:-:S05]  /*1d20a0*/  IMAD.X R3, R61, 0x1, R57, P6 ;  /* 0x000000013d037824 */ /* 0x000fca00030e0639 */
[----:B------:R0:W-:Y:S04]  /*1d20b0*/  STL.64 [R1+0x1a60], R2 ;  /* 0x001a600201007387 */ /* 0x0001e80000100a00 */
[----:B0-----:R-:W4:Y:S04]  /*1d20c0*/  LDL.LU R3, [R1+0x1988] ;  /* 0x0019880001037983 */ /* 0x001f280000300800 */
[----:B------:R-:W4:Y:S01]  /*1d20d0*/  LDL.LU R20, [R1+0x198c] ;  /* 0x00198c0001147983 */ /* 0x000f220000300800 */
[----:B--2---:R-:W-:-:S03]  /*1d20e0*/  F2FP.SATFINITE.E5M2.F32.PACK_AB_MERGE_C R15, R41, R38, RZ ;  /* 0x00000026290f723e */ /* 0x004fc600048060ff */
[----:B------:R-:W2:Y:S04]  /*1d20f0*/  LDL.LU R38, [R1+0x1970] ;  /* 0x0019700001267983 */ /* 0x000ea80000300800 */
[----:B------:R-:W2:Y:S04]  /*1d2100*/  LDL.LU R41, [R1+0x1974] ;  /* 0x0019740001297983 */ /* 0x000ea80000300800 */
[----:B------:R-:W2:Y:S04]  /*1d2110*/  LDL.LU R5, [R1+0x1978] ;  /* 0x0019780001057983 */ /* 0x000ea80000300800 */
[----:B------:R-:W2:Y:S01]  /*1d2120*/  LDL.LU R39, [R1+0x197c] ;  /* 0x00197c0001277983 */ /* 0x000ea20000300800 */
[----:B------:R-:W-:-:S03]  /*1d2130*/  F2FP.SATFINITE.E5M2.F32.PACK_AB_MERGE_C R14, R30, R29, RZ ;  /* 0x0000001d1e0e723e */ /* 0x000fc600048060ff */
[----:B------:R-:W2:Y:S04]  /*1d2140*/  LDL.LU R60, [R1+0x1840] ;  /* 0x00184000013c7983 */ /* 0x000ea80000300800 */
[----:B------:R-:W2:Y:S04]  /*1d2150*/  LDL.LU R30, [R1+0x1844] ;  /* 0x00184400011e7983 */ /* 0x000ea80000300800 */
[----:B------:R-:W-:Y:S01]  /*1d2160*/  STL.64 [R1+0x8870], R14 ;  /* 0x0088700e01007387 */ /* 0x000fe20000100a00 */
[----:B---3--:R-:W-:-:S05]  /*1d2170*/  F2FP.SATFINITE.E5M2.F32.PACK_AB_MERGE_C R13, R35, R34, RZ ;  /* 0x00000022230d723e */ /* 0x008fca00048060ff */
[----:B------:R-:W-:Y:S04]  /*1d2180*/  STL [R1+0x8898], R13 ;  /* 0x0088980d01007387 */ /* 0x000fe80000100800 */
[----:B------:R-:W3:Y:S01]  /*1d2190*/  LDL.LU R34, [R1+0x1848] ;  /* 0x0018480001227983 */ /* 0x000ee20000300800 */
[----:B----4-:R-:W-:-:S03]  /*1d21a0*/  F2FP.SATFINITE.E5M2.F32.PACK_AB_MERGE_C R2, R45, R37, RZ ;  /* 0x000000252d02723e */ /* 0x010fc600048060ff */
[----:B------:R-:W3:Y:S04]  /*1d21b0*/  LDL.LU R37, [R1+0x184c] ;  /* 0x00184c0001257983 */ /* 0x000ee80000300800 */
[----:B------:R0:W-:Y:S04]  /*1d21c0*/  STL [R1+0xf4], R2 ;  /* 0x0000f40201007387 */ /* 0x0001e80000100800 */
[----:B------:R-:W4:Y:S04]  /*1d21d0*/  LDL.LU R23, [R1+0x1800] ;  /* 0x0018000001177983 */ /* 0x000f280000300800 */
[----:B------:R-:W4:Y:S04]  /*1d21e0*/  LDL.LU R25, [R1+0x1804] ;  /* 0x0018040001197983 */ /* 0x000f280000300800 */
[----:B------:R-:W4:Y:S01]  /*1d21f0*/  LDL.LU R28, [R1+0x1808] ;  /* 0x00180800011c7983 */ /* 0x000f220000300800 */
[----:B------:R-:W-:Y:S01]  /*1d2200*/  VIADD R0, R0, UR4 ;  /* 0x0000000400007c36 */ /* 0x000fe20008000000 */
[----:B------:R-:W-:-:S02]  /*1d2210*/  ULDC UR4, c[0x0][0x248] ;  /* 0x0000920000047ab9 */ /* 0x000fc40000000800 */
[----:B0-----:R-:W4:Y:S02]  /*1d2220*/  LDL.LU R2, [R1+0x180c] ;  /* 0x00180c0001027983 */ /* 0x001f240000300800 */
[----:B------:R-:W-:Y:S02]  /*1d2230*/  SHF.R.S32.HI R61, RZ, 0x1f, R0 ;  /* 0x0000001fff3d7819 */ /* 0x000fe40000011400 */
[----:B------:R-:W-:Y:S01]  /*1d2240*/  IADD3 R6, P6, R0, R56, RZ ;  /* 0x0000003800067210 */ /* 0x000fe20007fde0ff */
[----:B------:R-:W4:Y:S04]  /*1d2250*/  LDL.LU R27, [R1+0x17d0] ;  /* 0x0017d000011b7983 */ /* 0x000f280000300800 */
[----:B------:R-:W-:Y:S01]  /*1d2260*/  IMAD.X R7, R61, 0x1, R16, P6 ;  /* 0x000000013d077824 */ /* 0x000fe200030e0610 */
[----:B------:R-:W4:Y:S04]  /*1d2270*/  LDL.LU R32, [R1+0x17d4] ;  /* 0x0017d40001207983 */ /* 0x000f280000300800 */
[----:B------:R-:W4:Y:S04]  /*1d2280*/  LDL.LU R40, [R1+0x17d8] ;  /* 0x0017d80001287983 */ /* 0x000f280000300800 */
[----:B------:R-:W-:Y:S04]  /*1d2290*/  STL.64 [R1+0x1a58], R6 ;  /* 0x001a580601007387 */ /* 0x000fe80000100a00 */
[----:B------:R-:W4:Y:S04]  /*1d22a0*/  LDL.LU R42, [R1+0x17dc] ;  /* 0x0017dc00012a7983 */ /* 0x000f280000300800 */
[----:B------:R-:W4:Y:S04]  /*1d22b0*/  LDL.LU R12, [R1+0x17a0] ;  /* 0x0017a000010c7983 */ /* 0x000f280000300800 */
[----:B------:R-:W4:Y:S04]  /*1d22c0*/  LDL.LU R29, [R1+0x17a4] ;  /* 0x0017a400011d7983 */ /* 0x000f280000300800 */
[----:B------:R-:W4:Y:S04]  /*1d22d0*/  LDL.LU R35, [R1+0x17a8] ;  /* 0x0017a80001237983 */ /* 0x000f280000300800 */
[----:B------:R-:W4:Y:S01]  /*1d22e0*/  LDL.LU R45, [R1+0x17ac] ;  /* 0x0017ac00012d7983 */ /* 0x000f220000300800 */
[----:B------:R-:W-:-:S05]  /*1d22f0*/  F2FP.SATFINITE.E5M2.F32.PACK_AB_MERGE_C R4, R21, R22, RZ ;  /* 0x000000161504723e */ /* 0x000fca00048060ff */
[----:B------:R-:W-:Y:S01]  /*1d2300*/  STL [R1+0xe0], R4 ;  /* 0x0000e00401007387 */ /* 0x000fe20000100800 */
[----:B------:R-:W-:-:S05]  /*1d2310*/  F2FP.SATFINITE.E5M2.F32.PACK_AB_MERGE_C R3, R20, R3, RZ ;  /* 0x000000031403723e */ /* 0x000fca00048060ff */
[----:B------:R2:W-:Y:S02]  /*1d2320*/  STL [R1+0xe4], R3 ;  /* 0x0000e40301007387 */ /* 0x0005e40000100800 */
[----:B--2---:R-:W-:Y:S02]  /*1d2330*/  F2FP.SATFINITE.E5M2.F32.PACK_AB_MERGE_C R3, R41, R38, RZ ;  /* 0x000000262903723e */ /* 0x004fe400048060ff */
[----:B------:R-:W2:Y:S04]  /*1d2340*/  LDL.LU R38, [R1+0x1760] ;  /* 0x0017600001267983 */ /* 0x000ea80000300800 */
[----:B------:R-:W2:Y:S01]  /*1d2350*/  LDL.LU R41, [R1+0x1764] ;  /* 0x0017640001297983 */ /* 0x000ea20000300800 */
[----:B------:R-:W-:-:S05]  /*1d2360*/  IADD3 R6, P6, R0, R17, RZ ;  /* 0x0000001100067210 */ /* 0x000fca0007fde0ff */
[----:B------:R-:W-:Y:S01]  /*1d2370*/  IMAD.X R7, R61, 0x1, R18, P6 ;  /* 0x000000013d077824 */ /* 0x000fe200030e0612 */
[----:B------:R-:W-:-:S04]  /*1d2380*/  IADD3 R4, P6, R0, R19, RZ ;  /* 0x0000001300047210 */ /* 0x000fc80007fde0ff */
[----:B------:R-:W-:Y:S04]  /*1d2390*/  STL.64 [R1+0x1a50], R6 ;  /* 0x001a500601007387 */ /* 0x000fe80000100a00 */
[----:B------:R0:W-:Y:S02]  /*1d23a0*/  STL [R1+0xd8], R3 ;  /* 0x0000d80301007387 */ /* 0x0001e40000100800 */
[----:B0-----:R-:W-:Y:S01]  /*1d23b0*/  F2FP.SATFINITE.E5M2.F32.PACK_AB_MERGE_C R3, R39, R5, RZ ;  /* 0x000000052703723e */ /* 0x001fe200048060ff */
[----:B------:R-:W-:-:S04]  /*1d23c0*/  IMAD.X R5, R61, 0x1, R47, P6 ;  /* 0x000000013d057824 */ /* 0x000fc800030e062f */
[----:B------:R0:W-:Y:S04]  /*1d23d0*/  STL [R1+0xdc], R3 ;  /* 0x0000dc0301007387 */ /* 0x0001e80000100800 */
[----:B------:R1:W-:Y:S01]  /*1d23e0*/  STL.64 [R1+0x1a48], R4 ;  /* 0x001a480401007387 */ /* 0x0003e20000100a00 */
[----:B0-----:R-:W-:-:S03]  /*1d23f0*/  F2FP.SATFINITE.E5M2.F32.PACK_AB_MERGE_C R3, R30, R60, RZ ;  /* 0x0000003c1e03723e */ /* 0x001fc600048060ff */
[----:B-1----:R-:W2:Y:S04]  /*1d2400*/  LDL.LU R5, [R1+0x1768] ;  /* 0x0017680001057983 */ /* 0x002ea80000300800 */
[----:B------:R-:W2:Y:S04]  /*1d2410*/  LDL.LU R39, [R1+0x176c] ;  /* 0x00176c0001277983 */ /* 0x000ea80000300800 */
        /* <DEDUP_REMOVED lines=8> */
[----:B------:R0:W-:Y:S01]  /*1d24a0*/  STL [R1+0xcc], R3 ;  /* 0x0000cc0301007387 */ /* 0x0001e20000100800 */
[----:B----4-:R-:W-:-:S05]  /*1d24b0*/  F2FP.SATFINITE.E5M2.F32.PACK_AB_MERGE_C R2, R2, R28, RZ ;  /* 0x0000001c0202723e */ /* 0x010fca00048060ff */
[----:B------:R-:W-:Y:S04]  /*1d24c0*/  STL [R1+0x86ec], R2 ;  /* 0x0086ec0201007387 */ /* 0x000fe80000100800 */
[----:B------:R1:W-:Y:S01]  /*1d24d0*/  STL.64 [R1+0x1a40], R6 ;  /* 0x001a400601007387 */ /* 0x0003e20000100a00 */
[----:B0-----:R-:W-:Y:S02]  /*1d24e0*/  F2FP.SATFINITE.E5M2.F32.PACK_AB_MERGE_C R3, R25, R23, RZ ;  /* 0x000000171903723e */ /* 0x001fe400048060ff */
[----:B-1----:R-:W-:-:S03]  /*1d24f0*/  IADD3 R6, P6, R0, R50, RZ ;  /* 0x0000003200067210 */ /* 0x002fc60007fde0ff */
[----:B------:R0:W-:Y:S02]  /*1d2500*/  STL [R1+0x2638], R3 ;  /* 0x0026380301007387 */ /* 0x0001e40000100800 */
[C---:B------:R-:W-:Y:S01]  /*1d2510*/  IMAD.X R7, R61.reuse, 0x1, R51, P6 ;  /* 0x000000013d077824 */ /* 0x040fe200030e0633 */
[----:B------:R-:W-:Y:S02]  /*1d2520*/  IADD3 R2, P6, R0, R52, RZ ;  /* 0x0000003400027210 */ /* 0x000fe40007fde0ff */
[----:B------:R-:W-:Y:S02]  /*1d2530*/  F2FP.SATFINITE.E5M2.F32.PACK_AB_MERGE_C R4, R42, R40, RZ ;  /* 0x000000282a04723e */ /* 0x000fe400048060ff */
[----:B------:R1:W-:Y:S01]  /*1d2540*/  STL.64 [R1+0x1a38], R6 ;  /* 0x001a380601007387 */ /* 0x0003e20000100a00 */
[----:B0-----:R-:W-:Y:S01]  /*1d2550*/  IMAD.X R3, R61, 0x1, R53, P6 ;  /* 0x000000013d037824 */ /* 0x001fe200030e0635 */
[----:B-1----:R-:W-:-:S05]  /*1d2560*/  F2FP.SATFINITE.E5M2.F32.PACK_AB_MERGE_C R6, R32, R27, RZ ;  /* 0x0000001b2006723e */ /* 0x002fca00048060ff */
        /* <DEDUP_REMOVED lines=22> */
[----:B------:R0:W-:Y:S02]  /*1d26d0*/  STL.64 [R1+0x1a20], R2 ;  /* 0x001a200201007387 */ /* 0x0001e40000100a00 */
[----:B0-----:R-:W-:-:S05]  /*1d26e0*/  F2FP.SATFINITE.E5M2.F32.PACK_AB_MERGE_C R3, R39, R5, RZ ;  /* 0x000000052703723e */ /* 0x001fca00048060ff */
[----:B------:R0:W-:Y:S01]  /*1d26f0*/  STL [R1+0x23e8], R3 ;  /* 0x0023e80301007387 */ /* 0x0001e20000100800 */
[----:B------:R-:W-:-:S05]  /*1d2700*/  F2FP.SATFINITE.E5M2.F32.PACK_AB_MERGE_C R2, R30, R60, RZ ;  /* 0x0000003c1e02723e */ /* 0x000fca00048060ff */
[----:B------:R3:W-:Y:S04]  /*1d2710*/  STL [R1+0x20cc], R2 ;  /* 0x0020cc0201007387 */ /* 0x0007e80000100800 */
[----:B------:R-:W2:Y:S04]  /*1d2720*/  LDL.LU R21, [R1+0x16d0] ;  /* 0x0016d00001157983 */ /* 0x000ea80000300800 */
[----:B0-----:R-:W2:Y:S01]  /*1d2730*/  LDL.LU R3, [R1+0x16d4] ;  /* 0x0016d40001037983 */ /* 0x001ea20000300800 */
[----:B---3--:R-:W-:-:S05]  /*1d2740*/  F2FP.SATFINITE.E5M2.F32.PACK_AB_MERGE_C R2, R37, R34, RZ ;  /* 0x000000222502723e */ /* 0x008fca00048060ff */
        /* <DEDUP_REMOVED lines=16> */
[----:B----4-:R-:W-:Y:S02]  /*1d2850*/  F2FP.SATFINITE.E5M2.F32.PACK_AB_MERGE_C R4, R29, R12, RZ ;  /* 0x0000000c1d04723e */ /* 0x010fe400048060ff */
[----:B------:R-:W4:Y:S04]  /*1d2860*/  LDL.LU R12, [R1+0x1100] ;  /* 0x00110000010c7983 */ /* 0x000f280000300800 */
[----:B------:R1:W-:Y:S01]  /*1d2870*/  STL.64 [R1+0x1a18], R6 ;  /* 0x001a180601007387 */ /* 0x0003e20000100a00 */
[----:B0-----:R-:W-:-:S03]  /*1d2880*/  F2FP.SATFINITE.E5M2.F32.PACK_AB_MERGE_C R2, R45, R35, RZ ;  /* 0x000000232d02723e */ /* 0x001fc600048060ff */
[----:B------:R0:W-:Y:S04]  /*1d2890*/  STL [R1+0x7d0], R4 ;  /* 0x0007d00401007387 */ /* 0x0001e80000100800 */
[----:B------:R-:W4:Y:S04]  /*1d28a0*/  LDL.LU R29, [R1+0x1104] ;  /* 0x00110400011d7983 */ /* 0x000f280000300800 */
[----:B------:R-:W-:Y:S04]  /*1d28b0*/  STL [R1+0x7dc], R2 ;  /* 0x0007dc0201007387 */ /* 0x000fe80000100800 */
[----:B------:R-:W4:Y:S04]  /*1d28c0*/  LDL.LU R35, [R1+0x1108] ;  /* 0x0011080001237983 */ /* 0x000f280000300800 */
[----:B------:R-:W4:Y:S01]  /*1d28d0*/  LDL.LU R45, [R1+0x110c] ;  /* 0x00110c00012d7983 */ /* 0x000f220000300800 */
[----:B-1----:R-:W-:-:S02]  /*1d28e0*/  IADD3 R6, P6, R0, R17, RZ ;  /* 0x0000001100067210 */ /* 0x002fc40007fde0ff */
[----:B0-----:R-:W-:-:S03]  /*1d28f0*/  F2FP.SATFINITE.E5M2.F32.PACK_AB_MERGE_C R4, R42, R40, RZ ;  /* 0x000000282a04723e */ /* 0x001fc600048060ff */
[----:B------:R-:W-:-:S05]  /*1d2900*/  IMAD.X R7, R61, 0x1, R18, P6 ;  /* 0x000000013d077824 */ /* 0x000fca00030e0612 */
[----:B------:R0:W-:Y:S04]  /*1d2910*/  STL.64 [R1+0x1a10], R6 ;  /* 0x001a100601007387 */ /* 0x0001e80000100a00 */
[----:B------:R-:W-:Y:S01]  /*1d2920*/  STL [R1+0x760], R4 ;  /* 0x0007600401007387 */ /* 0x000fe20000100800 */
[----:B0-----:R-:W-:-:S05]  /*1d2930*/  IADD3 R6, P6, R0, R19, RZ ;  /* 0x0000001300067210 */ /* 0x001fca0007fde0ff */
[----:B------:R-:W-:Y:S01]  /*1d2940*/  IMAD.X R7, R61, 0x1, R47, P6 ;  /* 0x000000013d077824 */ /* 0x000fe200030e062f */
[----:B--2---:R-:W-:-:S05]  /*1d2950*/  F2FP.SATFINITE.E5M2.F32.PACK_AB_MERGE_C R2, R41, R38, RZ ;  /* 0x000000262902723e */ /* 0x004fca00048060ff */
[----:B------:R0:W-:Y:S04]  /*1d2960*/  STL [R1+0x768], R2 ;  /* 0x0007680201007387 */ /* 0x0001e80000100800 */
[----:B------:R-:W2:Y:S04]  /*1d2970*/  LDL.LU R27, [R1+0x10c0] ;  /* 0x0010c000011b7983 */ /* 0x000ea80000300800 */
[----:B------:R-:W2:Y:S04]  /*1d2980*/  LDL.LU R32, [R1+0x10c4] ;  /* 0x0010c40001207983 */ /* 0x000ea80000300800 */
[----:B------:R-:W2:Y:S04]  /*1d2990*/  LDL.LU R40, [R1+0x10c8] ;  /* 0x0010c80001287983 */ /* 0x000ea80000300800 */
[----:B------:R1:W-:Y:S04]  /*1d29a0*/  STL.64 [R1+0x1a08], R6 ;  /* 0x001a080601007387 */ /* 0x0003e80000100a00 */
[----:B------:R-:W2:Y:S04]  /*1d29b0*/  LDL.LU R42, [R1+0x10cc] ;  /* 0x0010cc00012a7983 */ /* 0x000ea80000300800 */
[----:B------:R-:W2:Y:S04]  /*1d29c0*/  LDL.LU R38, [R1+0x1080] ;  /* 0x0010800001267983 */ /* 0x000ea80000300800 */
[----:B------:R-:W2:Y:S01]  /*1d29d0*/  LDL.LU R41, [R1+0x1084] ;  /* 0x0010840001297983 */ /* 0x000ea20000300800 */
[----:B0-----:R-:W-:-:S02]  /*1d29e0*/  IADD3 R2, P6, R0, R48, RZ ;  /* 0x0000003000027210 */ /* 0x001fc40007fde0ff */
[----:B-1----:R-:W-:-:S03]  /*1d29f0*/  F2FP.SATFINITE.E5M2.F32.PACK_AB_MERGE_C R6, R3, R21, RZ ;  /* 0x000000150306723e */ /* 0x002fc600048060ff */
[----:B------:R-:W-:Y:S02]  /*1d2a00*/  IMAD.X R3, R61, 0x1, R49, P6 ;  /* 0x000000013d037824 */ /* 0x000fe400030e0631 */
[----:B------:R-:W-:Y:S01]  /*1d2a10*/  STL [R1+0x6e8], R6 ;  /* 0x0006e80601007387 */ /* 0x000fe20000100800 */
[----:B---3--:R-:W-:-:S05]  /*1d2a20*/  F2FP.SATFINITE.E5M2.F32.PACK_AB_MERGE_C R4, R23, R20, RZ ;  /* 0x000000141704723e */ /* 0x008fca00048060ff */
        /* <DEDUP_REMOVED lines=20> */
[----:B------:R-:W-:-:S05]  /*1d2b70*/  IMAD.X R3, R61, 0x1, R53, P6 ;  /* 0x000000013d037824 */ /* 0x000fca00030e0635 */
[----:B------:R4:W-:Y:S02]  /*1d2b80*/  STL.64 [R1+0x1a00], R2 ;  /* 0x001a000201007387 */ /* 0x0009e40000100a00 */
[----:B----4-:R-:W-:Y:S02]  /*1d2b90*/  F2FP.SATFINITE.E5M2.F32.PACK_AB_MERGE_C R3, R29, R12, RZ ;  /* 0x0000000c1d03723e */ /* 0x010fe400048060ff */
        /* <DEDUP_REMOVED lines=9> */
[----:B------:R0:W-:Y:S02]  /*1d2c30*/  STL.64 [R1+0x19e8], R2 ;  /* 0x0019e80201007387 */ /* 0x0001e40000100a00 */
[----:B0-----:R-:W-:-:S05]  /*1d2c40*/  IADD3 R2, P6, R0, R58, RZ ;  /* 0x0000003a00027210 */ /* 0x001fca0007fde0ff */
[----:B------:R-:W-:Y:S01]  /*1d2c50*/  IMAD.X R3, R61, 0x1, R57, P6 ;  /* 0x000000013d037824 */ /* 0x000fe200030e0639 */
[----:B--2---:R-:W-:-:S05]  /*1d2c60*/  F2FP.SATFINITE.E5M2.F32.PACK_AB_MERGE_C R4, R32, R27, RZ ;  /* 0x0000001b2004723e */ /* 0x004fca00048060ff */
[----:B------:R-:W-:Y:S04]  /*1d2c70*/  STL [R1+0x398], R4 ;  /* 0x0003980401007387 */ /* 0x000fe80000100800 */
[----:B------:R0:W-:Y:S04]  /*1d2c80*/  STL.64 [R1+0x19e0], R2 ;  /* 0x0019e00201007387 */ /* 0x0001e80000100a00 */
[----:B------:R-:W2:Y:S01]  /*1d2c90*/  LDL.LU R23, [R1+0xfb0] ;  /* 0x000fb00001177983 */ /* 0x000ea20000300800 */
[----:B0-----:R-:W-:Y:S02]  /*1d2ca0*/  F2FP.SATFINITE.E5M2.F32.PACK_AB_MERGE_C R3, R42, R40, RZ ;  /* 0x000000282a03723e */ /* 0x001fe400048060ff */
[----:B------:R-:W-:-:S03]  /*1d2cb0*/  F2FP.SATFINITE.E5M2.F32.PACK_AB_MERGE_C R2, R41, R38, RZ ;  /* 0x000000262902723e */ /* 0x000fc600048060ff */
[----:B------:R-:W-:Y:S04]  /*1d2cc0*/  STL [R1+0x3a8], R3 ;  /* 0x0003a80301007387 */ /* 0x000fe80000100800 */
[----:B------:R-:W2:Y:S04]  /*1d2cd0*/  LDL.LU R28, [R1+0xfb4] ;  /* 0x000fb400011c7983 */ /* 0x000ea80000300800 */
[----:B------:R3:W-:Y:S04]  /*1d2ce0*/  STL [R1+0x38c], R2 ;  /* 0x00038c0201007387 */ /* 0x0007e80000100800 */
[----:B------:R-:W2:Y:S04]  /*1d2cf0*/  LDL.LU R38, [R1+0xfb8] ;  /* 0x000fb80001267983 */ /* 0x000ea80000300800 */
[----:B------:R-:W2:Y:S01]  /*1d2d00*/  LDL.LU R41, [R1+0xfbc] ;  /* 0x000fbc0001297983 */ /* 0x000ea20000300800 */
[----:B------:R-:W-:Y:S01]  /*1d2d10*/  VIADD R0, R0, UR4 ;  /* 0x0000000400007c36 */ /* 0x000fe20008000000 */
[----:B------:R-:W-:-:S02]  /*1d2d20*/  ULDC UR4, c[0x0][0x248] ;  /* 0x0000920000047ab9 */ /* 0x000fc40000000800 */
[----:B------:R-:W2:Y:S04]  /*1d2d30*/  LDL.LU R27, [R1+0xf30] ;  /* 0x000f3000011b7983 */ /* 0x000ea80000300800 */
[----:B------:R-:W2:Y:S01]  /*1d2d40*/  LDL.LU R32, [R1+0xf34] ;  /* 0x000f340001207983 */ /* 0x000ea20000300800 */
[----:B------:R-:W-:Y:S02]  /*1d2d50*/  SHF.R.S32.HI R61, RZ, 0x1f, R0 ;  /* 0x0000001fff3d7819 */ /* 0x000fe40000011400 */
[----:B---3--:R-:W-:-:S05]  /*1d2d60*/  F2FP.SATFINITE.E5M2.F32.PACK_AB_MERGE_C R2, R37, R5, RZ ;  /* 0x000000052502723e */ /* 0x008fca00048060ff */
[----:B------:R0:W-:Y:S04]  /*1d2d70*/  STL [R1+0x390], R2 ;  /* 0x0003900201007387 */ /* 0x0001e80000100800 */
[----:B------:R-:W3:Y:S04]  /*1d2d80*/  LDL.LU R40, [R1+0xf38] ;  /* 0x000f380001287983 */ /* 0x000ee80000300800 */
[----:B------:R-:W3:Y:S01]  /*1d2d90*/  LDL.LU R37, [R1+0xf3c] ;  /* 0x000f3c0001257983 */ /* 0x000ee20000300800 */
[----:B0-----:R-:W-:-:S05]  /*1d2da0*/  IADD3 R2, P6, R0, R56, RZ ;  /* 0x0000003800027210 */ /* 0x001fca0007fde0ff */
[----:B------:R-:W-:-:S05]  /*1d2db0*/  IMAD.X R3, R61, 0x1, R16, P6 ;  /* 0x000000013d037824 */ /* 0x000fca00030e0610 */
[----:B------:R0:W-:Y:S02]  /*1d2dc0*/  STL.64 [R1+0x19d0], R2 ;  /* 0x0019d00201007387 */ /* 0x0001e40000100a00 */
[----:B0-----:R-:W-:Y:S02]  /*1d2dd0*/  F2FP.SATFINITE.E5M2.F32.PACK_AB_MERGE_C R2, R60, R39, RZ ;  /* 0x000000273c02723e */ /* 0x001fe400048060ff */
[----:B------:R-:W3:Y:S04]  /*1d2de0*/  LDL.LU R39, [R1+0xf20] ;  /* 0x000f200001277983 */ /* 0x000ee80000300800 */
[----:B------:R0:W-:Y:S04]  /*1d2df0*/  STL [R1+0x37c], R2 ;  /* 0x00037c0201007387 */ /* 0x0001e80000100800 */
[----:B------:R-:W3:Y:S01]  /*1d2e00*/  LDL.LU R60, [R1+0xf24] ;  /* 0x000f2400013c7983 */ /* 0x000ee20000300800 */
[----:B------:R-:W-:-:S03]  /*1d2e10*/  F2FP.SATFINITE.E5M2.F32.PACK_AB_MERGE_C R5, R34, R30, RZ ;  /* 0x0000001e2205723e */ /* 0x000fc600048060ff */
[----:B------:R-:W3:Y:S04]  /*1d2e20*/  LDL.LU R30, [R1+0xf28] ;  /* 0x000f2800011e7983 */ /* 0x000ee80000300800 */
[----:B------:R-:W3:Y:S01]  /*1d2e30*/  LDL.LU R34, [R1+0xf2c] ;  /* 0x000f2c0001227983 */ /* 0x000ee20000300800 */
[----:B0-----:R-:W-:-:S05]  /*1d2e40*/  IADD3 R2, P6, R0, R17, RZ ;  /* 0x0000001100027210 */ /* 0x001fca0007fde0ff */
[----:B------:R-:W-:Y:S01]  /*1d2e50*/  IMAD.X R3, R61, 0x1, R18, P6 ;  /* 0x000000013d037824 */ /* 0x000fe200030e0612 */
[----:B------:R-:W-:Y:S04]  /*1d2e60*/  STL [R1+0x8700], R5 ;  /* 0x0087000501007387 */ /* 0x000fe80000100800 */
[----:B------:R0:W-:Y:S02]  /*1d2e70*/  STL.64 [R1+0x19b0], R2 ;  /* 0x0019b00201007387 */ /* 0x0001e40000100a00 */
[----:B0-----:R-:W-:Y:S02]  /*1d2e80*/  IADD3 R2, P6, R0, R19, RZ ;  /* 0x0000001300027210 */ /* 0x001fe40007fde0ff */
[----:B----4-:R-:W-:-:S03]  /*1d2e90*/  F2FP.SATFINITE.E5M2.F32.PACK_AB_MERGE_C R5, R29, R12, RZ ;  /* 0x0000000c1d05723e */ /* 0x010fc600048060ff */
[----:B------:R-:W-:Y:S02]  /*1d2ea0*/  IMAD.X R3, R61, 0x1, R47, P6 ;  /* 0x000000013d037824 */ /* 0x000fe400030e062f */
[----:B------:R-:W-:Y:S01]  /*1d2eb0*/  STL [R1+0x310], R5 ;  /* 0x0003100501007387 */ /* 0x000fe20000100800 */
[----:B------:R-:W-:-:S05]  /*1d2ec0*/  F2FP.SATFINITE.E5M2.F32.PACK_AB_MERGE_C R4, R45, R35, RZ ;  /* 0x000000232d04723e */ /* 0x000fca00048060ff */
        /* <DEDUP_REMOVED lines=8> */
[----:B--2---:R-:W-:-:S05]  /*1d2f50*/  F2FP.SATFINITE.E5M2.F32.PACK_AB_MERGE_C R6, R28, R23, RZ ;  /* 0x000000171c06723e */ /* 0x004fca00048060ff */
[----:B------:R-:W-:Y:S01]  /*1d2f60*/  STL [R1+0x8714], R6 ;  /* 0x0087140601007387 */ /* 0x000fe20000100800 */
[----:B0-----:R-:W-:-:S03]  /*1d2f70*/  F2FP.SATFINITE.E5M2.F32.PACK_AB_MERGE_C R2, R41, R38, RZ ;  /* 0x000000262902723e */ /* 0x001fc600048060ff */
[----:B------:R-:W2:Y:S04]  /*1d2f80*/  LDL.LU R38, [R1+0xeb8] ;  /* 0x000eb80001267983 */ /* 0x000ea80000300800 */
[----:B------:R-:W2:Y:S04]  /*1d2f90*/  LDL.LU R41, [R1+0xebc] ;  /* 0x000ebc0001297983 */ /* 0x000ea80000300800 */
[----:B------:R0:W-:Y:S01]  /*1d2fa0*/  STL [R1+0x300], R2 ;  /* 0x0003000201007387 */ /* 0x0001e20000100800 */
[----:B------:R-:W-:Y:S02]  /*1d2fb0*/  F2FP.SATFINITE.E5M2.F32.PACK_AB_MERGE_C R8, R32, R27, RZ ;  /* 0x0000001b2008723e */ /* 0x000fe400048060ff */
[----:B0-----:R-:W-:-:S03]  /*1d2fc0*/  IADD3 R2, P6, R0, R48, RZ ;  /* 0x0000003000027210 */ /* 0x001fc60007fde0ff */
        /* <DEDUP_REMOVED lines=12> */
[----:B0-----:R-:W-:Y:S02]  /*1d3090*/  IADD3 R2, P6, R0, R52, RZ ;  /* 0x0000003400027210 */ /* 0x001fe40007fde0ff */
[----:B------:R-:W-:-:S03]  /*1d30a0*/  F2FP.SATFINITE.E5M2.F32.PACK_AB_MERGE_C R46, R60, R39, RZ ;  /* 0x000000273c2e723e */ /* 0x000fc600048060ff */
[----:B------:R-:W-:Y:S01]  /*1d30b0*/  IMAD.X R3, R61, 0x1, R53, P6 ;  /* 0x000000013d037824 */ /* 0x000fe200030e0635 */
[----:B------:R-:W-:Y:S01]  /*1d30c0*/  F2FP.SATFINITE.E5M2.F32.PACK_AB_MERGE_C R60, R34, R30, RZ ;  /* 0x0000001e223c723e */ /* 0x000fe200048060ff */
[----:B------:R-:W-:Y:S04]  /*1d30d0*/  STL [R1+0x873c], R46 ;  /* 0x00873c2e01007387 */ /* 0x000fe80000100800 */
[----:B------:R-:W-:Y:S04]  /*1d30e0*/  STL [R1+0x8730], R60 ;  /* 0x0087303c01007387 */ /* 0x000fe80000100800 */
[----:B------:R-:W3:Y:S04]  /*1d30f0*/  LDL.LU R40, [R1+0xe00] ;  /* 0x000e000001287983 */ /* 0x000ee80000300800 */
[----:B------:R-:W3:Y:S04]  /*1d3100*/  LDL.LU R39, [R1+0xe04] ;  /* 0x000e040001277983 */ /* 0x000ee80000300800 */
[----:B------:R-:W3:Y:S04]  /*1d3110*/  LDL.LU R30, [R1+0xe08] ;  /* 0x000e0800011e7983 */ /* 0x000ee80000300800 */
[----:B------:R0:W-:Y:S04]  /*1d3120*/  STL.64 [R1+0x19a0], R2 ;  /* 0x0019a00201007387 */ /* 0x0001e80000100a00 */
[----:B------:R-:W3:Y:S01]  /*1d3130*/  LDL.LU R34, [R1+0xe0c] ;  /* 0x000e0c0001227983 */ /* 0x000ee20000300800 */
[----:B0-----:R-:W-:-:S05]  /*1d3140*/  IADD3 R2, P6, R0, R54, RZ ;  /* 0x0000003600027210 */ /* 0x001fca0007fde0ff */
[----:B------:R-:W-:Y:S01]  /*1d3150*/  IMAD.X R3, R61, 0x1, R55, P6 ;  /* 0x000000013d037824 */ /* 0x000fe200030e0637 */
[----:B----4-:R-:W-:-:S05]  /*1d3160*/  F2FP.SATFINITE.E5M2.F32.PACK_AB_MERGE_C R59, R42, R25, RZ ;  /* 0x000000192a3b723e */ /* 0x010fca00048060ff */
[----:B------:R-:W-:Y:S01]  /*1d3170*/  STL [R1+0x8774], R59 ;  /* 0x0087743b01007387 */ /* 0x000fe20000100800 */
[----:B------:R-:W-:Y:S02]  /*1d3180*/  F2FP.SATFINITE.E5M2.F32.PACK_AB_MERGE_C R45, R45, R12, RZ ;  /* 0x0000000c2d2d723e */ /* 0x000fe400048060ff */
[----:B------:R-:W-:-:S03]  /*1d3190*/  F2FP.SATFINITE.E5M2.F32.PACK_AB_MERGE_C R42, R35, R29, RZ ;  /* 0x0000001d232a723e */ /* 0x000fc600048060ff */
        /* <DEDUP_REMOVED lines=8> */
[----:B------:R-:W4:Y:S01]  /*1d3220*/  LDL.LU R35, [R1+0xd98] ;  /* 0x000d980001237983 */ /* 0x000f220000300800 */
[----:B--2---:R-:W-:-:S03]  /*1d3230*/  F2FP.SATFINITE.E5M2.F32.PACK_AB_MERGE_C R41, R41, R38, RZ ;  /* 0x000000262929723e */ /* 0x004fc600048060ff */
[----:B------:R-:W2:Y:S01]  /*1d3240*/  LDL.LU R38, [R1+0xd9c] ;  /* 0x000d9c0001267983 */ /* 0x000ea20000300800 */
[----:B------:R-:W-:Y:S01]  /*1d3250*/  VIADD R0, R0, UR4 ;  /* 0x0000000400007c36 */ /* 0x000fe20008000000 */
[----:B------:R-:W-:Y:S02]  /*1d3260*/  ULDC UR4, c[0x0][0x248] ;  /* 0x0000920000047ab9 */ /* 0x000fe40000000800 */
[----:B------:R-:W-:Y:S02]  /*1d3270*/  STL [R1+0x8790], R41 ;  /* 0x0087902901007387 */ /* 0x000fe40000100800 */
[----:B------:R-:W-:Y:S02]  /*1d3280*/  SHF.R.S32.HI R61, RZ, 0x1f, R0 ;  /* 0x0000001fff3d7819 */ /* 0x000fe40000011400 */
[----:B0-----:R-:W-:-:S05]  /*1d3290*/  F2FP.SATFINITE.E5M2.F32.PACK_AB_MERGE_C R2, R27, R28, RZ ;  /* 0x0000001c1b02723e */ /* 0x001fca00048060ff */
[----:B------:R0:W-:Y:S02]  /*1d32a0*/  STL [R1+0x8794], R2 ;  /* 0x0087940201007387 */ /* 0x0001e40000100800 */
        /* <DEDUP_REMOVED lines=8> */
[----:B------:R-:W3:Y:S01]  /*1d3330*/  LDL.LU R27, [R1+0xd5c] ;  /* 0x000d5c00011b7983 */ /* 0x000ee20000300800 */
[----:B------:R-:W-:-:S05]  /*1d3340*/  F2FP.SATFINITE.E5M2.F32.PACK_AB_MERGE_C R41, R39, R40, RZ ;  /* 0x000000282729723e */ /* 0x000fca00048060ff */
[----:B------:R-:W-:Y:S01]  /*1d3350*/  STL [R1+0x87b4], R41 ;  /* 0x0087b42901007387 */ /* 0x000fe20000100800 */
[----:B------:R-:W-:-:S03]  /*1d3360*/  F2FP.SATFINITE.E5M2.F32.PACK_AB_MERGE_C R9, R34, R30, RZ ;  /* 0x0000001e2209723e */ /* 0x000fc600048060ff */
[----:B------:R-:W3:Y:S04]  /*1d3370*/  LDL.LU R30, [R1+0xd30] ;  /* 0x000d3000011e7983 */ /* 0x000ee80000300800 */
[----:B------:R-:W3:Y:S01]  /*1d3380*/  LDL.LU R34, [R1+0xd34] ;  /* 0x000d340001227983 */ /* 0x000ee20000300800 */
[----:B0-----:R-:W-:-:S03]  /*1d3390*/  IADD3 R2, P6, R0, R17, RZ ;  /* 0x0000001100027210 */ /* 0x001fc60007fde0ff */
[----:B------:R-:W3:Y:S04]  /*1d33a0*/  LDL.LU R11, [R1+0xd38] ;  /* 0x000d3800010b7983 */ /* 0x000ee80000300800 */
[----:B------:R-:W3:Y:S01]  /*1d33b0*/  LDL.LU R25, [R1+0xd3c] ;  /* 0x000d3c0001197983 */ /* 0x000ee20000300800 */
[----:B------:R-:W-:-:S03]  /*1d33c0*/  IMAD.X R3, R61, 0x1, R18, P6 ;  /* 0x000000013d037824 */ /* 0x000fc600030e0612 */
        /* <DEDUP_REMOVED lines=8> */
[----:B0-----:R-:W3:Y:S04]  /*1d3450*/  LDL.LU R3, [R1+0xca8] ;  /* 0x000ca80001037983 */ /* 0x001ee80000300800 */
        /* <DEDUP_REMOVED lines=8> */
[----:B------:R-:W-:Y:S04]  /*1d34e0*/  STL [R1+0x87cc], R29 ;  /* 0x0087cc1d01007387 */ /* 0x000fe80000100800 */
[----:B------:R-:W2:Y:S04]  /*1d34f0*/  LDL.LU R35, [R1+0xc10] ;  /* 0x000c100001237983 */ /* 0x000ea80000300800 */
[----:B------:R-:W2:Y:S01]  /*1d3500*/  LDL.LU R38, [R1+0xc14] ;  /* 0x000c140001267983 */ /* 0x000ea20000300800 */
[----:B------:R-:W-:-:S05]  /*1d3510*/  IADD3 R4, P6, R0, R19, RZ ;  /* 0x0000001300047210 */ /* 0x000fca0007fde0ff */
[----:B------:R-:W-:-:S05]  /*1d3520*/  IMAD.X R5, R61, 0x1, R47, P6 ;  /* 0x000000013d057824 */ /* 0x000fca00030e062f */
[----:B------:R0:W-:Y:S01]  /*1d3530*/  STL.64 [R1+0x1980], R4 ;  /* 0x0019800401007387 */ /* 0x0001e20000100a00 */
[----:B---3--:R-:W-:-:S05]  /*1d3540*/  F2FP.SATFINITE.E5M2.F32.PACK_AB_MERGE_C R32, R36, R7, RZ ;  /* 0x000000072420723e */ /* 0x008fca00048060ff */
[----:B------:R-:W-:Y:S01]  /*1d3550*/  STL [R1+0x87d0], R32 ;  /* 0x0087d02001007387 */ /* 0x000fe20000100800 */
[----:B------:R-:W-:-:S05]  /*1d3560*/  F2FP.SATFINITE.E5M2.F32.PACK_AB_MERGE_C R27, R27, R44, RZ ;  /* 0x0000002c1b1b723e */ /* 0x000fca00048060ff */
[----:B------:R-:W-:Y:S01]  /*1d3570*/  STL [R1+0x87d4], R27 ;  /* 0x0087d41b01007387 */ /* 0x000fe20000100800 */
[----:B------:R-:W-:-:S03]  /*1d3580*/  F2FP.SATFINITE.E5M2.F32.PACK_AB_MERGE_C R2, R34, R30, RZ ;  /* 0x0000001e2202723e */ /* 0x000fc600048060ff */
[----:B------:R-:W3:Y:S04]  /*1d3590*/  LDL.LU R30, [R1+0xc18] ;  /* 0x000c1800011e7983 */ /* 0x000ee80000300800 */
[----:B------:R-:W3:Y:S01]  /*1d35a0*/  LDL.LU R34, [R1+0xc1c] ;  /* 0x000c1c0001227983 */ /* 0x000ee20000300800 */
[----:B0-----:R-:W-:-:S05]  /*1d35b0*/  IADD3 R4, P6, R0, R48, RZ ;  /* 0x0000003000047210 */ /* 0x001fca0007fde0ff */
[----:B------:R-:W-:Y:S01]  /*1d35c0*/  IMAD.X R5, R61, 0x1, R49, P6 ;  /* 0x000000013d057824 */ /* 0x000fe200030e0631 */
[----:B------:R-:W-:-:S04]  /*1d35d0*/  F2FP.SATFINITE.E5M2.F32.PACK_AB_MERGE_C R25, R25, R11, RZ ;  /* 0x0000000b1919723e */ /* 0x000fc800048060ff */
[----:B------:R0:W-:Y:S01]  /*1d35e0*/  STL.64 [R1+0x1988], R4 ;  /* 0x0019880401007387 */ /* 0x0001e20000100a00 */
[----:B------:R-:W-:-:S03]  /*1d35f0*/  F2FP.SATFINITE.E5M2.F32.PACK_AB_MERGE_C R24, R31, R24, RZ ;  /* 0x000000181f18723e */ /* 0x000fc600048060ff */
[----:B------:R1:W-:Y:S01]  /*1d3600*/  STL [R1+0x1c4], R2 ;  /* 0x0001c40201007387 */ /* 0x0003e20000100800 */
[----:B0-----:R-:W-:-:S03]  /*1d3610*/  IADD3 R4, P6, R0, R50, RZ ;  /* 0x0000003200047210 */ /* 0x001fc60007fde0ff */
[----:B------:R-:W-:Y:S02]  /*1d3620*/  STL [R1+0x87f8], R25 ;  /* 0x0087f81901007387 */ /* 0x000fe40000100800 */
[----:B------:R-:W-:Y:S02]  /*1d3630*/  IMAD.X R5, R61, 0x1, R51, P6 ;  /* 0x000000013d057824 */ /* 0x000fe400030e0633 */
[----:B------:R-:W-:Y:S04]  /*1d3640*/  STL [R1+0x881c], R24 ;  /* 0x00881c1801007387 */ /* 0x000fe80000100800 */
[----:B------:R0:W-:Y:S01]  /*1d3650*/  STL.64 [R1+0x1978], R4 ;  /* 0x0019780401007387 */ /* 0x0001e20000100a00 */
[----:B------:R-:W-:Y:S02]  /*1d3660*/  F2FP.SATFINITE.E5M2.F32.PACK_AB_MERGE_C R23, R23, R43, RZ ;  /* 0x0000002b1717723e */ /* 0x000fe400048060ff */
[----:B-1----:R-:W-:-:S02]  /*1d3670*/  F2FP.SATFINITE.E5M2.F32.PACK_AB_MERGE_C R2, R21, R22, RZ ;  /* 0x000000161502723e */ /* 0x002fc400048060ff */
[----:B0-----:R-:W-:Y:S02]  /*1d3680*/  IADD3 R4, P6, R0, R52, RZ ;  /* 0x0000003400047210 */ /* 0x001fe40007fde0ff */
[----:B------:R-:W-:-:S03]  /*1d3690*/  F2FP.SATFINITE.E5M2.F32.PACK_AB_MERGE_C R21, R20, R3, RZ ;  /* 0x000000031415723e */ /* 0x000fc600048060ff */
[----:B------:R-:W-:Y:S01]  /*1d36a0*/  IMAD.X R5, R61, 0x1, R53, P6 ;  /* 0x000000013d057824 */ /* 0x000fe200030e0635 */
[----:B------:R-:W-:Y:S04]  /*1d36b0*/  STL [R1+0x8828], R23 ;  /* 0x0088281701007387 */ /* 0x000fe80000100800 */
[----:B------:R-:W-:Y:S04]  /*1d36c0*/  STL [R1+0x8850], R21 ;  /* 0x0088501501007387 */ /* 0x000fe80000100800 */
[----:B------:R-:W-:Y:S04]  /*1d36d0*/  STL.64 [R1+0x1970], R4 ;  /* 0x0019700401007387 */ /* 0x000fe80000100a00 */
[----:B------:R0:W-:Y:S02]  /*1d36e0*/  STL [R1+0xd0], R2 ;  /* 0x0000d00201007387 */ /* 0x0001e40000100800 */
[----:B0-----:R-:W-:-:S05]  /*1d36f0*/  IADD3 R2, P6, R0, R54, RZ ;  /* 0x0000003600027210 */ /* 0x001fca0007fde0ff */
[----:B------:R-:W-:-:S05]  /*1d3700*/  IMAD.X R3, R61, 0x1, R55, P6 ;  /* 0x000000013d037824 */ /* 0x000fca00030e0637 */
[----:B------:R0:W-:Y:S04]  /*1d3710*/  STL.64 [R1+0x18e8], R2 ;  /* 0x0018e80201007387 */ /* 0x0001e80000100a00 */
[----:B------:R-:W3:Y:S04]  /*1d3720*/  LDL.LU R46, [R1+0x27d0] ;  /* 0x0027d000012e7983 */ /* 0x000ee80000300800 */
[----:B------:R-:W3:Y:S01]  /*1d3730*/  LDL.LU R11, [R1+0x27d4] ;  /* 0x0027d400010b7983 */ /* 0x000ee20000300800 */
[----:B0-----:R-:W-:-:S05]  /*1d3740*/  IADD3 R2, P6, R0, R58, RZ ;  /* 0x0000003a00027210 */ /* 0x001fca0007fde0ff */
[----:B------:R-:W-:-:S05]  /*1d3750*/  IMAD.X R3, R61, 0x1, R57, P6 ;  /* 0x000000013d037824 */ /* 0x000fca00030e0639 */
[----:B------:R2:W-:Y:S04]  /*1d3760*/  STL.64 [R1+0x18e0], R2 ;  /* 0x0018e00201007387 */ /* 0x0005e80000100a00 */
[----:B------:R-:W3:Y:S04]  /*1d3770*/  LDL.LU R8, [R1+0x27d8] ;  /* 0x0027d80001087983 */ /* 0x000ee80000300800 */
[----:B------:R-:W3:Y:S01]  /*1d3780*/  LDL.LU R13, [R1+0x27dc] ;  /* 0x0027dc00010d7983 */ /* 0x000ee20000300800 */
[----:B--2---:R-:W-:-:S03]  /*1d3790*/  F2FP.SATFINITE.E5M2.F32.PACK_AB_MERGE_C R2, R38, R35, RZ ;  /* 0x000000232602723e */ /* 0x004fc600048060ff */
[----:B------:R-:W2:Y:S04]  /*1d37a0*/  LDL.LU R35, [R1+0x27c0] ;  /* 0x0027c00001237983 */ /* 0x000ea80000300800 */
[----:B------:R-:W2:Y:S04]  /*1d37b0*/  LDL.LU R38, [R1+0x27c4] ;  /* 0x0027c40001267983 */ /* 0x000ea80000300800 */
[----:B------:R2:W-:Y:S04]  /*1d37c0*/  STL [R1+0xb4], R2 ;  /* 0x0000b40201007387 */ /* 0x0005e80000100800 */
[----:B------:R-:W2:Y:S04]  /*1d37d0*/  LDL.LU R6, [R1+0x27c8] ;  /* 0x0027c80001067983 */ /* 0x000ea80000300800 */
[----:B------:R-:W2:Y:S04]  /*1d37e0*/  LDL.LU R5, [R1+0x27cc] ;  /* 0x0027cc0001057983 */ /* 0x000ea80000300800 */
[----:B------:R-:W2:Y:S01]  /*1d37f0*/  LDL.LU R3, [R1+0xbc0] ;  /* 0x000bc00001037983 */ /* 0x000ea20000300800 */
[----:B----4-:R-:W-:-:S02]  /*1d3800*/  F2FP.SATFINITE.E5M2.F32.PACK_AB_MERGE_C R22, R40, R28, RZ ;  /* 0x0000001c2816723e */ /* 0x010fc400048060ff */
[----:B------:R-:W-:Y:S01]  /*1d3810*/  F2FP.SATFINITE.E5M2.F32.PACK_AB_MERGE_C R20, R12, R39, RZ ;  /* 0x000000270c14723e */ /* 0x000fe200048060ff */
[----:B------:R-:W-:Y:S01]  /*1d3820*/  VIADD R0, R0, UR4 ;  /* 0x0000000400007c36 */ /* 0x000fe20008000000 */
[----:B------:R-:W-:Y:S01]  /*1d3830*/  ULDC UR4, c[0x0][0x248] ;  /* 0x0000920000047ab9 */ /* 0x000fe20000000800 */
[----:B---3--:R-:W-:Y:S02]  /*1d3840*/  F2FP.SATFINITE.E5M2.F32.PACK_AB_MERGE_C R14, R34, R30, RZ ;  /* 0x0000001e220e723e */ /* 0x008fe400048060ff */
[----:B------:R-:W3:Y:S04]  /*1d3850*/  LDL.LU R34, [R1+0xbc4] ;  /* 0x000bc40001227983 */ /* 0x000ee80000300800 */
[----:B------:R-:W4:Y:S04]  /*1d3860*/  LDL.LU R28, [R1+0xbc8] ;  /* 0x000bc800011c7983 */ /* 0x000f280000300800 */
[----:B------:R-:W4:Y:S04]  /*1d3870*/  LDL.LU R40, [R1+0xbcc] ;  /* 0x000bcc0001287983 */ /* 0x000f280000300800 */
[----:B------:R-:W-:Y:S04]  /*1d3880*/  STL [R1+0x88b4], R14 ;  /* 0x0088b40e01007387 */ /* 0x000fe80000100800 */
[----:B------:R-:W4:Y:S04]  /*1d3890*/  LDL.LU R12, [R1+0xb60] ;  /* 0x000b6000010c7983 */ /* 0x000f280000300800 */
[----:B------:R-:W4:Y:S01]  /*1d38a0*/  LDL.LU R30, [R1+0xb64] ;  /* 0x000b6400011e7983 */ /* 0x000f220000300800 */
[----:B------:R-:W-:-:S02]  /*1d38b0*/  SHF.R.S32.HI R61, RZ, 0x1f, R0 ;  /* 0x0000001fff3d7819 */ /* 0x000fc40000011400 */
[----:B------:R-:W-:Y:S01]  /*1d38c0*/  IADD3 R24, P6, R0, R56, RZ ;  /* 0x0000003800187210 */ /* 0x000fe20007fde0ff */
[----:B------:R-:W4:Y:S04]  /*1d38d0*/  LDL.LU R15, [R1+0xb68] ;  /* 0x000b6800010f7983 */ /* 0x000f280000300800 */
[----:B------:R-:W-:-:S05]  /*1d38e0*/  IMAD.X R25, R61, 0x1, R16, P6 ;  /* 0x000000013d197824 */ /* 0x000fca00030e0610 */
[----:B------:R-:W-:Y:S04]  /*1d38f0*/  STL.64 [R1+0x18d8], R24 ;  /* 0x0018d81801007387 */ /* 0x000fe80000100a00 */
        /* <DEDUP_REMOVED lines=9> */
[----:B------:R-:W-:-:S05]  /*1d3990*/  F2FP.SATFINITE.E5M2.F32.PACK_AB_MERGE_C R11, R11, R46, RZ ;  /* 0x0000002e0b0b723e */ /* 0x000fca00048060ff */
[----:B------:R-:W-:Y:S01]  /*1d39a0*/  STL.64 [R1+0x88b8], R10 ;  /* 0x0088b80a01007387 */ /* 0x000fe20000100a00 */
[----:B------:R-:W-:-:S05]  /*1d39b0*/  F2FP.SATFINITE.E5M2.F32.PACK_AB_MERGE_C R13, R13, R8, RZ ;  /* 0x000000080d0d723e */ /* 0x000fca00048060ff */
[----:B------:R0:W-:Y:S01]  /*1d39c0*/  STL [R1+0x88c8], R13 ;  /* 0x0088c80d01007387 */ /* 0x0001e20000100800 */
[----:B--2---:R-:W-:-:S03]  /*1d39d0*/  F2FP.SATFINITE.E5M2.F32.PACK_AB_MERGE_C R2, R38, R35, RZ ;  /* 0x000000232602723e */ /* 0x004fc600048060ff */
[----:B------:R-:W2:Y:S04]  /*1d39e0*/  LDL.LU R35, [R1+0xa90] ;  /* 0x000a900001237983 */ /* 0x000ea80000300800 */
[----:B------:R-:W2:Y:S01]  /*1d39f0*/  LDL.LU R38, [R1+0xa94] ;  /* 0x000a940001267983 */ /* 0x000ea20000300800 */
[----:B------:R-:W-:-:S05]  /*1d3a00*/  IADD3 R8, P6, R0, R17, RZ ;  /* 0x0000001100087210 */ /* 0x000fca0007fde0ff */
[----:B------:R-:W-:Y:S01]  /*1d3a10*/  IMAD.X R9, R61, 0x1, R18, P6 ;  /* 0x000000013d097824 */ /* 0x000fe200030e0612 */
[----:B0-----:R-:W-:-:S04]  /*1d3a20*/  F2FP.SATFINITE.E5M2.F32.PACK_AB_MERGE_C R13, R5, R6, RZ ;  /* 0x00000006050d723e */ /* 0x001fc800048060ff */
[----:B------:R0:W-:Y:S04]  /*1d3a30*/  STL.64 [R1+0x18d0], R8 ;  /* 0x0018d00801007387 */ /* 0x0001e80000100a00 */
[----:B------:R3:W-:Y:S04]  /*1d3a40*/  STL [R1+0x94], R2 ;  /* 0x0000940201007387 */ /* 0x0007e80000100800 */
[----:B------:R-:W-:Y:S01]  /*1d3a50*/  STL [R1+0x88cc], R13 ;  /* 0x0088cc0d01007387 */ /* 0x000fe20000100800 */
[----:B0-----:R-:W-:-:S05]  /*1d3a60*/  IADD3 R8, P6, R0, R19, RZ ;  /* 0x0000001300087210 */ /* 0x001fca0007fde0ff */
[----:B------:R-:W-:Y:S01]  /*1d3a70*/  IMAD.X R9, R61, 0x1, R47, P6 ;  /* 0x000000013d097824 */ /* 0x000fe200030e062f */
[----:B---3--:R-:W-:Y:S02]  /*1d3a80*/  F2FP.SATFINITE.E5M2.F32.PACK_AB_MERGE_C R2, R34, R3, RZ ;  /* 0x000000032202723e */ /* 0x008fe400048060ff */
[----:B------:R-:W3:Y:S04]  /*1d3a90*/  LDL.LU R3, [R1+0xa98] ;  /* 0x000a980001037983 */ /* 0x000ee80000300800 */
[----:B------:R-:W3:Y:S04]  /*1d3aa0*/  LDL.LU R34, [R1+0xa9c] ;  /* 0x000a9c0001227983 */ /* 0x000ee80000300800 */
[----:B------:R0:W-:Y:S04]  /*1d3ab0*/  STL.64 [R1+0x18c8], R8 ;  /* 0x0018c80801007387 */ /* 0x0001e80000100a00 */
[----:B------:R4:W-:Y:S01]  /*1d3ac0*/  STL [R1+0x80], R2 ;  /* 0x0000800201007387 */ /* 0x0009e20000100800 */
[----:B0-----:R-:W-:-:S02]  /*1d3ad0*/  IADD3 R8, P6, R0, R48, RZ ;  /* 0x0000003000087210 */ /* 0x001fc40007fde0ff */
[----:B----4-:R-:W-:-:S03]  /*1d3ae0*/  F2FP.SATFINITE.E5M2.F32.PACK_AB_MERGE_C R2, R40, R28, RZ ;  /* 0x0000001c2802723e */ /* 0x010fc600048060ff */
[----:B------:R-:W-:Y:S02]  /*1d3af0*/  IMAD.X R9, R61, 0x1, R49, P6 ;  /* 0x000000013d097824 */ /* 0x000fe400030e0631 */
[----:B------:R0:W-:Y:S04]  /*1d3b00*/  STL [R1+0x84], R2 ;  /* 0x0000840201007387 */ /* 0x0001e80000100800 */
[----:B------:R-:W4:Y:S04]  /*1d3b10*/  LDL.LU R28, [R1+0xa60] ;  /* 0x000a6000011c7983 */ /* 0x000f280000300800 */
[----:B------:R-:W4:Y:S01]  /*1d3b20*/  LDL.LU R40, [R1+0xa64] ;  /* 0x000a640001287983 */ /* 0x000f220000300800 */
[----:B0-----:R-:W-:-:S03]  /*1d3b30*/  F2FP.SATFINITE.E5M2.F32.PACK_AB_MERGE_C R2, R30, R12, RZ ;  /* 0x0000000c1e02723e */ /* 0x001fc600048060ff */
[----:B------:R0:W-:Y:S04]  /*1d3b40*/  STL.64 [R1+0x18c0], R8 ;  /* 0x0018c00801007387 */ /* 0x0001e80000100a00 */
[----:B------:R-:W4:Y:S04]  /*1d3b50*/  LDL.LU R12, [R1+0xa68] ;  /* 0x000a6800010c7983 */ /* 0x000f280000300800 */
[----:B------:R-:W4:Y:S01]  /*1d3b60*/  LDL.LU R30, [R1+0xa6c] ;  /* 0x000a6c00011e7983 */ /* 0x000f220000300800 */
[----:B0-----:R-:W-:-:S03]  /*1d3b70*/  IADD3 R8, P6, R0, R50, RZ ;  /* 0x0000003200087210 */ /* 0x001fc60007fde0ff */
[----:B------:R0:W-:Y:S01]  /*1d3b80*/  STL [R1+0x24f8], R2 ;  /* 0x0024f80201007387 */ /* 0x0001e20000100800 */
[----:B------:R-:W-:Y:S01]  /*1d3b90*/  F2FP.SATFINITE.E5M2.F32.PACK_AB_MERGE_C R6, R4, R33, RZ ;  /* 0x000000210406723e */ /* 0x000fe200048060ff */
[----:B------:R-:W-:Y:S01]  /*1d3ba0*/  IMAD.X R9, R61, 0x1, R51, P6 ;  /* 0x000000013d097824 */ /* 0x000fe200030e0633 */
[----:B------:R-:W-:Y:S02]  /*1d3bb0*/  IADD3 R4, P6, R0, R52, RZ ;  /* 0x0000003400047210 */ /* 0x000fe40007fde0ff */
[----:B0-----:R-:W-:-:S03]  /*1d3bc0*/  F2FP.SATFINITE.E5M2.F32.PACK_AB_MERGE_C R2, R26, R15, RZ ;  /* 0x0000000f1a02723e */ /* 0x001fc600048060ff */
[----:B------:R-:W-:Y:S02]  /*1d3bd0*/  IMAD.X R5, R61, 0x1, R53, P6 ;  /* 0x000000013d057824 */ /* 0x000fe400030e0635 */
[----:B------:R0:W-:Y:S04]  /*1d3be0*/  STL [R1+0x24fc], R2 ;  /* 0x0024fc0201007387 */ /* 0x0001e80000100800 */
[----:B------:R-:W-:Y:S01]  /*1d3bf0*/  STL.64 [R1+0x18b8], R8 ;  /* 0x0018b80801007387 */ /* 0x000fe20000100a00 */
[----:B0-----:R-:W-:-:S03]  /*1d3c00*/  F2FP.SATFINITE.E5M2.F32.PACK_AB_MERGE_C R2, R36, R7, RZ ;  /* 0x000000072402723e */ /* 0x001fc600048060ff */
[----:B------:R-:W-:Y:S04]  /*1d3c10*/  STL [R1+0x241c], R6 ;  /* 0x00241c0601007387 */ /* 0x000fe80000100800 */
[----:B------:R0:W-:Y:S04]  /*1d3c20*/  STL [R1+0x2438], R2 ;  /* 0x0024380201007387 */ /* 0x0001e80000100800 */
[----:B------:R1:W-:Y:S01]  /*1d3c30*/  STL.64 [R1+0x18b0], R4 ;  /* 0x0018b00401007387 */ /* 0x0003e20000100a00 */
[----:B0-----:R-:W-:Y:S02]  /*1d3c40*/  F2FP.SATFINITE.E5M2.F32.PACK_AB_MERGE_C R2, R39, R43, RZ ;  /* 0x0000002b2702723e */ /* 0x001fe400048060ff */
[----:B-1----:R-:W-:-:S02]  /*1d3c50*/  F2FP.SATFINITE.E5M2.F32.PACK_AB_MERGE_C R4, R31, R44, RZ ;  /* 0x0000002c1f04723e */ /* 0x002fc400048060ff */
[----:B------:R-:W4:Y:S04]  /*1d3c60*/  LDL.LU R44, [R1+0xa20] ;  /* 0x000a2000012c7983 */ /* 0x000f280000300800 */
[----:B------:R0:W-:Y:S04]  /*1d3c70*/  STL [R1+0x229c], R4 ;  /* 0x00229c0401007387 */ /* 0x0001e80000100800 */
[----:B------:R-:W4:Y:S01]  /*1d3c80*/  LDL.LU R31, [R1+0xa24] ;  /* 0x000a2400011f7983 */ /* 0x000f220000300800 */
[----:B0-----:R-:W-:-:S03]  /*1d3c90*/  IADD3 R4, P6, R0, R54, RZ ;  /* 0x0000003600047210 */ /* 0x001fc60007fde0ff */
[----:B------:R-:W-:Y:S02]  /*1d3ca0*/  STL [R1+0x22a8], R2 ;  /* 0x0022a80201007387 */ /* 0x000fe40000100800 */
[----:B------:R-:W-:Y:S02]  /*1d3cb0*/  IMAD.X R5, R61, 0x1, R55, P6 ;  /* 0x000000013d057824 */ /* 0x000fe400030e0637 */
[----:B------:R-:W4:Y:S04]  /*1d3cc0*/  LDL.LU R43, [R1+0xa28] ;  /* 0x000a2800012b7983 */ /* 0x000f280000300800 */
[----:B------:R-:W4:Y:S04]  /*1d3cd0*/  LDL.LU R39, [R1+0xa2c] ;  /* 0x000a2c0001277983 */ /* 0x000f280000300800 */
[----:B------:R-:W4:Y:S04]  /*1d3ce0*/  LDL.LU R6, [R1+0x9e0] ;  /* 0x0009e00001067983 */ /* 0x000f280000300800 */
[----:B------:R0:W-:Y:S04]  /*1d3cf0*/  STL.64 [R1+0x18a0], R4 ;  /* 0x0018a00401007387 */ /* 0x0001e80000100a00 */
[----:B0-----:R-:W4:Y:S01]  /*1d3d00*/  LDL.LU R5, [R1+0x9e4] ;  /* 0x0009e40001057983 */ /* 0x001f220000300800 */
[----:B--2---:R-:W-:-:S05]  /*1d3d10*/  F2FP.SATFINITE.E5M2.F32.PACK_AB_MERGE_C R2, R38, R35, RZ ;  /* 0x000000232602723e */ /* 0x004fca00048060ff */
[----:B------:R3:W-:Y:S04]  /*1d3d20*/  STL [R1+0x20ac], R2 ;  /* 0x0020ac0201007387 */ /* 0x0007e80000100800 */
[----:B------:R-:W2:Y:S04]  /*1d3d30*/  LDL.LU R35, [R1+0x9e8] ;  /* 0x0009e80001237983 */ /* 0x000ea80000300800 */
[----:B------:R-:W2:Y:S01]  /*1d3d40*/  LDL.LU R38, [R1+0x9ec] ;  /* 0x0009ec0001267983 */ /* 0x000ea20000300800 */
[----:B------:R-:W-:-:S03]  /*1d3d50*/  IADD3 R8, P6, R0, R58, RZ ;  /* 0x0000003a00087210 */ /* 0x000fc60007fde0ff */
[----:B------:R-:W2:Y:S02]  /*1d3d60*/  LDL.LU R33, [R1+0x990] ;  /* 0x0009900001217983 */ /* 0x000ea40000300800 */
[----:B------:R-:W-:Y:S02]  /*1d3d70*/  IMAD.X R9, R61, 0x1, R57, P6 ;  /* 0x000000013d097824 */ /* 0x000fe400030e0639 */
[----:B------:R-:W2:Y:S04]  /*1d3d80*/  LDL.LU R4, [R1+0x994] ;  /* 0x0009940001047983 */ /* 0x000ea80000300800 */
[----:B------:R-:W-:Y:S01]  /*1d3d90*/  STL.64 [R1+0x18a8], R8 ;  /* 0x0018a80801007387 */ /* 0x000fe20000100a00 */
        /* <DEDUP_REMOVED lines=8> */
[----:B0-----:R-:W-:-:S05]  /*1d3e20*/  F2FP.SATFINITE.E5M2.F32.PACK_AB_MERGE_C R2, R30, R12, RZ ;  /* 0x0000000c1e02723e */ /* 0x001fca00048060ff */
[----:B------:R-:W-:Y:S04]  /*1d3e30*/  STL [R1+0x7ac], R2 ;  /* 0x0007ac0201007387 */ /* 0x000fe80000100800 */
        /* <DEDUP_REMOVED lines=12> */
[----:B0-----:R-:W-:Y:S02]  /*1d3f00*/  F2FP.SATFINITE.E5M2.F32.PACK_AB_MERGE_C R8, R31, R44, RZ ;  /* 0x0000002c1f08723e */ /* 0x001fe400048060ff */
[----:B------:R-:W4:Y:S04]  /*1d3f10*/  LDL.LU R44, [R1+0x8f0] ;  /* 0x0008f000012c7983 */ /* 0x000f280000300800 */
[----:B------:R0:W-:Y:S04]  /*1d3f20*/  STL [R1+0x758], R8 ;  /* 0x0007580801007387 */ /* 0x0001e80000100800 */
[----:B------:R-:W4:Y:S01]  /*1d3f30*/  LDL.LU R31, [R1+0x8f4] ;  /* 0x0008f400011f7983 */ /* 0x000f220000300800 */
[----:B------:R-:W-:-:S02]  /*1d3f40*/  F2FP.SATFINITE.E5M2.F32.PACK_AB_MERGE_C R2, R39, R43, RZ ;  /* 0x0000002b2702723e */ /* 0x000fc400048060ff */
[----:B0-----:R-:W-:-:S03]  /*1d3f50*/  IADD3 R8, P6, R0, R17, RZ ;  /* 0x0000001100087210 */ /* 0x001fc60007fde0ff */
[----:B------:R2:W-:Y:S02]  /*1d3f60*/  STL [R1+0x728], R2 ;  /* 0x0007280201007387 */ /* 0x0005e40000100800 */
[----:B------:R-:W-:Y:S02]  /*1d3f70*/  IMAD.X R9, R61, 0x1, R18, P6 ;  /* 0x000000013d097824 */ /* 0x000fe400030e0612 */
[----:B------:R-:W4:Y:S04]  /*1d3f80*/  LDL.LU R43, [R1+0x8f8] ;  /* 0x0008f800012b7983 */ /* 0x000f280000300800 */
[----:B------:R-:W4:Y:S01]  /*1d3f90*/  LDL.LU R39, [R1+0x8fc] ;  /* 0x0008fc0001277983 */ /* 0x000f220000300800 */
[----:B------:R-:W-:-:S03]  /*1d3fa0*/  F2FP.SATFINITE.E5M2.F32.PACK_AB_MERGE_C R5, R5, R6, RZ ;  /* 0x000000060505723e */ /* 0x000fc600048060ff */
[----:B------:R0:W-:Y:S04]  /*1d3fb0*/  STL.64 [R1+0x1890], R8 ;  /* 0x0018900801007387 */ /* 0x0001e80000100a00 */
[----:B------:R1:W-:Y:S01]  /*1d3fc0*/  STL [R1+0x6bc], R5 ;  /* 0x0006bc0501007387 */ /* 0x0003e20000100800 */
[----:B--2---:R-:W-:-:S05]  /*1d3fd0*/  F2FP.SATFINITE.E5M2.F32.PACK_AB_MERGE_C R2, R38, R35, RZ ;  /* 0x000000232602723e */ /* 0x004fca00048060ff */
[----:B------:R2:W-:Y:S04]  /*1d3fe0*/  STL [R1+0x6cc], R2 ;  /* 0x0006cc0201007387 */ /* 0x0005e80000100800 */
[----:B------:R-:W4:Y:S04]  /*1d3ff0*/  LDL.LU R35, [R1+0x860] ;  /* 0x0008600001237983 */ /* 0x000f280000300800 */
[----:B------:R-:W4:Y:S01]  /*1d4000*/  LDL.LU R38, [R1+0x864] ;  /* 0x0008640001267983 */ /* 0x000f220000300800 */
[----:B0-----:R-:W-:Y:S02]  /*1d4010*/  IADD3 R8, P6, R0, R19, RZ ;  /* 0x0000001300087210 */ /* 0x001fe40007fde0ff */
[----:B-1----:R-:W-:-:S03]  /*1d4020*/  F2FP.SATFINITE.E5M2.F32.PACK_AB_MERGE_C R5, R4, R33, RZ ;  /* 0x000000210405723e */ /* 0x002fc600048060ff */
[----:B------:R-:W-:Y:S01]  /*1d4030*/  IMAD.X R9, R61, 0x1, R47, P6 ;  /* 0x000000013d097824 */ /* 0x000fe200030e062f */
[----:B--2---:R-:W-:-:S04]  /*1d4040*/  IADD3 R2, P6, R0, R48, RZ ;  /* 0x0000003000027210 */ /* 0x004fc80007fde0ff */
[----:B------:R-:W-:Y:S04]  /*1d4050*/  STL.64 [R1+0x1880], R8 ;  /* 0x0018800801007387 */ /* 0x000fe80000100a00 */
[----:B------:R-:W-:Y:S01]  /*1d4060*/  STL [R1+0x658], R5 ;  /* 0x0006580501007387 */ /* 0x000fe20000100800 */
[----:B---3--:R-:W-:Y:S01]  /*1d4070*/  F2FP.SATFINITE.E5M2.F32.PACK_AB_MERGE_C R4, R34, R3, RZ ;  /* 0x000000032204723e */ /* 0x008fe200048060ff */
[----:B------:R-:W-:-:S04]  /*1d4080*/  IMAD.X R3, R61, 0x1, R49, P6 ;  /* 0x000000013d037824 */ /* 0x000fc800030e0631 */
[----:B------:R0:W-:Y:S04]  /*1d4090*/  STL [R1+0x670], R4 ;  /* 0x0006700401007387 */ /* 0x0001e80000100800 */
[----:B------:R-:W2:Y:S04]  /*1d40a0*/  LDL.LU R33, [R1+0x868] ;  /* 0x0008680001217983 */ /* 0x000ea80000300800 */
[----:B0-----:R-:W2:Y:S04]  /*1d40b0*/  LDL.LU R4, [R1+0x86c] ;  /* 0x00086c0001047983 */ /* 0x001ea80000300800 */
[----:B------:R0:W-:Y:S04]  /*1d40c0*/  STL.64 [R1+0x1888], R2 ;  /* 0x0018880201007387 */ /* 0x0001e80000100a00 */
[----:B0-----:R-:W3:Y:S04]  /*1d40d0*/  LDL.LU R3, [R1+0x27b0] ;  /* 0x0027b00001037983 */ /* 0x001ee80000300800 */
[----:B------:R-:W3:Y:S01]  /*1d40e0*/  LDL.LU R34, [R1+0x27b4] ;  /* 0x0027b40001227983 */ /* 0x000ee20000300800 */
[----:B----4-:R-:W-:-:S02]  /*1d40f0*/  F2FP.SATFINITE.E5M2.F32.PACK_AB_MERGE_C R5, R26, R15, RZ ;  /* 0x0000000f1a05723e */ /* 0x010fc400048060ff */
[----:B------:R-:W-:-:S03]  /*1d4100*/  IADD3 R6, P6, R0, R50, RZ ;  /* 0x0000003200067210 */ /* 0x000fc60007fde0ff */
[----:B------:R-:W-:Y:S01]  /*1d4110*/  STL [R1+0x384], R5 ;  /* 0x0003840501007387 */ /* 0x000fe20000100800 */
[----:B------:R-:W-:Y:S01]  /*1d4120*/  F2FP.SATFINITE.E5M2.F32.PACK_AB_MERGE_C R2, R36, R7, RZ ;  /* 0x000000072402723e */ /* 0x000fe200048060ff */
[----:B------:R-:W-:-:S04]  /*1d4130*/  IMAD.X R7, R61, 0x1, R51, P6 ;  /* 0x000000013d077824 */ /* 0x000fc800030e0633 */
[----:B------:R0:W-:Y:S04]  /*1d4140*/  STL [R1+0x388], R2 ;  /* 0x0003880201007387 */ /* 0x0001e80000100800 */
[----:B------:R-:W4:Y:S04]  /*1d4150*/  LDL.LU R15, [R1+0x27b8] ;  /* 0x0027b800010f7983 */ /* 0x000f280000300800 */
[----:B------:R-:W4:Y:S01]  /*1d4160*/  LDL.LU R26, [R1+0x27bc] ;  /* 0x0027bc00011a7983 */ /* 0x000f220000300800 */
[----:B0-----:R-:W-:-:S03]  /*1d4170*/  F2FP.SATFINITE.E5M2.F32.PACK_AB_MERGE_C R2, R40, R28, RZ ;  /* 0x0000001c2802723e */ /* 0x001fc600048060ff */
[----:B------:R-:W-:Y:S04]  /*1d4180*/  STL.64 [R1+0x1878], R6 ;  /* 0x0018780601007387 */ /* 0x000fe80000100a00 */
[----:B------:R0:W-:Y:S04]  /*1d4190*/  STL [R1+0x374], R2 ;  /* 0x0003740201007387 */ /* 0x0001e80000100800 */
[----:B------:R-:W4:Y:S04]  /*1d41a0*/  LDL.LU R28, [R1+0x27a0] ;  /* 0x0027a000011c7983 */ /* 0x000f280000300800 */
[----:B------:R-:W4:Y:S01]  /*1d41b0*/  LDL.LU R40, [R1+0x27a4] ;  /* 0x0027a40001287983 */ /* 0x000f220000300800 */
[----:B0-----:R-:W-:-:S05]  /*1d41c0*/  F2FP.SATFINITE.E5M2.F32.PACK_AB_MERGE_C R2, R30, R12, RZ ;  /* 0x0000000c1e02723e */ /* 0x001fca00048060ff */
[----:B------:R-:W-:Y:S04]  /*1d41d0*/  STL [R1+0x378], R2 ;  /* 0x0003780201007387 */ /* 0x000fe80000100800 */
[----:B------:R-:W4:Y:S04]  /*1d41e0*/  LDL.LU R12, [R1+0x27a8] ;  /* 0x0027a800010c7983 */ /* 0x000f280000300800 */
[----:B------:R-:W4:Y:S01]  /*1d41f0*/  LDL.LU R30, [R1+0x27ac] ;  /* 0x0027ac00011e7983 */ /* 0x000f220000300800 */
[----:B------:R-:W-:-:S05]  /*1d4200*/  IADD3 R6, P6, R0, R52, RZ ;  /* 0x0000003400067210 */ /* 0x000fca0007fde0ff */
[----:B------:R-:W-:Y:S01]  /*1d4210*/  IMAD.X R7, R61, 0x1, R53, P6 ;  /* 0x000000013d077824 */ /* 0x000fe200030e0635 */
[----:B------:R-:W-:Y:S02]  /*1d4220*/  IADD3 R8, P6, R0, R54, RZ ;  /* 0x0000003600087210 */ /* 0x000fe40007fde0ff */
[----:B------:R-:W-:Y:S02]  /*1d4230*/  F2FP.SATFINITE.E5M2.F32.PACK_AB_MERGE_C R5, R31, R44, RZ ;  /* 0x0000002c1f05723e */ /* 0x000fe400048060ff */
[----:B------:R0:W-:Y:S01]  /*1d4240*/  STL.64 [R1+0x1870], R6 ;  /* 0x0018700601007387 */ /* 0x0001e20000100a00 */
[----:B------:R-:W-:-:S03]  /*1d4250*/  IMAD.X R9, R61, 0x1, R55, P6 ;  /* 0x000000013d097824 */ /* 0x000fc600030e0637 */
[----:B0-----:R-:W4:Y:S01]  /*1d4260*/  LDL.LU R7, [R1+0x2790] ;  /* 0x0027900001077983 */ /* 0x001f220000300800 */
[----:B------:R-:W-:-:S03]  /*1d4270*/  F2FP.SATFINITE.E5M2.F32.PACK_AB_MERGE_C R2, R39, R43, RZ ;  /* 0x0000002b2702723e */ /* 0x000fc600048060ff */
[----:B------:R-:W-:Y:S04]  /*1d4280*/  STL [R1+0x36c], R5 ;  /* 0x00036c0501007387 */ /* 0x000fe80000100800 */
[----:B------:R-:W4:Y:S04]  /*1d4290*/  LDL.LU R36, [R1+0x2794] ;  /* 0x0027940001247983 */ /* 0x000f280000300800 */
[----:B------:R-:W-:Y:S04]  /*1d42a0*/  STL [R1+0x370], R2 ;  /* 0x0003700201007387 */ /* 0x000fe80000100800 */
[----:B------:R-:W4:Y:S04]  /*1d42b0*/  LDL.LU R44, [R1+0x2798] ;  /* 0x00279800012c7983 */ /* 0x000f280000300800 */
[----:B------:R-:W4:Y:S04]  /*1d42c0*/  LDL.LU R39, [R1+0x279c] ;  /* 0x00279c0001277983 */ /* 0x000f280000300800 */
[----:B------:R0:W-:Y:S02]  /*1d42d0*/  STL.64 [R1+0x1860], R8 ;  /* 0x0018600801007387 */ /* 0x0001e40000100a00 */
[----:B0-----:R-:W-:-:S05]  /*1d42e0*/  IADD3 R8, P6, R0, R58, RZ ;  /* 0x0000003a00087210 */ /* 0x001fca0007fde0ff */
[----:B------:R-:W-:Y:S01]  /*1d42f0*/  IMAD.X R9, R61, 0x1, R57, P6 ;  /* 0x000000013d097824 */ /* 0x000fe200030e0639 */
[----:B------:R-:W-:-:S05]  /*1d4300*/  F2FP.SATFINITE.E5M2.F32.PACK_AB_MERGE_C R2, R38, R35, RZ ;  /* 0x000000232602723e */ /* 0x000fca00048060ff */
[----:B------:R-:W-:Y:S04]  /*1d4310*/  STL [R1+0x2e0], R2 ;  /* 0x0002e00201007387 */ /* 0x000fe80000100800 */
[----:B------:R-:W4:Y:S04]  /*1d4320*/  LDL.LU R31, [R1+0x2780] ;  /* 0x00278000011f7983 */ /* 0x000f280000300800 */
[----:B------:R-:W4:Y:S04]  /*1d4330*/  LDL.LU R43, [R1+0x2784] ;  /* 0x00278400012b7983 */ /* 0x000f280000300800 */
[----:B------:R-:W4:Y:S04]  /*1d4340*/  LDL.LU R35, [R1+0x2788] ;  /* 0x0027880001237983 */ /* 0x000f280000300800 */
[----:B------:R0:W-:Y:S04]  /*1d4350*/  STL.64 [R1+0x1868], R8 ;  /* 0x0018680801007387 */ /* 0x0001e80000100a00 */
[----:B------:R-:W4:Y:S01]  /*1d4360*/  LDL.LU R38, [R1+0x278c] ;  /* 0x00278c0001267983 */ /* 0x000f220000300800 */
[----:B------:R-:W-:Y:S01]  /*1d4370*/  VIADD R0, R0, UR4 ;  /* 0x0000000400007c36 */ /* 0x000fe20008000000 */
[----:B------:R-:W-:-:S04]  /*1d4380*/  ULDC UR4, c[0x0][0x248] ;  /* 0x0000920000047ab9 */ /* 0x000fc80000000800 */
[----:B------:R-:W-:Y:S02]  /*1d4390*/  SHF.R.S32.HI R61, RZ, 0x1f, R0 ;  /* 0x0000001fff3d7819 */ /* 0x000fe40000011400 */
[----:B0-----:R-:W-:Y:S02]  /*1d43a0*/  IADD3 R8, P6, R0, R56, RZ ;  /* 0x0000003800087210 */ /* 0x001fe40007fde0ff */
[----:B--2---:R-:W-:Y:S02]  /*1d43b0*/  F2FP.SATFINITE.E5M2.F32.PACK_AB_MERGE_C R4, R4, R33, RZ ;  /* 0x000000210404723e */ /* 0x004fe400048060ff */
[----:B------:R-:W2:Y:S04]  /*1d43c0*/  LDL.LU R33, [R1+0x2770] ;  /* 0x0027700001217983 */ /* 0x000ea80000300800 */
[----:B------:R0:W-:Y:S04]  /*1d43d0*/  STL [R1+0x2e8], R4 ;  /* 0x0002e80401007387 */ /* 0x0001e80000100800 */
[----:B0-----:R-:W2:Y:S01]  /*1d43e0*/  LDL.LU R4, [R1+0x2774] ;  /* 0x0027740001047983 */ /* 0x001ea20000300800 */
[----:B---3--:R-:W-:-:S05]  /*1d43f0*/  F2FP.SATFINITE.E5M2.F32.PACK_AB_MERGE_C R2, R34, R3, RZ ;  /* 0x000000032202723e */ /* 0x008fca00048060ff */
[----:B------:R4:W-:Y:S04]  /*1d4400*/  STL [R1+0x2c0], R2 ;  /* 0x0002c00201007387 */ /* 0x0009e80000100800 */
[----:B------:R-:W3:Y:S04]  /*1d4410*/  LDL.LU R3, [R1+0x2778] ;  /* 0x0027780001037983 */ /* 0x000ee80000300800 */
[----:B------:R-:W3:Y:S01]  /*1d4420*/  LDL.LU R34, [R1+0x277c] ;  /* 0x00277c0001227983 */ /* 0x000ee20000300800 */
[----:B------:R-:W-:Y:S01]  /*1d4430*/  IMAD.X R9, R61, 0x1, R16, P6 ;  /* 0x000000013d097824 */ /* 0x000fe200030e0610 */
[----:B----4-:R-:W-:-:S05]  /*1d4440*/  F2FP.SATFINITE.E5M2.F32.PACK_AB_MERGE_C R2, R26, R15, RZ ;  /* 0x0000000f1a02723e */ /* 0x010fca00048060ff */
[----:B------:R0:W-:Y:S01]  /*1d4450*/  STL [R1+0x2bc], R2 ;  /* 0x0002bc0201007387 */ /* 0x0001e20000100800 */
[----:B------:R-:W-:-:S03]  /*1d4460*/  F2FP.SATFINITE.E5M2.F32.PACK_AB_MERGE_C R5, R40, R28, RZ ;  /* 0x0000001c2805723e */ /* 0x000fc600048060ff */
[----:B------:R-:W4:Y:S04]  /*1d4470*/  LDL.LU R28, [R1+0x2760] ;  /* 0x00276000011c7983 */ /* 0x000f280000300800 */
[----:B------:R1:W-:Y:S04]  /*1d4480*/  STL.64 [R1+0x1858], R8 ;  /* 0x0018580801007387 */ /* 0x0003e80000100a00 */
[----:B------:R1:W-:Y:S04]  /*1d4490*/  STL [R1+0x298], R5 ;  /* 0x0002980501007387 */ /* 0x0003e80000100800 */
[----:B------:R-:W4:Y:S01]  /*1d44a0*/  LDL.LU R40, [R1+0x2764] ;  /* 0x0027640001287983 */ /* 0x000f220000300800 */
[----:B0-----:R-:W-:-:S05]  /*1d44b0*/  F2FP.SATFINITE.E5M2.F32.PACK_AB_MERGE_C R2, R30, R12, RZ ;  /* 0x0000000c1e02723e */ /* 0x001fca00048060ff */
[----:B------:R0:W-:Y:S04]  /*1d44c0*/  STL [R1+0x294], R2 ;  /* 0x0002940201007387 */ /* 0x0001e80000100800 */
[----:B------:R-:W4:Y:S04]  /*1d44d0*/  LDL.LU R12, [R1+0x2768] ;  /* 0x00276800010c7983 */ /* 0x000f280000300800 */
[----:B------:R-:W4:Y:S01]  /*1d44e0*/  LDL.LU R30, [R1+0x276c] ;  /* 0x00276c00011e7983 */ /* 0x000f220000300800 */
[----:B-1----:R-:W-:-:S05]  /*1d44f0*/  IADD3 R8, P6, R0, R17, RZ ;  /* 0x0000001100087210 */ /* 0x002fca0007fde0ff */
[----:B------:R-:W-:Y:S01]  /*1d4500*/  IMAD.X R9, R61, 0x1, R18, P6 ;  /* 0x000000013d097824 */ /* 0x000fe200030e0612 */
[----:B------:R-:W-:Y:S02]  /*1d4510*/  F2FP.SATFINITE.E5M2.F32.PACK_AB_MERGE_C R5, R36, R7, RZ ;  /* 0x000000072405723e */ /* 0x000fe400048060ff */
[----:B------:R-:W4:Y:S04]  /*1d4520*/  LDL.LU R7, [R1+0x2750] ;  /* 0x0027500001077983 */ /* 0x000f280000300800 */
[----:B------:R1:W-:Y:S01]  /*1d4530*/  STL.64 [R1+0x1850], R8 ;  /* 0x0018500801007387 */ /* 0x0003e20000100a00 */
[----:B0-----:R-:W-:-:S03]  /*1d4540*/  F2FP.SATFINITE.E5M2.F32.PACK_AB_MERGE_C R2, R39, R44, RZ ;  /* 0x0000002c2702723e */ /* 0x001fc600048060ff */
[----:B------:R-:W-:Y:S04]  /*1d4550*/  STL [R1+0x26c], R5 ;  /* 0x00026c0501007387 */ /* 0x000fe80000100800 */
[----:B------:R-:W4:Y:S01]  /*1d4560*/  LDL.LU R36, [R1+0x2754] ;  /* 0x0027540001247983 */ /* 0x000f220000300800 */
[----:B-1----:R-:W-:-:S03]  /*1d4570*/  IADD3 R8, P6, R0, R19, RZ ;  /* 0x0000001300087210 */ /* 0x002fc60007fde0ff */
[----:B------:R0:W-:Y:S02]  /*1d4580*/  STL [R1+0x274], R2 ;  /* 0x0002740201007387 */ /* 0x0001e40000100800 */
[----:B------:R-:W-:Y:S02]  /*1d4590*/  IMAD.X R9, R61, 0x1, R47, P6 ;  /* 0x000000013d097824 */ /* 0x000fe400030e062f */
[----:B------:R-:W4:Y:S04]  /*1d45a0*/  LDL.LU R44, [R1+0x2758] ;  /* 0x00275800012c7983 */ /* 0x000f280000300800 */
[----:B------:R-:W4:Y:S01]  /*1d45b0*/  LDL.LU R39, [R1+0x275c] ;  /* 0x00275c0001277983 */ /* 0x000f220000300800 */
[----:B------:R-:W-:-:S05]  /*1d45c0*/  F2FP.SATFINITE.E5M2.F32.PACK_AB_MERGE_C R6, R43, R31, RZ ;  /* 0x0000001f2b06723e */ /* 0x000fca00048060ff */
[----:B------:R-:W-:Y:S04]  /*1d45d0*/  STL [R1+0x8718], R6 ;  /* 0x0087180601007387 */ /* 0x000fe80000100800 */
[----:B------:R1:W-:Y:S01]  /*1d45e0*/  STL.64 [R1+0x1848], R8 ;  /* 0x0018480801007387 */ /* 0x0003e20000100a00 */
[----:B0-----:R-:W-:-:S03]  /*1d45f0*/  F2FP.SATFINITE.E5M2.F32.PACK_AB_MERGE_C R2, R38, R35, RZ ;  /* 0x000000232602723e */ /* 0x001fc600048060ff */
[----:B------:R-:W4:Y:S04]  /*1d4600*/  LDL.LU R31, [R1+0x2740] ;  /* 0x00274000011f7983 */ /* 0x000f280000300800 */
[----:B------:R-:W4:Y:S04]  /*1d4610*/  LDL.LU R43, [R1+0x2744] ;  /* 0x00274400012b7983 */ /* 0x000f280000300800 */
[----:B------:R2:W-:Y:S04]  /*1d4620*/  STL [R1+0x254], R2 ;  /* 0x0002540201007387 */ /* 0x0005e80000100800 */
[----:B------:R-:W4:Y:S04]  /*1d4630*/  LDL.LU R35, [R1+0x2748] ;  /* 0x0027480001237983 */ /* 0x000f280000300800 */
[----:B------:R-:W4:Y:S01]  /*1d4640*/  LDL.LU R38, [R1+0x274c] ;  /* 0x00274c0001267983 */ /* 0x000f220000300800 */
[----:B-1----:R-:W-:-:S05]  /*1d4650*/  IADD3 R8, P6, R0, R48, RZ ;  /* 0x0000003000087210 */ /* 0x002fca0007fde0ff */
[----:B------:R-:W-:-:S05]  /*1d4660*/  IMAD.X R9, R61, 0x1, R49, P6 ;  /* 0x000000013d097824 */ /* 0x000fca00030e0631 */
[----:B------:R3:W-:Y:S04]  /*1d4670*/  STL.64 [R1+0x1840], R8 ;  /* 0x0018400801007387 */ /* 0x0007e80000100a00 */
[----:B------:R-:W4:Y:S01]  /*1d4680*/  LDL.LU R26, [R1+0x2b10] ;  /* 0x002b1000011a7983 */ /* 0x000f220000300800 */
[----:B--2---:R-:W-:-:S05]  /*1d4690*/  F2FP.SATFINITE.E5M2.F32.PACK_AB_MERGE_C R2, R4, R33, RZ ;  /* 0x000000210402723e */ /* 0x004fca00048060ff */
[----:B------:R-:W-:Y:S04]  /*1d46a0*/  STL [R1+0x228], R2 ;  /* 0x0002280201007387 */ /* 0x000fe80000100800 */
[----:B------:R-:W2:Y:S01]  /*1d46b0*/  LDL.LU R33, [R1+0x2b14] ;  /* 0x002b140001217983 */ /* 0x000ea20000300800 */
[----:B---3--:R-:W-:-:S03]  /*1d46c0*/  F2FP.SATFINITE.E5M2.F32.PACK_AB_MERGE_C R8, R34, R3, RZ ;  /* 0x000000032208723e */ /* 0x008fc600048060ff */
[----:B------:R-:W3:Y:S04]  /*1d46d0*/  LDL.LU R3, [R1+0x2b18] ;  /* 0x002b180001037983 */ /* 0x000ee80000300800 */
[----:B------:R-:W3:Y:S01]  /*1d46e0*/  LDL.LU R34, [R1+0x2b1c] ;  /* 0x002b1c0001227983 */ /* 0x000ee20000300800 */
[----:B------:R-:W-:-:S05]  /*1d46f0*/  IADD3 R4, P6, R0, R50, RZ ;  /* 0x0000003200047210 */ /* 0x000fca0007fde0ff */
[----:B------:R-:W-:Y:S01]  /*1d4700*/  IMAD.X R5, R61, 0x1, R51, P6 ;  /* 0x000000013d057824 */ /* 0x000fe200030e0633 */
[----:B------:R-:W-:Y:S01]  /*1d4710*/  STL [R1+0x872c], R8 ;  /* 0x00872c0801007387 */ /* 0x000fe20000100800 */
[----:B----4-:R-:W-:-:S05]  /*1d4720*/  F2FP.SATFINITE.E5M2.F32.PACK_AB_MERGE_C R46, R40, R28, RZ ;  /* 0x0000001c282e723e */ /* 0x010fca00048060ff */
[----:B------:R-:W-:Y:S04]  /*1d4730*/  STL [R1+0x87f0], R46 ;  /* 0x0087f02e01007387 */ /* 0x000fe80000100800 */
[----:B------:R0:W-:Y:S04]  /*1d4740*/  STL.64 [R1+0x1838], R4 ;  /* 0x0018380401007387 */ /* 0x0001e80000100a00 */
[----:B------:R-:W4:Y:S01]  /*1d4750*/  LDL.LU R28, [R1+0x2900] ;  /* 0x00290000011c7983 */ /* 0x000f220000300800 */
[----:B------:R-:W-:-:S03]  /*1d4760*/  F2FP.SATFINITE.E5M2.F32.PACK_AB_MERGE_C R60, R30, R12, RZ ;  /* 0x0000000c1e3c723e */ /* 0x000fc600048060ff */
[----:B------:R-:W4:Y:S01]  /*1d4770*/  LDL.LU R40, [R1+0x2904] ;  /* 0x0029040001287983 */ /* 0x000f220000300800 */
[----:B0-----:R-:W-:-:S03]  /*1d4780*/  IADD3 R4, P6, R0, R52, RZ ;  /* 0x0000003400047210 */ /* 0x001fc60007fde0ff */
[----:B------:R-:W4:Y:S02]  /*1d4790*/  LDL.LU R12, [R1+0x2908] ;  /* 0x00290800010c7983 */ /* 0x000f240000300800 */
[----:B------:R-:W-:Y:S02]  /*1d47a0*/  IMAD.X R5, R61, 0x1, R53, P6 ;  /* 0x000000013d057824 */ /* 0x000fe400030e0635 */
[----:B------:R-:W4:Y:S04]  /*1d47b0*/  LDL.LU R30, [R1+0x290c] ;  /* 0x00290c00011e7983 */ /* 0x000f280000300800 */
[----:B------:R-:W-:Y:S04]  /*1d47c0*/  STL [R1+0x8738], R60 ;  /* 0x0087383c01007387 */ /* 0x000fe80000100800 */
[----:B------:R0:W-:Y:S04]  /*1d47d0*/  STL.64 [R1+0x1830], R4 ;  /* 0x0018300401007387 */ /* 0x0001e80000100a00 */
[----:B------:R-:W4:Y:S01]  /*1d47e0*/  LDL.LU R45, [R1+0x28f0] ;  /* 0x0028f000012d7983 */ /* 0x000f220000300800 */
[----:B0-----:R-:W-:-:S05]  /*1d47f0*/  IADD3 R4, P6, R0, R54, RZ ;  /* 0x0000003600047210 */ /* 0x001fca0007fde0ff */
[----:B------:R-:W-:-:S05]  /*1d4800*/  IMAD.X R5, R61, 0x1, R55, P6 ;  /* 0x000000013d057824 */ /* 0x000fca00030e0637 */
[----:B------:R0:W-:Y:S04]  /*1d4810*/  STL.64 [R1+0x1820], R4 ;  /* 0x0018200401007387 */ /* 0x0001e80000100a00 */
[----:B0-----:R-:W4:Y:S04]  /*1d4820*/  LDL.LU R5, [R1+0x28f4] ;  /* 0x0028f40001057983 */ /* 0x001f280000300800 */
[----:B------:R-:W4:Y:S04]  /*1d4830*/  LDL.LU R15, [R1+0x28f8] ;  /* 0x0028f800010f7983 */ /* 0x000f280000300800 */
[----:B------:R-:W4:Y:S01]  /*1d4840*/  LDL.LU R4, [R1+0x28fc] ;  /* 0x0028fc0001047983 */ /* 0x000f220000300800 */
[----:B------:R-:W-:-:S02]  /*1d4850*/  IADD3 R8, P6, R0, R58, RZ ;  /* 0x0000003a00087210 */ /* 0x000fc40007fde0ff */
[----:B------:R-:W-:-:S03]  /*1d4860*/  F2FP.SATFINITE.E5M2.F32.PACK_AB_MERGE_C R36, R36, R7, RZ ;  /* 0x000000072424723e */ /* 0x000fc600048060ff */
[----:B------:R-:W-:Y:S01]  /*1d4870*/  IMAD.X R9, R61, 0x1, R57, P6 ;  /* 0x000000013d097824 */ /* 0x000fe200030e0639 */
[----:B------:R-:W-:Y:S02]  /*1d4880*/  F2FP.SATFINITE.E5M2.F32.PACK_AB_MERGE_C R39, R39, R44, RZ ;  /* 0x0000002c2727723e */ /* 0x000fe400048060ff */
[----:B------:R-:W-:Y:S02]  /*1d4890*/  F2FP.SATFINITE.E5M2.F32.PACK_AB_MERGE_C R7, R43, R31, RZ ;  /* 0x0000001f2b07723e */ /* 0x000fe400048060ff */
[----:B------:R-:W4:Y:S04]  /*1d48a0*/  LDL.LU R31, [R1+0x28e0] ;  /* 0x0028e000011f7983 */ /* 0x000f280000300800 */
[----:B------:R-:W4:Y:S04]  /*1d48b0*/  LDL.LU R43, [R1+0x28e4] ;  /* 0x0028e400012b7983 */ /* 0x000f280000300800 */
[----:B------:R-:W-:Y:S01]  /*1d48c0*/  STL.64 [R1+0x1828], R8 ;  /* 0x0018280801007387 */ /* 0x000fe20000100a00 */
[----:B------:R-:W-:-:S03]  /*1d48d0*/  F2FP.SATFINITE.E5M2.F32.PACK_AB_MERGE_C R44, R38, R35, RZ ;  /* 0x00000023262c723e */ /* 0x000fc600048060ff */
[----:B------:R-:W4:Y:S04]  /*1d48e0*/  LDL.LU R35, [R1+0x28e8] ;  /* 0x0028e80001237983 */ /* 0x000f280000300800 */
[----:B------:R-:W4:Y:S01]  /*1d48f0*/  LDL.LU R38, [R1+0x28ec] ;  /* 0x0028ec0001267983 */ /* 0x000f220000300800 */
[----:B------:R-:W-:Y:S01]  /*1d4900*/  VIADD R0, R0, UR4 ;  /* 0x0000000400007c36 */ /* 0x000fe20008000000 */
[----:B------:R-:W-:-:S04]  /*1d4910*/  ULDC UR4, c[0x0][0x248] ;  /* 0x0000920000047ab9 */ /* 0x000fc80000000800 */
[----:B------:R-:W-:Y:S02]  /*1d4920*/  SHF.R.S32.HI R61, RZ, 0x1f, R0 ;  /* 0x0000001fff3d7819 */ /* 0x000fe40000011400 */
[----:B------:R-:W-:Y:S02]  /*1d4930*/  IADD3 R2, P6, R0, R56, RZ ;  /* 0x0000003800027210 */ /* 0x000fe40007fde0ff */
[----:B--2---:R-:W-:Y:S02]  /*1d4940*/  F2FP.SATFINITE.E5M2.F32.PACK_AB_MERGE_C R42, R33, R26, RZ ;  /* 0x0000001a212a723e */ /* 0x004fe400048060ff */
[----:B---3--:R-:W-:Y:S01]  /*1d4950*/  F2FP.SATFINITE.E5M2.F32.PACK_AB_MERGE_C R59, R34, R3, RZ ;  /* 0x00000003223b723e */ /* 0x008fe200048060ff */
[----:B------:R-:W-:-:S04]  /*1d4960*/  IMAD.X R3, R61, 0x1, R16, P6 ;  /* 0x000000013d037824 */ /* 0x000fc800030e0610 */
[----:B------:R-:W-:Y:S04]  /*1d4970*/  STL [R1+0x88e8], R59 ;  /* 0x0088e83b01007387 */ /* 0x000fe80000100800 */
[----:B------:R-:W2:Y:S04]  /*1d4980*/  LDL.LU R25, [R1+0x28d0] ;  /* 0x0028d00001197983 */ /* 0x000ea80000300800 */
[----:B------:R-:W2:Y:S04]  /*1d4990*/  LDL.LU R26, [R1+0x28d4] ;  /* 0x0028d400011a7983 */ /* 0x000ea80000300800 */
[----:B------:R0:W-:Y:S04]  /*1d49a0*/  STL.64 [R1+0x1818], R2 ;  /* 0x0018180201007387 */ /* 0x0001e80000100a00 */
[----:B0-----:R-:W3:Y:S04]  /*1d49b0*/  LDL.LU R3, [R1+0x28d8] ;  /* 0x0028d80001037983 */ /* 0x001ee80000300800 */
[----:B------:R-:W3:Y:S01]  /*1d49c0*/  LDL.LU R34, [R1+0x28dc] ;  /* 0x0028dc0001227983 */ /* 0x000ee20000300800 */
[----:B------:R-:W-:-:S05]  /*1d49d0*/  IADD3 R8, P6, R0, R17, RZ ;  /* 0x0000001100087210 */ /* 0x000fca0007fde0ff */
[----:B------:R-:W-:Y:S01]  /*1d49e0*/  IMAD.X R9, R61, 0x1, R18, P6 ;  /* 0x000000013d097824 */ /* 0x000fe200030e0612 */
[----:B----4-:R-:W-:Y:S02]  /*1d49f0*/  F2FP.SATFINITE.E5M2.F32.PACK_AB_MERGE_C R33, R40, R28, RZ ;  /* 0x0000001c2821723e */ /* 0x010fe400048060ff */
[----:B------:R-:W4:Y:S04]  /*1d4a00*/  LDL.LU R28, [R1+0x28c0] ;  /* 0x0028c000011c7983 */ /* 0x000f280000300800 */
[----:B------:R-:W4:Y:S01]  /*1d4a10*/  LDL.LU R40, [R1+0x28c4] ;  /* 0x0028c40001287983 */ /* 0x000f220000300800 */
[----:B------:R-:W-:-:S03]  /*1d4a20*/  F2FP.SATFINITE.E5M2.F32.PACK_AB_MERGE_C R37, R30, R12, RZ ;  /* 0x0000000c1e25723e */ /* 0x000fc600048060ff */
[----:B------:R-:W4:Y:S04]  /*1d4a30*/  LDL.LU R12, [R1+0x28c8] ;  /* 0x0028c800010c7983 */ /* 0x000f280000300800 */
[----:B------:R-:W4:Y:S04]  /*1d4a40*/  LDL.LU R30, [R1+0x28cc] ;  /* 0x0028cc00011e7983 */ /* 0x000f280000300800 */
[----:B------:R-:W-:Y:S04]  /*1d4a50*/  STL.64 [R1+0x87e0], R36 ;  /* 0x0087e02401007387 */ /* 0x000fe80000100a00 */
[----:B------:R0:W-:Y:S04]  /*1d4a60*/  STL.64 [R1+0x1810], R8 ;  /* 0x0018100801007387 */ /* 0x0001e80000100a00 */
[----:B------:R-:W4:Y:S04]  /*1d4a70*/  LDL.LU R29, [R1+0x28b0] ;  /* 0x0028b000011d7983 */ /* 0x000f280000300800 */
[----:B------:R-:W4:Y:S01]  /*1d4a80*/  LDL.LU R2, [R1+0x28b4] ;  /* 0x0028b40001027983 */ /* 0x000f220000300800 */
[----:B0-----:R-:W-:-:S03]  /*1d4a90*/  F2FP.SATFINITE.E5M2.F32.PACK_AB_MERGE_C R9, R5, R45, RZ ;  /* 0x0000002d0509723e */ /* 0x001fc600048060ff */
[----:B------:R-:W4:Y:S01]  /*1d4aa0*/  LDL.LU R45, [R1+0x28b8] ;  /* 0x0028b800012d7983 */ /* 0x000f220000300800 */
[----:B------:R-:W-:Y:S02]  /*1d4ab0*/  F2FP.SATFINITE.E5M2.F32.PACK_AB_MERGE_C R41, R4, R15, RZ ;  /* 0x0000000f0429723e */ /* 0x000fe400048060ff */
[----:B------:R-:W-:-:S05]  /*1d4ac0*/  IADD3 R4, P6, R0, R19, RZ ;  /* 0x0000001300047210 */ /* 0x000fca0007fde0ff */
[----:B------:R-:W-:-:S05]  /*1d4ad0*/  IMAD.X R5, R61, 0x1, R47, P6 ;  /* 0x000000013d057824 */ /* 0x000fca00030e062f */
[----:B------:R0:W-:Y:S04]  /*1d4ae0*/  STL.64 [R1+0x1800], R4 ;  /* 0x0018000401007387 */ /* 0x0001e80000100a00 */
[----:B0-----:R-:W4:Y:S04]  /*1d4af0*/  LDL.LU R5, [R1+0x28bc] ;  /* 0x0028bc0001057983 */ /* 0x001f280000300800 */
[----:B------:R-:W4:Y:S04]  /*1d4b00*/  LDL.LU R15, [R1+0x28a0] ;  /* 0x0028a000010f7983 */ /* 0x000f280000300800 */
[----:B------:R-:W4:Y:S01]  /*1d4b10*/  LDL.LU R4, [R1+0x28a4] ;  /* 0x0028a40001047983 */ /* 0x000f220000300800 */
[----:B------:R-:W-:-:S05]  /*1d4b20*/  F2FP.SATFINITE.E5M2.F32.PACK_AB_MERGE_C R32, R43, R31, RZ ;  /* 0x0000001f2b20723e */ /* 0x000fca00048060ff */
[----:B------:R-:W-:Y:S01]  /*1d4b30*/  STL.64 [R1+0x8808], R32 ;  /* 0x0088082001007387 */ /* 0x000fe20000100a00 */
[----:B------:R-:W-:-:S03]  /*1d4b40*/  F2FP.SATFINITE.E5M2.F32.PACK_AB_MERGE_C R27, R38, R35, RZ ;  /* 0x00000023261b723e */ /* 0x000fc600048060ff */
[----:B------:R-:W4:Y:S04]  /*1d4b50*/  LDL.LU R35, [R1+0x28a8] ;  /* 0x0028a80001237983 */ /* 0x000f280000300800 */
[----:B------:R-:W4:Y:S01]  /*1d4b60*/  LDL.LU R38, [R1+0x28ac] ;  /* 0x0028ac0001267983 */ /* 0x000f220000300800 */
[----:B------:R-:W-:-:S03]  /*1d4b70*/  IADD3 R10, P6, R0, R48, RZ ;  /* 0x00000030000a7210 */ /* 0x000fc60007fde0ff */
[----:B------:R-:W4:Y:S02]  /*1d4b80*/  LDL.LU R31, [R1+0x2b70] ;  /* 0x002b7000011f7983 */ /* 0x000f240000300800 */
[----:B------:R-:W-:Y:S02]  /*1d4b90*/  IMAD.X R11, R61, 0x1, R49, P6 ;  /* 0x000000013d0b7824 */ /* 0x000fe400030e0631 */
[----:B------:R-:W4:Y:S04]  /*1d4ba0*/  LDL.LU R43, [R1+0x2b74] ;  /* 0x002b7400012b7983 */ /* 0x000f280000300800 */
[----:B------:R0:W-:Y:S01]  /*1d4bb0*/  STL.64 [R1+0x1808], R10 ;  /* 0x0018080a01007387 */ /* 0x0001e20000100a00 */
[----:B--2---:R-:W-:-:S05]  /*1d4bc0*/  F2FP.SATFINITE.E5M2.F32.PACK_AB_MERGE_C R26, R26, R25, RZ ;  /* 0x000000191a1a723e */ /* 0x004fca00048060ff */
[----:B------:R-:W-:Y:S01]  /*1d4bd0*/  STL.64 [R1+0x8820], R26 ;  /* 0x0088201a01007387 */ /* 0x000fe20000100a00 */
[----:B---3--:R-:W-:-:S03]  /*1d4be0*/  F2FP.SATFINITE.E5M2.F32.PACK_AB_MERGE_C R25, R34, R3, RZ ;  /* 0x000000032219723e */ /* 0x008fc600048060ff */
[----:B------:R-:W2:Y:S04]  /*1d4bf0*/  LDL.LU R3, [R1+0x2b78] ;  /* 0x002b780001037983 */ /* 0x000ea80000300800 */
[----:B------:R-:W2:Y:S01]  /*1d4c00*/  LDL.LU R34, [R1+0x2b7c] ;  /* 0x002b7c0001227983 */ /* 0x000ea20000300800 */
[----:B0-----:R-:W-:-:S05]  /*1d4c10*/  IADD3 R10, P6, R0, R50, RZ ;  /* 0x00000032000a7210 */ /* 0x001fca0007fde0ff */
[----:B------:R-:W-:Y:S01]  /*1d4c20*/  IMAD.X R11, R61, 0x1, R51, P6 ;  /* 0x000000013d0b7824 */ /* 0x000fe200030e0633 */
[----:B----4-:R-:W-:-:S05]  /*1d4c30*/  F2FP.SATFINITE.E5M2.F32.PACK_AB_MERGE_C R24, R40, R28, RZ ;  /* 0x0000001c2818723e */ /* 0x010fca00048060ff */
[----:B------:R-:W-:Y:S04]  /*1d4c40*/  STL.64 [R1+0x8830], R24 ;  /* 0x0088301801007387 */ /* 0x000fe80000100a00 */
[----:B------:R0:W-:Y:S01]  /*1d4c50*/  STL.64 [R1+0x17f8], R10 ;  /* 0x0017f80a01007387 */ /* 0x0001e20000100a00 */
[----:B------:R-:W-:-:S03]  /*1d4c60*/  F2FP.SATFINITE.E5M2.F32.PACK_AB_MERGE_C R23, R30, R12, RZ ;  /* 0x0000000c1e17723e */ /* 0x000fc600048060ff */
[----:B------:R-:W3:Y:S04]  /*1d4c70*/  LDL.LU R28, [R1+0x2ba0] ;  /* 0x002ba000011c7983 */ /* 0x000ee80000300800 */
[----:B------:R-:W3:Y:S01]  /*1d4c80*/  LDL.LU R40, [R1+0x2ba4] ;  /* 0x002ba40001287983 */ /* 0x000ee20000300800 */
[----:B0-----:R-:W-:-:S03]  /*1d4c90*/  IADD3 R10, P6, R0, R52, RZ ;  /* 0x00000034000a7210 */ /* 0x001fc60007fde0ff */
[----:B------:R-:W4:Y:S01]  /*1d4ca0*/  LDL.LU R12, [R1+0x2ba8] ;  /* 0x002ba800010c7983 */ /* 0x000f220000300800 */
[----:B------:R-:W-:Y:S01]  /*1d4cb0*/  F2FP.SATFINITE.E5M2.F32.PACK_AB_MERGE_C R21, R2, R29, RZ ;  /* 0x0000001d0215723e */ /* 0x000fe200048060ff */
[----:B------:R-:W-:Y:S02]  /*1d4cc0*/  IMAD.X R11, R61, 0x1, R53, P6 ;  /* 0x000000013d0b7824 */ /* 0x000fe400030e0635 */
[----:B------:R-:W4:Y:S04]  /*1d4cd0*/  LDL.LU R30, [R1+0x2bac] ;  /* 0x002bac00011e7983 */ /* 0x000f280000300800 */
[----:B------:R-:W-:Y:S04]  /*1d4ce0*/  STL.64 [R1+0x8878], R22 ;  /* 0x0088781601007387 */ /* 0x000fe80000100a00 */
[----:B------:R-:W-:Y:S04]  /*1d4cf0*/  STL.64 [R1+0x8880], R20 ;  /* 0x0088801401007387 */ /* 0x000fe80000100a00 */
[----:B------:R0:W-:Y:S02]  /*1d4d00*/  STL.64 [R1+0x17f0], R10 ;  /* 0x0017f00a01007387 */ /* 0x0001e40000100a00 */
[----:B0-----:R-:W-:-:S05]  /*1d4d10*/  IADD3 R10, P6, R0, R54, RZ ;  /* 0x00000036000a7210 */ /* 0x001fca0007fde0ff */
[----:B------:R-:W-:Y:S01]  /*1d4d20*/  IMAD.X R11, R61, 0x1, R55, P6 ;  /* 0x000000013d0b7824 */ /* 0x000fe200030e0637 */
[----:B------:R-:W-:Y:S02]  /*1d4d30*/  F2FP.SATFINITE.E5M2.F32.PACK_AB_MERGE_C R25, R5, R45, RZ ;  /* 0x0000002d0519723e */ /* 0x000fe400048060ff */
[----:B------:R-:W-:Y:S02]  /*1d4d40*/  F2FP.SATFINITE.E5M2.F32.PACK_AB_MERGE_C R27, R4, R15, RZ ;  /* 0x0000000f041b723e */ /* 0x000fe400048060ff */
[----:B------:R-:W-:Y:S01]  /*1d4d50*/  IADD3 R4, P6, R0, R58, RZ ;  /* 0x0000003a00047210 */ /* 0x000fe20007fde0ff */
[----:B------:R-:W-:Y:S04]  /*1d4d60*/  STL [R1+0x88f8], R25 ;  /* 0x0088f81901007387 */ /* 0x000fe80000100800 */
[----:B------:R-:W-:Y:S01]  /*1d4d70*/  IMAD.X R5, R61, 0x1, R57, P6 ;  /* 0x000000013d057824 */ /* 0x000fe200030e0639 */
[----:B------:R-:W-:Y:S04]  /*1d4d80*/  STL.64 [R1+0x17e0], R10 ;  /* 0x0017e00a01007387 */ /* 0x000fe80000100a00 */
[----:B------:R0:W-:Y:S04]  /*1d4d90*/  STL.64 [R1+0x17e8], R4 ;  /* 0x0017e80401007387 */ /* 0x0001e80000100a00 */
[----:B0-----:R-:W4:Y:S04]  /*1d4da0*/  LDL.LU R5, [R1+0x2b90] ;  /* 0x002b900001057983 */ /* 0x001f280000300800 */
[----:B------:R-:W4:Y:S01]  /*1d4db0*/  LDL.LU R4, [R1+0x2b94] ;  /* 0x002b940001047983 */ /* 0x000f220000300800 */
[----:B------:R-:W-:-:S03]  /*1d4dc0*/  F2FP.SATFINITE.E5M2.F32.PACK_AB_MERGE_C R26, R38, R35, RZ ;  /* 0x00000023261a723e */ /* 0x000fc600048060ff */
[----:B------:R-:W4:Y:S04]  /*1d4dd0*/  LDL.LU R35, [R1+0x2b98] ;  /* 0x002b980001237983 */ /* 0x000f280000300800 */
[----:B------:R-:W4:Y:S01]  /*1d4de0*/  LDL.LU R38, [R1+0x2b9c] ;  /* 0x002b9c0001267983 */ /* 0x000f220000300800 */
[----:B------:R-:W-:Y:S01]  /*1d4df0*/  VIADD R0, R0, UR4 ;  /* 0x0000000400007c36 */ /* 0x000fe20008000000 */
[----:B------:R-:W-:Y:S01]  /*1d4e00*/  F2FP.SATFINITE.E5M2.F32.PACK_AB_MERGE_C R21, R43, R31, RZ ;  /* 0x0000001f2b15723e */ /* 0x000fe200048060ff */
[----:B------:R-:W-:Y:S01]  /*1d4e10*/  ULDC UR4, c[0x0][0x248] ;  /* 0x0000920000047ab9 */ /* 0x000fe20000000800 */
[----:B------:R2:W-:Y:S02]  /*1d4e20*/  STL.64 [R1+0x8888], R26 ;  /* 0x0088881a01007387 */ /* 0x0005e40000100a00 */
[----:B------:R-:W-:-:S02]  /*1d4e30*/  SHF.R.S32.HI R61, RZ, 0x1f, R0 ;  /* 0x0000001fff3d7819 */ /* 0x000fc40000011400 */
[----:B------:R-:W-:Y:S01]  /*1d4e40*/  IADD3 R2, P6, R0, R56, RZ ;  /* 0x0000003800027210 */ /* 0x000fe20007fde0ff */
[----:B------:R-:W-:Y:S01]  /*1d4e50*/  STL [R1+0x88fc], R21 ;  /* 0x0088fc1501007387 */ /* 0x000fe20000100800 */
[----:B--2---:R-:W-:-:S03]  /*1d4e60*/  F2FP.SATFINITE.E5M2.F32.PACK_AB_MERGE_C R26, R34, R3, RZ ;  /* 0x00000003221a723e */ /* 0x004fc600048060ff */
[----:B------:R-:W-:Y:S02]  /*1d4e70*/  IMAD.X R3, R61, 0x1, R16, P6 ;  /* 0x000000013d037824 */ /* 0x000fe400030e0610 */
[----:B------:R-:W-:Y:S04]  /*1d4e80*/  STL [R1+0x8894], R26 ;  /* 0x0088941a01007387 */ /* 0x000fe80000100800 */
        /* <DEDUP_REMOVED lines=13> */
[----:B---3--:R-:W-:-:S02]  /*1d4f60*/  F2FP.SATFINITE.E5M2.F32.PACK_AB_MERGE_C R14, R40, R28, RZ ;  /* 0x0000001c280e723e */ /* 0x008fc400048060ff */
[----:B----4-:R-:W-:Y:S01]  /*1d4f70*/  F2FP.SATFINITE.E5M2.F32.PACK_AB_MERGE_C R15, R30, R12, RZ ;  /* 0x0000000c1e0f723e */ /* 0x010fe200048060ff */
[----:B------:R-:W3:Y:S04]  /*1d4f80*/  LDL.LU R28, [R1+0x2b30] ;  /* 0x002b3000011c7983 */ /* 0x000ee80000300800 */
[----:B------:R-:W3:Y:S04]  /*1d4f90*/  LDL.LU R40, [R1+0x2b34] ;  /* 0x002b340001287983 */ /* 0x000ee80000300800 */
[----:B------:R-:W4:Y:S01]  /*1d4fa0*/  LDL.LU R12, [R1+0x2b38] ;  /* 0x002b3800010c7983 */ /* 0x000f220000300800 */
[----:B------:R-:W-:-:S03]  /*1d4fb0*/  IADD3 R20, P6, R0, R17, RZ ;  /* 0x0000001100147210 */ /* 0x000fc60007fde0ff */
[----:B------:R-:W4:Y:S02]  /*1d4fc0*/  LDL.LU R30, [R1+0x2b3c] ;  /* 0x002b3c00011e7983 */ /* 0x000f240000300800 */
[----:B------:R-:W-:Y:S02]  /*1d4fd0*/  IMAD.X R21, R61, 0x1, R18, P6 ;  /* 0x000000013d157824 */ /* 0x000fe400030e0612 */
[----:B------:R0:W-:Y:S02]  /*1d4fe0*/  STL.64 [R1+0x88c0], R14 ;  /* 0x0088c00e01007387 */ /* 0x0001e40000100a00 */
[----:B0-----:R-:W-:-:S05]  /*1d4ff0*/  F2FP.SATFINITE.E5M2.F32.PACK_AB_MERGE_C R14, R4, R5, RZ ;  /* 0x00000005040e723e */ /* 0x001fca00048060ff */
[----:B------:R-:W-:Y:S04]  /*1d5000*/  STL [R1+0x8908], R14 ;  /* 0x0089080e01007387 */ /* 0x000fe80000100800 */
[----:B------:R-:W-:Y:S01]  /*1d5010*/  STL.64 [R1+0x17d0], R20 ;  /* 0x0017d01401007387 */ /* 0x000fe20000100a00 */
[----:B------:R-:W-:-:S03]  /*1d5020*/  F2FP.SATFINITE.E5M2.F32.PACK_AB_MERGE_C R13, R38, R35, RZ ;  /* 0x00000023260d723e */ /* 0x000fc600048060ff */
[----:B------:R-:W3:Y:S04]  /*1d5030*/  LDL.LU R35, [R1+0x2b20] ;  /* 0x002b200001237983 */ /* 0x000ee80000300800 */
[----:B------:R-:W3:Y:S01]  /*1d5040*/  LDL.LU R38, [R1+0x2b24] ;  /* 0x002b240001267983 */ /* 0x000ee20000300800 */
[----:B------:R-:W-:-:S03]  /*1d5050*/  IADD3 R4, P6, R0, R19, RZ ;  /* 0x0000001300047210 */ /* 0x000fc60007fde0ff */
[----:B------:R-:W-:Y:S02]  /*1d5060*/  STL [R1+0x8920], R13 ;  /* 0x0089200d01007387 */ /* 0x000fe40000100800 */
[----:B------:R-:W-:Y:S02]  /*1d5070*/  IMAD.X R5, R61, 0x1, R47, P6 ;  /* 0x000000013d057824 */ /* 0x000fe400030e062f */
[----:B------:R-:W3:Y:S04]  /*1d5080*/  LDL.LU R2, [R1+0x2b28] ;  /* 0x002b280001027983 */ /* 0x000ee80000300800 */
[----:B------:R-:W3:Y:S04]  /*1d5090*/  LDL.LU R45, [R1+0x2b2c] ;  /* 0x002b2c00012d7983 */ /* 0x000ee80000300800 */
[----:B------:R0:W-:Y:S04]  /*1d50a0*/  STL.64 [R1+0x17c8], R4 ;  /* 0x0017c80401007387 */ /* 0x0001e80000100a00 */
[----:B0-----:R-:W3:Y:S04]  /*1d50b0*/  LDL.LU R5, [R1+0x2b80] ;  /* 0x002b800001057983 */ /* 0x001ee80000300800 */
[----:B------:R-:W3:Y:S01]  /*1d50c0*/  LDL.LU R4, [R1+0x2b84] ;  /* 0x002b840001047983 */ /* 0x000ee20000300800 */
[----:B------:R-:W-:-:S05]  /*1d50d0*/  IADD3 R14, P6, R0, R48, RZ ;  /* 0x00000030000e7210 */ /* 0x000fca0007fde0ff */
[----:B------:R-:W-:Y:S01]  /*1d50e0*/  IMAD.X R15, R61, 0x1, R49, P6 ;  /* 0x000000013d0f7824 */ /* 0x000fe200030e0631 */
[----:B--2---:R-:W-:Y:S02]  /*1d50f0*/  F2FP.SATFINITE.E5M2.F32.PACK_AB_MERGE_C R26, R34, R31, RZ ;  /* 0x0000001f221a723e */ /* 0x004fe400048060ff */
[----:B------:R-:W2:Y:S04]  /*1d5100*/  LDL.LU R31, [R1+0x2b88] ;  /* 0x002b8800011f7983 */ /* 0x000ea80000300800 */
[----:B------:R-:W2:Y:S01]  /*1d5110*/  LDL.LU R34, [R1+0x2b8c] ;  /* 0x002b8c0001227983 */ /* 0x000ea20000300800 */
[----:B------:R-:W-:Y:S02]  /*1d5120*/  F2FP.SATFINITE.E5M2.F32.PACK_AB_MERGE_C R27, R60, R59, RZ ;  /* 0x0000003b3c1b723e */ /* 0x000fe400048060ff */
[----:B------:R-:W-:-:S03]  /*1d5130*/  F2FP.SATFINITE.E5M2.F32.PACK_AB_MERGE_C R8, R8, R46, RZ ;  /* 0x0000002e0808723e */ /* 0x000fc600048060ff */
[----:B------:R-:W-:Y:S04]  /*1d5140*/  STL.64 [R1+0x88e0], R26 ;  /* 0x0088e01a01007387 */ /* 0x000fe80000100a00 */
[----:B------:R0:W-:Y:S01]  /*1d5150*/  STL.64 [R1+0x17c0], R14 ;  /* 0x0017c00e01007387 */ /* 0x0001e20000100a00 */
[----:B------:R-:W-:-:S03]  /*1d5160*/  F2FP.SATFINITE.E5M2.F32.PACK_AB_MERGE_C R6, R10, R6, RZ ;  /* 0x000000060a06723e */ /* 0x000fc600048060ff */
[----:B------:R-:W-:Y:S01]  /*1d5170*/  STL [R1+0x2458], R8 ;  /* 0x0024580801007387 */ /* 0x000fe20000100800 */
[----:B0-----:R-:W-:-:S03]  /*1d5180*/  IADD3 R14, P6, R0, R50, RZ ;  /* 0x00000032000e7210 */ /* 0x001fc60007fde0ff */
[----:B------:R0:W-:Y:S02]  /*1d5190*/  STL [R1+0x247c], R6 ;  /* 0x00247c0601007387 */ /* 0x0001e40000100800 */
[----:B------:R-:W-:Y:S01]  /*1d51a0*/  IMAD.X R15, R61, 0x1, R51, P6 ;  /* 0x000000013d0f7824 */ /* 0x000fe200030e0633 */
[----:B------:R-:W-:Y:S02]  /*1d51b0*/  F2FP.SATFINITE.E5M2.F32.PACK_AB_MERGE_C R3, R3, R43, RZ ;  /* 0x0000002b0303723e */ /* 0x000fe400048060ff */
[----:B------:R-:W-:Y:S02]  /*1d51c0*/  IADD3 R10, P6, R0, R52, RZ ;  /* 0x00000034000a7210 */ /* 0x000fe40007fde0ff */
[----:B0-----:R-:W-:Y:S01]  /*1d51d0*/  F2FP.SATFINITE.E5M2.F32.PACK_AB_MERGE_C R6, R29, R11, RZ ;  /* 0x0000000b1d06723e */ /* 0x001fe200048060ff */
[----:B------:R-:W-:Y:S02]  /*1d51e0*/  STL.64 [R1+0x17b8], R14 ;  /* 0x0017b80e01007387 */ /* 0x000fe40000100a00 */
[----:B------:R-:W-:-:S02]  /*1d51f0*/  IMAD.X R11, R61, 0x1, R53, P6 ;  /* 0x000000013d0b7824 */ /* 0x000fc400030e0635 */
[----:B------:R4:W-:Y:S04]  /*1d5200*/  STL [R1+0x22ac], R6 ;  /* 0x0022ac0601007387 */ /* 0x0009e80000100800 */
[----:B------:R3:W-:Y:S04]  /*1d5210*/  STL [R1+0x23b8], R3 ;  /* 0x0023b80301007387 */ /* 0x0007e80000100800 */
[----:B------:R-:W2:Y:S01]  /*1d5220*/  LDL.LU R43, [R1+0x2c10] ;  /* 0x002c1000012b7983 */ /* 0x000ea20000300800 */
[----:B----4-:R-:W-:Y:S02]  /*1d5230*/  F2FP.SATFINITE.E5M2.F32.PACK_AB_MERGE_C R6, R30, R12, RZ ;  /* 0x0000000c1e06723e */ /* 0x010fe400048060ff */
[----:B---3--:R-:W-:Y:S01]  /*1d5240*/  F2FP.SATFINITE.E5M2.F32.PACK_AB_MERGE_C R3, R40, R28, RZ ;  /* 0x0000001c2803723e */ /* 0x008fe200048060ff */
[----:B------:R-:W-:Y:S04]  /*1d5250*/  STL.64 [R1+0x17b0], R10 ;  /* 0x0017b00a01007387 */ /* 0x000fe80000100a00 */
[----:B------:R0:W-:Y:S04]  /*1d5260*/  STL [R1+0x20b8], R3 ;  /* 0x0020b80301007387 */ /* 0x0001e80000100800 */
[----:B0-----:R-:W3:Y:S04]  /*1d5270*/  LDL.LU R3, [R1+0x2c14] ;  /* 0x002c140001037983 */ /* 0x001ee80000300800 */
[----:B------:R0:W-:Y:S01]  /*1d5280*/  STL [R1+0x21dc], R6 ;  /* 0x0021dc0601007387 */ /* 0x0001e20000100800 */
[----:B------:R-:W-:-:S03]  /*1d5290*/  IADD3 R10, P6, R0, R54, RZ ;  /* 0x00000036000a7210 */ /* 0x000fc60007fde0ff */
[----:B------:R-:W4:Y:S04]  /*1d52a0*/  LDL.LU R28, [R1+0x2c18] ;  /* 0x002c1800011c7983 */ /* 0x000f280000300800 */
[----:B------:R-:W4:Y:S01]  /*1d52b0*/  LDL.LU R40, [R1+0x2c1c] ;  /* 0x002c1c0001287983 */ /* 0x000f220000300800 */
[----:B------:R-:W-:-:S03]  /*1d52c0*/  IMAD.X R11, R61, 0x1, R55, P6 ;  /* 0x000000013d0b7824 */ /* 0x000fc600030e0637 */
[----:B------:R-:W4:Y:S04]  /*1d52d0*/  LDL.LU R12, [R1+0x2c00] ;  /* 0x002c0000010c7983 */ /* 0x000f280000300800 */
[----:B------:R-:W4:Y:S04]  /*1d52e0*/  LDL.LU R30, [R1+0x2c04] ;  /* 0x002c0400011e7983 */ /* 0x000f280000300800 */
[----:B------:R1:W-:Y:S01]  /*1d52f0*/  STL.64 [R1+0x17a8], R10 ;  /* 0x0017a80a01007387 */ /* 0x0003e20000100a00 */
[----:B0-----:R-:W-:-:S05]  /*1d5300*/  F2FP.SATFINITE.E5M2.F32.PACK_AB_MERGE_C R6, R38, R35, RZ ;  /* 0x000000232606723e */ /* 0x001fca00048060ff */
[----:B------:R0:W-:Y:S04]  /*1d5310*/  STL [R1+0x7a8], R6 ;  /* 0x0007a80601007387 */ /* 0x0001e80000100800 */
[----:B------:R-:W4:Y:S04]  /*1d5320*/  LDL.LU R35, [R1+0x2c08] ;  /* 0x002c080001237983 */ /* 0x000f280000300800 */
[----:B------:R-:W4:Y:S01]  /*1d5330*/  LDL.LU R38, [R1+0x2c0c] ;  /* 0x002c0c0001267983 */ /* 0x000f220000300800 */
[----:B-1----:R-:W-:Y:S02]  /*1d5340*/  IADD3 R10, P6, R0, R58, RZ ;  /* 0x0000003a000a7210 */ /* 0x002fe40007fde0ff */
[----:B0-----:R-:W-:-:S03]  /*1d5350*/  F2FP.SATFINITE.E5M2.F32.PACK_AB_MERGE_C R6, R45, R2, RZ ;  /* 0x000000022d06723e */ /* 0x001fc600048060ff */
[----:B------:R-:W-:-:S05]  /*1d5360*/  IMAD.X R11, R61, 0x1, R57, P6 ;  /* 0x000000013d0b7824 */ /* 0x000fca00030e0639 */
[----:B------:R-:W-:Y:S04]  /*1d5370*/  STL.64 [R1+0x17a0], R10 ;  /* 0x0017a00a01007387 */ /* 0x000fe80000100a00 */
[----:B------:R-:W-:Y:S01]  /*1d5380*/  STL [R1+0x7c4], R6 ;  /* 0x0007c40601007387 */ /* 0x000fe20000100800 */
[----:B------:R-:W-:-:S05]  /*1d5390*/  F2FP.SATFINITE.E5M2.F32.PACK_AB_MERGE_C R2, R4, R5, RZ ;  /* 0x000000050402723e */ /* 0x000fca00048060ff */
[----:B------:R2:W-:Y:S04]  /*1d53a0*/  STL [R1+0x740], R2 ;  /* 0x0007400201007387 */ /* 0x0005e80000100800 */
[----:B------:R-:W4:Y:S04]  /*1d53b0*/  LDL.LU R59, [R1+0x2bf0] ;  /* 0x002bf000013b7983 */ /* 0x000f280000300800 */
[----:B------:R-:W4:Y:S01]  /*1d53c0*/  LDL.LU R60, [R1+0x2bf4] ;  /* 0x002bf400013c7983 */ /* 0x000f220000300800 */
[----:B------:R-:W-:Y:S01]  /*1d53d0*/  VIADD R0, R0, UR4 ;  /* 0x0000000400007c36 */ /* 0x000fe20008000000 */
[----:B------:R-:W-:-:S04]  /*1d53e0*/  ULDC UR4, c[0x0][0x248] ;  /* 0x0000920000047ab9 */ /* 0x000fc80000000800 */
[----:B------:R-:W-:Y:S02]  /*1d53f0*/  SHF.R.S32.HI R61, RZ, 0x1f, R0 ;  /* 0x0000001fff3d7819 */ /* 0x000fe40000011400 */
[----:B------:R-:W-:Y:S02]  /*1d5400*/  IADD3 R14, P6, R0, R56, RZ ;  /* 0x00000038000e7210 */ /* 0x000fe40007fde0ff */
[----:B--2---:R-:W-:-:S05]  /*1d5410*/  F2FP.SATFINITE.E5M2.F32.PACK_AB_MERGE_C R2, R34, R31, RZ ;  /* 0x0000001f2202723e */ /* 0x004fca00048060ff */
[----:B------:R0:W-:Y:S04]  /*1d5420*/  STL [R1+0x754], R2 ;  /* 0x0007540201007387 */ /* 0x0001e80000100800 */
        /* <DEDUP_REMOVED lines=9> */
[----:B------:R-:W2:Y:S01]  /*1d54c0*/  LDL.LU R34, [R1+0x2bdc] ;  /* 0x002bdc0001227983 */ /* 0x000ea20000300800 */
[----:B------:R-:W-:Y:S01]  /*1d54d0*/  IMAD.X R15, R61, 0x1, R16, P6 ;  /* 0x000000013d0f7824 */ /* 0x000fe200030e0610 */
[----:B---3--:R-:W-:-:S02]  /*1d54e0*/  F2FP.SATFINITE.E5M2.F32.PACK_AB_MERGE_C R3, R3, R43, RZ ;  /* 0x0000002b0303723e */ /* 0x008fc400048060ff */
[----:B------:R-:W3:Y:S04]  /*1d54f0*/  LDL.LU R43, [R1+0x2bc0] ;  /* 0x002bc000012b7983 */ /* 0x000ee80000300800 */
[----:B------:R0:W-:Y:S01]  /*1d5500*/  STL.64 [R1+0x1790], R14 ;  /* 0x0017900e01007387 */ /* 0x0001e20000100a00 */
[----:B----4-:R-:W-:-:S03]  /*1d5510*/  F2FP.SATFINITE.E5M2.F32.PACK_AB_MERGE_C R11, R40, R28, RZ ;  /* 0x0000001c280b723e */ /* 0x010fc600048060ff */
[----:B------:R1:W-:Y:S01]  /*1d5520*/  STL [R1+0x6e0], R3 ;  /* 0x0006e00301007387 */ /* 0x0003e20000100800 */
[----:B0-----:R-:W-:-:S03]  /*1d5530*/  IADD3 R14, P6, R0, R17, RZ ;  /* 0x00000011000e7210 */ /* 0x001fc60007fde0ff */
[----:B-1----:R-:W3:Y:S02]  /*1d5540*/  LDL.LU R3, [R1+0x2bc4] ;  /* 0x002bc40001037983 */ /* 0x002ee40000300800 */
[----:B------:R-:W-:Y:S02]  /*1d5550*/  IMAD.X R15, R61, 0x1, R18, P6 ;  /* 0x000000013d0f7824 */ /* 0x000fe400030e0612 */
[----:B------:R-:W-:Y:S04]  /*1d5560*/  STL [R1+0x6f0], R11 ;  /* 0x0006f00b01007387 */ /* 0x000fe80000100800 */
[----:B------:R-:W4:Y:S04]  /*1d5570*/  LDL.LU R28, [R1+0x2bc8] ;  /* 0x002bc800011c7983 */ /* 0x000f280000300800 */
[----:B------:R-:W4:Y:S04]  /*1d5580*/  LDL.LU R40, [R1+0x2bcc] ;  /* 0x002bcc0001287983 */ /* 0x000f280000300800 */
[----:B------:R0:W-:Y:S02]  /*1d5590*/  STL.64 [R1+0x1788], R14 ;  /* 0x0017880e01007387 */ /* 0x0001e40000100a00 */
[----:B0-----:R-:W-:-:S02]  /*1d55a0*/  F2FP.SATFINITE.E5M2.F32.PACK_AB_MERGE_C R14, R30, R12, RZ ;  /* 0x0000000c1e0e723e */ /* 0x001fc400048060ff */
[----:B------:R-:W-:-:S03]  /*1d55b0*/  IADD3 R12, P6, R0, R19, RZ ;  /* 0x00000013000c7210 */ /* 0x000fc60007fde0ff */
[----:B------:R-:W-:Y:S02]  /*1d55c0*/  STL [R1+0x66c], R14 ;  /* 0x00066c0e01007387 */ /* 0x000fe40000100800 */
[----:B------:R-:W-:Y:S01]  /*1d55d0*/  IMAD.X R13, R61, 0x1, R47, P6 ;  /* 0x000000013d0d7824 */ /* 0x000fe200030e062f */
[----:B------:R-:W-:-:S05]  /*1d55e0*/  F2FP.SATFINITE.E5M2.F32.PACK_AB_MERGE_C R11, R38, R35, RZ ;  /* 0x00000023260b723e */ /* 0x000fca00048060ff */
[----:B------:R0:W-:Y:S04]  /*1d55f0*/  STL [R1+0x67c], R11 ;  /* 0x00067c0b01007387 */ /* 0x0001e80000100800 */
[----:B0-----:R-:W4:Y:S04]  /*1d5600*/  LDL.LU R11, [R1+0x2bb0] ;  /* 0x002bb000010b7983 */ /* 0x001f280000300800 */
[----:B------:R-:W4:Y:S04]  /*1d5610*/  LDL.LU R29, [R1+0x2bb4] ;  /* 0x002bb400011d7983 */ /* 0x000f280000300800 */
[----:B------:R0:W-:Y:S04]  /*1d5620*/  STL.64 [R1+0x1798], R12 ;  /* 0x0017980c01007387 */ /* 0x0001e80000100a00 */
[----:B0-----:R-:W4:Y:S04]  /*1d5630*/  LDL.LU R12, [R1+0x2bb8] ;  /* 0x002bb800010c7983 */ /* 0x001f280000300800 */
[----:B------:R-:W4:Y:S04]  /*1d5640*/  LDL.LU R30, [R1+0x2bbc] ;  /* 0x002bbc00011e7983 */ /* 0x000f280000300800 */
[----:B------:R-:W4:Y:S04]  /*1d5650*/  LDL.LU R35, [R1+0x2c20] ;  /* 0x002c200001237983 */ /* 0x000f280000300800 */
[----:B------:R-:W4:Y:S01]  /*1d5660*/  LDL.LU R38, [R1+0x2c24] ;  /* 0x002c240001267983 */ /* 0x000f220000300800 */
[----:B------:R-:W-:-:S02]  /*1d5670*/  F2FP.SATFINITE.E5M2.F32.PACK_AB_MERGE_C R13, R60, R59, RZ ;  /* 0x0000003b3c0d723e */ /* 0x000fc400048060ff */
[----:B------:R-:W-:-:S03]  /*1d5680*/  IADD3 R14, P6, R0, R48, RZ ;  /* 0x00000030000e7210 */ /* 0x000fc60007fde0ff */
[----:B------:R-:W-:Y:S02]  /*1d5690*/  STL [R1+0x364], R13 ;  /* 0x0003640d01007387 */ /* 0x000fe40000100800 */
[----:B------:R-:W-:Y:S01]  /*1d56a0*/  IMAD.X R15, R61, 0x1, R49, P6 ;  /* 0x000000013d0f7824 */ /* 0x000fe200030e0631 */
[----:B--2---:R-:W-:-:S05]  /*1d56b0*/  F2FP.SATFINITE.E5M2.F32.PACK_AB_MERGE_C R8, R8, R46, RZ ;  /* 0x0000002e0808723e */ /* 0x004fca00048060ff */
[----:B------:R0:W-:Y:S02]  /*1d56c0*/  STL [R1+0x368], R8 ;  /* 0x0003680801007387 */ /* 0x0001e40000100800 */
[----:B0-----:R-:W-:Y:S02]  /*1d56d0*/  F2FP.SATFINITE.E5M2.F32.PACK_AB_MERGE_C R8, R45, R2, RZ ;  /* 0x000000022d08723e */ /* 0x001fe400048060ff */
[----:B------:R-:W2:Y:S04]  /*1d56e0*/  LDL.LU R2, [R1+0x2c28] ;  /* 0x002c280001027983 */ /* 0x000ea80000300800 */
[----:B------:R-:W2:Y:S01]  /*1d56f0*/  LDL.LU R45, [R1+0x2c2c] ;  /* 0x002c2c00012d7983 */ /* 0x000ea20000300800 */
[----:B------:R-:W-:-:S03]  /*1d5700*/  F2FP.SATFINITE.E5M2.F32.PACK_AB_MERGE_C R6, R10, R6, RZ ;  /* 0x000000060a06723e */ /* 0x000fc600048060ff */
[----:B------:R0:W-:Y:S01]  /*1d5710*/  STL.64 [R1+0x1780], R14 ;  /* 0x0017800e01007387 */ /* 0x0001e20000100a00 */
[----:B------:R-:W-:-:S03]  /*1d5720*/  F2FP.SATFINITE.E5M2.F32.PACK_AB_MERGE_C R4, R4, R5, RZ ;  /* 0x000000050404723e */ /* 0x000fc600048060ff */
[----:B------:R-:W-:Y:S01]  /*1d5730*/  STL [R1+0x35c], R8 ;  /* 0x00035c0801007387 */ /* 0x000fe20000100800 */
[----:B0-----:R-:W-:-:S03]  /*1d5740*/  IADD3 R14, P6, R0, R50, RZ ;  /* 0x00000032000e7210 */ /* 0x001fc60007fde0ff */
[----:B------:R0:W-:Y:S02]  /*1d5750*/  STL [R1+0x360], R6 ;  /* 0x0003600601007387 */ /* 0x0001e40000100800 */
[----:B------:R-:W-:Y:S02]  /*1d5760*/  IMAD.X R15, R61, 0x1, R51, P6 ;  /* 0x000000013d0f7824 */ /* 0x000fe400030e0633 */
[----:B------:R-:W2:Y:S01]  /*1d5770*/  LDL.LU R5, [R1+0x2c30] ;  /* 0x002c300001057983 */ /* 0x000ea20000300800 */
[----:B0-----:R-:W-:-:S03]  /*1d5780*/  F2FP.SATFINITE.E5M2.F32.PACK_AB_MERGE_C R6, R34, R31, RZ ;  /* 0x0000001f2206723e */ /* 0x001fc600048060ff */
[----:B------:R-:W-:Y:S04]  /*1d5790*/  STL.64 [R1+0x1778], R14 ;  /* 0x0017780e01007387 */ /* 0x000fe80000100a00 */
[----:B------:R0:W-:Y:S04]  /*1d57a0*/  STL [R1+0x29c], R4 ;  /* 0x00029c0401007387 */ /* 0x0001e80000100800 */
[----:B0-----:R-:W2:Y:S04]  /*1d57b0*/  LDL.LU R4, [R1+0x2c34] ;  /* 0x002c340001047983 */ /* 0x001ea80000300800 */
[----:B------:R4:W-:Y:S04]  /*1d57c0*/  STL [R1+0x2ac], R6 ;  /* 0x0002ac0601007387 */ /* 0x0009e80000100800 */
[----:B------:R-:W2:Y:S04]  /*1d57d0*/  LDL.LU R31, [R1+0x2c38] ;  /* 0x002c3800011f7983 */ /* 0x000ea80000300800 */
[----:B------:R-:W2:Y:S01]  /*1d57e0*/  LDL.LU R34, [R1+0x2c3c] ;  /* 0x002c3c0001227983 */ /* 0x000ea20000300800 */
[----:B------:R-:W-:-:S02]  /*1d57f0*/  IADD3 R14, P6, R0, R52, RZ ;  /* 0x00000034000e7210 */ /* 0x000fc40007fde0ff */
[----:B---3--:R-:W-:Y:S02]  /*1d5800*/  F2FP.SATFINITE.E5M2.F32.PACK_AB_MERGE_C R3, R3, R43, RZ ;  /* 0x0000002b0303723e */ /* 0x008fe400048060ff */
[----:B------:R-:W3:Y:S01]  /*1d5810*/  LDL.LU R43, [R1+0x2c40] ;  /* 0x002c4000012b7983 */ /* 0x000ee20000300800 */
[----:B------:R-:W-:-:S05]  /*1d5820*/  IMAD.X R15, R61, 0x1, R53, P6 ;  /* 0x000000013d0f7824 */ /* 0x000fca00030e0635 */
[----:B------:R0:W-:Y:S01]  /*1d5830*/  STL.64 [R1+0x1760], R14 ;  /* 0x0017600e01007387 */ /* 0x0001e20000100a00 */
[----:B----4-:R-:W-:-:S03]  /*1d5840*/  F2FP.SATFINITE.E5M2.F32.PACK_AB_MERGE_C R6, R40, R28, RZ ;  /* 0x0000001c2806723e */ /* 0x010fc600048060ff */
[----:B------:R1:W-:Y:S01]  /*1d5850*/  STL [R1+0x270], R3 ;  /* 0x0002700301007387 */ /* 0x0003e20000100800 */
[----:B0-----:R-:W-:-:S03]  /*1d5860*/  IADD3 R14, P6, R0, R54, RZ ;  /* 0x00000036000e7210 */ /* 0x001fc60007fde0ff */
[----:B-1----:R-:W3:Y:S04]  /*1d5870*/  LDL.LU R3, [R1+0x2c44] ;  /* 0x002c440001037983 */ /* 0x002ee80000300800 */
[----:B------:R0:W-:Y:S04]  /*1d5880*/  STL [R1+0x28c], R6 ;  /* 0x00028c0601007387 */ /* 0x0001e80000100800 */
[----:B------:R-:W4:Y:S04]  /*1d5890*/  LDL.LU R28, [R1+0x2c48] ;  /* 0x002c4800011c7983 */ /* 0x000f280000300800 */
[----:B------:R-:W4:Y:S01]  /*1d58a0*/  LDL.LU R40, [R1+0x2c4c] ;  /* 0x002c4c0001287983 */ /* 0x000f220000300800 */
[----:B------:R-:W-:Y:S01]  /*1d58b0*/  IMAD.X R15, R61, 0x1, R55, P6 ;  /* 0x000000013d0f7824 */ /* 0x000fe200030e0637 */
[----:B------:R-:W-:-:S04]  /*1d58c0*/  IADD3 R10, P6, R0, R58, RZ ;  /* 0x0000003a000a7210 */ /* 0x000fc80007fde0ff */
[----:B------:R-:W-:Y:S01]  /*1d58d0*/  STL.64 [R1+0x1770], R14 ;  /* 0x0017700e01007387 */ /* 0x000fe20000100a00 */
[----:B0-----:R-:W-:Y:S01]  /*1d58e0*/  F2FP.SATFINITE.E5M2.F32.PACK_AB_MERGE_C R6, R29, R11, RZ ;  /* 0x0000000b1d06723e */ /* 0x001fe200048060ff */
[----:B------:R-:W-:-:S04]  /*1d58f0*/  IMAD.X R11, R61, 0x1, R57, P6 ;  /* 0x000000013d0b7824 */ /* 0x000fc800030e0639 */
[----:B------:R0:W-:Y:S01]  /*1d5900*/  STL [R1+0x250], R6 ;  /* 0x0002500601007387 */ /* 0x0001e20000100800 */
[----:B------:R-:W-:-:S03]  /*1d5910*/  F2FP.SATFINITE.E5M2.F32.PACK_AB_MERGE_C R8, R30, R12, RZ ;  /* 0x0000000c1e08723e */ /* 0x000fc600048060ff */
[----:B------:R-:W4:Y:S04]  /*1d5920*/  LDL.LU R12, [R1+0x2c50] ;  /* 0x002c5000010c7983 */ /* 0x000f280000300800 */
[----:B------:R1:W-:Y:S01]  /*1d5930*/  STL.64 [R1+0x1768], R10 ;  /* 0x0017680a01007387 */ /* 0x0003e20000100a00 */
[----:B0-----:R-:W-:-:S03]  /*1d5940*/  F2FP.SATFINITE.E5M2.F32.PACK_AB_MERGE_C R6, R38, R35, RZ ;  /* 0x000000232606723e */ /* 0x001fc600048060ff */
[----:B------:R-:W-:Y:S04]  /*1d5950*/  STL [R1+0x260], R8 ;  /* 0x0002600801007387 */ /* 0x000fe80000100800 */
[----:B------:R-:W4:Y:S04]  /*1d5960*/  LDL.LU R30, [R1+0x2c54] ;  /* 0x002c5400011e7983 */ /* 0x000f280000300800 */
[----:B------:R0:W-:Y:S04]  /*1d5970*/  STL [R1+0x23c], R6 ;  /* 0x00023c0601007387 */ /* 0x0001e80000100800 */
[----:B------:R-:W4:Y:S04]  /*1d5980*/  LDL.LU R35, [R1+0x2c58] ;  /* 0x002c580001237983 */ /* 0x000f280000300800 */
[----:B------:R-:W4:Y:S01]  /*1d5990*/  LDL.LU R38, [R1+0x2c5c] ;  /* 0x002c5c0001267983 */ /* 0x000f220000300800 */
[----:B------:R-:W-:Y:S01]  /*1d59a0*/  VIADD R0, R0, UR4 ;  /* 0x0000000400007c36 */ /* 0x000fe20008000000 */
[----:B------:R-:W-:-:S04]  /*1d59b0*/  ULDC UR4, c[0x0][0x248] ;  /* 0x0000920000047ab9 */ /* 0x000fc80000000800 */
[----:B------:R-:W-:Y:S02]  /*1d59c0*/  SHF.R.S32.HI R61, RZ, 0x1f, R0 ;  /* 0x0000001fff3d7819 */ /* 0x000fe40000011400 */
[----:B-1----:R-:W-:-:S05]  /*1d59d0*/  IADD3 R10, P6, R0, R56, RZ ;  /* 0x00000038000a7210 */ /* 0x002fca0007fde0ff */
[----:B------:R-:W-:Y:S01]  /*1d59e0*/  IMAD.X R11, R61, 0x1, R16, P6 ;  /* 0x000000013d0b7824 */ /* 0x000fe200030e0610 */
[----:B--2---:R-:W-:-:S05]  /*1d59f0*/  F2FP.SATFINITE.E5M2.F32.PACK_AB_MERGE_C R2, R45, R2, RZ ;  /* 0x000000022d02723e */ /* 0x004fca00048060ff */
[----:B------:R1:W-:Y:S04]  /*1d5a00*/  STL [R1+0x240], R2 ;  /* 0x0002400201007387 */ /* 0x0003e80000100800 */
[----:B------:R-:W2:Y:S04]  /*1d5a10*/  LDL.LU R59, [R1+0x2c60] ;  /* 0x002c6000013b7983 */ /* 0x000ea80000300800 */
[----:B------:R-:W2:Y:S04]  /*1d5a20*/  LDL.LU R60, [R1+0x2c64] ;  /* 0x002c6400013c7983 */ /* 0x000ea80000300800 */
[----:B------:R-:W2:Y:S04]  /*1d5a30*/  LDL.LU R46, [R1+0x2c68] ;  /* 0x002c6800012e7983 */ /* 0x000ea80000300800 */
[----:B------:R1:W-:Y:S04]  /*1d5a40*/  STL.64 [R1+0x1750], R10 ;  /* 0x0017500a01007387 */ /* 0x0003e80000100a00 */
[----:B0-----:R-:W2:Y:S01]  /*1d5a50*/  LDL.LU R6, [R1+0x2c6c] ;  /* 0x002c6c0001067983 */ /* 0x001ea20000300800 */
[----:B------:R-:W-:-:S05]  /*1d5a60*/  F2FP.SATFINITE.E5M2.F32.PACK_AB_MERGE_C R5, R4, R5, RZ ;  /* 0x000000050405723e */ /* 0x000fca00048060ff */
[----:B------:R-:W-:Y:S04]  /*1d5a70*/  STL [R1+0x8704], R5 ;  /* 0x0087040501007387 */ /* 0x000fe80000100800 */
[----:B------:R-:W2:Y:S01]  /*1d5a80*/  LDL.LU R8, [R1+0x2c70] ;  /* 0x002c700001087983 */ /* 0x000ea20000300800 */
[----:B-1----:R-:W-:-:S03]  /*1d5a90*/  F2FP.SATFINITE.E5M2.F32.PACK_AB_MERGE_C R2, R34, R31, RZ ;  /* 0x0000001f2202723e */ /* 0x002fc600048060ff */
[----:B------:R-:W2:Y:S04]  /*1d5aa0*/  LDL.LU R10, [R1+0x2c74] ;  /* 0x002c7400010a7983 */ /* 0x000ea80000300800 */
[----:B------:R0:W-:Y:S04]  /*1d5ab0*/  STL [R1+0x21c], R2 ;  /* 0x00021c0201007387 */ /* 0x0001e80000100800 */
[----:B0-----:R-:W2:Y:S04]  /*1d5ac0*/  LDL.LU R2, [R1+0x2c78] ;  /* 0x002c780001027983 */ /* 0x001ea80000300800 */
[----:B------:R-:W2:Y:S01]  /*1d5ad0*/  LDL.LU R34, [R1+0x2c7c] ;  /* 0x002c7c0001227983 */ /* 0x000ea20000300800 */
[----:B------:R-:W-:-:S05]  /*1d5ae0*/  IADD3 R4, P6, R0, R17, RZ ;  /* 0x0000001100047210 */ /* 0x000fca0007fde0ff */
[----:B------:R-:W-:Y:S01]  /*1d5af0*/  IMAD.X R5, R61, 0x1, R18, P6 ;  /* 0x000000013d057824 */ /* 0x000fe200030e0612 */
[----:B------:R-:W-:Y:S02]  /*1d5b00*/  IADD3 R14, P6, R0, R19, RZ ;  /* 0x00000013000e7210 */ /* 0x000fe40007fde0ff */
[----:B---3--:R-:W-:Y:S02]  /*1d5b10*/  F2FP.SATFINITE.E5M2.F32.PACK_AB_MERGE_C R3, R3, R43, RZ ;  /* 0x0000002b0303723e */ /* 0x008fe400048060ff */
[----:B------:R4:W-:Y:S01]  /*1d5b20*/  STL.64 [R1+0x1730], R4 ;  /* 0x0017300401007387 */ /* 0x0009e20000100a00 */
[----:B------:R-:W-:Y:S01]  /*1d5b30*/  IMAD.X R15, R61, 0x1, R47, P6 ;  /* 0x000000013d0f7824 */ /* 0x000fe200030e062f */
[----:B----4-:R-:W-:-:S05]  /*1d5b40*/  F2FP.SATFINITE.E5M2.F32.PACK_AB_MERGE_C R5, R40, R28, RZ ;  /* 0x0000001c2805723e */ /* 0x010fca00048060ff */
[----:B------:R-:W-:Y:S04]  /*1d5b50*/  STL [R1+0x8708], R5 ;  /* 0x0087080501007387 */ /* 0x000fe80000100800 */
[----:B------:R0:W-:Y:S04]  /*1d5b60*/  STL [R1+0x1f0], R3 ;  /* 0x0001f00301007387 */ /* 0x0001e80000100800 */
[----:B------:R-:W3:Y:S04]  /*1d5b70*/  LDL.LU R11, [R1+0x2ce0] ;  /* 0x002ce000010b7983 */ /* 0x000ee80000300800 */
[----:B------:R-:W3:Y:S04]  /*1d5b80*/  LDL.LU R45, [R1+0x2ce4] ;  /* 0x002ce400012d7983 */ /* 0x000ee80000300800 */
[----:B------:R-:W4:Y:S04]  /*1d5b90*/  LDL.LU R29, [R1+0x2ce8] ;  /* 0x002ce800011d7983 */ /* 0x000f280000300800 */
[----:B------:R1:W-:Y:S04]  /*1d5ba0*/  STL.64 [R1+0x1748], R14 ;  /* 0x0017480e01007387 */ /* 0x0003e80000100a00 */
[----:B------:R-:W4:Y:S04]  /*1d5bb0*/  LDL.LU R40, [R1+0x2cec] ;  /* 0x002cec0001287983 */ /* 0x000f280000300800 */
[----:B------:R-:W4:Y:S04]  /*1d5bc0*/  LDL.LU R4, [R1+0x2d60] ;  /* 0x002d600001047983 */ /* 0x000f280000300800 */
[----:B------:R-:W4:Y:S01]  /*1d5bd0*/  LDL.LU R43, [R1+0x2d64] ;  /* 0x002d6400012b7983 */ /* 0x000f220000300800 */
[----:B0-----:R-:W-:-:S05]  /*1d5be0*/  F2FP.SATFINITE.E5M2.F32.PACK_AB_MERGE_C R3, R30, R12, RZ ;  /* 0x0000000c1e03723e */ /* 0x001fca00048060ff */
[----:B------:R-:W-:Y:S04]  /*1d5bf0*/  STL [R1+0x8720], R3 ;  /* 0x0087200301007387 */ /* 0x000fe80000100800 */
[----:B------:R-:W4:Y:S01]  /*1d5c00*/  LDL.LU R31, [R1+0x2d68] ;  /* 0x002d6800011f7983 */ /* 0x000f220000300800 */
[----:B------:R-:W-:-:S03]  /*1d5c10*/  F2FP.SATFINITE.E5M2.F32.PACK_AB_MERGE_C R5, R38, R35, RZ ;  /* 0x000000232605723e */ /* 0x000fc600048060ff */
[----:B------:R-:W4:Y:S04]  /*1d5c20*/  LDL.LU R38, [R1+0x2d6c] ;  /* 0x002d6c0001267983 */ /* 0x000f280000300800 */
[----:B------:R-:W4:Y:S04]  /*1d5c30*/  LDL.LU R28, [R1+0x2dc0] ;  /* 0x002dc000011c7983 */ /* 0x000f280000300800 */
[----:B------:R-:W4:Y:S04]  /*1d5c40*/  LDL.LU R12, [R1+0x2dc4] ;  /* 0x002dc400010c7983 */ /* 0x000f280000300800 */
[----:B------:R-:W4:Y:S04]  /*1d5c50*/  LDL.LU R30, [R1+0x2dc8] ;  /* 0x002dc800011e7983 */ /* 0x000f280000300800 */
[----:B------:R-:W4:Y:S01]  /*1d5c60*/  LDL.LU R35, [R1+0x2dcc] ;  /* 0x002dcc0001237983 */ /* 0x000f220000300800 */
[----:B-1----:R-:W-:-:S05]  /*1d5c70*/  IADD3 R14, P6, R0, R48, RZ ;  /* 0x00000030000e7210 */ /* 0x002fca0007fde0ff */
[----:B------:R-:W-:-:S05]  /*1d5c80*/  IMAD.X R15, R61, 0x1, R49, P6 ;  /* 0x000000013d0f7824 */ /* 0x000fca00030e0631 */
[----:B------:R0:W-:Y:S02]  /*1d5c90*/  STL.64 [R1+0x1758], R14 ;  /* 0x0017580e01007387 */ /* 0x0001e40000100a00 */
[----:B0-----:R-:W-:-:S05]  /*1d5ca0*/  IADD3 R14, P6, R0, R50, RZ ;  /* 0x00000032000e7210 */ /* 0x001fca0007fde0ff */
[----:B------:R-:W-:Y:S01]  /*1d5cb0*/  IMAD.X R15, R61, 0x1, R51, P6 ;  /* 0x000000013d0f7824 */ /* 0x000fe200030e0633 */
[----:B--2---:R-:W-:Y:S02]  /*1d5cc0*/  F2FP.SATFINITE.E5M2.F32.PACK_AB_MERGE_C R3, R60, R59, RZ ;  /* 0x0000003b3c03723e */ /* 0x004fe400048060ff */
[----:B------:R-:W-:-:S05]  /*1d5cd0*/  F2FP.SATFINITE.E5M2.F32.PACK_AB_MERGE_C R6, R6, R46, RZ ;  /* 0x0000002e0606723e */ /* 0x000fca00048060ff */
[----:B------:R0:W-:Y:S01]  /*1d5ce0*/  STL.64 [R1+0x8838], R6 ;  /* 0x0088380601007387 */ /* 0x0001e20000100a00 */
[----:B------:R-:W-:-:S05]  /*1d5cf0*/  F2FP.SATFINITE.E5M2.F32.PACK_AB_MERGE_C R60, R10, R8, RZ ;  /* 0x000000080a3c723e */ /* 0x000fca00048060ff */
[----:B------:R-:W-:Y:S04]  /*1d5d00*/  STL [R1+0x8924], R60 ;  /* 0x0089243c01007387 */ /* 0x000fe80000100800 */
[----:B------:R-:W-:Y:S01]  /*1d5d10*/  STL.64 [R1+0x1740], R14 ;  /* 0x0017400e01007387 */ /* 0x000fe20000100a00 */
[----:B------:R-:W-:-:S05]  /*1d5d20*/  F2FP.SATFINITE.E5M2.F32.PACK_AB_MERGE_C R8, R34, R2, RZ ;  /* 0x000000022208723e */ /* 0x000fca00048060ff */
[----:B------:R-:W-:Y:S04]  /*1d5d30*/  STL.64 [R1+0x8848], R8 ;  /* 0x0088480801007387 */ /* 0x000fe80000100a00 */
[----:B------:R-:W2:Y:S04]  /*1d5d40*/  LDL.LU R46, [R1+0x2e60] ;  /* 0x002e6000012e7983 */ /* 0x000ea80000300800 */
[----:B------:R-:W2:Y:S01]  /*1d5d50*/  LDL.LU R2, [R1+0x2e64] ;  /* 0x002e640001027983 */ /* 0x000ea20000300800 */
[----:B0-----:R-:W-:-:S03]  /*1d5d60*/  IADD3 R6, P6, R0, R52, RZ ;  /* 0x0000003400067210 */ /* 0x001fc60007fde0ff */
[----:B------:R-:W2:Y:S02]  /*1d5d70*/  LDL.LU R10, [R1+0x2e68] ;  /* 0x002e6800010a7983 */ /* 0x000ea40000300800 */
[----:B------:R-:W-:-:S05]  /*1d5d80*/  IMAD.X R7, R61, 0x1, R53, P6 ;  /* 0x000000013d077824 */ /* 0x000fca00030e0635 */
[----:B------:R0:W-:Y:S04]  /*1d5d90*/  STL.64 [R1+0x1720], R6 ;  /* 0x0017200601007387 */ /* 0x0001e80000100a00 */
[----:B------:R-:W2:Y:S01]  /*1d5da0*/  LDL.LU R34, [R1+0x2e6c] ;  /* 0x002e6c0001227983 */ /* 0x000ea20000300800 */
[----:B0-----:R-:W-:Y:S02]  /*1d5db0*/  IADD3 R6, P6, R0, R54, RZ ;  /* 0x0000003600067210 */ /* 0x001fe40007fde0ff */
[----:B---3--:R-:W-:-:S03]  /*1d5dc0*/  F2FP.SATFINITE.E5M2.F32.PACK_AB_MERGE_C R45, R45, R11, RZ ;  /* 0x0000000b2d2d723e */ /* 0x008fc600048060ff */
[----:B------:R-:W-:Y:S02]  /*1d5dd0*/  IMAD.X R7, R61, 0x1, R55, P6 ;  /* 0x000000013d077824 */ /* 0x000fe400030e0637 */
[----:B------:R-:W-:Y:S01]  /*1d5de0*/  STL.64 [R1+0x88a0], R44 ;  /* 0x0088a02c01007387 */ /* 0x000fe20000100a00 */
[----:B----4-:R-:W-:Y:S02]  /*1d5df0*/  F2FP.SATFINITE.E5M2.F32.PACK_AB_MERGE_C R40, R40, R29, RZ ;  /* 0x0000001d2828723e */ /* 0x010fe400048060ff */
[----:B------:R-:W-:-:S03]  /*1d5e00*/  F2FP.SATFINITE.E5M2.F32.PACK_AB_MERGE_C R43, R43, R4, RZ ;  /* 0x000000042b2b723e */ /* 0x000fc600048060ff */
[----:B------:R-:W-:Y:S04]  /*1d5e10*/  STL.64 [R1+0x88a8], R40 ;  /* 0x0088a82801007387 */ /* 0x000fe80000100a00 */
[----:B------:R-:W-:Y:S04]  /*1d5e20*/  STL.64 [R1+0x88d0], R42 ;  /* 0x0088d02a01007387 */ /* 0x000fe80000100a00 */
[----:B------:R0:W-:Y:S02]  /*1d5e30*/  STL.64 [R1+0x1738], R6 ;  /* 0x0017380601007387 */ /* 0x0001e40000100a00 */
[----:B0-----:R-:W-:-:S05]  /*1d5e40*/  IADD3 R6, P6, R0, R58, RZ ;  /* 0x0000003a00067210 */ /* 0x001fca0007fde0ff */
[----:B------:R-:W-:Y:S01]  /*1d5e50*/  IMAD.X R7, R61, 0x1, R57, P6 ;  /* 0x000000013d077824 */ /* 0x000fe200030e0639 */
[----:B------:R-:W-:-:S05]  /*1d5e60*/  F2FP.SATFINITE.E5M2.F32.PACK_AB_MERGE_C R38, R38, R31, RZ ;  /* 0x0000001f2626723e */ /* 0x000fca00048060ff */
[----:B------:R-:W-:Y:S01]  /*1d5e70*/  STL.64 [R1+0x88d8], R38 ;  /* 0x0088d82601007387 */ /* 0x000fe20000100a00 */
[----:B------:R-:W-:-:S03]  /*1d5e80*/  F2FP.SATFINITE.E5M2.F32.PACK_AB_MERGE_C R4, R12, R28, RZ ;  /* 0x0000001c0c04723e */ /* 0x000fc600048060ff */
[----:B------:R0:W-:Y:S04]  /*1d5e90*/  STL.64 [R1+0x1728], R6 ;  /* 0x0017280601007387 */ /* 0x0001e80000100a00 */
[----:B------:R1:W-:Y:S04]  /*1d5ea0*/  STL.64 [R1+0x88f0], R4 ;  /* 0x0088f00401007387 */ /* 0x0003e80000100a00 */
[----:B------:R-:W3:Y:S01]  /*1d5eb0*/  LDL.LU R11, [R1+0x2e50] ;  /* 0x002e5000010b7983 */ /* 0x000ee20000300800 */
[----:B------:R-:W-:-:S03]  /*1d5ec0*/  F2FP.SATFINITE.E5M2.F32.PACK_AB_MERGE_C R35, R35, R30, RZ ;  /* 0x0000001e2323723e */ /* 0x000fc600048060ff */
[----:B------:R-:W3:Y:S04]  /*1d5ed0*/  LDL.LU R31, [R1+0x2e54] ;  /* 0x002e5400011f7983 */ /* 0x000ee80000300800 */
[----:B------:R-:W4:Y:S04]  /*1d5ee0*/  LDL.LU R12, [R1+0x2e58] ;  /* 0x002e5800010c7983 */ /* 0x000f280000300800 */
[----:B------:R-:W4:Y:S01]  /*1d5ef0*/  LDL.LU R30, [R1+0x2e5c] ;  /* 0x002e5c00011e7983 */ /* 0x000f220000300800 */
[----:B------:R-:W-:Y:S01]  /*1d5f00*/  VIADD R0, R0, UR4 ;  /* 0x0000000400007c36 */ /* 0x000fe20008000000 */
[----:B------:R-:W-:-:S02]  /*1d5f10*/  ULDC UR4, c[0x0][0x248] ;  /* 0x0000920000047ab9 */ /* 0x000fc40000000800 */
[----:B0-----:R-:W4:Y:S02]  /*1d5f20*/  LDL.LU R6, [R1+0x2e40] ;  /* 0x002e400001067983 */ /* 0x001f240000300800 */
[----:B------:R-:W-:Y:S02]  /*1d5f30*/  SHF.R.S32.HI R61, RZ, 0x1f, R0 ;  /* 0x0000001fff3d7819 */ /* 0x000fe40000011400 */
[----:B-1----:R-:W-:Y:S01]  /*1d5f40*/  IADD3 R4, P6, R0, R56, RZ ;  /* 0x0000003800047210 */ /* 0x002fe20007fde0ff */
[----:B------:R-:W4:Y:S04]  /*1d5f50*/  LDL.LU R29, [R1+0x2e44] ;  /* 0x002e4400011d7983 */ /* 0x000f280000300800 */
[----:B------:R-:W-:Y:S01]  /*1d5f60*/  IMAD.X R5, R61, 0x1, R16, P6 ;  /* 0x000000013d057824 */ /* 0x000fe200030e0610 */
[----:B------:R-:W4:Y:S04]  /*1d5f70*/  LDL.LU R7, [R1+0x2e48] ;  /* 0x002e480001077983 */ /* 0x000f280000300800 */
[----:B------:R-:W-:Y:S04]  /*1d5f80*/  STL.64 [R1+0x1718], R4 ;  /* 0x0017180401007387 */ /* 0x000fe80000100a00 */
[----:B------:R-:W4:Y:S01]  /*1d5f90*/  LDL.LU R28, [R1+0x2e4c] ;  /* 0x002e4c00011c7983 */ /* 0x000f220000300800 */
[----:B--2---:R-:W-:-:S05]  /*1d5fa0*/  F2FP.SATFINITE.E5M2.F32.PACK_AB_MERGE_C R2, R2, R46, RZ ;  /* 0x0000002e0202723e */ /* 0x004fca00048060ff */
        /* <DEDUP_REMOVED lines=23> */
[----:B------:R-:W2:Y:S01]  /*1d6120*/  LDL.LU R10, [R1+0x2e84] ;  /* 0x002e8400010a7983 */ /* 0x000ea20000300800 */
[----:B---3--:R-:W-:-:S03]  /*1d6130*/  F2FP.SATFINITE.E5M2.F32.PACK_AB_MERGE_C R31, R31, R11, RZ ;  /* 0x0000000b1f1f723e */ /* 0x008fc600048060ff */
[----:B------:R-:W3:Y:S01]  /*1d6140*/  LDL.LU R11, [R1+0x2e88] ;  /* 0x002e8800010b7983 */ /* 0x000ee20000300800 */
[----:B----4-:R-:W-:-:S03]  /*1d6150*/  F2FP.SATFINITE.E5M2.F32.PACK_AB_MERGE_C R30, R30, R12, RZ ;  /* 0x0000000c1e1e723e */ /* 0x010fc600048060ff */
[----:B------:R-:W3:Y:S01]  /*1d6160*/  LDL.LU R12, [R1+0x2e8c] ;  /* 0x002e8c00010c7983 */ /* 0x000ee20000300800 */
[----:B0-----:R-:W-:-:S05]  /*1d6170*/  IADD3 R2, P6, R0, R19, RZ ;  /* 0x0000001300027210 */ /* 0x001fca0007fde0ff */
[----:B------:R-:W-:Y:S01]  /*1d6180*/  IMAD.X R3, R61, 0x1, R47, P6 ;  /* 0x000000013d037824 */ /* 0x000fe200030e062f */
[----:B------:R-:W-:Y:S01]  /*1d6190*/  F2FP.SATFINITE.E5M2.F32.PACK_AB_MERGE_C R29, R29, R6, RZ ;  /* 0x000000061d1d723e */ /* 0x000fe200048060ff */
[----:B------:R-:W-:Y:S01]  /*1d61a0*/  STL.64 [R1+0x8918], R30 ;  /* 0x0089181e01007387 */ /* 0x000fe20000100a00 */
[----:B------:R-:W-:-:S05]  /*1d61b0*/  F2FP.SATFINITE.E5M2.F32.PACK_AB_MERGE_C R28, R28, R7, RZ ;  /* 0x000000071c1c723e */ /* 0x000fca00048060ff */
[----:B------:R-:W-:Y:S04]  /*1d61c0*/  STL.64 [R1+0x8928], R28 ;  /* 0x0089281c01007387 */ /* 0x000fe80000100a00 */
[----:B------:R0:W-:Y:S02]  /*1d61d0*/  STL.64 [R1+0x1700], R2 ;  /* 0x0017000201007387 */ /* 0x0001e40000100a00 */
[----:B0-----:R-:W-:-:S05]  /*1d61e0*/  IADD3 R2, P6, R0, R48, RZ ;  /* 0x0000003000027210 */ /* 0x001fca0007fde0ff */
[----:B------:R-:W-:Y:S01]  /*1d61f0*/  IMAD.X R3, R61, 0x1, R49, P6 ;  /* 0x000000013d037824 */ /* 0x000fe200030e0631 */
[----:B--2---:R-:W-:-:S05]  /*1d6200*/  F2FP.SATFINITE.E5M2.F32.PACK_AB_MERGE_C R46, R46, R26, RZ ;  /* 0x0000001a2e2e723e */ /* 0x004fca00048060ff */
[----:B------:R-:W-:Y:S04]  /*1d6210*/  STL [R1+0x8938], R46 ;  /* 0x0089382e01007387 */ /* 0x000fe80000100800 */
[----:B------:R0:W-:Y:S01]  /*1d6220*/  STL.64 [R1+0x1708], R2 ;  /* 0x0017080201007387 */ /* 0x0001e20000100a00 */
[----:B------:R-:W-:Y:S02]  /*1d6230*/  F2FP.SATFINITE.E5M2.F32.PACK_AB_MERGE_C R33, R33, R13, RZ ;  /* 0x0000000d2121723e */ /* 0x000fe400048060ff */
[----:B0-----:R-:W-:Y:S02]  /*1d6240*/  IADD3 R2, P6, R0, R50, RZ ;  /* 0x0000003200027210 */ /* 0x001fe40007fde0ff */
[----:B------:R-:W-:-:S03]  /*1d6250*/  F2FP.SATFINITE.E5M2.F32.PACK_AB_MERGE_C R32, R32, R14, RZ ;  /* 0x0000000e2020723e */ /* 0x000fc600048060ff */
[----:B------:R-:W-:Y:S02]  /*1d6260*/  IMAD.X R3, R61, 0x1, R51, P6 ;  /* 0x000000013d037824 */ /* 0x000fe400030e0633 */
[----:B------:R-:W-:Y:S04]  /*1d6270*/  STL.64 [R1+0x8930], R32 ;  /* 0x0089302001007387 */ /* 0x000fe80000100a00 */
[----:B------:R0:W-:Y:S01]  /*1d6280*/  STL.64 [R1+0x16f8], R2 ;  /* 0x0016f80201007387 */ /* 0x0001e20000100a00 */
[----:B------:R-:W-:Y:S02]  /*1d6290*/  F2FP.SATFINITE.E5M2.F32.PACK_AB_MERGE_C R24, R24, R15, RZ ;  /* 0x0000000f1818723e */ /* 0x000fe400048060ff */
[----:B0-----:R-:W-:-:S03]  /*1d62a0*/  IADD3 R2, P6, R0, R52, RZ ;  /* 0x0000003400027210 */ /* 0x001fc60007fde0ff */
[----:B------:R-:W-:Y:S02]  /*1d62b0*/  STL [R1+0x893c], R24 ;  /* 0x00893c1801007387 */ /* 0x000fe40000100800 */
[----:B------:R-:W-:-:S05]  /*1d62c0*/  IMAD.X R3, R61, 0x1, R53, P6 ;  /* 0x000000013d037824 */ /* 0x000fca00030e0635 */
[----:B------:R0:W-:Y:S02]  /*1d62d0*/  STL.64 [R1+0x16f0], R2 ;  /* 0x0016f00201007387 */ /* 0x0001e40000100a00 */
[----:B0-----:R-:W-:-:S05]  /*1d62e0*/  IADD3 R2, P6, R0, R54, RZ ;  /* 0x0000003600027210 */ /* 0x001fca0007fde0ff */
[----:B------:R-:W-:-:S05]  /*1d62f0*/  IMAD.X R3, R61, 0x1, R55, P6 ;  /* 0x000000013d037824 */ /* 0x000fca00030e0637 */
[----:B------:R0:W-:Y:S01]  /*1d6300*/  STL.64 [R1+0x16e8], R2 ;  /* 0x0016e80201007387 */ /* 0x0001e20000100a00 */
[----:B------:R-:W-:Y:S02]  /*1d6310*/  F2FP.SATFINITE.E5M2.F32.PACK_AB_MERGE_C R9, R22, R20, RZ ;  /* 0x000000141609723e */ /* 0x000fe400048060ff */
[----:B0-----:R-:W-:-:S05]  /*1d6320*/  IADD3 R2, P6, R0, R58, RZ ;  /* 0x0000003a00027210 */ /* 0x001fca0007fde0ff */
[----:B------:R-:W-:-:S05]  /*1d6330*/  IMAD.X R3, R61, 0x1, R57, P6 ;  /* 0x000000013d037824 */ /* 0x000fca00030e0639 */
[----:B------:R0:W-:Y:S04]  /*1d6340*/  STL.64 [R1+0x16e0], R2 ;  /* 0x0016e00201007387 */ /* 0x0001e80000100a00 */
[----:B------:R-:W2:Y:S04]  /*1d6350*/  LDL.LU R29, [R1+0x2f20] ;  /* 0x002f2000011d7983 */ /* 0x000ea80000300800 */
[----:B------:R-:W2:Y:S01]  /*1d6360*/  LDL.LU R22, [R1+0x2f24] ;  /* 0x002f240001167983 */ /* 0x000ea20000300800 */
[----:B------:R-:W-:-:S03]  /*1d6370*/  F2FP.SATFINITE.E5M2.F32.PACK_AB_MERGE_C R8, R37, R23, RZ ;  /* 0x000000172508723e */ /* 0x000fc600048060ff */
[----:B------:R-:W4:Y:S01]  /*1d6380*/  LDL.LU R30, [R1+0x2f28] ;  /* 0x002f2800011e7983 */ /* 0x000f220000300800 */
[----:B------:R-:W-:-:S03]  /*1d6390*/  F2FP.SATFINITE.E5M2.F32.PACK_AB_MERGE_C R20, R10, R59, RZ ;  /* 0x0000003b0a14723e */ /* 0x000fc600048060ff */
        /* <DEDUP_REMOVED lines=19> */
[----:B------:R-:W-:Y:S01]  /*1d64d0*/  F2FP.SATFINITE.E5M2.F32.PACK_AB_MERGE_C R36, R36, R27, RZ ;  /* 0x0000001b2424723e */ /* 0x000fe200048060ff */
[----:B------:R-:W-:Y:S01]  /*1d64e0*/  ULDC UR4, c[0x0][0x248] ;  /* 0x0000920000047ab9 */ /* 0x000fe20000000800 */
[----:B------:R-:W4:Y:S04]  /*1d64f0*/  LDL.LU R45, [R1+0x2eb4] ;  /* 0x002eb400012d7983 */ /* 0x000f280000300800 */
[----:B------:R-:W4:Y:S04]  /*1d6500*/  LDL.LU R60, [R1+0x2eb8] ;  /* 0x002eb800013c7983 */ /* 0x000f280000300800 */
[----:B------:R-:W4:Y:S01]  /*1d6510*/  LDL.LU R26, [R1+0x2ebc] ;  /* 0x002ebc00011a7983 */ /* 0x000f220000300800 */
[----:B------:R-:W-:-:S02]  /*1d6520*/  SHF.R.S32.HI R61, RZ, 0x1f, R0 ;  /* 0x0000001fff3d7819 */ /* 0x000fc40000011400 */
[----:B------:R-:W-:Y:S01]  /*1d6530*/  IADD3 R24, P6, R0, R56, RZ ;  /* 0x0000003800187210 */ /* 0x000fe20007fde0ff */
[----:B------:R-:W4:Y:S01]  /*1d6540*/  LDL.LU R27, [R1+0x2ea0] ;  /* 0x002ea000011b7983 */ /* 0x000f220000300800 */
[----:B------:R-:W-:-:S03]  /*1d6550*/  F2FP.SATFINITE.E5M2.F32.PACK_AB_MERGE_C R6, R25, R21, RZ ;  /* 0x000000151906723e */ /* 0x000fc600048060ff */
[----:B------:R-:W-:Y:S01]  /*1d6560*/  IMAD.X R25, R61, 0x1, R16, P6 ;  /* 0x000000013d197824 */ /* 0x000fe200030e0610 */
[----:B------:R-:W4:Y:S04]  /*1d6570*/  LDL.LU R13, [R1+0x2ea4] ;  /* 0x002ea400010d7983 */ /* 0x000f280000300800 */
[----:B------:R-:W4:Y:S04]  /*1d6580*/  LDL.LU R14, [R1+0x2ea8] ;  /* 0x002ea800010e7983 */ /* 0x000f280000300800 */
[----:B------:R0:W-:Y:S04]  /*1d6590*/  STL.64 [R1+0x16d8], R24 ;  /* 0x0016d81801007387 */ /* 0x0001e80000100a00 */
[----:B------:R-:W4:Y:S01]  /*1d65a0*/  LDL.LU R21, [R1+0x2eac] ;  /* 0x002eac0001157983 */ /* 0x000f220000300800 */
[----:B---3--:R-:W-:-:S03]  /*1d65b0*/  F2FP.SATFINITE.E5M2.F32.PACK_AB_MERGE_C R12, R12, R11, RZ ;  /* 0x0000000b0c0c723e */ /* 0x008fc600048060ff */
[----:B0-----:R-:W3:Y:S04]  /*1d65c0*/  LDL.LU R25, [R1+0x2f00] ;  /* 0x002f000001197983 */ /* 0x001ee80000300800 */
[----:B------:R-:W3:Y:S04]  /*1d65d0*/  LDL.LU R37, [R1+0x2f04] ;  /* 0x002f040001257983 */ /* 0x000ee80000300800 */
[----:B------:R-:W3:Y:S04]  /*1d65e0*/  LDL.LU R59, [R1+0x2f08] ;  /* 0x002f0800013b7983 */ /* 0x000ee80000300800 */
[----:B------:R-:W3:Y:S01]  /*1d65f0*/  LDL.LU R11, [R1+0x2f0c] ;  /* 0x002f0c00010b7983 */ /* 0x000ee20000300800 */
[----:B------:R-:W-:-:S02]  /*1d6600*/  IADD3 R28, P6, R0, R17, RZ ;  /* 0x00000011001c7210 */ /* 0x000fc40007fde0ff */
[----:B--2---:R-:W-:-:S03]  /*1d6610*/  F2FP.SATFINITE.E5M2.F32.PACK_AB_MERGE_C R22, R22, R29, RZ ;  /* 0x0000001d1616723e */ /* 0x004fc600048060ff */
[----:B------:R-:W-:-:S05]  /*1d6620*/  IMAD.X R29, R61, 0x1, R18, P6 ;  /* 0x000000013d1d7824 */ /* 0x000fca00030e0612 */
[----:B------:R0:W-:Y:S02]  /*1d6630*/  STL.64 [R1+0x16d0], R28 ;  /* 0x0016d01c01007387 */ /* 0x0001e40000100a00 */
[----:B0-----:R-:W-:-:S05]  /*1d6640*/  IADD3 R28, P6, R0, R19, RZ ;  /* 0x00000013001c7210 */ /* 0x001fca0007fde0ff */
[----:B------:R-:W-:-:S05]  /*1d6650*/  IMAD.X R29, R61, 0x1, R47, P6 ;  /* 0x000000013d1d7824 */ /* 0x000fca00030e062f */
[----:B------:R0:W-:Y:S02]  /*1d6660*/  STL.64 [R1+0x16c8], R28 ;  /* 0x0016c81c01007387 */ /* 0x0001e40000100a00 */
[----:B0-----:R-:W-:Y:S02]  /*1d6670*/  IADD3 R28, P6, R0, R48, RZ ;  /* 0x00000030001c7210 */ /* 0x001fe40007fde0ff */
[----:B----4-:R-:W-:-:S03]  /*1d6680*/  F2FP.SATFINITE.E5M2.F32.PACK_AB_MERGE_C R41, R41, R2, RZ ;  /* 0x000000022929723e */ /* 0x010fc600048060ff */
[----:B------:R-:W-:Y:S01]  /*1d6690*/  IMAD.X R29, R61, 0x1, R49, P6 ;  /* 0x000000013d1d7824 */ /* 0x000fe200030e0631 */
[----:B------:R-:W-:Y:S02]  /*1d66a0*/  IADD3 R2, P6, R0, R50, RZ ;  /* 0x0000003200027210 */ /* 0x000fe40007fde0ff */
[----:B------:R-:W-:-:S03]  /*1d66b0*/  F2FP.SATFINITE.E5M2.F32.PACK_AB_MERGE_C R24, R4, R3, RZ ;  /* 0x000000030418723e */ /* 0x000fc600048060ff */
[----:B------:R-:W-:Y:S01]  /*1d66c0*/  IMAD.X R3, R61, 0x1, R51, P6 ;  /* 0x000000013d037824 */ /* 0x000fe200030e0633 */
[----:B------:R-:W-:Y:S01]  /*1d66d0*/  STL.64 [R1+0x16c0], R28 ;  /* 0x0016c01c01007387 */ /* 0x000fe20000100a00 */
[----:B------:R-:W-:-:S03]  /*1d66e0*/  F2FP.SATFINITE.E5M2.F32.PACK_AB_MERGE_C R4, R38, R5, RZ ;  /* 0x000000052604723e */ /* 0x000fc600048060ff */
[----:B------:R-:W-:Y:S04]  /*1d66f0*/  STL [R1+0x27c4], R24 ;  /* 0x0027c41801007387 */ /* 0x000fe80000100800 */
[----:B------:R0:W-:Y:S04]  /*1d6700*/  STL [R1+0x27c0], R4 ;  /* 0x0027c00401007387 */ /* 0x0001e80000100800 */
[----:B------:R1:W-:Y:S01]  /*1d6710*/  STL.64 [R1+0x16b8], R2 ;  /* 0x0016b80201007387 */ /* 0x0003e20000100a00 */
[----:B------:R-:W-:Y:S02]  /*1d6720*/  F2FP.SATFINITE.E5M2.F32.PACK_AB_MERGE_C R5, R42, R39, RZ ;  /* 0x000000272a05723e */ /* 0x000fe400048060ff */
[----:B0-----:R-:W-:-:S02]  /*1d6730*/  F2FP.SATFINITE.E5M2.F32.PACK_AB_MERGE_C R4, R40, R43, RZ ;  /* 0x0000002b2804723e */ /* 0x001fc400048060ff */
[----:B-1----:R-:W-:Y:S01]  /*1d6740*/  IADD3 R2, P6, R0, R52, RZ ;  /* 0x0000003400027210 */ /* 0x002fe20007fde0ff */
[----:B------:R0:W-:Y:S04]  /*1d6750*/  STL [R1+0x2810], R5 ;  /* 0x0028100501007387 */ /* 0x0001e80000100800 */
[----:B------:R-:W-:Y:S01]  /*1d6760*/  IMAD.X R3, R61, 0x1, R53, P6 ;  /* 0x000000013d037824 */ /* 0x000fe200030e0635 */
[----:B------:R1:W-:Y:S04]  /*1d6770*/  STL [R1+0x280c], R4 ;  /* 0x00280c0401007387 */ /* 0x0003e80000100800 */
[----:B------:R2:W-:Y:S01]  /*1d6780*/  STL.64 [R1+0x16b0], R2 ;  /* 0x0016b00201007387 */ /* 0x0005e20000100a00 */
[----:B0-----:R-:W-:-:S02]  /*1d6790*/  F2FP.SATFINITE.E5M2.F32.PACK_AB_MERGE_C R5, R45, R44, RZ ;  /* 0x0000002c2d05723e */ /* 0x001fc400048060ff */
        /* <DEDUP_REMOVED lines=12> */
[----:B---3--:R-:W-:-:S03]  /*1d6860*/  F2FP.SATFINITE.E5M2.F32.PACK_AB_MERGE_C R2, R37, R25, RZ ;  /* 0x000000192502723e */ /* 0x008fc600048060ff */
[----:B------:R-:W-:Y:S04]  /*1d6870*/  STL [R1+0x2874], R3 ;  /* 0x0028740301007387 */ /* 0x000fe80000100800 */
[----:B------:R0:W-:Y:S02]  /*1d6880*/  STL [R1+0x28b8], R2 ;  /* 0x0028b80201007387 */ /* 0x0001e40000100800 */
[----:B0-----:R-:W-:Y:S02]  /*1d6890*/  F2FP.SATFINITE.E5M2.F32.PACK_AB_MERGE_C R2, R11, R59, RZ ;  /* 0x0000003b0b02723e */ /* 0x001fe400048060ff */
[----:B------:R-:W2:Y:S04]  /*1d68a0*/  LDL.LU R59, [R1+0x2fa0] ;  /* 0x002fa000013b7983 */ /* 0x000ea80000300800 */
[----:B------:R-:W2:Y:S04]  /*1d68b0*/  LDL.LU R11, [R1+0x2fa4] ;  /* 0x002fa400010b7983 */ /* 0x000ea80000300800 */
[----:B------:R0:W-:Y:S04]  /*1d68c0*/  STL [R1+0x28b0], R2 ;  /* 0x0028b00201007387 */ /* 0x0001e80000100800 */
[----:B------:R-:W3:Y:S04]  /*1d68d0*/  LDL.LU R32, [R1+0x2fa8] ;  /* 0x002fa80001207983 */ /* 0x000ee80000300800 */
[----:B------:R-:W3:Y:S04]  /*1d68e0*/  LDL.LU R33, [R1+0x2fac] ;  /* 0x002fac0001217983 */ /* 0x000ee80000300800 */
[----:B------:R-:W4:Y:S04]  /*1d68f0*/  LDL.LU R46, [R1+0x2f90] ;  /* 0x002f9000012e7983 */ /* 0x000f280000300800 */
[----:B------:R-:W4:Y:S01]  /*1d6900*/  LDL.LU R28, [R1+0x2f94] ;  /* 0x002f9400011c7983 */ /* 0x000f220000300800 */
[----:B------:R-:W-:-:S03]  /*1d6910*/  F2FP.SATFINITE.E5M2.F32.PACK_AB_MERGE_C R23, R23, R30, RZ ;  /* 0x0000001e1717723e */ /* 0x000fc600048060ff */
[----:B------:R-:W4:Y:S01]  /*1d6920*/  LDL.LU R29, [R1+0x2f98] ;  /* 0x002f9800011d7983 */ /* 0x000f220000300800 */
[----:B------:R-:W-:-:S03]  /*1d6930*/  F2FP.SATFINITE.E5M2.F32.PACK_AB_MERGE_C R15, R15, R31, RZ ;  /* 0x0000001f0f0f723e */ /* 0x000fc600048060ff */
[----:B------:R-:W4:Y:S01]  /*1d6940*/  LDL.LU R30, [R1+0x2f9c] ;  /* 0x002f9c00011e7983 */ /* 0x000f220000300800 */
[----:B------:R-:W-:Y:S02]  /*1d6950*/  F2FP.SATFINITE.E5M2.F32.PACK_AB_MERGE_C R10, R10, R34, RZ ;  /* 0x000000220a0a723e */ /* 0x000fe400048060ff */
[----:B------:R-:W-:Y:S01]  /*1d6960*/  F2FP.SATFINITE.E5M2.F32.PACK_AB_MERGE_C R7, R7, R35, RZ ;  /* 0x000000230707723e */ /* 0x000fe200048060ff */
        /* <DEDUP_REMOVED lines=21> */
[----:B------:R-:W-:Y:S01]  /*1d6ac0*/  IMAD.X R25, R61, 0x1, R16, P6 ;  /* 0x000000013d197824 */ /* 0x000fe200030e0610 */
[----:B------:R-:W4:Y:S04]  /*1d6ad0*/  LDL.LU R13, [R1+0x2f44] ;  /* 0x002f4400010d7983 */ /* 0x000f280000300800 */
[----:B------:R-:W4:Y:S04]  /*1d6ae0*/  LDL.LU R14, [R1+0x2f48] ;  /* 0x002f4800010e7983 */ /* 0x000f280000300800 */
[----:B------:R0:W-:Y:S04]  /*1d6af0*/  STL.64 [R1+0x1698], R24 ;  /* 0x0016981801007387 */ /* 0x0001e80000100a00 */
[----:B------:R-:W4:Y:S04]  /*1d6b00*/  LDL.LU R21, [R1+0x2f4c] ;  /* 0x002f4c0001157983 */ /* 0x000f280000300800 */
[----:B0-----:R-:W4:Y:S04]  /*1d6b10*/  LDL.LU R25, [R1+0x2fc0] ;  /* 0x002fc00001197983 */ /* 0x001f280000300800 */
[----:B------:R-:W4:Y:S01]  /*1d6b20*/  LDL.LU R37, [R1+0x2fc4] ;  /* 0x002fc40001257983 */ /* 0x000f220000300800 */
[----:B--2---:R-:W-:-:S03]  /*1d6b30*/  F2FP.SATFINITE.E5M2.F32.PACK_AB_MERGE_C R24, R11, R59, RZ ;  /* 0x0000003b0b18723e */ /* 0x004fc600048060ff */
[----:B------:R-:W2:Y:S04]  /*1d6b40*/  LDL.LU R59, [R1+0x2fc8] ;  /* 0x002fc800013b7983 */ /* 0x000ea80000300800 */
[----:B------:R-:W2:Y:S04]  /*1d6b50*/  LDL.LU R11, [R1+0x2fcc] ;  /* 0x002fcc00010b7983 */ /* 0x000ea80000300800 */
[----:B------:R3:W-:Y:S02]  /*1d6b60*/  STL [R1+0x28d0], R24 ;  /* 0x0028d01801007387 */ /* 0x0007e40000100800 */
[----:B---3--:R-:W-:-:S02]  /*1d6b70*/  F2FP.SATFINITE.E5M2.F32.PACK_AB_MERGE_C R24, R33, R32, RZ ;  /* 0x000000202118723e */ /* 0x008fc400048060ff */
[----:B------:R-:W-:-:S05]  /*1d6b80*/  IADD3 R32, P6, R0, R17, RZ ;  /* 0x0000001100207210 */ /* 0x000fca0007fde0ff */
[----:B------:R-:W-:Y:S01]  /*1d6b90*/  IMAD.X R33, R61, 0x1, R18, P6 ;  /* 0x000000013d217824 */ /* 0x000fe200030e0612 */
[----:B------:R4:W-:Y:S04]  /*1d6ba0*/  STL [R1+0x28cc], R24 ;  /* 0x0028cc1801007387 */ /* 0x0009e80000100800 */
[----:B------:R0:W-:Y:S01]  /*1d6bb0*/  STL.64 [R1+0x1690], R32 ;  /* 0x0016902001007387 */ /* 0x0001e20000100a00 */
[----:B----4-:R-:W-:Y:S02]  /*1d6bc0*/  F2FP.SATFINITE.E5M2.F32.PACK_AB_MERGE_C R24, R30, R29, RZ ;  /* 0x0000001d1e18723e */ /* 0x010fe400048060ff */
[----:B0-----:R-:W-:Y:S02]  /*1d6bd0*/  F2FP.SATFINITE.E5M2.F32.PACK_AB_MERGE_C R32, R28, R46, RZ ;  /* 0x0000002e1c20723e */ /* 0x001fe400048060ff */
[----:B------:R-:W-:-:S05]  /*1d6be0*/  IADD3 R28, P6, R0, R19, RZ ;  /* 0x00000013001c7210 */ /* 0x000fca0007fde0ff */
[----:B------:R-:W-:Y:S01]  /*1d6bf0*/  IMAD.X R29, R61, 0x1, R47, P6 ;  /* 0x000000013d1d7824 */ /* 0x000fe200030e062f */
[----:B------:R-:W-:Y:S01]  /*1d6c00*/  STL [R1+0x28f4], R32 ;  /* 0x0028f42001007387 */ /* 0x000fe20000100800 */
[----:B------:R-:W-:-:S03]  /*1d6c10*/  F2FP.SATFINITE.E5M2.F32.PACK_AB_MERGE_C R2, R2, R35, RZ ;  /* 0x000000230202723e */ /* 0x000fc600048060ff */
[----:B------:R0:W-:Y:S04]  /*1d6c20*/  STL [R1+0x28f0], R24 ;  /* 0x0028f01801007387 */ /* 0x0001e80000100800 */
[----:B------:R1:W-:Y:S01]  /*1d6c30*/  STL.64 [R1+0x1680], R28 ;  /* 0x0016801c01007387 */ /* 0x0003e20000100a00 */
[----:B0-----:R-:W-:Y:S02]  /*1d6c40*/  F2FP.SATFINITE.E5M2.F32.PACK_AB_MERGE_C R24, R34, R31, RZ ;  /* 0x0000001f2218723e */ /* 0x001fe400048060ff */
[----:B-1----:R-:W-:-:S03]  /*1d6c50*/  IADD3 R28, P6, R0, R48, RZ ;  /* 0x00000030001c7210 */ /* 0x002fc60007fde0ff */
[----:B------:R0:W-:Y:S02]  /*1d6c60*/  STL [R1+0x290c], R24 ;  /* 0x00290c1801007387 */ /* 0x0001e40000100800 */
[C---:B------:R-:W-:Y:S02]  /*1d6c70*/  IMAD.X R29, R61.reuse, 0x1, R49, P6 ;  /* 0x000000013d1d7824 */ /* 0x040fe400030e0631 */
[----:B------:R1:W-:Y:S01]  /*1d6c80*/  STL [R1+0x2908], R2 ;  /* 0x0029080201007387 */ /* 0x0003e20000100800 */
[----:B0-----:R-:W-:Y:S02]  /*1d6c90*/  F2FP.SATFINITE.E5M2.F32.PACK_AB_MERGE_C R24, R4, R3, RZ ;  /* 0x000000030418723e */ /* 0x001fe400048060ff */
[----:B-1----:R-:W-:Y:S02]  /*1d6ca0*/  IADD3 R2, P6, R0, R50, RZ ;  /* 0x0000003200027210 */ /* 0x002fe40007fde0ff */
[----:B------:R-:W-:Y:S01]  /*1d6cb0*/  F2FP.SATFINITE.E5M2.F32.PACK_AB_MERGE_C R4, R38, R5, RZ ;  /* 0x000000052604723e */ /* 0x000fe200048060ff */
[----:B------:R-:W-:Y:S02]  /*1d6cc0*/  STL.64 [R1+0x1688], R28 ;  /* 0x0016881c01007387 */ /* 0x000fe40000100a00 */
[----:B------:R-:W-:-:S02]  /*1d6cd0*/  IMAD.X R3, R61, 0x1, R51, P6 ;  /* 0x000000013d037824 */ /* 0x000fc400030e0633 */
        /* <DEDUP_REMOVED lines=23> */
[----:B------:R-:W-:-:S03]  /*1d6e50*/  F2FP.SATFINITE.E5M2.F32.PACK_AB_MERGE_C R2, R37, R25, RZ ;  /* 0x000000192502723e */ /* 0x000fc600048060ff */
[----:B------:R-:W-:Y:S04]  /*1d6e60*/  STL [R1+0x2b88], R3 ;  /* 0x002b880301007387 */ /* 0x000fe80000100800 */
[----:B------:R2:W-:Y:S02]  /*1d6e70*/  STL [R1+0x2ba4], R2 ;  /* 0x002ba40201007387 */ /* 0x0005e40000100800 */
[----:B--2---:R-:W-:Y:S02]  /*1d6e80*/  F2FP.SATFINITE.E5M2.F32.PACK_AB_MERGE_C R2, R11, R59, RZ ;  /* 0x0000003b0b02723e */ /* 0x004fe400048060ff */
[----:B------:R-:W2:Y:S04]  /*1d6e90*/  LDL.LU R59, [R1+0x3060] ;  /* 0x00306000013b7983 */ /* 0x000ea80000300800 */
        /* <DEDUP_REMOVED lines=113> */
[----:B------:R-:W4:Y:S02]  /*1d75b0*/  LDL.LU R44, [R1+0x30b0] ;  /* 0x0030b000012c7983 */ /* 0x000f240000300800 */
[----:B------:R-:W-:Y:S02]  /*1d75c0*/  SHF.R.S32.HI R61, RZ, 0x1f, R0 ;  /* 0x0000001fff3d7819 */ /* 0x000fe40000011400 */
[----:B------:R-:W4:Y:S01]  /*1d75d0*/  LDL.LU R45, [R1+0x30b4] ;  /* 0x0030b400012d7983 */ /* 0x000f220000300800 */
[----:B------:R-:W-:-:S03]  /*1d75e0*/  IADD3 R24, P6, R0, R56, RZ ;  /* 0x0000003800187210 */ /* 0x000fc60007fde0ff */
        /* <DEDUP_REMOVED lines=10> */
[----:B------:R-:W4:Y:S01]  /*1d7690*/  LDL.LU R11, [R1+0x3124] ;  /* 0x00312400010b7983 */ /* 0x000f220000300800 */
[----:B---3--:R-:W-:-:S03]  /*1d76a0*/  F2FP.SATFINITE.E5M2.F32.PACK_AB_MERGE_C R32, R32, R46, RZ ;  /* 0x0000002e2020723e */ /* 0x008fc600048060ff */
[----:B------:R-:W3:Y:S04]  /*1d76b0*/  LDL.LU R46, [R1+0x8938] ;  /* 0x00893800012e7983 */ /* 0x000ee80000300800 */
[----:B------:R0:W-:Y:S02]  /*1d76c0*/  STL [R1+0x242c], R32 ;  /* 0x00242c2001007387 */ /* 0x0001e40000100800 */
[----:B0-----:R-:W-:Y:S02]  /*1d76d0*/  IADD3 R32, P6, R0, R17, RZ ;  /* 0x0000001100207210 */ /* 0x001fe40007fde0ff */
[----:B--2---:R-:W-:-:S03]  /*1d76e0*/  F2FP.SATFINITE.E5M2.F32.PACK_AB_MERGE_C R28, R28, R33, RZ ;  /* 0x000000211c1c723e */ /* 0x004fc600048060ff */
[----:B------:R-:W-:Y:S02]  /*1d76f0*/  IMAD.X R33, R61, 0x1, R18, P6 ;  /* 0x000000013d217824 */ /* 0x000fe400030e0612 */
[----:B------:R0:W-:Y:S04]  /*1d7700*/  STL [R1+0x2428], R28 ;  /* 0x0024281c01007387 */ /* 0x0001e80000100800 */
[----:B------:R4:W-:Y:S01]  /*1d7710*/  STL.64 [R1+0x1610], R32 ;  /* 0x0016102001007387 */ /* 0x0009e20000100a00 */
[----:B0-----:R-:W-:Y:S02]  /*1d7720*/  IADD3 R28, P6, R0, R19, RZ ;  /* 0x00000013001c7210 */ /* 0x001fe40007fde0ff */
[----:B----4-:R-:W-:-:S03]  /*1d7730*/  F2FP.SATFINITE.E5M2.F32.PACK_AB_MERGE_C R32, R30, R29, RZ ;  /* 0x0000001d1e20723e */ /* 0x010fc600048060ff */
[----:B------:R-:W-:Y:S01]  /*1d7740*/  IMAD.X R29, R61, 0x1, R47, P6 ;  /* 0x000000013d1d7824 */ /* 0x000fe200030e062f */
[----:B------:R-:W-:Y:S01]  /*1d7750*/  F2FP.SATFINITE.E5M2.F32.PACK_AB_MERGE_C R30, R34, R31, RZ ;  /* 0x0000001f221e723e */ /* 0x000fe200048060ff */
[----:B------:R-:W-:Y:S04]  /*1d7760*/  STL [R1+0x2408], R32 ;  /* 0x0024082001007387 */ /* 0x000fe80000100800 */
[----:B------:R-:W-:Y:S04]  /*1d7770*/  STL [R1+0x240c], R30 ;  /* 0x00240c1e01007387 */ /* 0x000fe80000100800 */
[----:B------:R0:W-:Y:S01]  /*1d7780*/  STL.64 [R1+0x1600], R28 ;  /* 0x0016001c01007387 */ /* 0x0001e20000100a00 */
[----:B------:R-:W-:-:S02]  /*1d7790*/  F2FP.SATFINITE.E5M2.F32.PACK_AB_MERGE_C R4, R4, R3, RZ ;  /* 0x000000030404723e */ /* 0x000fc400048060ff */
[----:B0-----:R-:W-:Y:S02]  /*1d77a0*/  F2FP.SATFINITE.E5M2.F32.PACK_AB_MERGE_C R28, R2, R35, RZ ;  /* 0x00000023021c723e */ /* 0x001fe400048060ff */
[----:B------:R-:W-:-:S05]  /*1d77b0*/  IADD3 R2, P6, R0, R48, RZ ;  /* 0x0000003000027210 */ /* 0x000fca0007fde0ff */
[----:B------:R-:W-:Y:S01]  /*1d77c0*/  IMAD.X R3, R61, 0x1, R49, P6 ;  /* 0x000000013d037824 */ /* 0x000fe200030e0631 */
[----:B------:R-:W-:Y:S04]  /*1d77d0*/  STL [R1+0x23ac], R28 ;  /* 0x0023ac1c01007387 */ /* 0x000fe80000100800 */
[----:B------:R-:W-:Y:S04]  /*1d77e0*/  STL [R1+0x23bc], R4 ;  /* 0x0023bc0401007387 */ /* 0x000fe80000100800 */
[----:B------:R0:W-:Y:S02]  /*1d77f0*/  STL.64 [R1+0x1608], R2 ;  /* 0x0016080201007387 */ /* 0x0001e40000100a00 */
[----:B0-----:R-:W-:-:S02]  /*1d7800*/  F2FP.SATFINITE.E5M2.F32.PACK_AB_MERGE_C R2, R59, R37, RZ ;  /* 0x000000253b02723e */ /* 0x001fc400048060ff */
[----:B------:R-:W2:Y:S04]  /*1d7810*/  LDL.LU R37, [R1+0x3128] ;  /* 0x0031280001257983 */ /* 0x000ea80000300800 */
[----:B------:R-:W2:Y:S04]  /*1d7820*/  LDL.LU R59, [R1+0x312c] ;  /* 0x00312c00013b7983 */ /* 0x000ea80000300800 */
        /* <DEDUP_REMOVED lines=26> */
[----:B------:R-:W4:Y:S04]  /*1d79d0*/  LDL.LU R14, [R1+0x3150] ;  /* 0x00315000010e7983 */ /* 0x000f280000300800 */
[----:B------:R-:W-:Y:S04]  /*1d79e0*/  STL [R1+0x2cec], R3 ;  /* 0x002cec0301007387 */ /* 0x000fe80000100800 */
[----:B------:R-:W4:Y:S01]  /*1d79f0*/  LDL.LU R21, [R1+0x3154] ;  /* 0x0031540001157983 */ /* 0x000f220000300800 */
[----:B------:R-:W-:-:S05]  /*1d7a00*/  F2FP.SATFINITE.E5M2.F32.PACK_AB_MERGE_C R2, R11, R25, RZ ;  /* 0x000000190b02723e */ /* 0x000fca00048060ff */
[----:B------:R0:W-:Y:S04]  /*1d7a10*/  STL [R1+0x2d68], R2 ;  /* 0x002d680201007387 */ /* 0x0001e80000100800 */
        /* <DEDUP_REMOVED lines=30> */
[----:B0-----:R-:W2:Y:S04]  /*1d7c00*/  LDL.LU R13, [R1+0x2ff4] ;  /* 0x002ff400010d7983 */ /* 0x001ea80000300800 */
[----:B------:R-:W-:Y:S01]  /*1d7c10*/  STL.64 [R1+0x15d8], R32 ;  /* 0x0015d82001007387 */ /* 0x000fe20000100a00 */
[----:B----4-:R-:W-:-:S03]  /*1d7c20*/  F2FP.SATFINITE.E5M2.F32.PACK_AB_MERGE_C R28, R21, R14, RZ ;  /* 0x0000000e151c723e */ /* 0x010fc600048060ff */
[----:B------:R-:W4:Y:S04]  /*1d7c30*/  LDL.LU R14, [R1+0x2ff8] ;  /* 0x002ff800010e7983 */ /* 0x000f280000300800 */
[----:B------:R-:W4:Y:S04]  /*1d7c40*/  LDL.LU R21, [R1+0x2ffc] ;  /* 0x002ffc0001157983 */ /* 0x000f280000300800 */
[----:B------:R0:W-:Y:S01]  /*1d7c50*/  STL [R1+0x2dc0], R28 ;  /* 0x002dc01c01007387 */ /* 0x0001e20000100800 */
[----:B---3--:R-:W-:Y:S02]  /*1d7c60*/  F2FP.SATFINITE.E5M2.F32.PACK_AB_MERGE_C R30, R30, R29, RZ ;  /* 0x0000001d1e1e723e */ /* 0x008fe400048060ff */
[----:B0-----:R-:W-:-:S03]  /*1d7c70*/  IADD3 R28, P6, R0, R17, RZ ;  /* 0x00000011001c7210 */ /* 0x001fc60007fde0ff */
[----:B------:R0:W-:Y:S02]  /*1d7c80*/  STL [R1+0x2d6c], R30 ;  /* 0x002d6c1e01007387 */ /* 0x0001e40000100800 */
[----:B------:R-:W-:-:S05]  /*1d7c90*/  IMAD.X R29, R61, 0x1, R18, P6 ;  /* 0x000000013d1d7824 */ /* 0x000fca00030e0612 */
[----:B------:R1:W-:Y:S01]  /*1d7ca0*/  STL.64 [R1+0x15d0], R28 ;  /* 0x0015d01c01007387 */ /* 0x0003e20000100a00 */
[----:B0-----:R-:W-:Y:S02]  /*1d7cb0*/  F2FP.SATFINITE.E5M2.F32.PACK_AB_MERGE_C R30, R34, R31, RZ ;  /* 0x0000001f221e723e */ /* 0x001fe400048060ff */
[----:B------:R-:W-:Y:S02]  /*1d7cc0*/  F2FP.SATFINITE.E5M2.F32.PACK_AB_MERGE_C R2, R2, R35, RZ ;  /* 0x000000230202723e */ /* 0x000fe400048060ff */
[C---:B-1----:R-:W-:Y:S01]  /*1d7cd0*/  IADD3 R28, P6, R0.reuse, R19, RZ ;  /* 0x00000013001c7210 */ /* 0x042fe20007fde0ff */
[----:B------:R-:W-:Y:S04]  /*1d7ce0*/  STL [R1+0x2dc8], R30 ;  /* 0x002dc81e01007387 */ /* 0x000fe80000100800 */
[----:B------:R-:W-:Y:S01]  /*1d7cf0*/  IMAD.X R29, R61, 0x1, R47, P6 ;  /* 0x000000013d1d7824 */ /* 0x000fe200030e062f */
[----:B------:R0:W-:Y:S04]  /*1d7d00*/  STL [R1+0x2dc4], R2 ;  /* 0x002dc40201007387 */ /* 0x0001e80000100800 */
[----:B------:R1:W-:Y:S01]  /*1d7d10*/  STL.64 [R1+0x15c8], R28 ;  /* 0x0015c81c01007387 */ /* 0x0003e20000100a00 */
[----:B0-----:R-:W-:-:S02]  /*1d7d20*/  IADD3 R2, P6, R0, R48, RZ ;  /* 0x0000003000027210 */ /* 0x001fc40007fde0ff */
[----:B-1----:R-:W-:Y:S02]  /*1d7d30*/  F2FP.SATFINITE.E5M2.F32.PACK_AB_MERGE_C R28, R4, R3, RZ ;  /* 0x00000003041c723e */ /* 0x002fe400048060ff */
[----:B------:R-:W-:-:S03]  /*1d7d40*/  F2FP.SATFINITE.E5M2.F32.PACK_AB_MERGE_C R4, R11, R25, RZ ;  /* 0x000000190b04723e */ /* 0x000fc600048060ff */
[----:B------:R-:W-:Y:S04]  /*1d7d50*/  STL [R1+0x2e00], R28 ;  /* 0x002e001c01007387 */ /* 0x000fe80000100800 */
[----:B------:R-:W-:Y:S04]  /*1d7d60*/  STL [R1+0x2dcc], R4 ;  /* 0x002dcc0401007387 */ /* 0x000fe80000100800 */
[----:B------:R-:W3:Y:S01]  /*1d7d70*/  LDL.LU R25, [R1+0x2fe0] ;  /* 0x002fe00001197983 */ /* 0x000ee20000300800 */
[----:B------:R-:W-:-:S03]  /*1d7d80*/  IMAD.X R3, R61, 0x1, R49, P6 ;  /* 0x000000013d037824 */ /* 0x000fc600030e0631 */
[----:B------:R-:W3:Y:S04]  /*1d7d90*/  LDL.LU R11, [R1+0x2fe4] ;  /* 0x002fe400010b7983 */ /* 0x000ee80000300800 */
[----:B------:R0:W-:Y:S01]  /*1d7da0*/  STL.64 [R1+0x15c0], R2 ;  /* 0x0015c00201007387 */ /* 0x0001e20000100a00 */
[----:B------:R-:W-:Y:S02]  /*1d7db0*/  F2FP.SATFINITE.E5M2.F32.PACK_AB_MERGE_C R5, R38, R5, RZ ;  /* 0x000000052605723e */ /* 0x000fe400048060ff */
[----:B0-----:R-:W-:-:S03]  /*1d7dc0*/  IADD3 R2, P6, R0, R50, RZ ;  /* 0x0000003200027210 */ /* 0x001fc60007fde0ff */
        /* <DEDUP_REMOVED lines=28> */
[----:B----4-:R-:W-:-:S05]  /*1d7f90*/  F2FP.SATFINITE.E5M2.F32.PACK_AB_MERGE_C R2, R21, R14, RZ ;  /* 0x0000000e1502723e */ /* 0x010fca00048060ff */
[----:B------:R0:W-:Y:S04]  /*1d7fa0*/  STL [R1+0x27ac], R2 ;  /* 0x0027ac0201007387 */ /* 0x0001e80000100800 */
        /* <DEDUP_REMOVED lines=12> */
[----:B------:R-:W3:Y:S04]  /*1d8070*/  LDL.LU R11, [R1+0x2ef4] ;  /* 0x002ef400010b7983 */ /* 0x000ee80000300800 */
[----:B------:R0:W-:Y:S04]  /*1d8080*/  STL [R1+0x27d0], R13 ;  /* 0x0027d00d01007387 */ /* 0x0001e80000100800 */
[----:B------:R-:W3:Y:S04]  /*1d8090*/  LDL.LU R60, [R1+0x2ef8] ;  /* 0x002ef800013c7983 */ /* 0x000ee80000300800 */
[----:B0-----:R-:W3:Y:S01]  /*1d80a0*/  LDL.LU R13, [R1+0x2efc] ;  /* 0x002efc00010d7983 */ /* 0x001ee20000300800 */
[----:B--2---:R-:W-:-:S03]  /*1d80b0*/  F2FP.SATFINITE.E5M2.F32.PACK_AB_MERGE_C R14, R59, R37, RZ ;  /* 0x000000253b0e723e */ /* 0x004fc600048060ff */
[----:B------:R-:W2:Y:S04]  /*1d80c0*/  LDL.LU R37, [R1+0x2e90] ;  /* 0x002e900001257983 */ /* 0x000ea80000300800 */
[----:B------:R-:W2:Y:S01]  /*1d80d0*/  LDL.LU R59, [R1+0x2e94] ;  /* 0x002e9400013b7983 */ /* 0x000ea20000300800 */
[----:B------:R-:W-:Y:S01]  /*1d80e0*/  VIADD R0, R0, UR4 ;  /* 0x0000000400007c36 */ /* 0x000fe20008000000 */
[----:B------:R-:W-:Y:S02]  /*1d80f0*/  ULDC UR4, c[0x0][0x248] ;  /* 0x0000920000047ab9 */ /* 0x000fe40000000800 */
[----:B------:R-:W-:Y:S04]  /*1d8100*/  STL [R1+0x27cc], R14 ;  /* 0x0027cc0e01007387 */ /* 0x000fe80000100800 */
[----:B------:R-:W2:Y:S01]  /*1d8110*/  LDL.LU R43, [R1+0x2e98] ;  /* 0x002e9800012b7983 */ /* 0x000ea20000300800 */
[----:B------:R-:W-:-:S03]  /*1d8120*/  SHF.R.S32.HI R61, RZ, 0x1f, R0 ;  /* 0x0000001fff3d7819 */ /* 0x000fc60000011400 */
[----:B------:R-:W2:Y:S01]  /*1d8130*/  LDL.LU R40, [R1+0x2e9c] ;  /* 0x002e9c0001287983 */ /* 0x000ea20000300800 */
[----:B------:R-:W-:-:S03]  /*1d8140*/  IADD3 R32, P6, R0, R56, RZ ;  /* 0x0000003800207210 */ /* 0x000fc60007fde0ff */
[----:B------:R-:W2:Y:S02]  /*1d8150*/  LDL.LU R44, [R1+0x2e70] ;  /* 0x002e7000012c7983 */ /* 0x000ea40000300800 */
[----:B------:R-:W-:Y:S02]  /*1d8160*/  IMAD.X R33, R61, 0x1, R16, P6 ;  /* 0x000000013d217824 */ /* 0x000fe400030e0610 */
[----:B------:R-:W2:Y:S01]  /*1d8170*/  LDL.LU R45, [R1+0x2e74] ;  /* 0x002e7400012d7983 */ /* 0x000ea20000300800 */
[----:B------:R-:W-:-:S03]  /*1d8180*/  IADD3 R28, P6, R0, R17, RZ ;  /* 0x00000011001c7210 */ /* 0x000fc60007fde0ff */
[----:B------:R-:W2:Y:S04]  /*1d8190*/  LDL.LU R26, [R1+0x2e78] ;  /* 0x002e7800011a7983 */ /* 0x000ea80000300800 */
[----:B------:R-:W2:Y:S04]  /*1d81a0*/  LDL.LU R27, [R1+0x2e7c] ;  /* 0x002e7c00011b7983 */ /* 0x000ea80000300800 */
[----:B------:R0:W-:Y:S04]  /*1d81b0*/  STL.64 [R1+0x1590], R32 ;  /* 0x0015902001007387 */ /* 0x0001e80000100a00 */
[----:B0-----:R-:W2:Y:S04]  /*1d81c0*/  LDL.LU.64 R32, [R1+0x8930] ;  /* 0x0089300001207983 */ /* 0x001ea80000300a00 */
[----:B------:R-:W2:Y:S04]  /*1d81d0*/  LDL.LU R14, [R1+0x2df0] ;  /* 0x002df000010e7983 */ /* 0x000ea80000300800 */
[----:B------:R-:W2:Y:S01]  /*1d81e0*/  LDL.LU R21, [R1+0x2df4] ;  /* 0x002df40001157983 */ /* 0x000ea20000300800 */
[----:B------:R-:W-:-:S05]  /*1d81f0*/  F2FP.SATFINITE.E5M2.F32.PACK_AB_MERGE_C R29, R30, R29, RZ ;  /* 0x0000001d1e1d723e */ /* 0x000fca00048060ff */
[----:B------:R0:W-:Y:S02]  /*1d8200*/  STL [R1+0x2818], R29 ;  /* 0x0028181d01007387 */ /* 0x0001e40000100800 */
[----:B0-----:R-:W-:Y:S01]  /*1d8210*/  IMAD.X R29, R61, 0x1, R18, P6 ;  /* 0x000000013d1d7824 */ /* 0x001fe200030e0612 */
[----:B----4-:R-:W-:-:S05]  /*1d8220*/  F2FP.SATFINITE.E5M2.F32.PACK_AB_MERGE_C R30, R34, R31, RZ ;  /* 0x0000001f221e723e */ /* 0x010fca00048060ff */
[----:B------:R-:W-:Y:S04]  /*1d8230*/  STL [R1+0x2814], R30 ;  /* 0x0028141e01007387 */ /* 0x000fe80000100800 */
[----:B------:R0:W-:Y:S01]  /*1d8240*/  STL.64 [R1+0x1588], R28 ;  /* 0x0015881c01007387 */ /* 0x0001e20000100a00 */
[----:B------:R-:W-:Y:S02]  /*1d8250*/  F2FP.SATFINITE.E5M2.F32.PACK_AB_MERGE_C R4, R4, R3, RZ ;  /* 0x000000030404723e */ /* 0x000fe400048060ff */
[----:B0-----:R-:W-:Y:S02]  /*1d8260*/  F2FP.SATFINITE.E5M2.F32.PACK_AB_MERGE_C R28, R2, R35, RZ ;  /* 0x00000023021c723e */ /* 0x001fe400048060ff */
[----:B------:R-:W-:-:S05]  /*1d8270*/  IADD3 R2, P6, R0, R19, RZ ;  /* 0x0000001300027210 */ /* 0x000fca0007fde0ff */
[----:B------:R-:W-:Y:S01]  /*1d8280*/  IMAD.X R3, R61, 0x1, R47, P6 ;  /* 0x000000013d037824 */ /* 0x000fe200030e062f */
        /* <DEDUP_REMOVED lines=9> */
[----:B------:R3:W-:Y:S02]  /*1d8320*/  STL.64 [R1+0x1580], R2 ;  /* 0x0015800201007387 */ /* 0x0007e40000100a00 */
[----:B---3--:R-:W-:-:S02]  /*1d8330*/  F2FP.SATFINITE.E5M2.F32.PACK_AB_MERGE_C R2, R11, R25, RZ ;  /* 0x000000190b02723e */ /* 0x008fc400048060ff */
[----:B------:R-:W3:Y:S04]  /*1d8340*/  LDL.LU R25, [R1+0x2df8] ;  /* 0x002df80001197983 */ /* 0x000ee80000300800 */
[----:B------:R-:W3:Y:S01]  /*1d8350*/  LDL.LU R11, [R1+0x2dfc] ;  /* 0x002dfc00010b7983 */ /* 0x000ee20000300800 */
[----:B------:R-:W-:-:S03]  /*1d8360*/  F2FP.SATFINITE.E5M2.F32.PACK_AB_MERGE_C R4, R13, R60, RZ ;  /* 0x0000003c0d04723e */ /* 0x000fc600048060ff */
[----:B------:R0:W-:Y:S04]  /*1d8370*/  STL [R1+0x28c0], R2 ;  /* 0x0028c00201007387 */ /* 0x0001e80000100800 */
[----:B------:R-:W-:Y:S04]  /*1d8380*/  STL [R1+0x28bc], R4 ;  /* 0x0028bc0401007387 */ /* 0x000fe80000100800 */
[----:B------:R-:W4:Y:S01]  /*1d8390*/  LDL.LU R60, [R1+0x2de0] ;  /* 0x002de000013c7983 */ /* 0x000f220000300800 */
[----:B0-----:R-:W-:-:S03]  /*1d83a0*/  IADD3 R2, P6, R0, R50, RZ ;  /* 0x0000003200027210 */ /* 0x001fc60007fde0ff */
[----:B------:R-:W4:Y:S02]  /*1d83b0*/  LDL.LU R13, [R1+0x2de4] ;  /* 0x002de400010d7983 */ /* 0x000f240000300800 */
[----:B------:R-:W-:-:S05]  /*1d83c0*/  IMAD.X R3, R61, 0x1, R51, P6 ;  /* 0x000000013d037824 */ /* 0x000fca00030e0633 */
[----:B------:R2:W-:Y:S02]  /*1d83d0*/  STL.64 [R1+0x1578], R2 ;  /* 0x0015780201007387 */ /* 0x0005e40000100a00 */
[----:B--2---:R-:W-:Y:S02]  /*1d83e0*/  F2FP.SATFINITE.E5M2.F32.PACK_AB_MERGE_C R2, R59, R37, RZ ;  /* 0x000000253b02723e */ /* 0x004fe400048060ff */
        /* <DEDUP_REMOVED lines=19> */
[----:B------:R-:W2:Y:S04]  /*1d8520*/  LDL.LU R35, [R1+0x2dd8] ;  /* 0x002dd80001237983 */ /* 0x000ea80000300800 */
[----:B0-----:R-:W2:Y:S04]  /*1d8530*/  LDL.LU R2, [R1+0x2ddc] ;  /* 0x002ddc0001027983 */ /* 0x001ea80000300800 */
[----:B------:R-:W2:Y:S04]  /*1d8540*/  LDL.LU R3, [R1+0x2db0] ;  /* 0x002db00001037983 */ /* 0x000ea80000300800 */
[----:B------:R-:W2:Y:S04]  /*1d8550*/  LDL.LU R4, [R1+0x2db4] ;  /* 0x002db40001047983 */ /* 0x000ea80000300800 */
[----:B------:R-:W2:Y:S04]  /*1d8560*/  LDL.LU R5, [R1+0x2db8] ;  /* 0x002db80001057983 */ /* 0x000ea80000300800 */
[----:B------:R-:W2:Y:S01]  /*1d8570*/  LDL.LU R38, [R1+0x2dbc] ;  /* 0x002dbc0001267983 */ /* 0x000ea20000300800 */
[----:B------:R-:W-:-:S03]  /*1d8580*/  IADD3 R28, P6, R0, R58, RZ ;  /* 0x0000003a001c7210 */ /* 0x000fc60007fde0ff */
[----:B------:R-:W2:Y:S04]  /*1d8590*/  LDL.LU R39, [R1+0x2da0] ;  /* 0x002da00001277983 */ /* 0x000ea80000300800 */
[----:B------:R-:W2:Y:S04]  /*1d85a0*/  LDL.LU R42, [R1+0x2da4] ;  /* 0x002da400012a7983 */ /* 0x000ea80000300800 */
[----:B------:R-:W2:Y:S01]  /*1d85b0*/  LDL.LU R26, [R1+0x2da8] ;  /* 0x002da800011a7983 */ /* 0x000ea20000300800 */
[----:B------:R-:W-:-:S03]  /*1d85c0*/  IMAD.X R29, R61, 0x1, R57, P6 ;  /* 0x000000013d1d7824 */ /* 0x000fc600030e0639 */
[----:B------:R-:W2:Y:S04]  /*1d85d0*/  LDL.LU R27, [R1+0x2dac] ;  /* 0x002dac00011b7983 */ /* 0x000ea80000300800 */
[----:B------:R-:W2:Y:S04]  /*1d85e0*/  LDL.LU R14, [R1+0x2d90] ;  /* 0x002d9000010e7983 */ /* 0x000ea80000300800 */
[----:B------:R-:W2:Y:S04]  /*1d85f0*/  LDL.LU R21, [R1+0x2d94] ;  /* 0x002d940001157983 */ /* 0x000ea80000300800 */
[----:B------:R-:W-:Y:S01]  /*1d8600*/  STL.64 [R1+0x1568], R28 ;  /* 0x0015681c01007387 */ /* 0x000fe20000100a00 */
[----:B---3--:R-:W-:-:S05]  /*1d8610*/  F2FP.SATFINITE.E5M2.F32.PACK_AB_MERGE_C R11, R11, R25, RZ ;  /* 0x000000190b0b723e */ /* 0x008fca00048060ff */
[----:B------:R0:W-:Y:S04]  /*1d8620*/  STL [R1+0x2b14], R11 ;  /* 0x002b140b01007387 */ /* 0x0001e80000100800 */
[----:B------:R-:W3:Y:S04]  /*1d8630*/  LDL.LU R25, [R1+0x2d98] ;  /* 0x002d980001197983 */ /* 0x000ee80000300800 */
[----:B0-----:R-:W3:Y:S01]  /*1d8640*/  LDL.LU R11, [R1+0x2d9c] ;  /* 0x002d9c00010b7983 */ /* 0x001ee20000300800 */
        /* <DEDUP_REMOVED lines=11> */
[----:B0-----:R-:W4:Y:S01]  /*1d8700*/  LDL.LU R13, [R1+0x2d7c] ;  /* 0x002d7c00010d7983 */ /* 0x001f220000300800 */
[----:B------:R-:W-:Y:S01]  /*1d8710*/  VIADD R0, R0, UR4 ;  /* 0x0000000400007c36 */ /* 0x000fe20008000000 */
[----:B------:R-:W-:-:S04]  /*1d8720*/  ULDC UR4, c[0x0][0x248] ;  /* 0x0000920000047ab9 */ /* 0x000fc80000000800 */
[----:B------:R-:W-:Y:S02]  /*1d8730*/  SHF.R.S32.HI R61, RZ, 0x1f, R0 ;  /* 0x0000001fff3d7819 */ /* 0x000fe40000011400 */
[----:B------:R-:W-:-:S05]  /*1d8740*/  IADD3 R28, P6, R0, R56, RZ ;  /* 0x00000038001c7210 */ /* 0x000fca0007fde0ff */
[----:B------:R-:W-:-:S05]  /*1d8750*/  IMAD.X R29, R61, 0x1, R16, P6 ;  /* 0x000000013d1d7824 */ /* 0x000fca00030e0610 */
[----:B------:R0:W-:Y:S01]  /*1d8760*/  STL.64 [R1+0x1550], R28 ;  /* 0x0015501c01007387 */ /* 0x0001e20000100a00 */
[----:B------:R-:W-:Y:S02]  /*1d8770*/  F2FP.SATFINITE.E5M2.F32.PACK_AB_MERGE_C R30, R34, R31, RZ ;  /* 0x0000001f221e723e */ /* 0x000fe400048060ff */
[----:B0-----:R-:W-:-:S03]  /*1d8780*/  IADD3 R28, P6, R0, R17, RZ ;  /* 0x00000011001c7210 */ /* 0x001fc60007fde0ff */
[----:B------:R-:W-:Y:S02]  /*1d8790*/  STL [R1+0x2b54], R30 ;  /* 0x002b541e01007387 */ /* 0x000fe40000100800 */
[----:B------:R-:W-:Y:S01]  /*1d87a0*/  IMAD.X R29, R61, 0x1, R18, P6 ;  /* 0x000000013d1d7824 */ /* 0x000fe200030e0612 */
[----:B------:R-:W-:-:S05]  /*1d87b0*/  F2FP.SATFINITE.E5M2.F32.PACK_AB_MERGE_C R2, R2, R35, RZ ;  /* 0x000000230202723e */ /* 0x000fca00048060ff */
[----:B------:R0:W-:Y:S04]  /*1d87c0*/  STL [R1+0x2b50], R2 ;  /* 0x002b500201007387 */ /* 0x0001e80000100800 */
[----:B------:R1:W-:Y:S01]  /*1d87d0*/  STL.64 [R1+0x1530], R28 ;  /* 0x0015301c01007387 */ /* 0x0003e20000100a00 */
[----:B0-----:R-:W-:Y:S02]  /*1d87e0*/  IADD3 R2, P6, R0, R19, RZ ;  /* 0x0000001300027210 */ /* 0x001fe40007fde0ff */
[----:B-1----:R-:W-:-:S03]  /*1d87f0*/  F2FP.SATFINITE.E5M2.F32.PACK_AB_MERGE_C R28, R4, R3, RZ ;  /* 0x00000003041c723e */ /* 0x002fc600048060ff */
[----:B------:R-:W-:Y:S01]  /*1d8800*/  IMAD.X R3, R61, 0x1, R47, P6 ;  /* 0x000000013d037824 */ /* 0x000fe200030e062f */
[----:B------:R-:W-:Y:S01]  /*1d8810*/  F2FP.SATFINITE.E5M2.F32.PACK_AB_MERGE_C R4, R38, R5, RZ ;  /* 0x000000052604723e */ /* 0x000fe200048060ff */
[----:B------:R-:W-:Y:S01]  /*1d8820*/  STL [R1+0x2b78], R28 ;  /* 0x002b781c01007387 */ /* 0x000fe20000100800 */
[----:B------:R-:W-:-:S03]  /*1d8830*/  F2FP.SATFINITE.E5M2.F32.PACK_AB_MERGE_C R5, R42, R39, RZ ;  /* 0x000000272a05723e */ /* 0x000fc600048060ff */
[----:B------:R0:W-:Y:S04]  /*1d8840*/  STL [R1+0x2b74], R4 ;  /* 0x002b740401007387 */ /* 0x0001e80000100800 */
[----:B------:R1:W-:Y:S01]  /*1d8850*/  STL.64 [R1+0x1548], R2 ;  /* 0x0015480201007387 */ /* 0x0003e20000100a00 */
[----:B0-----:R-:W-:Y:S02]  /*1d8860*/  F2FP.SATFINITE.E5M2.F32.PACK_AB_MERGE_C R4, R27, R26, RZ ;  /* 0x0000001a1b04723e */ /* 0x001fe400048060ff */
[----:B-1----:R-:W-:Y:S01]  /*1d8870*/  IADD3 R2, P6, R0, R48, RZ ;  /* 0x0000003000027210 */ /* 0x002fe20007fde0ff */
[----:B------:R-:W-:Y:S04]  /*1d8880*/  STL [R1+0x2b94], R5 ;  /* 0x002b940501007387 */ /* 0x000fe80000100800 */
[----:B------:R-:W-:Y:S01]  /*1d8890*/  IMAD.X R3, R61, 0x1, R49, P6 ;  /* 0x000000013d037824 */ /* 0x000fe200030e0631 */
[----:B------:R-:W-:Y:S04]  /*1d88a0*/  STL [R1+0x2b90], R4 ;  /* 0x002b900401007387 */ /* 0x000fe80000100800 */
[----:B------:R-:W4:Y:S04]  /*1d88b0*/  LDL.LU R26, [R1+0x2d50] ;  /* 0x002d5000011a7983 */ /* 0x000f280000300800 */
[----:B------:R-:W4:Y:S04]  /*1d88c0*/  LDL.LU R27, [R1+0x2d54] ;  /* 0x002d5400011b7983 */ /* 0x000f280000300800 */
[----:B------:R0:W-:Y:S02]  /*1d88d0*/  STL.64 [R1+0x1558], R2 ;  /* 0x0015580201007387 */ /* 0x0001e40000100a00 */
[----:B0-----:R-:W-:-:S02]  /*1d88e0*/  F2FP.SATFINITE.E5M2.F32.PACK_AB_MERGE_C R3, R21, R14, RZ ;  /* 0x0000000e1503723e */ /* 0x001fc400048060ff */
[----:B------:R-:W4:Y:S04]  /*1d88f0*/  LDL.LU R14, [R1+0x2d58] ;  /* 0x002d5800010e7983 */ /* 0x000f280000300800 */
[----:B------:R-:W-:Y:S01]  /*1d8900*/  STL [R1+0x2bb0], R3 ;  /* 0x002bb00301007387 */ /* 0x000fe20000100800 */
[----:B---3--:R-:W-:-:S03]  /*1d8910*/  F2FP.SATFINITE.E5M2.F32.PACK_AB_MERGE_C R2, R11, R25, RZ ;  /* 0x000000190b02723e */ /* 0x008fc600048060ff */
        /* <DEDUP_REMOVED lines=9> */
[----:B------:R-:W2:Y:S04]  /*1d89b0*/  LDL.LU R59, [R1+0x2d4c] ;  /* 0x002d4c00013b7983 */ /* 0x000ea80000300800 */
[----:B------:R0:W-:Y:S01]  /*1d89c0*/  STL [R1+0x24ec], R2 ;  /* 0x0024ec0201007387 */ /* 0x0001e20000100800 */
[----:B----4-:R-:W-:-:S02]  /*1d89d0*/  F2FP.SATFINITE.E5M2.F32.PACK_AB_MERGE_C R4, R40, R43, RZ ;  /* 0x0000002b2804723e */ /* 0x010fc400048060ff */
[----:B0-----:R-:W-:-:S03]  /*1d89e0*/  IADD3 R2, P6, R0, R52, RZ ;  /* 0x0000003400027210 */ /* 0x001fc60007fde0ff */
[----:B------:R0:W-:Y:S02]  /*1d89f0*/  STL [R1+0x2bbc], R4 ;  /* 0x002bbc0401007387 */ /* 0x0001e40000100800 */
[----:B------:R-:W-:-:S05]  /*1d8a00*/  IMAD.X R3, R61, 0x1, R53, P6 ;  /* 0x000000013d037824 */ /* 0x000fca00030e0635 */
[----:B------:R1:W-:Y:S01]  /*1d8a10*/  STL.64 [R1+0x1520], R2 ;  /* 0x0015200201007387 */ /* 0x0003e20000100a00 */
[----:B0-----:R-:W-:Y:S02]  /*1d8a20*/  F2FP.SATFINITE.E5M2.F32.PACK_AB_MERGE_C R4, R45, R44, RZ ;  /* 0x0000002c2d04723e */ /* 0x001fe400048060ff */
[----:B-1----:R-:W-:Y:S01]  /*1d8a30*/  F2FP.SATFINITE.E5M2.F32.PACK_AB_MERGE_C R2, R13, R60, RZ ;  /* 0x0000003c0d02723e */ /* 0x002fe200048060ff */
[----:B------:R-:W4:Y:S04]  /*1d8a40*/  LDL.LU R3, [R1+0x2d30] ;  /* 0x002d300001037983 */ /* 0x000f280000300800 */
[----:B------:R0:W-:Y:S04]  /*1d8a50*/  STL [R1+0x2448], R4 ;  /* 0x0024480401007387 */ /* 0x0001e80000100800 */
[----:B0-----:R-:W4:Y:S04]  /*1d8a60*/  LDL.LU R4, [R1+0x2d34] ;  /* 0x002d340001047983 */ /* 0x001f280000300800 */
        /* <DEDUP_REMOVED lines=14> */
[----:B0-----:R-:W-:Y:S02]  /*1d8b50*/  F2FP.SATFINITE.E5M2.F32.PACK_AB_MERGE_C R2, R27, R26, RZ ;  /* 0x0000001a1b02723e */ /* 0x001fe400048060ff */
[----:B------:R-:W-:-:S05]  /*1d8b60*/  IADD3 R26, P6, R0, R58, RZ ;  /* 0x0000003a001a7210 */ /* 0x000fca0007fde0ff */
[----:B------:R-:W-:Y:S01]  /*1d8b70*/  IMAD.X R27, R61, 0x1, R57, P6 ;  /* 0x000000013d1b7824 */ /* 0x000fe200030e0639 */
[----:B------:R-:W-:Y:S04]  /*1d8b80*/  STL [R1+0x2418], R2 ;  /* 0x0024180201007387 */ /* 0x000fe80000100800 */
[----:B------:R0:W-:Y:S01]  /*1d8b90*/  STL.64 [R1+0x1528], R26 ;  /* 0x0015281a01007387 */ /* 0x0001e20000100a00 */
[----:B------:R-:W-:Y:S01]  /*1d8ba0*/  VIADD R0, R0, UR4 ;  /* 0x0000000400007c36 */ /* 0x000fe20008000000 */
[----:B------:R-:W-:Y:S02]  /*1d8bb0*/  ULDC UR4, c[0x0][0x248] ;  /* 0x0000920000047ab9 */ /* 0x000fe40000000800 */
[----:B0-----:R-:W4:Y:S04]  /*1d8bc0*/  LDL.LU R26, [R1+0x2d00] ;  /* 0x002d0000011a7983 */ /* 0x001f280000300800 */
[----:B------:R-:W4:Y:S01]  /*1d8bd0*/  LDL.LU R27, [R1+0x2d04] ;  /* 0x002d0400011b7983 */ /* 0x000f220000300800 */
[----:B------:R-:W-:-:S02]  /*1d8be0*/  SHF.R.S32.HI R61, RZ, 0x1f, R0 ;  /* 0x0000001fff3d7819 */ /* 0x000fc40000011400 */
[----:B------:R-:W-:Y:S02]  /*1d8bf0*/  IADD3 R28, P6, R0, R56, RZ ;  /* 0x00000038001c7210 */ /* 0x000fe40007fde0ff */
[----:B---3--:R-:W-:Y:S02]  /*1d8c00*/  F2FP.SATFINITE.E5M2.F32.PACK_AB_MERGE_C R2, R11, R14, RZ ;  /* 0x0000000e0b02723e */ /* 0x008fe400048060ff */
[----:B------:R-:W3:Y:S04]  /*1d8c10*/  LDL.LU R14, [R1+0x2d08] ;  /* 0x002d0800010e7983 */ /* 0x000ee80000300800 */
[----:B------:R-:W3:Y:S04]  /*1d8c20*/  LDL.LU R11, [R1+0x2d0c] ;  /* 0x002d0c00010b7983 */ /* 0x000ee80000300800 */
[----:B------:R0:W-:Y:S01]  /*1d8c30*/  STL [R1+0x2bd4], R2 ;  /* 0x002bd40201007387 */ /* 0x0001e20000100800 */
[----:B------:R-:W-:Y:S01]  /*1d8c40*/  IMAD.X R29, R61, 0x1, R16, P6 ;  /* 0x000000013d1d7824 */ /* 0x000fe200030e0610 */
        /* <DEDUP_REMOVED lines=8> */
[----:B0-----:R-:W-:-:S03]  /*1d8cd0*/  IADD3 R2, P6, R0, R17, RZ ;  /* 0x0000001100027210 */ /* 0x001fc60007fde0ff */
[----:B------:R4:W-:Y:S02]  /*1d8ce0*/  STL.64 [R1+0x1518], R28 ;  /* 0x0015181c01007387 */ /* 0x0009e40000100a00 */
[----:B----4-:R-:W-:Y:S01]  /*1d8cf0*/  F2FP.SATFINITE.E5M2.F32.PACK_AB_MERGE_C R28, R4, R3, RZ ;  /* 0x00000003041c723e */ /* 0x010fe200048060ff */
[----:B------:R-:W-:-:S04]  /*1d8d00*/  IMAD.X R3, R61, 0x1, R18, P6 ;  /* 0x000000013d037824 */ /* 0x000fc800030e0612 */
[----:B------:R-:W-:Y:S01]  /*1d8d10*/  STL [R1+0x22b8], R28 ;  /* 0x0022b81c01007387 */ /* 0x000fe20000100800 */
[----:B------:R-:W-:-:S05]  /*1d8d20*/  F2FP.SATFINITE.E5M2.F32.PACK_AB_MERGE_C R4, R38, R5, RZ ;  /* 0x000000052604723e */ /* 0x000fca00048060ff */
        /* <DEDUP_REMOVED lines=10> */
[----:B-1----:R-:W-:-:S03]  /*1d8dd0*/  F2FP.SATFINITE.E5M2.F32.PACK_AB_MERGE_C R4, R13, R60, RZ ;  /* 0x0000003c0d04723e */ /* 0x002fc600048060ff */
[----:B------:R-:W-:Y:S01]  /*1d8de0*/  STL [R1+0x2278], R5 ;  /* 0x0022780501007387 */ /* 0x000fe20000100800 */
[----:B----4-:R-:W-:-:S03]  /*1d8df0*/  IADD3 R2, P6, R0, R48, RZ ;  /* 0x0000003000027210 */ /* 0x010fc60007fde0ff */
[----:B------:R0:W-:Y:S02]  /*1d8e00*/  STL [R1+0x2c14], R4 ;  /* 0x002c140401007387 */ /* 0x0001e40000100800 */
[----:B------:R-:W-:Y:S02]  /*1d8e10*/  IMAD.X R3, R61, 0x1, R49, P6 ;  /* 0x000000013d037824 */ /* 0x000fe400030e0631 */
[----:B------:R-:W4:Y:S04]  /*1d8e20*/  LDL.LU R60, [R1+0x2cf8] ;  /* 0x002cf800013c7983 */ /* 0x000f280000300800 */
[----:B------:R-:W4:Y:S04]  /*1d8e30*/  LDL.LU R13, [R1+0x2cfc] ;  /* 0x002cfc00010d7983 */ /* 0x000f280000300800 */
[----:B------:R-:W4:Y:S04]  /*1d8e40*/  LDL.LU R30, [R1+0x2cd0] ;  /* 0x002cd000011e7983 */ /* 0x000f280000300800 */
[----:B------:R1:W-:Y:S04]  /*1d8e50*/  STL.64 [R1+0x1508], R2 ;  /* 0x0015080201007387 */ /* 0x0003e80000100a00 */
[----:B------:R-:W4:Y:S04]  /*1d8e60*/  LDL.LU R31, [R1+0x2cd4] ;  /* 0x002cd400011f7983 */ /* 0x000f280000300800 */
[----:B------:R-:W4:Y:S04]  /*1d8e70*/  LDL.LU R34, [R1+0x2cd8] ;  /* 0x002cd80001227983 */ /* 0x000f280000300800 */
[----:B------:R-:W4:Y:S01]  /*1d8e80*/  LDL.LU R35, [R1+0x2cdc] ;  /* 0x002cdc0001237983 */ /* 0x000f220000300800 */
[----:B0-----:R-:W-:-:S05]  /*1d8e90*/  IADD3 R4, P6, R0, R50, RZ ;  /* 0x0000003200047210 */ /* 0x001fca0007fde0ff */
[----:B------:R-:W-:Y:S01]  /*1d8ea0*/  IMAD.X R5, R61, 0x1, R51, P6 ;  /* 0x000000013d057824 */ /* 0x000fe200030e0633 */
[----:B-1----:R-:W-:-:S05]  /*1d8eb0*/  F2FP.SATFINITE.E5M2.F32.PACK_AB_MERGE_C R2, R27, R26, RZ ;  /* 0x0000001a1b02723e */ /* 0x002fca00048060ff */
[----:B------:R0:W-:Y:S01]  /*1d8ec0*/  STL [R1+0x2c34], R2 ;  /* 0x002c340201007387 */ /* 0x0001e20000100800 */
[----:B---3--:R-:W-:-:S03]  /*1d8ed0*/  F2FP.SATFINITE.E5M2.F32.PACK_AB_MERGE_C R3, R11, R14, RZ ;  /* 0x0000000e0b03723e */ /* 0x008fc600048060ff */
[----:B------:R-:W3:Y:S04]  /*1d8ee0*/  LDL.LU R14, [R1+0x2cb0] ;  /* 0x002cb000010e7983 */ /* 0x000ee80000300800 */
[----:B0-----:R-:W3:Y:S04]  /*1d8ef0*/  LDL.LU R2, [R1+0x2cb8] ;  /* 0x002cb80001027983 */ /* 0x001ee80000300800 */
[----:B------:R0:W-:Y:S04]  /*1d8f00*/  STL [R1+0x2c30], R3 ;  /* 0x002c300301007387 */ /* 0x0001e80000100800 */
[----:B0-----:R-:W3:Y:S04]  /*1d8f10*/  LDL.LU R3, [R1+0x2cbc] ;  /* 0x002cbc0001037983 */ /* 0x001ee80000300800 */
[----:B------:R-:W3:Y:S04]  /*1d8f20*/  LDL.LU R45, [R1+0x2cc0] ;  /* 0x002cc000012d7983 */ /* 0x000ee80000300800 */
[----:B------:R-:W3:Y:S04]  /*1d8f30*/  LDL.LU R11, [R1+0x2cc4] ;  /* 0x002cc400010b7983 */ /* 0x000ee80000300800 */
[----:B------:R0:W-:Y:S01]  /*1d8f40*/  STL.64 [R1+0x14f8], R4 ;  /* 0x0014f80401007387 */ /* 0x0001e20000100a00 */
[----:B------:R-:W-:-:S02]  /*1d8f50*/  IADD3 R28, P6, R0, R52, RZ ;  /* 0x00000034001c7210 */ /* 0x000fc40007fde0ff */
[----:B0-----:R-:W-:Y:S02]  /*1d8f60*/  F2FP.SATFINITE.E5M2.F32.PACK_AB_MERGE_C R5, R25, R21, RZ ;  /* 0x000000151905723e */ /* 0x001fe400048060ff */
[----:B------:R-:W3:Y:S04]  /*1d8f70*/  LDL.LU R21, [R1+0x2cc8] ;  /* 0x002cc80001157983 */ /* 0x000ee80000300800 */
[----:B------:R-:W-:Y:S04]  /*1d8f80*/  STL [R1+0x2d00], R5 ;  /* 0x002d000501007387 */ /* 0x000fe80000100800 */
[----:B------:R-:W3:Y:S01]  /*1d8f90*/  LDL.LU R25, [R1+0x2ccc] ;  /* 0x002ccc0001197983 */ /* 0x000ee20000300800 */
[----:B------:R-:W-:Y:S01]  /*1d8fa0*/  IMAD.X R29, R61, 0x1, R53, P6 ;  /* 0x000000013d1d7824 */ /* 0x000fe200030e0635 */
[----:B--2---:R-:W-:-:S05]  /*1d8fb0*/  F2FP.SATFINITE.E5M2.F32.PACK_AB_MERGE_C R4, R59, R37, RZ ;  /* 0x000000253b04723e */ /* 0x004fca00048060ff */
[----:B------:R0:W-:Y:S04]  /*1d8fc0*/  STL [R1+0x2c48], R4 ;  /* 0x002c480401007387 */ /* 0x0001e80000100800 */
        /* <DEDUP_REMOVED lines=13> */
[----:B0-----:R-:W2:Y:S01]  /*1d90a0*/  LDL.LU.64 R28, [R1+0x8928] ;  /* 0x00892800011c7983 */ /* 0x001ea20000300a00 */
[----:B----4-:R-:W-:-:S03]  /*1d90b0*/  F2FP.SATFINITE.E5M2.F32.PACK_AB_MERGE_C R13, R13, R60, RZ ;  /* 0x0000003c0d0d723e */ /* 0x010fc600048060ff */
[----:B------:R-:W4:Y:S04]  /*1d90c0*/  LDL.LU R60, [R1+0x8924] ;  /* 0x00892400013c7983 */ /* 0x000f280000300800 */
[----:B------:R0:W-:Y:S01]  /*1d90d0*/  STL [R1+0x2c44], R13 ;  /* 0x002c440d01007387 */ /* 0x0001e20000100800 */
[----:B------:R-:W-:Y:S02]  /*1d90e0*/  F2FP.SATFINITE.E5M2.F32.PACK_AB_MERGE_C R31, R31, R30, RZ ;  /* 0x0000001e1f1f723e */ /* 0x000fe400048060ff */
[C---:B------:R-:W-:Y:S01]  /*1d90f0*/  IADD3 R30, P6, R0.reuse, R54, RZ ;  /* 0x00000036001e7210 */ /* 0x040fe20007fde0ff */
[----:B0-----:R-:W4:Y:S04]  /*1d9100*/  LDL.LU R13, [R1+0x8920] ;  /* 0x00892000010d7983 */ /* 0x001f280000300800 */
[----:B------:R0:W-:Y:S01]  /*1d9110*/  STL [R1+0x2c58], R31 ;  /* 0x002c581f01007387 */ /* 0x0001e20000100800 */
[----:B------:R-:W-:Y:S01]  /*1d9120*/  F2FP.SATFINITE.E5M2.F32.PACK_AB_MERGE_C R35, R35, R34, RZ ;  /* 0x000000222323723e */ /* 0x000fe200048060ff */
[----:B0-----:R-:W-:Y:S01]  /*1d9130*/  IMAD.X R31, R61, 0x1, R55, P6 ;  /* 0x000000013d1f7824 */ /* 0x001fe200030e0637 */
[----:B------:R-:W-:-:S04]  /*1d9140*/  IADD3 R34, P6, R0, R58, RZ ;  /* 0x0000003a00227210 */ /* 0x000fc80007fde0ff */
[----:B------:R0:W-:Y:S04]  /*1d9150*/  STL.64 [R1+0x14e8], R30 ;  /* 0x0014e81e01007387 */ /* 0x0001e80000100a00 */
[----:B0-----:R-:W4:Y:S04]  /*1d9160*/  LDL.LU.64 R30, [R1+0x8918] ;  /* 0x00891800011e7983 */ /* 0x001f280000300a00 */
[----:B------:R0:W-:Y:S02]  /*1d9170*/  STL [R1+0x2c54], R35 ;  /* 0x002c542301007387 */ /* 0x0001e40000100800 */
[----:B0-----:R-:W-:-:S05]  /*1d9180*/  IMAD.X R35, R61, 0x1, R57, P6 ;  /* 0x000000013d237824 */ /* 0x001fca00030e0639 */
[----:B------:R0:W-:Y:S04]  /*1d9190*/  STL.64 [R1+0x14e0], R34 ;  /* 0x0014e02201007387 */ /* 0x0001e80000100a00 */
[----:B0-----:R-:W4:Y:S04]  /*1d91a0*/  LDL.LU.64 R34, [R1+0x8910] ;  /* 0x0089100001227983 */ /* 0x001f280000300a00 */
[----:B------:R-:W4:Y:S01]  /*1d91b0*/  LDL.LU R61, [R1+0x2cb4] ;  /* 0x002cb400013d7983 */ /* 0x000f220000300800 */
[----:B---3--:R-:W-:Y:S01]  /*1d91c0*/  F2FP.SATFINITE.E5M2.F32.PACK_AB_MERGE_C R2, R3, R2, RZ ;  /* 0x000000020302723e */ /* 0x008fe200048060ff */
[----:B------:R-:W-:Y:S01]  /*1d91d0*/  VIADD R0, R0, UR4 ;  /* 0x0000000400007c36 */ /* 0x000fe20008000000 */
[----:B------:R-:W-:Y:S01]  /*1d91e0*/  LOP3.LUT R7, R7, 0xffff, RZ, 0xc0, !PT ;  /* 0x0000ffff07077812 */ /* 0x000fe200078ec0ff */
[----:B------:R-:W-:Y:S01]  /*1d91f0*/  ULDC UR4, c[0x0][0x248] ;  /* 0x0000920000047ab9 */ /* 0x000fe20000000800 */
[----:B------:R-:W-:-:S02]  /*1d9200*/  F2FP.SATFINITE.E5M2.F32.PACK_AB_MERGE_C R25, R25, R21, RZ ;  /* 0x000000151919723e */ /* 0x000fc400048060ff */
[----:B--2---:R-:W-:Y:S02]  /*1d9210*/  F2FP.SATFINITE.E5M2.F32.PACK_AB_MERGE_C R5, R5, R4, RZ ;  /* 0x000000040505723e */ /* 0x004fe400048060ff */
[----:B------:R-:W-:Y:S02]  /*1d9220*/  F2FP.SATFINITE.E5M2.F32.PACK_AB_MERGE_C R38, R38, R59, RZ ;  /* 0x0000003b2626723e */ /* 0x000fe400048060ff */
[----:B----4-:R-:W-:Y:S02]  /*1d9230*/  F2FP.SATFINITE.E5M2.F32.PACK_AB_MERGE_C R61, R61, R14, RZ ;  /* 0x0000000e3d3d723e */ /* 0x010fe400048060ff */
[----:B------:R-:W2:Y:S04]  /*1d9240*/  LDL.LU R14, [R1+0x8908] ;  /* 0x00890800010e7983 */ /* 0x000ea80000300800 */
[----:B------:R-:W-:Y:S04]  /*1d9250*/  STL [R1+0x2c64], R61 ;  /* 0x002c643d01007387 */ /* 0x000fe80000100800 */
[----:B------:R0:W-:Y:S02]  /*1d9260*/  STL [R1+0x2c60], R2 ;  /* 0x002c600201007387 */ /* 0x0001e40000100800 */
[----:B0-----:R-:W-:-:S02]  /*1d9270*/  F2FP.SATFINITE.E5M2.F32.PACK_AB_MERGE_C R2, R11, R45, RZ ;  /* 0x0000002d0b02723e */ /* 0x001fc400048060ff */
[----:B------:R-:W3:Y:S01]  /*1d9280*/  LDL.LU R45, [R1+0x140] ;  /* 0x00014000012d7983 */ /* 0x000ee20000300800 */
[----:B------:R-:W-:-:S03]  /*1d9290*/  SHF.R.S32.HI R61, RZ, 0x1f, R0 ;  /* 0x0000001fff3d7819 */ /* 0x000fc60000011400 */
[----:B------:R0:W-:Y:S02]  /*1d92a0*/  STL [R1+0x2c74], R2 ;  /* 0x002c740201007387 */ /* 0x0001e40000100800 */
[----:B0-----:R-:W-:-:S05]  /*1d92b0*/  IADD3 R2, P6, R0, R56, RZ ;  /* 0x0000003800027210 */ /* 0x001fca0007fde0ff */
[----:B------:R-:W-:Y:S01]  /*1d92c0*/  IMAD.X R3, R61, 0x1, R16, P6 ;  /* 0x000000013d037824 */ /* 0x000fe200030e0610 */
[----:B------:R-:W-:-:S04]  /*1d92d0*/  IADD3 R4, P6, R0, R17, RZ ;  /* 0x0000001100047210 */ /* 0x000fc80007fde0ff */
[----:B------:R0:W-:Y:S04]  /*1d92e0*/  STL.64 [R1+0x14d8], R2 ;  /* 0x0014d80201007387 */ /* 0x0001e80000100a00 */
[----:B0-----:R-:W4:Y:S04]  /*1d92f0*/  LDL.LU.64 R2, [R1+0x8900] ;  /* 0x0089000001027983 */ /* 0x001f280000300a00 */
[----:B------:R-:W2:Y:S04]  /*1d9300*/  LDL.LU R11, [R1+0xcc] ;  /* 0x0000cc00010b7983 */ /* 0x000ea80000300800 */
[----:B------:R-:W4:Y:S04]  /*1d9310*/  LDL.LU R21, [R1+0x88fc] ;  /* 0x0088fc0001157983 */ /* 0x000f280000300800 */
[----:B------:R0:W-:Y:S04]  /*1d9320*/  STL [R1+0x2c70], R25 ;  /* 0x002c701901007387 */ /* 0x0001e80000100800 */
[----:B0-----:R-:W4:Y:S04]  /*1d9330*/  LDL.LU R25, [R1+0x88f8] ;  /* 0x0088f80001197983 */ /* 0x001f280000300800 */
[----:B------:R0:W-:Y:S02]  /*1d9340*/  STL [R1+0x2c84], R5 ;  /* 0x002c840501007387 */ /* 0x0001e40000100800 */
[----:B0-----:R-:W-:-:S05]  /*1d9350*/  IMAD.X R5, R61, 0x1, R18, P6 ;  /* 0x000000013d057824 */ /* 0x001fca00030e0612 */
[----:B------:R0:W-:Y:S04]  /*1d9360*/  STL.64 [R1+0x14d0], R4 ;  /* 0x0014d00401007387 */ /* 0x0001e80000100a00 */
[----:B0-----:R-:W4:Y:S04]  /*1d9370*/  LDL.LU.64 R4, [R1+0x88f0] ;  /* 0x0088f00001047983 */ /* 0x001f280000300a00 */
[----:B------:R-:W4:Y:S04]  /*1d9380*/  LDL.LU R59, [R1+0x88e8] ;  /* 0x0088e800013b7983 */ /* 0x000f280000300800 */
[----:B------:R0:W-:Y:S02]  /*1d9390*/  STL [R1+0x2c80], R38 ;  /* 0x002c802601007387 */ /* 0x0001e40000100800 */
[----:B0-----:R-:W-:-:S02]  /*1d93a0*/  F2FP.SATFINITE.E5M2.F32.PACK_AB_MERGE_C R38, R27, R26, RZ ;  /* 0x0000001a1b26723e */ /* 0x001fc400048060ff */
[----:B------:R-:W-:-:S05]  /*1d93b0*/  IADD3 R26, P6, R0, R19, RZ ;  /* 0x00000013001a7210 */ /* 0x000fca0007fde0ff */
[----:B------:R-:W-:Y:S01]  /*1d93c0*/  IMAD.X R27, R61, 0x1, R47, P6 ;  /* 0x000000013d1b7824 */ /* 0x000fe200030e062f */
[----:B------:R-:W-:Y:S04]  /*1d93d0*/  STL [R1+0x2c94], R38 ;  /* 0x002c942601007387 */ /* 0x000fe80000100800 */
[----:B------:R0:W-:Y:S04]  /*1d93e0*/  STL.64 [R1+0x14c8], R26 ;  /* 0x0014c81a01007387 */ /* 0x0001e80000100a00 */
[----:B0-----:R-:W3:Y:S01]  /*1d93f0*/  LDL.LU.64 R26, [R1+0x88e0] ;  /* 0x0088e000011a7983 */ /* 0x001ee20000300a00 */
[----:B------:R-:W-:-:S02]  /*1d9400*/  F2FP.SATFINITE.E5M2.F32.PACK_AB_MERGE_C R38, R42, R39, RZ ;  /* 0x000000272a26723e */ /* 0x000fc400048060ff */
[----:B------:R-:W-:-:S03]  /*1d9410*/  F2FP.SATFINITE.E5M2.F32.PACK_AB_MERGE_C R40, R40, R43, RZ ;  /* 0x0000002b2828723e */ /* 0x000fc600048060ff */
[----:B------:R-:W-:Y:S01]  /*1d9420*/  STL [R1+0x2c90], R38 ;  /* 0x002c902601007387 */ /* 0x000fe20000100800 */
[----:B------:R-:W-:-:S03]  /*1d9430*/  LOP3.LUT R39, R44, 0xffff, RZ, 0xc0, !PT ;  /* 0x0000ffff2c277812 */ /* 0x000fc600078ec0ff */
[----:B------:R0:W-:Y:S02]  /*1d9440*/  STL [R1+0x2c8c], R40 ;  /* 0x002c8c2801007387 */ /* 0x0001e40000100800 */
[----:B0-----:R-:W-:-:S04]  /*1d9450*/  LOP3.LUT R40, R37, 0xffff, RZ, 0xc0, !PT ;  /* 0x0000ffff25287812 */ /* 0x001fc800078ec0ff */
[--C-:B------:R-:W-:Y:S02]  /*1d9460*/  PRMT R37, R39, 0x3340, R40.reuse ;  /* 0x0000334027257816 */ /* 0x100fe40000000028 */
[----:B------:R-:W-:Y:S02]  /*1d9470*/  SHF.R.U32.HI R39, RZ, 0x8, R39 ;  /* 0x00000008ff277819 */ /* 0x000fe40000011627 */
[----:B------:R-:W-:Y:S02]  /*1d9480*/  SHF.R.U32.HI R40, RZ, 0x8, R40 ;  /* 0x00000008ff287819 */ /* 0x000fe40000011628 */
[----:B------:R-:W-:Y:S02]  /*1d9490*/  LOP3.LUT R39, R39, 0xffff, RZ, 0xc0, !PT ;  /* 0x0000ffff27277812 */ /* 0x000fe400078ec0ff */
[----:B------:R-:W-:-:S04]  /*1d94a0*/  LOP3.LUT R40, R40, 0xffff, RZ, 0xc0, !PT ;  /* 0x0000ffff28287812 */ /* 0x000fc800078ec0ff */
[----:B------:R-:W-:Y:S02]  /*1d94b0*/  PRMT R40, R39, 0x3340, R40 ;  /* 0x0000334027287816 */ /* 0x000fe40000000028 */
[----:B---3--:R-:W-:Y:S02]  /*1d94c0*/  LOP3.LUT R38, R27, 0xffff, RZ, 0xc0, !PT ;  /* 0x0000ffff1b267812 */ /* 0x008fe400078ec0ff */
[----:B------:R-:W3:Y:S02]  /*1d94d0*/  LDL.LU R27, [R1+0x108] ;  /* 0x00010800011b7983 */ /* 0x000ee40000300800 */
[----:B------:R-:W-:-:S04]  /*1d94e0*/  PRMT R42, R38, 0x3340, R1 ;  /* 0x00003340262a7816 */ /* 0x000fc80000000001 */
[----:B------:R-:W-:Y:S02]  /*1d94f0*/  PRMT R44, R37, 0x5410, R42 ;  /* 0x00005410252c7816 */ /* 0x000fe4000000002a */
[----:B------:R-:W4:Y:S01]  /*1d9500*/  LDL.LU R37, [R1+0x80] ;  /* 0x0000800001257983 */ /* 0x000f220000300800 */
[----:B------:R-:W-:Y:S02]  /*1d9510*/  SHF.R.U32.HI R38, RZ, 0x8, R38 ;  /* 0x00000008ff267819 */ /* 0x000fe40000011626 */
[----:B------:R-:W-:Y:S02]  /*1d9520*/  IADD3 R42, P6, R0, R48, RZ ;  /* 0x00000030002a7210 */ /* 0x000fe40007fde0ff */
[----:B------:R-:W-:-:S03]  /*1d9530*/  LOP3.LUT R38, R38, 0xffff, RZ, 0xc0, !PT ;  /* 0x0000ffff26267812 */ /* 0x000fc600078ec0ff */
[----:B------:R-:W-:Y:S01]  /*1d9540*/  IMAD.X R43, R61, 0x1, R49, P6 ;  /* 0x000000013d2b7824 */ /* 0x000fe200030e0631 */
[----:B------:R-:W-:Y:S01]  /*1d9550*/  PRMT R39, R38, 0x3340, R1 ;  /* 0x0000334026277816 */ /* 0x000fe20000000001 */
[----:B------:R-:W-:Y:S01]  /*1d9560*/  STL [R1+0x2e3c], R44 ;  /* 0x002e3c2c01007387 */ /* 0x000fe20000100800 */
[----:B------:R-:W-:-:S03]  /*1d9570*/  LOP3.LUT R38, R45, 0xffff, RZ, 0xc0, !PT ;  /* 0x0000ffff2d267812 */ /* 0x000fc600078ec0ff */
[----:B------:R-:W-:Y:S01]  /*1d9580*/  STL.64 [R1+0x14c0], R42 ;  /* 0x0014c02a01007387 */ /* 0x000fe20000100a00 */
[----:B------:R-:W-:-:S03]  /*1d9590*/  LOP3.LUT R26, R26, 0xffff, RZ, 0xc0, !PT ;  /* 0x0000ffff1a1a7812 */ /* 0x000fc600078ec0ff */
[----:B------:R-:W-:Y:S04]  /*1d95a0*/  STL [R1+0x2c4c], R40 ;  /* 0x002c4c2801007387 */ /* 0x000fe80000100800 */
[----:B------:R2:W-:Y:S02]  /*1d95b0*/  STL [R1+0x1d4], R39 ;  /* 0x0001d42701007387 */ /* 0x0005e40000100800 */
[----:B--2---:R-:W-:Y:S02]  /*1d95c0*/  LOP3.LUT R39, R11, 0xffff, RZ, 0xc0, !PT ;  /* 0x0000ffff0b277812 */ /* 0x004fe400078ec0ff */
[----:B------:R-:W-:Y:S02]  /*1d95d0*/  PRMT R40, R26, 0x3340, R1 ;  /* 0x000033401a287816 */ /* 0x000fe40000000001 */
[----:B------:R-:W-:-:S04]  /*1d95e0*/  PRMT R11, R38, 0x3340, R39 ;  /* 0x00003340260b7816 */ /* 0x000fc80000000027 */
[----:B------:R-:W-:Y:S02]  /*1d95f0*/  PRMT R40, R11, 0x5410, R40 ;  /* 0x000054100b287816 */ /* 0x000fe40000000028 */
[----:B------:R-:W2:Y:S04]  /*1d9600*/  LDL.LU R11, [R1+0x10c] ;  /* 0x00010c00010b7983 */ /* 0x000ea80000300800 */
[----:B------:R-:W-:Y:S04]  /*1d9610*/  STL [R1+0x2e38], R40 ;  /* 0x002e382801007387 */ /* 0x000fe80000100800 */
[----:B------:R-:W2:Y:S01]  /*1d9620*/  LDL.LU R45, [R1+0x84] ;  /* 0x00008400012d7983 */ /* 0x000ea20000300800 */
[----:B------:R-:W-:-:S02]  /*1d9630*/  IADD3 R42, P6, R0, R50, RZ ;  /* 0x00000032002a7210 */ /* 0x000fc40007fde0ff */
[----:B------:R-:W-:Y:S02]  /*1d9640*/  SHF.R.U32.HI R38, RZ, 0x8, R38 ;  /* 0x00000008ff267819 */ /* 0x000fe40000011626 */
[----:B------:R-:W-:Y:S01]  /*1d9650*/  SHF.R.U32.HI R39, RZ, 0x8, R39 ;  /* 0x00000008ff277819 */ /* 0x000fe20000011627 */
[----:B------:R-:W-:Y:S01]  /*1d9660*/  IMAD.X R43, R61, 0x1, R51, P6 ;  /* 0x000000013d2b7824 */ /* 0x000fe200030e0633 */
[----:B------:R-:W-:Y:S02]  /*1d9670*/  SHF.R.U32.HI R26, RZ, 0x8, R26 ;  /* 0x00000008ff1a7819 */ /* 0x000fe4000001161a */
[----:B------:R-:W-:Y:S02]  /*1d9680*/  LOP3.LUT R38, R38, 0xffff, RZ, 0xc0, !PT ;  /* 0x0000ffff26267812 */ /* 0x000fe400078ec0ff */
[----:B------:R-:W-:Y:S01]  /*1d9690*/  LOP3.LUT R39, R39, 0xffff, RZ, 0xc0, !PT ;  /* 0x0000ffff27277812 */ /* 0x000fe200078ec0ff */
[----:B------:R-:W-:Y:S01]  /*1d96a0*/  STL.64 [R1+0x14b8], R42 ;  /* 0x0014b82a01007387 */ /* 0x000fe20000100a00 */
[----:B------:R-:W-:-:S02]  /*1d96b0*/  LOP3.LUT R26, R26, 0xffff, RZ, 0xc0, !PT ;  /* 0x0000ffff1a1a7812 */ /* 0x000fc400078ec0ff */
[----:B------:R-:W-:Y:S02]  /*1d96c0*/  PRMT R38, R38, 0x3340, R39 ;  /* 0x0000334026267816 */ /* 0x000fe40000000027 */
[----:B------:R-:W-:-:S03]  /*1d96d0*/  PRMT R26, R26, 0x3340, R1 ;  /* 0x000033401a1a7816 */ /* 0x000fc60000000001 */
[----:B------:R0:W-:Y:S04]  /*1d96e0*/  STL [R1+0x2c38], R38 ;  /* 0x002c382601007387 */ /* 0x0001e80000100800 */
[----:B------:R1:W-:Y:S01]  /*1d96f0*/  STL [R1+0x1d0], R26 ;  /* 0x0001d01a01007387 */ /* 0x0003e20000100800 */
[----:B0-----:R-:W-:-:S03]  /*1d9700*/  PRMT R38, R7, 0x3340, R1 ;  /* 0x0000334007267816 */ /* 0x001fc60000000001 */
[----:B-1----:R-:W2:Y:S01]  /*1d9710*/  LDL.LU R26, [R1+0x1a0] ;  /* 0x0001a000011a7983 */ /* 0x002ea20000300800 */
[----:B---3--:R-:W-:-:S03]  /*1d9720*/  LOP3.LUT R40, R27, 0xffff, RZ, 0xc0, !PT ;  /* 0x0000ffff1b287812 */ /* 0x008fc600078ec0ff */
[----:B------:R-:W3:Y:S01]  /*1d9730*/  LDL.LU R27, [R1+0x170] ;  /* 0x00017000011b7983 */ /* 0x000ee20000300800 */
[----:B----4-:R-:W-:-:S04]  /*1d9740*/  LOP3.LUT R42, R37, 0xffff, RZ, 0xc0, !PT ;  /* 0x0000ffff252a7812 */ /* 0x010fc800078ec0ff */
[----:B------:R-:W-:-:S04]  /*1d9750*/  PRMT R37, R40, 0x3340, R42 ;  /* 0x0000334028257816 */ /* 0x000fc8000000002a */
[----:B------:R-:W-:Y:S02]  /*1d9760*/  PRMT R43, R37, 0x5410, R38 ;  /* 0x00005410252b7816 */ /* 0x000fe40000000026 */
[----:B------:R-:W4:Y:S01]  /*1d9770*/  LDL.LU R37, [R1+0x198] ;  /* 0x0001980001257983 */ /* 0x000f220000300800 */
[----:B------:R-:W-:Y:S02]  /*1d9780*/  SHF.R.U32.HI R40, RZ, 0x8, R40 ;  /* 0x00000008ff287819 */ /* 0x000fe40000011628 */
[----:B------:R-:W-:Y:S02]  /*1d9790*/  SHF.R.U32.HI R42, RZ, 0x8, R42 ;  /* 0x00000008ff2a7819 */ /* 0x000fe4000001162a */
[----:B------:R-:W-:Y:S02]  /*1d97a0*/  IADD3 R38, P6, R0, R52, RZ ;  /* 0x0000003400267210 */ /* 0x000fe40007fde0ff */
[----:B------:R-:W-:Y:S02]  /*1d97b0*/  SHF.R.U32.HI R7, RZ, 0x8, R7 ;  /* 0x00000008ff077819 */ /* 0x000fe40000011607 */
[----:B------:R-:W-:-:S02]  /*1d97c0*/  LOP3.LUT R40, R40, 0xffff, RZ, 0xc0, !PT ;  /* 0x0000ffff28287812 */ /* 0x000fc400078ec0ff */
[----:B------:R-:W-:Y:S01]  /*1d97d0*/  LOP3.LUT R42, R42, 0xffff, RZ, 0xc0, !PT ;  /* 0x0000ffff2a2a7812 */ /* 0x000fe200078ec0ff */
[----:B------:R-:W-:Y:S01]  /*1d97e0*/  IMAD.X R39, R61, 0x1, R53, P6 ;  /* 0x000000013d277824 */ /* 0x000fe200030e0635 */
[----:B------:R-:W-:Y:S02]  /*1d97f0*/  LOP3.LUT R7, R7, 0xffff, RZ, 0xc0, !PT ;  /* 0x0000ffff07077812 */ /* 0x000fe400078ec0ff */
[----:B------:R-:W-:Y:S01]  /*1d9800*/  PRMT R42, R40, 0x3340, R42 ;  /* 0x00003340282a7816 */ /* 0x000fe2000000002a */
[----:B------:R-:W-:Y:S01]  /*1d9810*/  STL [R1+0x2e34], R43 ;  /* 0x002e342b01007387 */ /* 0x000fe20000100800 */
[----:B------:R-:W-:-:S03]  /*1d9820*/  PRMT R7, R7, 0x3340, R1 ;  /* 0x0000334007077816 */ /* 0x000fc60000000001 */
[----:B------:R0:W-:Y:S04]  /*1d9830*/  STL.64 [R1+0x14b0], R38 ;  /* 0x0014b02601007387 */ /* 0x0001e80000100a00 */
[----:B0-----:R-:W4:Y:S01]  /*1d9840*/  LDL.LU.64 R38, [R1+0x88d8] ;  /* 0x0088d80001267983 */ /* 0x001f220000300a00 */
[----:B--2---:R-:W-:-:S03]  /*1d9850*/  LOP3.LUT R40, R11, 0xffff, RZ, 0xc0, !PT ;  /* 0x0000ffff0b287812 */ /* 0x004fc600078ec0ff */
[----:B------:R-:W-:Y:S04]  /*1d9860*/  STL [R1+0x2c2c], R42 ;  /* 0x002c2c2a01007387 */ /* 0x000fe80000100800 */
[----:B------:R-:W2:Y:S04]  /*1d9870*/  LDL.LU R11, [R1+0x1ac] ;  /* 0x0001ac00010b7983 */ /* 0x000ea80000300800 */
[----:B------:R0:W-:Y:S04]  /*1d9880*/  STL [R1+0x1cc], R7 ;  /* 0x0001cc0701007387 */ /* 0x0001e80000100800 */
[----:B------:R-:W2:Y:S04]  /*1d9890*/  LDL.LU R44, [R1+0x168] ;  /* 0x00016800012c7983 */ /* 0x000ea80000300800 */
[----:B0-----:R-:W2:Y:S01]  /*1d98a0*/  LDL.LU R7, [R1+0x18c] ;  /* 0x00018c0001077983 */ /* 0x001ea20000300800 */
[----:B------:R-:W-:-:S02]  /*1d98b0*/  LOP3.LUT R42, R41, 0xffff, RZ, 0xc0, !PT ;  /* 0x0000ffff292a7812 */ /* 0x000fc400078ec0ff */
[----:B------:R-:W-:Y:S02]  /*1d98c0*/  LOP3.LUT R41, R45, 0xffff, RZ, 0xc0, !PT ;  /* 0x0000ffff2d297812 */ /* 0x000fe400078ec0ff */
[----:B------:R-:W-:Y:S01]  /*1d98d0*/  PRMT R43, R42, 0x3340, R1 ;  /* 0x000033402a2b7816 */ /* 0x000fe20000000001 */
[----:B------:R0:W-:Y:S02]  /*1d98e0*/  STL [R1+0x2e5c], R42 ;  /* 0x002e5c2a01007387 */ /* 0x0001e40000100800 */
[--C-:B0-----:R-:W-:Y:S02]  /*1d98f0*/  PRMT R42, R40, 0x3340, R41.reuse ;  /* 0x00003340282a7816 */ /* 0x101fe40000000029 */
[----:B------:R-:W-:Y:S02]  /*1d9900*/  SHF.R.U32.HI R40, RZ, 0x8, R40 ;  /* 0x00000008ff287819 */ /* 0x000fe40000011628 */
[----:B------:R-:W-:Y:S02]  /*1d9910*/  SHF.R.U32.HI R41, RZ, 0x8, R41 ;  /* 0x00000008ff297819 */ /* 0x000fe40000011629 */
[----:B------:R-:W-:-:S02]  /*1d9920*/  PRMT R45, R42, 0x5410, R43 ;  /* 0x000054102a2d7816 */ /* 0x000fc4000000002b */
[----:B------:R-:W-:Y:S02]  /*1d9930*/  IADD3 R42, P6, R0, R54, RZ ;  /* 0x00000036002a7210 */ /* 0x000fe40007fde0ff */
[----:B------:R-:W-:Y:S02]  /*1d9940*/  LOP3.LUT R40, R40, 0xffff, RZ, 0xc0, !PT ;  /* 0x0000ffff28287812 */ /* 0x000fe400078ec0ff */
[----:B------:R-:W-:Y:S01]  /*1d9950*/  LOP3.LUT R41, R41, 0xffff, RZ, 0xc0, !PT ;  /* 0x0000ffff29297812 */ /* 0x000fe200078ec0ff */
[----:B------:R-:W-:-:S03]  /*1d9960*/  IMAD.X R43, R61, 0x1, R55, P6 ;  /* 0x000000013d2b7824 */ /* 0x000fc600030e0637 */
[----:B------:R-:W-:Y:S01]  /*1d9970*/  PRMT R41, R40, 0x3340, R41 ;  /* 0x0000334028297816 */ /* 0x000fe20000000029 */
[----:B------:R0:W-:Y:S04]  /*1d9980*/  STL [R1+0x2e30], R45 ;  /* 0x002e302d01007387 */ /* 0x0001e80000100800 */
[----:B------:R-:W-:Y:S04]  /*1d9990*/  STL.64 [R1+0x14a0], R42 ;  /* 0x0014a02a01007387 */ /* 0x000fe80000100a00 */
[----:B------:R4:W-:Y:S04]  /*1d99a0*/  STL [R1+0x2d0c], R41 ;  /* 0x002d0c2901007387 */ /* 0x0009e80000100800 */
[----:B0-----:R-:W2:Y:S01]  /*1d99b0*/  LDL.LU R45, [R1+0x174] ;  /* 0x00017400012d7983 */ /* 0x001ea20000300800 */
[----:B------:R-:W-:-:S02]  /*1d99c0*/  LOP3.LUT R40, R26, 0xffff, RZ, 0xc0, !PT ;  /* 0x0000ffff1a287812 */ /* 0x000fc400078ec0ff */
[----:B---3--:R-:W-:Y:S02]  /*1d99d0*/  LOP3.LUT R26, R27, 0xffff, RZ, 0xc0, !PT ;  /* 0x0000ffff1b1a7812 */ /* 0x008fe400078ec0ff */
[----:B------:R-:W3:Y:S01]  /*1d99e0*/  LDL.LU R27, [R1+0x1a4] ;  /* 0x0001a400011b7983 */ /* 0x000ee20000300800 */
[----:B----4-:R-:W-:-:S03]  /*1d99f0*/  LOP3.LUT R41, R37, 0xffff, RZ, 0xc0, !PT ;  /* 0x0000ffff25297812 */ /* 0x010fc600078ec0ff */
[----:B------:R-:W4:Y:S01]  /*1d9a00*/  LDL.LU R37, [R1+0x19c] ;  /* 0x00019c0001257983 */ /* 0x000f220000300800 */
[----:B------:R-:W-:Y:S02]  /*1d9a10*/  PRMT R43, R26, 0x3340, R1 ;  /* 0x000033401a2b7816 */ /* 0x000fe40000000001 */
[----:B------:R-:W-:-:S04]  /*1d9a20*/  PRMT R42, R40, 0x3340, R41 ;  /* 0x00003340282a7816 */ /* 0x000fc80000000029 */
[----:B------:R-:W-:Y:S02]  /*1d9a30*/  PRMT R43, R42, 0x5410, R43 ;  /* 0x000054102a2b7816 */ /* 0x000fe4000000002b */
[----:B------:R-:W-:-:S03]  /*1d9a40*/  IADD3 R42, P6, R0, R58, RZ ;  /* 0x0000003a002a7210 */ /* 0x000fc60007fde0ff */
[----:B------:R0:W-:Y:S01]  /*1d9a50*/  STL [R1+0x2e2c], R43 ;  /* 0x002e2c2b01007387 */ /* 0x0001e20000100800 */
[----:B------:R-:W-:-:S04]  /*1d9a60*/  SHF.R.U32.HI R40, RZ, 0x8, R40 ;  /* 0x00000008ff287819 */ /* 0x000fc80000011628 */
[----:B------:R-:W-:Y:S01]  /*1d9a70*/  LOP3.LUT R40, R40, 0xffff, RZ, 0xc0, !PT ;  /* 0x0000ffff28287812 */ /* 0x000fe200078ec0ff */
[----:B0-----:R-:W-:Y:S01]  /*1d9a80*/  IMAD.X R43, R61, 0x1, R57, P6 ;  /* 0x000000013d2b7824 */ /* 0x001fe200030e0639 */
[----:B------:R-:W-:-:S04]  /*1d9a90*/  SHF.R.U32.HI R61, RZ, 0x8, R41 ;  /* 0x00000008ff3d7819 */ /* 0x000fc80000011629 */
[----:B------:R-:W-:-:S04]  /*1d9aa0*/  LOP3.LUT R61, R61, 0xffff, RZ, 0xc0, !PT ;  /* 0x0000ffff3d3d7812 */ /* 0x000fc800078ec0ff */
[----:B------:R-:W-:Y:S01]  /*1d9ab0*/  PRMT R40, R40, 0x3340, R61 ;  /* 0x0000334028287816 */ /* 0x000fe2000000003d */
[----:B------:R-:W-:Y:S01]  /*1d9ac0*/  STL.64 [R1+0x14a8], R42 ;  /* 0x0014a82a01007387 */ /* 0x000fe20000100a00 */
[----:B--2---:R-:W-:-:S03]  /*1d9ad0*/  LOP3.LUT R11, R11, 0xffff, RZ, 0xc0, !PT ;  /* 0x0000ffff0b0b7812 */ /* 0x004fc600078ec0ff */
[----:B------:R0:W-:Y:S01]  /*1d9ae0*/  STL [R1+0x2c10], R40 ;  /* 0x002c102801007387 */ /* 0x0001e20000100800 */
[----:B------:R-:W-:Y:S02]  /*1d9af0*/  LOP3.LUT R41, R44, 0xffff, RZ, 0xc0, !PT ;  /* 0x0000ffff2c297812 */ /* 0x000fe400078ec0ff */
[----:B------:R-:W-:Y:S02]  /*1d9b00*/  LOP3.LUT R7, R7, 0xffff, RZ, 0xc0, !PT ;  /* 0x0000ffff07077812 */ /* 0x000fe400078ec0ff */
[----:B------:R-:W-:Y:S02]  /*1d9b10*/  PRMT R61, R41, 0x3340, R1 ;  /* 0x00003340293d7816 */ /* 0x000fe40000000001 */
[----:B0-----:R-:W-:-:S04]  /*1d9b20*/  PRMT R40, R11, 0x3340, R7 ;  /* 0x000033400b287816 */ /* 0x001fc80000000007 */
[----:B------:R-:W-:Y:S02]  /*1d9b30*/  PRMT R40, R40, 0x5410, R61 ;  /* 0x0000541028287816 */ /* 0x000fe4000000003d */
[----:B------:R-:W-:Y:S02]  /*1d9b40*/  SHF.R.U32.HI R61, RZ, 0x8, R26 ;  /* 0x00000008ff3d7819 */ /* 0x000fe4000001161a */
[----:B------:R-:W-:Y:S02]  /*1d9b50*/  SHF.R.U32.HI R7, RZ, 0x8, R7 ;  /* 0x00000008ff077819 */ /* 0x000fe40000011607 */
[----:B------:R-:W-:Y:S02]  /*1d9b60*/  LOP3.LUT R61, R61, 0xffff, RZ, 0xc0, !PT ;  /* 0x0000ffff3d3d7812 */ /* 0x000fe400078ec0ff */
[----:B------:R-:W-:Y:S02]  /*1d9b70*/  SHF.R.U32.HI R11, RZ, 0x8, R11 ;  /* 0x00000008ff0b7819 */ /* 0x000fe4000001160b */
[----:B------:R-:W-:-:S02]  /*1d9b80*/  LOP3.LUT R26, R7, 0xffff, RZ, 0xc0, !PT ;  /* 0x0000ffff071a7812 */ /* 0x000fc400078ec0ff */
[----:B------:R-:W-:Y:S02]  /*1d9b90*/  PRMT R42, R61, 0x3340, R1 ;  /* 0x000033403d2a7816 */ /* 0x000fe40000000001 */
[----:B------:R-:W-:Y:S01]  /*1d9ba0*/  LOP3.LUT R11, R11, 0xffff, RZ, 0xc0, !PT ;  /* 0x0000ffff0b0b7812 */ /* 0x000fe200078ec0ff */
[----:B------:R0:W-:Y:S04]  /*1d9bb0*/  STL [R1+0x2e28], R40 ;  /* 0x002e282801007387 */ /* 0x0001e80000100800 */
[----:B------:R-:W2:Y:S04]  /*1d9bc0*/  LDL.LU R7, [R1+0x148] ;  /* 0x0001480001077983 */ /* 0x000ea80000300800 */
[----:B------:R-:W-:Y:S01]  /*1d9bd0*/  STL [R1+0x1b8], R42 ;  /* 0x0001b82a01007387 */ /* 0x000fe20000100800 */
[----:B0-----:R-:W-:-:S03]  /*1d9be0*/  PRMT R40, R11, 0x3340, R26 ;  /* 0x000033400b287816 */ /* 0x001fc6000000001a */
[----:B------:R-:W2:Y:S04]  /*1d9bf0*/  LDL.LU R26, [R1+0xd8] ;  /* 0x0000d800011a7983 */ /* 0x000ea80000300800 */
[----:B------:R-:W2:Y:S04]  /*1d9c00*/  LDL.LU R11, [R1+0x584] ;  /* 0x00058400010b7983 */ /* 0x000ea80000300800 */
[----:B------:R0:W-:Y:S02]  /*1d9c10*/  STL [R1+0x2c1c], R40 ;  /* 0x002c1c2801007387 */ /* 0x0001e40000100800 */
[----:B0-----:R-:W-:-:S02]  /*1d9c20*/  LOP3.LUT R40, R45, 0xffff, RZ, 0xc0, !PT ;  /* 0x0000ffff2d287812 */ /* 0x001fc400078ec0ff */
[----:B------:R-:W2:Y:S01]  /*1d9c30*/  LDL.LU R45, [R1+0x190] ;  /* 0x00019000012d7983 */ /* 0x000ea20000300800 */
[----:B------:R-:W-:Y:S01]  /*1d9c40*/  VIADD R0, R0, UR4 ;  /* 0x0000000400007c36 */ /* 0x000fe20008000000 */
[----:B------:R-:W-:Y:S01]  /*1d9c50*/  PRMT R61, R40, 0x3340, R1 ;  /* 0x00003340283d7816 */ /* 0x000fe20000000001 */
[----:B------:R-:W-:Y:S01]  /*1d9c60*/  ULDC UR4, c[0x0][0x248] ;  /* 0x0000920000047ab9 */ /* 0x000fe20000000800 */
[----:B------:R-:W-:Y:S02]  /*1d9c70*/  SHF.R.U32.HI R41, RZ, 0x8, R41 ;  /* 0x00000008ff297819 */ /* 0x000fe40000011629 */
[----:B---3--:R-:W-:Y:S02]  /*1d9c80*/  LOP3.LUT R27, R27, 0xffff, RZ, 0xc0, !PT ;  /* 0x0000ffff1b1b7812 */ /* 0x008fe400078ec0ff */
[----:B----4-:R-:W-:-:S04]  /*1d9c90*/  LOP3.LUT R37, R37, 0xffff, RZ, 0xc0, !PT ;  /* 0x0000ffff25257812 */ /* 0x010fc800078ec0ff */
[----:B------:R-:W-:-:S04]  /*1d9ca0*/  PRMT R42, R27, 0x3340, R37 ;  /* 0x000033401b2a7816 */ /* 0x000fc80000000025 */
[----:B------:R-:W-:Y:S02]  /*1d9cb0*/  PRMT R44, R42, 0x5410, R61 ;  /* 0x000054102a2c7816 */ /* 0x000fe4000000003d */
[----:B------:R-:W-:Y:S02]  /*1d9cc0*/  SHF.R.S32.HI R61, RZ, 0x1f, R0 ;  /* 0x0000001fff3d7819 */ /* 0x000fe40000011400 */
[----:B------:R-:W-:Y:S02]  /*1d9cd0*/  IADD3 R42, P6, R0, R56, RZ ;  /* 0x00000038002a7210 */ /* 0x000fe40007fde0ff */
[----:B------:R-:W-:-:S03]  /*1d9ce0*/  SHF.R.U32.HI R27, RZ, 0x8, R27 ;  /* 0x00000008ff1b7819 */ /* 0x000fc6000001161b */
[----:B------:R-:W-:Y:S01]  /*1d9cf0*/  IMAD.X R43, R61, 0x1, R16, P6 ;  /* 0x000000013d2b7824 */ /* 0x000fe200030e0610 */
[----:B------:R-:W-:Y:S01]  /*1d9d00*/  SHF.R.U32.HI R37, RZ, 0x8, R37 ;  /* 0x00000008ff257819 */ /* 0x000fe20000011625 */
[----:B------:R-:W-:Y:S04]  /*1d9d10*/  STL [R1+0x2e24], R44 ;  /* 0x002e242c01007387 */ /* 0x000fe80000100800 */
[----:B------:R0:W-:Y:S02]  /*1d9d20*/  STL.64 [R1+0x1490], R42 ;  /* 0x0014902a01007387 */ /* 0x0001e40000100a00 */
[----:B0-----:R-:W-:Y:S02]  /*1d9d30*/  LOP3.LUT R43, R41, 0xffff, RZ, 0xc0, !PT ;  /* 0x0000ffff292b7812 */ /* 0x001fe400078ec0ff */
[----:B------:R-:W-:-:S02]  /*1d9d40*/  LOP3.LUT R41, R27, 0xffff, RZ, 0xc0, !PT ;  /* 0x0000ffff1b297812 */ /* 0x000fc400078ec0ff */
[----:B------:R-:W3:Y:S01]  /*1d9d50*/  LDL.LU R27, [R1+0x118] ;  /* 0x00011800011b7983 */ /* 0x000ee20000300800 */
[----:B------:R-:W-:-:S03]  /*1d9d60*/  LOP3.LUT R42, R37, 0xffff, RZ, 0xc0, !PT ;  /* 0x0000ffff252a7812 */ /* 0x000fc600078ec0ff */
[----:B------:R-:W4:Y:S01]  /*1d9d70*/  LDL.LU R37, [R1+0x94] ;  /* 0x0000940001257983 */ /* 0x000f220000300800 */
[----:B------:R-:W-:Y:S02]  /*1d9d80*/  PRMT R41, R41, 0x3340, R42 ;  /* 0x0000334029297816 */ /* 0x000fe4000000002a */
[----:B------:R-:W-:Y:S02]  /*1d9d90*/  SHF.R.U32.HI R40, RZ, 0x8, R40 ;  /* 0x00000008ff287819 */ /* 0x000fe40000011628 */
[----:B------:R-:W-:Y:S02]  /*1d9da0*/  IADD3 R42, P6, R0, R17, RZ ;  /* 0x00000011002a7210 */ /* 0x000fe40007fde0ff */
[----:B------:R-:W-:Y:S02]  /*1d9db0*/  PRMT R44, R43, 0x3340, R1 ;  /* 0x000033402b2c7816 */ /* 0x000fe40000000001 */
[----:B------:R-:W-:Y:S01]  /*1d9dc0*/  LOP3.LUT R40, R40, 0xffff, RZ, 0xc0, !PT ;  /* 0x0000ffff28287812 */ /* 0x000fe200078ec0ff */
[----:B------:R-:W-:-:S02]  /*1d9dd0*/  IMAD.X R43, R61, 0x1, R18, P6 ;  /* 0x000000013d2b7824 */ /* 0x000fc400030e0612 */
[----:B------:R-:W-:Y:S01]  /*1d9de0*/  STL [R1+0x1b0], R44 ;  /* 0x0001b02c01007387 */ /* 0x000fe20000100800 */
[----:B------:R-:W-:-:S03]  /*1d9df0*/  PRMT R40, R40, 0x3340, R1 ;  /* 0x0000334028287816 */ /* 0x000fc60000000001 */
[----:B------:R0:W-:Y:S04]  /*1d9e00*/  STL [R1+0x2c08], R41 ;  /* 0x002c082901007387 */ /* 0x0001e80000100800 */
[----:B------:R1:W-:Y:S01]  /*1d9e10*/  STL.64 [R1+0x1498], R42 ;  /* 0x0014982a01007387 */ /* 0x0003e20000100a00 */
[----:B0-----:R-:W-:-:S03]  /*1d9e20*/  LOP3.LUT R41, R14, 0xffff, RZ, 0xc0, !PT ;  /* 0x0000ffff0e297812 */ /* 0x001fc600078ec0ff */
[----:B-1----:R-:W4:Y:S01]  /*1d9e30*/  LDL.LU.64 R42, [R1+0x88d0] ;  /* 0x0088d000012a7983 */ /* 0x002f220000300a00 */
[----:B--2---:R-:W-:-:S03]  /*1d9e40*/  LOP3.LUT R7, R7, 0xffff, RZ, 0xc0, !PT ;  /* 0x0000ffff07077812 */ /* 0x004fc600078ec0ff */
[----:B------:R0:W-:Y:S01]  /*1d9e50*/  STL [R1+0x1ac], R40 ;  /* 0x0001ac2801007387 */ /* 0x0001e20000100800 */
[----:B------:R-:W-:Y:S02]  /*1d9e60*/  LOP3.LUT R26, R26, 0xffff, RZ, 0xc0, !PT ;  /* 0x0000ffff1a1a7812 */ /* 0x000fe400078ec0ff */
[----:B0-----:R-:W-:Y:S02]  /*1d9e70*/  PRMT R40, R41, 0x3340, R1 ;  /* 0x0000334029287816 */ /* 0x001fe40000000001 */
[----:B------:R-:W-:Y:S02]  /*1d9e80*/  PRMT R14, R7, 0x3340, R26 ;  /* 0x00003340070e7816 */ /* 0x000fe4000000001a */
[----:B------:R-:W-:Y:S02]  /*1d9e90*/  LOP3.LUT R11, R11, 0xffff, RZ, 0xc0, !PT ;  /* 0x0000ffff0b0b7812 */ /* 0x000fe400078ec0ff */
[----:B------:R-:W-:Y:S02]  /*1d9ea0*/  LOP3.LUT R44, R45, 0xffff, RZ, 0xc0, !PT ;  /* 0x0000ffff2d2c7812 */ /* 0x000fe400078ec0ff */
[----:B------:R-:W-:-:S02]  /*1d9eb0*/  PRMT R45, R14, 0x5410, R40 ;  /* 0x000054100e2d7816 */ /* 0x000fc40000000028 */
[----:B------:R-:W2:Y:S01]  /*1d9ec0*/  LDL.LU R14, [R1+0x14c] ;  /* 0x00014c00010e7983 */ /* 0x000ea20000300800 */
[----:B------:R-:W-:-:S03]  /*1d9ed0*/  SHF.R.U32.HI R40, RZ, 0x8, R11 ;  /* 0x00000008ff287819 */ /* 0x000fc6000001160b */
[----:B------:R0:W-:Y:S02]  /*1d9ee0*/  STL [R1+0x2e1c], R45 ;  /* 0x002e1c2d01007387 */ /* 0x0001e40000100800 */
[--C-:B0-----:R-:W-:Y:S02]  /*1d9ef0*/  PRMT R45, R11, 0x3340, R44.reuse ;  /* 0x000033400b2d7816 */ /* 0x101fe4000000002c */
[----:B------:R-:W2:Y:S01]  /*1d9f00*/  LDL.LU R11, [R1+0xdc] ;  /* 0x0000dc00010b7983 */ /* 0x000ea20000300800 */
[----:B------:R-:W-:Y:S02]  /*1d9f10*/  SHF.R.U32.HI R44, RZ, 0x8, R44 ;  /* 0x00000008ff2c7819 */ /* 0x000fe4000001162c */
[----:B------:R-:W-:Y:S02]  /*1d9f20*/  SHF.R.U32.HI R7, RZ, 0x8, R7 ;  /* 0x00000008ff077819 */ /* 0x000fe40000011607 */
[----:B------:R-:W-:Y:S02]  /*1d9f30*/  SHF.R.U32.HI R26, RZ, 0x8, R26 ;  /* 0x00000008ff1a7819 */ /* 0x000fe4000001161a */
[----:B------:R-:W-:-:S02]  /*1d9f40*/  LOP3.LUT R40, R40, 0xffff, RZ, 0xc0, !PT ;  /* 0x0000ffff28287812 */ /* 0x000fc400078ec0ff */
[----:B------:R-:W-:Y:S02]  /*1d9f50*/  LOP3.LUT R44, R44, 0xffff, RZ, 0xc0, !PT ;  /* 0x0000ffff2c2c7812 */ /* 0x000fe400078ec0ff */
[----:B------:R-:W-:Y:S02]  /*1d9f60*/  LOP3.LUT R7, R7, 0xffff, RZ, 0xc0, !PT ;  /* 0x0000ffff07077812 */ /* 0x000fe400078ec0ff */
[----:B------:R-:W-:Y:S02]  /*1d9f70*/  LOP3.LUT R26, R26, 0xffff, RZ, 0xc0, !PT ;  /* 0x0000ffff1a1a7812 */ /* 0x000fe400078ec0ff */
[----:B------:R-:W-:Y:S02]  /*1d9f80*/  PRMT R40, R40, 0x3340, R44 ;  /* 0x0000334028287816 */ /* 0x000fe4000000002c */
[----:B------:R-:W-:Y:S01]  /*1d9f90*/  PRMT R26, R7, 0x3340, R26 ;  /* 0x00003340071a7816 */ /* 0x000fe2000000001a */
[----:B------:R-:W-:Y:S04]  /*1d9fa0*/  STL [R1+0x2d4c], R45 ;  /* 0x002d4c2d01007387 */ /* 0x000fe80000100800 */
[----:B------:R-:W-:Y:S04]  /*1d9fb0*/  STL [R1+0x2cf0], R40 ;  /* 0x002cf02801007387 */ /* 0x000fe80000100800 */
[----:B------:R0:W-:Y:S04]  /*1d9fc0*/  STL [R1+0x2bf0], R26 ;  /* 0x002bf01a01007387 */ /* 0x0001e80000100800 */
[----:B0-----:R-:W2:Y:S01]  /*1d9fd0*/  LDL.LU R26, [R1+0x548] ;  /* 0x00054800011a7983 */ /* 0x001ea20000300800 */
[----:B---3--:R-:W-:-:S03]  /*1d9fe0*/  LOP3.LUT R7, R27, 0xffff, RZ, 0xc0, !PT ;  /* 0x0000ffff1b077812 */ /* 0x008fc600078ec0ff */
[----:B------:R-:W3:Y:S01]  /*1d9ff0*/  LDL.LU R27, [R1+0x178] ;  /* 0x00017800011b7983 */ /* 0x000ee20000300800 */
[----:B----4-:R-:W-:-:S03]  /*1da000*/  LOP3.LUT R40, R37, 0xffff, RZ, 0xc0, !PT ;  /* 0x0000ffff25287812 */ /* 0x010fc600078ec0ff */
[----:B------:R-:W4:Y:S01]  /*1da010*/  LDL.LU R37, [R1+0x508] ;  /* 0x0005080001257983 */ /* 0x000f220000300800 */
[----:B------:R-:W-:Y:S02]  /*1da020*/  LOP3.LUT R15, R15, 0xffff, RZ, 0xc0, !PT ;  /* 0x0000ffff0f0f7812 */ /* 0x000fe400078ec0ff */
[----:B------:R-:W-:Y:S02]  /*1da030*/  PRMT R44, R7, 0x3340, R40 ;  /* 0x00003340072c7816 */ /* 0x000fe40000000028 */
[----:B------:R-:W-:Y:S02]  /*1da040*/  PRMT R45, R15, 0x3340, R1 ;  /* 0x000033400f2d7816 */ /* 0x000fe40000000001 */
[----:B------:R-:W-:Y:S02]  /*1da050*/  SHF.R.U32.HI R41, RZ, 0x8, R41 ;  /* 0x00000008ff297819 */ /* 0x000fe40000011629 */
[----:B------:R-:W-:Y:S02]  /*1da060*/  PRMT R45, R44, 0x5410, R45 ;  /* 0x000054102c2d7816 */ /* 0x000fe4000000002d */
[----:B------:R-:W-:-:S02]  /*1da070*/  SHF.R.U32.HI R7, RZ, 0x8, R7 ;  /* 0x00000008ff077819 */ /* 0x000fc40000011607 */
[----:B------:R-:W-:Y:S02]  /*1da080*/  SHF.R.U32.HI R40, RZ, 0x8, R40 ;  /* 0x00000008ff287819 */ /* 0x000fe40000011628 */
[----:B------:R-:W-:Y:S02]  /*1da090*/  IADD3 R44, P6, R0, R19, RZ ;  /* 0x00000013002c7210 */ /* 0x000fe40007fde0ff */
[----:B------:R-:W-:Y:S01]  /*1da0a0*/  LOP3.LUT R41, R41, 0xffff, RZ, 0xc0, !PT ;  /* 0x0000ffff29297812 */ /* 0x000fe200078ec0ff */
[----:B------:R0:W-:Y:S01]  /*1da0b0*/  STL [R1+0x2e18], R45 ;  /* 0x002e182d01007387 */ /* 0x0001e20000100800 */
[----:B------:R-:W-:Y:S02]  /*1da0c0*/  LOP3.LUT R7, R7, 0xffff, RZ, 0xc0, !PT ;  /* 0x0000ffff07077812 */ /* 0x000fe400078ec0ff */
[----:B------:R-:W-:Y:S02]  /*1da0d0*/  LOP3.LUT R40, R40, 0xffff, RZ, 0xc0, !PT ;  /* 0x0000ffff28287812 */ /* 0x000fe400078ec0ff */
[----:B------:R-:W-:-:S02]  /*1da0e0*/  PRMT R41, R41, 0x3340, R1 ;  /* 0x0000334029297816 */ /* 0x000fc40000000001 */
[----:B------:R-:W-:Y:S01]  /*1da0f0*/  PRMT R40, R7, 0x3340, R40 ;  /* 0x0000334007287816 */ /* 0x000fe20000000028 */
[----:B0-----:R-:W-:Y:S01]  /*1da100*/  IMAD.X R45, R61, 0x1, R47, P6 ;  /* 0x000000013d2d7824 */ /* 0x001fe200030e062f */
[----:B------:R-:W-:-:S04]  /*1da110*/  LOP3.LUT R7, R13, 0xffff, RZ, 0xc0, !PT ;  /* 0x0000ffff0d077812 */ /* 0x000fc800078ec0ff */
[----:B------:R0:W-:Y:S04]  /*1da120*/  STL.64 [R1+0x1480], R44 ;  /* 0x0014802c01007387 */ /* 0x0001e80000100a00 */
[----:B------:R-:W-:Y:S04]  /*1da130*/  STL [R1+0x1a4], R41 ;  /* 0x0001a42901007387 */ /* 0x000fe80000100800 */
[----:B------:R2:W-:Y:S04]  /*1da140*/  STL [R1+0x2be4], R40 ;  /* 0x002be42801007387 */ /* 0x0005e80000100800 */
[----:B------:R-:W4:Y:S01]  /*1da150*/  LDL.LU R13, [R1+0x88cc] ;  /* 0x0088cc00010d7983 */ /* 0x000f220000300800 */
[----:B0-----:R-:W-:-:S02]  /*1da160*/  PRMT R44, R7, 0x3340, R1 ;  /* 0x00003340072c7816 */ /* 0x001fc40000000001 */
[----:B--2---:R-:W-:Y:S02]  /*1da170*/  LOP3.LUT R40, R11, 0xffff, RZ, 0xc0, !PT ;  /* 0x0000ffff0b287812 */ /* 0x004fe400078ec0ff */
[----:B------:R-:W2:Y:S01]  /*1da180*/  LDL.LU R11, [R1+0x11c] ;  /* 0x00011c00010b7983 */ /* 0x000ea20000300800 */
[----:B------:R-:W-:-:S04]  /*1da190*/  LOP3.LUT R14, R14, 0xffff, RZ, 0xc0, !PT ;  /* 0x0000ffff0e0e7812 */ /* 0x000fc800078ec0ff */
[----:B------:R-:W-:Y:S02]  /*1da1a0*/  PRMT R41, R14, 0x3340, R40 ;  /* 0x000033400e297816 */ /* 0x000fe40000000028 */
[----:B------:R-:W-:Y:S02]  /*1da1b0*/  SHF.R.U32.HI R14, RZ, 0x8, R14 ;  /* 0x00000008ff0e7819 */ /* 0x000fe4000001160e */
[----:B------:R-:W-:Y:S02]  /*1da1c0*/  SHF.R.U32.HI R40, RZ, 0x8, R40 ;  /* 0x00000008ff287819 */ /* 0x000fe40000011628 */
[----:B------:R-:W-:Y:S02]  /*1da1d0*/  PRMT R41, R41, 0x5410, R44 ;  /* 0x0000541029297816 */ /* 0x000fe4000000002c */
[----:B------:R-:W-:Y:S02]  /*1da1e0*/  SHF.R.U32.HI R7, RZ, 0x8, R7 ;  /* 0x00000008ff077819 */ /* 0x000fe40000011607 */
[----:B------:R-:W-:-:S02]  /*1da1f0*/  IADD3 R44, P6, R0, R48, RZ ;  /* 0x00000030002c7210 */ /* 0x000fc40007fde0ff */
[----:B------:R-:W-:Y:S02]  /*1da200*/  LOP3.LUT R14, R14, 0xffff, RZ, 0xc0, !PT ;  /* 0x0000ffff0e0e7812 */ /* 0x000fe400078ec0ff */
[----:B------:R-:W-:Y:S02]  /*1da210*/  LOP3.LUT R40, R40, 0xffff, RZ, 0xc0, !PT ;  /* 0x0000ffff28287812 */ /* 0x000fe400078ec0ff */
[----:B------:R-:W-:Y:S01]  /*1da220*/  LOP3.LUT R7, R7, 0xffff, RZ, 0xc0, !PT ;  /* 0x0000ffff07077812 */ /* 0x000fe200078ec0ff */
[----:B------:R-:W-:Y:S01]  /*1da230*/  IMAD.X R45, R61, 0x1, R49, P6 ;  /* 0x000000013d2d7824 */ /* 0x000fe200030e0631 */
[----:B------:R-:W-:Y:S02]  /*1da240*/  PRMT R40, R14, 0x3340, R40 ;  /* 0x000033400e287816 */ /* 0x000fe40000000028 */
[----:B------:R-:W-:Y:S01]  /*1da250*/  PRMT R14, R7, 0x3340, R1 ;  /* 0x00003340070e7816 */ /* 0x000fe20000000001 */
[----:B------:R3:W-:Y:S04]  /*1da260*/  STL [R1+0x2e14], R41 ;  /* 0x002e142901007387 */ /* 0x0007e80000100800 */
[----:B------:R-:W-:Y:S04]  /*1da270*/  STL.64 [R1+0x1488], R44 ;  /* 0x0014882c01007387 */ /* 0x000fe80000100a00 */
[----:B------:R-:W-:Y:S01]  /*1da280*/  STL [R1+0x2bd0], R40 ;  /* 0x002bd02801007387 */ /* 0x000fe20000100800 */
[----:B------:R-:W-:-:S03]  /*1da290*/  LOP3.LUT R7, R26, 0xffff, RZ, 0xc0, !PT ;  /* 0x0000ffff1a077812 */ /* 0x000fc600078ec0ff */
[----:B------:R4:W-:Y:S01]  /*1da2a0*/  STL [R1+0x1a0], R14 ;  /* 0x0001a00e01007387 */ /* 0x0009e20000100800 */
[----:B---3--:R-:W-:Y:S02]  /*1da2b0*/  LOP3.LUT R41, R27, 0xffff, RZ, 0xc0, !PT ;  /* 0x0000ffff1b297812 */ /* 0x008fe400078ec0ff */
[----:B----4-:R-:W-:Y:S02]  /*1da2c0*/  LOP3.LUT R14, R37, 0xffff, RZ, 0xc0, !PT ;  /* 0x0000ffff250e7812 */ /* 0x010fe400078ec0ff */
[----:B------:R-:W-:Y:S02]  /*1da2d0*/  PRMT R27, R41, 0x3340, R1 ;  /* 0x00003340291b7816 */ /* 0x000fe40000000001 */
[----:B------:R-:W-:-:S04]  /*1da2e0*/  PRMT R26, R7, 0x3340, R14 ;  /* 0x00003340071a7816 */ /* 0x000fc8000000000e */
[----:B------:R-:W-:Y:S02]  /*1da2f0*/  PRMT R27, R26, 0x5410, R27 ;  /* 0x000054101a1b7816 */ /* 0x000fe4000000001b */
[----:B------:R-:W3:Y:S04]  /*1da300*/  LDL.LU R26, [R1+0x558] ;  /* 0x00055800011a7983 */ /* 0x000ee80000300800 */
[----:B------:R-:W4:Y:S01]  /*1da310*/  LDL.LU R37, [R1+0x188] ;  /* 0x0001880001257983 */ /* 0x000f220000300800 */
[----:B------:R-:W-:-:S05]  /*1da320*/  IADD3 R44, P6, R0, R50, RZ ;  /* 0x00000032002c7210 */ /* 0x000fca0007fde0ff */
[----:B------:R-:W-:Y:S01]  /*1da330*/  IMAD.X R45, R61, 0x1, R51, P6 ;  /* 0x000000013d2d7824 */ /* 0x000fe200030e0633 */
[----:B------:R-:W-:Y:S01]  /*1da340*/  STL [R1+0x2e10], R27 ;  /* 0x002e101b01007387 */ /* 0x000fe20000100800 */
[----:B------:R-:W-:Y:S02]  /*1da350*/  SHF.R.U32.HI R15, RZ, 0x8, R15 ;  /* 0x00000008ff0f7819 */ /* 0x000fe4000001160f */
[----:B------:R-:W-:Y:S01]  /*1da360*/  SHF.R.U32.HI R7, RZ, 0x8, R7 ;  /* 0x00000008ff077819 */ /* 0x000fe20000011607 */
[----:B------:R0:W-:Y:S01]  /*1da370*/  STL.64 [R1+0x1478], R44 ;  /* 0x0014782c01007387 */ /* 0x0001e20000100a00 */
[----:B------:R-:W-:Y:S02]  /*1da380*/  SHF.R.U32.HI R14, RZ, 0x8, R14 ;  /* 0x00000008ff0e7819 */ /* 0x000fe4000001160e */
[----:B------:R-:W-:Y:S02]  /*1da390*/  LOP3.LUT R15, R15, 0xffff, RZ, 0xc0, !PT ;  /* 0x0000ffff0f0f7812 */ /* 0x000fe400078ec0ff */
[----:B------:R-:W-:-:S02]  /*1da3a0*/  LOP3.LUT R7, R7, 0xffff, RZ, 0xc0, !PT ;  /* 0x0000ffff07077812 */ /* 0x000fc400078ec0ff */
[----:B------:R-:W-:Y:S01]  /*1da3b0*/  LOP3.LUT R14, R14, 0xffff, RZ, 0xc0, !PT ;  /* 0x0000ffff0e0e7812 */ /* 0x000fe200078ec0ff */
[----:B0-----:R-:W3:Y:S01]  /*1da3c0*/  LDL.LU R45, [R1+0x510] ;  /* 0x00051000012d7983 */ /* 0x001ee20000300800 */
[----:B------:R-:W-:Y:S02]  /*1da3d0*/  PRMT R27, R15, 0x3340, R1 ;  /* 0x000033400f1b7816 */ /* 0x000fe40000000001 */
[----:B------:R-:W-:-:S03]  /*1da3e0*/  PRMT R15, R7, 0x3340, R14 ;  /* 0x00003340070f7816 */ /* 0x000fc6000000000e */
[----:B------:R0:W-:Y:S01]  /*1da3f0*/  STL [R1+0x19c], R27 ;  /* 0x00019c1b01007387 */ /* 0x0001e20000100800 */
[----:B------:R-:W-:-:S03]  /*1da400*/  LOP3.LUT R14, R10, 0xffff, RZ, 0xc0, !PT ;  /* 0x0000ffff0a0e7812 */ /* 0x000fc600078ec0ff */
[----:B------:R1:W-:Y:S04]  /*1da410*/  STL [R1+0x2bcc], R15 ;  /* 0x002bcc0f01007387 */ /* 0x0003e80000100800 */
[----:B0-----:R-:W3:Y:S04]  /*1da420*/  LDL.LU R27, [R1+0x598] ;  /* 0x00059800011b7983 */ /* 0x001ee80000300800 */
[----:B------:R-:W3:Y:S01]  /*1da430*/  LDL.LU R10, [R1+0x16c] ;  /* 0x00016c00010a7983 */ /* 0x000ee20000300800 */
[----:B--2---:R-:W-:-:S03]  /*1da440*/  LOP3.LUT R7, R11, 0xffff, RZ, 0xc0, !PT ;  /* 0x0000ffff0b077812 */ /* 0x004fc600078ec0ff */
[----:B------:R-:W2:Y:S01]  /*1da450*/  LDL.LU R11, [R1+0x4c0] ;  /* 0x0004c000010b7983 */ /* 0x000ea20000300800 */
[----:B------:R-:W-:Y:S02]  /*1da460*/  LOP3.LUT R40, R13, 0xffff, RZ, 0xc0, !PT ;  /* 0x0000ffff0d287812 */ /* 0x000fe400078ec0ff */
[----:B-1----:R-:W-:Y:S01]  /*1da470*/  PRMT R15, R14, 0x3340, R1 ;  /* 0x000033400e0f7816 */ /* 0x002fe20000000001 */
[----:B------:R0:W-:Y:S01]  /*1da480*/  STL [R1+0x2e58], R14 ;  /* 0x002e580e01007387 */ /* 0x0001e20000100800 */
[----:B------:R-:W-:-:S03]  /*1da490*/  SHF.R.U32.HI R41, RZ, 0x8, R41 ;  /* 0x00000008ff297819 */ /* 0x000fc60000011629 */
[----:B------:R-:W2:Y:S01]  /*1da4a0*/  LDL.LU R13, [R1+0x88c8] ;  /* 0x0088c800010d7983 */ /* 0x000ea20000300800 */
[--C-:B0-----:R-:W-:Y:S02]  /*1da4b0*/  PRMT R14, R7, 0x3340, R40.reuse ;  /* 0x00003340070e7816 */ /* 0x101fe40000000028 */
[----:B------:R-:W-:Y:S02]  /*1da4c0*/  SHF.R.U32.HI R7, RZ, 0x8, R7 ;  /* 0x00000008ff077819 */ /* 0x000fe40000011607 */
[----:B------:R-:W-:Y:S02]  /*1da4d0*/  PRMT R44, R14, 0x5410, R15 ;  /* 0x000054100e2c7816 */ /* 0x000fe4000000000f */
[----:B------:R-:W-:Y:S02]  /*1da4e0*/  IADD3 R14, P6, R0, R52, RZ ;  /* 0x00000034000e7210 */ /* 0x000fe40007fde0ff */
[----:B------:R-:W-:Y:S02]  /*1da4f0*/  SHF.R.U32.HI R40, RZ, 0x8, R40 ;  /* 0x00000008ff287819 */ /* 0x000fe40000011628 */
[----:B------:R-:W-:Y:S01]  /*1da500*/  LOP3.LUT R41, R41, 0xffff, RZ, 0xc0, !PT ;  /* 0x0000ffff29297812 */ /* 0x000fe200078ec0ff */
[----:B------:R-:W-:Y:S01]  /*1da510*/  IMAD.X R15, R61, 0x1, R53, P6 ;  /* 0x000000013d0f7824 */ /* 0x000fe200030e0635 */
[----:B------:R-:W-:-:S02]  /*1da520*/  LOP3.LUT R7, R7, 0xffff, RZ, 0xc0, !PT ;  /* 0x0000ffff07077812 */ /* 0x000fc400078ec0ff */
[----:B------:R-:W-:Y:S02]  /*1da530*/  LOP3.LUT R40, R40, 0xffff, RZ, 0xc0, !PT ;  /* 0x0000ffff28287812 */ /* 0x000fe400078ec0ff */
[----:B------:R-:W-:Y:S01]  /*1da540*/  PRMT R41, R41, 0x3340, R1 ;  /* 0x0000334029297816 */ /* 0x000fe20000000001 */
[----:B------:R-:W-:Y:S01]  /*1da550*/  STL [R1+0x2e0c], R44 ;  /* 0x002e0c2c01007387 */ /* 0x000fe20000100800 */
[----:B------:R-:W-:-:S03]  /*1da560*/  PRMT R40, R7, 0x3340, R40 ;  /* 0x0000334007287816 */ /* 0x000fc60000000028 */
[----:B------:R0:W-:Y:S04]  /*1da570*/  STL.64 [R1+0x1470], R14 ;  /* 0x0014700e01007387 */ /* 0x0001e80000100a00 */
[----:B0-----:R-:W2:Y:S04]  /*1da580*/  LDL.LU.64 R14, [R1+0x88c0] ;  /* 0x0088c000010e7983 */ /* 0x001ea80000300a00 */
[----:B------:R-:W-:Y:S04]  /*1da590*/  STL [R1+0x198], R41 ;  /* 0x0001982901007387 */ /* 0x000fe80000100800 */
[----:B------:R0:W-:Y:S01]  /*1da5a0*/  STL [R1+0x2cdc], R40 ;  /* 0x002cdc2801007387 */ /* 0x0001e20000100800 */
[----:B----4-:R-:W-:-:S03]  /*1da5b0*/  LOP3.LUT R7, R37, 0xffff, RZ, 0xc0, !PT ;  /* 0x0000ffff25077812 */ /* 0x010fc600078ec0ff */
[----:B------:R-:W4:Y:S01]  /*1da5c0*/  LDL.LU R37, [R1+0x4c4] ;  /* 0x0004c40001257983 */ /* 0x000f220000300800 */
[----:B---3--:R-:W-:Y:S02]  /*1da5d0*/  LOP3.LUT R26, R26, 0xffff, RZ, 0xc0, !PT ;  /* 0x0000ffff1a1a7812 */ /* 0x008fe400078ec0ff */
[----:B------:R-:W-:Y:S02]  /*1da5e0*/  PRMT R44, R7, 0x3340, R1 ;  /* 0x00003340072c7816 */ /* 0x000fe40000000001 */
[----:B0-----:R-:W-:-:S04]  /*1da5f0*/  LOP3.LUT R40, R45, 0xffff, RZ, 0xc0, !PT ;  /* 0x0000ffff2d287812 */ /* 0x001fc800078ec0ff */
[----:B------:R-:W-:Y:S02]  /*1da600*/  PRMT R41, R26, 0x3340, R40 ;  /* 0x000033401a297816 */ /* 0x000fe40000000028 */
[----:B------:R-:W-:Y:S02]  /*1da610*/  SHF.R.U32.HI R26, RZ, 0x8, R26 ;  /* 0x00000008ff1a7819 */ /* 0x000fe4000001161a */
[----:B------:R-:W-:Y:S02]  /*1da620*/  SHF.R.U32.HI R40, RZ, 0x8, R40 ;  /* 0x00000008ff287819 */ /* 0x000fe40000011628 */
[----:B------:R-:W-:Y:S02]  /*1da630*/  PRMT R41, R41, 0x5410, R44 ;  /* 0x0000541029297816 */ /* 0x000fe4000000002c */
[----:B------:R-:W-:Y:S02]  /*1da640*/  LOP3.LUT R26, R26, 0xffff, RZ, 0xc0, !PT ;  /* 0x0000ffff1a1a7812 */ /* 0x000fe400078ec0ff */
[----:B------:R-:W-:Y:S01]  /*1da650*/  LOP3.LUT R40, R40, 0xffff, RZ, 0xc0, !PT ;  /* 0x0000ffff28287812 */ /* 0x000fe200078ec0ff */
[----:B------:R0:W-:Y:S01]  /*1da660*/  STL [R1+0x2e08], R41 ;  /* 0x002e082901007387 */ /* 0x0001e20000100800 */
[----:B------:R-:W-:-:S05]  /*1da670*/  IADD3 R44, P6, R0, R54, RZ ;  /* 0x00000036002c7210 */ /* 0x000fca0007fde0ff */
[----:B------:R-:W-:Y:S01]  /*1da680*/  IMAD.X R45, R61, 0x1, R55, P6 ;  /* 0x000000013d2d7824 */ /* 0x000fe200030e0637 */
[----:B0-----:R-:W-:Y:S02]  /*1da690*/  PRMT R41, R26, 0x3340, R40 ;  /* 0x000033401a297816 */ /* 0x001fe40000000028 */
[----:B------:R-:W-:Y:S02]  /*1da6a0*/  LOP3.LUT R26, R27, 0xffff, RZ, 0xc0, !PT ;  /* 0x0000ffff1b1a7812 */ /* 0x000fe400078ec0ff */
[----:B------:R-:W-:Y:S01]  /*1da6b0*/  LOP3.LUT R40, R10, 0xffff, RZ, 0xc0, !PT ;  /* 0x0000ffff0a287812 */ /* 0x000fe200078ec0ff */
[----:B------:R0:W-:Y:S04]  /*1da6c0*/  STL.64 [R1+0x1460], R44 ;  /* 0x0014602c01007387 */ /* 0x0001e80000100a00 */
[----:B------:R1:W-:Y:S04]  /*1da6d0*/  STL [R1+0x2bb4], R41 ;  /* 0x002bb42901007387 */ /* 0x0003e80000100800 */
[----:B0-----:R-:W3:Y:S04]  /*1da6e0*/  LDL.LU R44, [R1+0x158] ;  /* 0x00015800012c7983 */ /* 0x001ee80000300800 */
[----:B------:R-:W3:Y:S01]  /*1da6f0*/  LDL.LU R45, [R1+0xe0] ;  /* 0x0000e000012d7983 */ /* 0x000ee20000300800 */
[----:B--2---:R-:W-:-:S02]  /*1da700*/  LOP3.LUT R27, R11, 0xffff, RZ, 0xc0, !PT ;  /* 0x0000ffff0b1b7812 */ /* 0x004fc400078ec0ff */
[----:B------:R-:W-:Y:S02]  /*1da710*/  PRMT R11, R40, 0x3340, R1 ;  /* 0x00003340280b7816 */ /* 0x000fe40000000001 */
[----:B------:R-:W-:-:S04]  /*1da720*/  PRMT R10, R26, 0x3340, R27 ;  /* 0x000033401a0a7816 */ /* 0x000fc8000000001b */
[----:B-1----:R-:W-:Y:S02]  /*1da730*/  PRMT R41, R10, 0x5410, R11 ;  /* 0x000054100a297816 */ /* 0x002fe4000000000b */
[----:B------:R-:W-:-:S05]  /*1da740*/  IADD3 R10, P6, R0, R58, RZ ;  /* 0x0000003a000a7210 */ /* 0x000fca0007fde0ff */
[----:B------:R-:W-:Y:S01]  /*1da750*/  IMAD.X R11, R61, 0x1, R57, P6 ;  /* 0x000000013d0b7824 */ /* 0x000fe200030e0639 */
[----:B------:R-:W-:Y:S04]  /*1da760*/  STL [R1+0x2e04], R41 ;  /* 0x002e042901007387 */ /* 0x000fe80000100800 */
[----:B------:R0:W-:Y:S04]  /*1da770*/  STL.64 [R1+0x1468], R10 ;  /* 0x0014680a01007387 */ /* 0x0001e80000100a00 */
[----:B0-----:R-:W2:Y:S01]  /*1da780*/  LDL.LU.64 R10, [R1+0x88b8] ;  /* 0x0088b800010a7983 */ /* 0x001ea20000300a00 */
[----:B------:R-:W-:-:S02]  /*1da790*/  SHF.R.U32.HI R26, RZ, 0x8, R26 ;  /* 0x00000008ff1a7819 */ /* 0x000fc4000001161a */
[----:B------:R-:W-:Y:S02]  /*1da7a0*/  SHF.R.U32.HI R27, RZ, 0x8, R27 ;  /* 0x00000008ff1b7819 */ /* 0x000fe4000001161b */
[----:B------:R-:W-:Y:S02]  /*1da7b0*/  SHF.R.U32.HI R61, RZ, 0x8, R40 ;  /* 0x00000008ff3d7819 */ /* 0x000fe40000011628 */
[----:B------:R-:W-:Y:S02]  /*1da7c0*/  LOP3.LUT R26, R26, 0xffff, RZ, 0xc0, !PT ;  /* 0x0000ffff1a1a7812 */ /* 0x000fe400078ec0ff */
[----:B------:R-:W-:Y:S02]  /*1da7d0*/  LOP3.LUT R27, R27, 0xffff, RZ, 0xc0, !PT ;  /* 0x0000ffff1b1b7812 */ /* 0x000fe400078ec0ff */
[----:B------:R-:W-:Y:S02]  /*1da7e0*/  LOP3.LUT R61, R61, 0xffff, RZ, 0xc0, !PT ;  /* 0x0000ffff3d3d7812 */ /* 0x000fe400078ec0ff */
[----:B------:R-:W-:-:S02]  /*1da7f0*/  PRMT R27, R26, 0x3340, R27 ;  /* 0x000033401a1b7816 */ /* 0x000fc4000000001b */
[----:B------:R-:W-:-:S03]  /*1da800*/  PRMT R26, R61, 0x3340, R1 ;  /* 0x000033403d1a7816 */ /* 0x000fc60000000001 */
[----:B------:R-:W-:Y:S04]  /*1da810*/  STL [R1+0x548], R27 ;  /* 0x0005481b01007387 */ /* 0x000fe80000100800 */
[----:B------:R0:W-:Y:S04]  /*1da820*/  STL [R1+0x190], R26 ;  /* 0x0001901a01007387 */ /* 0x0001e80000100800 */
[----:B0-----:R-:W3:Y:S04]  /*1da830*/  LDL.LU R26, [R1+0x160] ;  /* 0x00016000011a7983 */ /* 0x001ee80000300800 */
[----:B------:R-:W3:Y:S01]  /*1da840*/  LDL.LU R27, [R1+0xe4] ;  /* 0x0000e400011b7983 */ /* 0x000ee20000300800 */
[----:B----4-:R-:W-:-:S03]  /*1da850*/  LOP3.LUT R61, R37, 0xffff, RZ, 0xc0, !PT ;  /* 0x0000ffff253d7812 */ /* 0x010fc600078ec0ff */
[----:B------:R-:W4:Y:S01]  /*1da860*/  LDL.LU R37, [R1+0x124] ;  /* 0x0001240001257983 */ /* 0x000f220000300800 */
[----:B------:R-:W-:Y:S01]  /*1da870*/  SHF.R.U32.HI R40, RZ, 0x8, R7 ;  /* 0x00000008ff287819 */ /* 0x000fe20000011607 */
[----:B------:R-:W-:Y:S01]  /*1da880*/  VIADD R0, R0, UR4 ;  /* 0x0000000400007c36 */ /* 0x000fe20008000000 */
[----:B------:R-:W-:Y:S01]  /*1da890*/  LOP3.LUT R15, R15, 0xffff, RZ, 0xc0, !PT ;  /* 0x0000ffff0f0f7812 */ /* 0x000fe200078ec0ff */
[----:B------:R-:W-:Y:S01]  /*1da8a0*/  ULDC UR4, c[0x0][0x248] ;  /* 0x0000920000047ab9 */ /* 0x000fe20000000800 */
[----:B--2---:R-:W-:-:S04]  /*1da8b0*/  LOP3.LUT R10, R10, 0xffff, RZ, 0xc0, !PT ;  /* 0x0000ffff0a0a7812 */ /* 0x004fc800078ec0ff */
[----:B------:R-:W-:Y:S02]  /*1da8c0*/  SHF.R.U32.HI R7, RZ, 0x8, R10 ;  /* 0x00000008ff077819 */ /* 0x000fe4000001160a */
[--C-:B------:R-:W-:Y:S02]  /*1da8d0*/  PRMT R41, R10, 0x3340, R61.reuse ;  /* 0x000033400a297816 */ /* 0x100fe4000000003d */
[----:B------:R-:W-:Y:S02]  /*1da8e0*/  SHF.R.U32.HI R10, RZ, 0x8, R61 ;  /* 0x00000008ff0a7819 */ /* 0x000fe4000001163d */
[----:B------:R-:W-:Y:S02]  /*1da8f0*/  LOP3.LUT R7, R7, 0xffff, RZ, 0xc0, !PT ;  /* 0x0000ffff07077812 */ /* 0x000fe400078ec0ff */
[----:B------:R-:W-:Y:S02]  /*1da900*/  LOP3.LUT R10, R10, 0xffff, RZ, 0xc0, !PT ;  /* 0x0000ffff0a0a7812 */ /* 0x000fe400078ec0ff */
[----:B------:R-:W-:-:S02]  /*1da910*/  LOP3.LUT R61, R40, 0xffff, RZ, 0xc0, !PT ;  /* 0x0000ffff283d7812 */ /* 0x000fc400078ec0ff */
[----:B------:R-:W-:Y:S02]  /*1da920*/  PRMT R10, R7, 0x3340, R10 ;  /* 0x00003340070a7816 */ /* 0x000fe4000000000a */
[----:B------:R-:W-:Y:S01]  /*1da930*/  PRMT R40, R61, 0x3340, R1 ;  /* 0x000033403d287816 */ /* 0x000fe20000000001 */
[----:B------:R-:W-:Y:S01]  /*1da940*/  STL [R1+0x558], R41 ;  /* 0x0005582901007387 */ /* 0x000fe20000100800 */
[----:B------:R-:W-:-:S03]  /*1da950*/  LOP3.LUT R7, R14, 0xffff, RZ, 0xc0, !PT ;  /* 0x0000ffff0e077812 */ /* 0x000fc600078ec0ff */
[----:B------:R3:W-:Y:S04]  /*1da960*/  STL [R1+0x8464], R10 ;  /* 0x0084640a01007387 */ /* 0x0007e80000100800 */
[----:B------:R0:W-:Y:S01]  /*1da970*/  STL [R1+0x18c], R40 ;  /* 0x00018c2801007387 */ /* 0x0001e20000100800 */
[----:B------:R-:W-:Y:S02]  /*1da980*/  PRMT R61, R7, 0x3340, R1 ;  /* 0x00003340073d7816 */ /* 0x000fe40000000001 */
[----:B---3--:R-:W-:Y:S01]  /*1da990*/  LOP3.LUT R10, R44, 0xffff, RZ, 0xc0, !PT ;  /* 0x0000ffff2c0a7812 */ /* 0x008fe200078ec0ff */
[----:B------:R-:W2:Y:S01]  /*1da9a0*/  LDL.LU R14, [R1+0x88b4] ;  /* 0x0088b400010e7983 */ /* 0x000ea20000300800 */
[----:B0-----:R-:W-:-:S04]  /*1da9b0*/  LOP3.LUT R40, R45, 0xffff, RZ, 0xc0, !PT ;  /* 0x0000ffff2d287812 */ /* 0x001fc800078ec0ff */
[----:B------:R-:W-:Y:S02]  /*1da9c0*/  PRMT R41, R10, 0x3340, R40 ;  /* 0x000033400a297816 */ /* 0x000fe40000000028 */
[----:B------:R-:W-:Y:S02]  /*1da9d0*/  SHF.R.U32.HI R10, RZ, 0x8, R10 ;  /* 0x00000008ff0a7819 */ /* 0x000fe4000001160a */
[----:B------:R-:W-:Y:S02]  /*1da9e0*/  SHF.R.U32.HI R40, RZ, 0x8, R40 ;  /* 0x00000008ff287819 */ /* 0x000fe40000011628 */
[----:B------:R-:W-:Y:S02]  /*1da9f0*/  PRMT R41, R41, 0x5410, R61 ;  /* 0x0000541029297816 */ /* 0x000fe4000000003d */
[----:B------:R-:W-:Y:S02]  /*1daa00*/  SHF.R.U32.HI R7, RZ, 0x8, R7 ;  /* 0x00000008ff077819 */ /* 0x000fe40000011607 */
[----:B------:R-:W-:-:S02]  /*1daa10*/  SHF.R.S32.HI R61, RZ, 0x1f, R0 ;  /* 0x0000001fff3d7819 */ /* 0x000fc40000011400 */
[----:B------:R-:W-:Y:S02]  /*1daa20*/  IADD3 R44, P6, R0, R56, RZ ;  /* 0x00000038002c7210 */ /* 0x000fe40007fde0ff */
[----:B------:R-:W-:Y:S02]  /*1daa30*/  LOP3.LUT R10, R10, 0xffff, RZ, 0xc0, !PT ;  /* 0x0000ffff0a0a7812 */ /* 0x000fe400078ec0ff */
[----:B------:R-:W-:Y:S02]  /*1daa40*/  LOP3.LUT R40, R40, 0xffff, RZ, 0xc0, !PT ;  /* 0x0000ffff28287812 */ /* 0x000fe400078ec0ff */
[----:B------:R-:W-:Y:S01]  /*1daa50*/  LOP3.LUT R7, R7, 0xffff, RZ, 0xc0, !PT ;  /* 0x0000ffff07077812 */ /* 0x000fe200078ec0ff */
[----:B------:R-:W-:Y:S01]  /*1daa60*/  IMAD.X R45, R61, 0x1, R16, P6 ;  /* 0x000000013d2d7824 */ /* 0x000fe200030e0610 */
[----:B------:R-:W-:Y:S02]  /*1daa70*/  PRMT R40, R10, 0x3340, R40 ;  /* 0x000033400a287816 */ /* 0x000fe40000000028 */
[----:B------:R-:W-:Y:S01]  /*1daa80*/  PRMT R10, R7, 0x3340, R1 ;  /* 0x00003340070a7816 */ /* 0x000fe20000000001 */
[----:B------:R-:W-:Y:S01]  /*1daa90*/  STL [R1+0x2df8], R41 ;  /* 0x002df82901007387 */ /* 0x000fe20000100800 */
[----:B------:R-:W-:-:S03]  /*1daaa0*/  LOP3.LUT R7, R26, 0xffff, RZ, 0xc0, !PT ;  /* 0x0000ffff1a077812 */ /* 0x000fc600078ec0ff */
[----:B------:R-:W-:Y:S01]  /*1daab0*/  STL.64 [R1+0x1458], R44 ;  /* 0x0014582c01007387 */ /* 0x000fe20000100a00 */
[----:B------:R-:W-:-:S03]  /*1daac0*/  LOP3.LUT R26, R27, 0xffff, RZ, 0xc0, !PT ;  /* 0x0000ffff1b1a7812 */ /* 0x000fc600078ec0ff */
[----:B------:R-:W-:Y:S04]  /*1daad0*/  STL [R1+0x2b98], R40 ;  /* 0x002b982801007387 */ /* 0x000fe80000100800 */
[----:B------:R0:W-:Y:S02]  /*1daae0*/  STL [R1+0x188], R10 ;  /* 0x0001880a01007387 */ /* 0x0001e40000100800 */
[----:B0-----:R-:W-:Y:S02]  /*1daaf0*/  LOP3.LUT R10, R22, 0xffff, RZ, 0xc0, !PT ;  /* 0x0000ffff160a7812 */ /* 0x001fe400078ec0ff */
[----:B------:R-:W3:Y:S04]  /*1dab00*/  LDL.LU R22, [R1+0x570] ;  /* 0x0005700001167983 */ /* 0x000ee80000300800 */
[----:B------:R-:W2:Y:S01]  /*1dab10*/  LDL.LU R27, [R1+0x488] ;  /* 0x00048800011b7983 */ /* 0x000ea20000300800 */
[----:B----4-:R-:W-:-:S03]  /*1dab20*/  LOP3.LUT R44, R37, 0xffff, RZ, 0xc0, !PT ;  /* 0x0000ffff252c7812 */ /* 0x010fc600078ec0ff */
[----:B------:R-:W4:Y:S01]  /*1dab30*/  LDL.LU R37, [R1+0x52c] ;  /* 0x00052c0001257983 */ /* 0x000f220000300800 */
[----:B------:R-:W-:Y:S02]  /*1dab40*/  PRMT R41, R15, 0x3340, R1 ;  /* 0x000033400f297816 */ /* 0x000fe40000000001 */
[----:B------:R-:W-:Y:S02]  /*1dab50*/  PRMT R40, R7, 0x3340, R26 ;  /* 0x0000334007287816 */ /* 0x000fe4000000001a */
[----:B------:R-:W-:Y:S02]  /*1dab60*/  LOP3.LUT R45, R11, 0xffff, RZ, 0xc0, !PT ;  /* 0x0000ffff0b2d7812 */ /* 0x000fe400078ec0ff */
[----:B------:R-:W-:Y:S01]  /*1dab70*/  PRMT R40, R40, 0x5410, R41 ;  /* 0x0000541028287816 */ /* 0x000fe20000000029 */
[----:B------:R-:W4:Y:S01]  /*1dab80*/  LDL.LU R11, [R1+0x88b0] ;  /* 0x0088b000010b7983 */ /* 0x000f220000300800 */
[----:B------:R-:W-:-:S03]  /*1dab90*/  PRMT R41, R10, 0x3340, R1 ;  /* 0x000033400a297816 */ /* 0x000fc60000000001 */
[----:B------:R0:W-:Y:S01]  /*1daba0*/  STL [R1+0x2df4], R40 ;  /* 0x002df42801007387 */ /* 0x0001e20000100800 */
[----:B------:R-:W-:Y:S02]  /*1dabb0*/  SHF.R.U32.HI R7, RZ, 0x8, R7 ;  /* 0x00000008ff077819 */ /* 0x000fe40000011607 */
[----:B------:R-:W-:Y:S02]  /*1dabc0*/  SHF.R.U32.HI R26, RZ, 0x8, R26 ;  /* 0x00000008ff1a7819 */ /* 0x000fe4000001161a */
[----:B0-----:R-:W-:Y:S02]  /*1dabd0*/  PRMT R40, R44, 0x3340, R45 ;  /* 0x000033402c287816 */ /* 0x001fe4000000002d */
[----:B------:R-:W-:Y:S02]  /*1dabe0*/  SHF.R.U32.HI R44, RZ, 0x8, R44 ;  /* 0x00000008ff2c7819 */ /* 0x000fe4000001162c */
[----:B------:R-:W-:Y:S02]  /*1dabf0*/  PRMT R41, R40, 0x5410, R41 ;  /* 0x0000541028297816 */ /* 0x000fe40000000029 */
[----:B------:R-:W-:-:S02]  /*1dac00*/  SHF.R.U32.HI R45, RZ, 0x8, R45 ;  /* 0x00000008ff2d7819 */ /* 0x000fc4000001162d */
[----:B------:R-:W-:Y:S01]  /*1dac10*/  IADD3 R40, P6, R0, R17, RZ ;  /* 0x0000001100287210 */ /* 0x000fe20007fde0ff */
[----:B------:R0:W-:Y:S01]  /*1dac20*/  STL [R1+0x2df0], R41 ;  /* 0x002df02901007387 */ /* 0x0001e20000100800 */
[----:B------:R-:W-:Y:S02]  /*1dac30*/  LOP3.LUT R44, R44, 0xffff, RZ, 0xc0, !PT ;  /* 0x0000ffff2c2c7812 */ /* 0x000fe400078ec0ff */
[----:B------:R-:W-:Y:S02]  /*1dac40*/  LOP3.LUT R45, R45, 0xffff, RZ, 0xc0, !PT ;  /* 0x0000ffff2d2d7812 */ /* 0x000fe400078ec0ff */
[----:B------:R-:W-:Y:S02]  /*1dac50*/  LOP3.LUT R7, R7, 0xffff, RZ, 0xc0, !PT ;  /* 0x0000ffff07077812 */ /* 0x000fe400078ec0ff */
[----:B------:R-:W-:Y:S01]  /*1dac60*/  LOP3.LUT R26, R26, 0xffff, RZ, 0xc0, !PT ;  /* 0x0000ffff1a1a7812 */ /* 0x000fe200078ec0ff */
[----:B0-----:R-:W-:Y:S01]  /*1dac70*/  IMAD.X R41, R61, 0x1, R18, P6 ;  /* 0x000000013d297824 */ /* 0x001fe200030e0612 */
[----:B------:R-:W-:-:S02]  /*1dac80*/  PRMT R45, R44, 0x3340, R45 ;  /* 0x000033402c2d7816 */ /* 0x000fc4000000002d */
[----:B------:R-:W-:Y:S02]  /*1dac90*/  IADD3 R44, P6, R0, R19, RZ ;  /* 0x00000013002c7210 */ /* 0x000fe40007fde0ff */
[----:B------:R0:W-:Y:S01]  /*1daca0*/  STL.64 [R1+0x1450], R40 ;  /* 0x0014502801007387 */ /* 0x0001e20000100a00 */
[----:B------:R-:W-:Y:S02]  /*1dacb0*/  PRMT R7, R7, 0x3340, R26 ;  /* 0x0000334007077816 */ /* 0x000fe4000000001a */
[----:B------:R-:W-:Y:S01]  /*1dacc0*/  SHF.R.U32.HI R10, RZ, 0x8, R10 ;  /* 0x00000008ff0a7819 */ /* 0x000fe2000001160a */
[----:B0-----:R-:W4:Y:S04]  /*1dacd0*/  LDL.LU.64 R40, [R1+0x88a8] ;  /* 0x0088a80001287983 */ /* 0x001f280000300a00 */
[----:B------:R0:W-:Y:S04]  /*1dace0*/  STL [R1+0x2b80], R45 ;  /* 0x002b802d01007387 */ /* 0x0001e80000100800 */
[----:B------:R1:W-:Y:S01]  /*1dacf0*/  STL [R1+0x2b7c], R7 ;  /* 0x002b7c0701007387 */ /* 0x0003e20000100800 */
[----:B0-----:R-:W-:-:S03]  /*1dad00*/  IMAD.X R45, R61, 0x1, R47, P6 ;  /* 0x000000013d2d7824 */ /* 0x001fc600030e062f */
[----:B-1----:R-:W4:Y:S04]  /*1dad10*/  LDL.LU R7, [R1+0x5b8] ;  /* 0x0005b80001077983 */ /* 0x002f280000300800 */
[----:B------:R-:W4:Y:S04]  /*1dad20*/  LDL.LU R26, [R1+0x448] ;  /* 0x00044800011a7983 */ /* 0x000f280000300800 */
[----:B------:R0:W-:Y:S01]  /*1dad30*/  STL.64 [R1+0x1448], R44 ;  /* 0x0014482c01007387 */ /* 0x0001e20000100a00 */
[----:B------:R-:W-:Y:S02]  /*1dad40*/  LOP3.LUT R10, R10, 0xffff, RZ, 0xc0, !PT ;  /* 0x0000ffff0a0a7812 */ /* 0x000fe400078ec0ff */
[----:B0-----:R-:W-:-:S02]  /*1dad50*/  SHF.R.U32.HI R44, RZ, 0x8, R15 ;  /* 0x00000008ff2c7819 */ /* 0x001fc4000001160f */
[----:B------:R-:W4:Y:S02]  /*1dad60*/  LDL.LU R15, [R1+0x4d8] ;  /* 0x0004d800010f7983 */ /* 0x000f240000300800 */
[----:B------:R-:W-:-:S04]  /*1dad70*/  LOP3.LUT R44, R44, 0xffff, RZ, 0xc0, !PT ;  /* 0x0000ffff2c2c7812 */ /* 0x000fc800078ec0ff */
[--C-:B------:R-:W-:Y:S02]  /*1dad80*/  PRMT R45, R44, 0x3340, R1.reuse ;  /* 0x000033402c2d7816 */ /* 0x100fe40000000001 */
[----:B------:R-:W-:-:S03]  /*1dad90*/  PRMT R44, R10, 0x3340, R1 ;  /* 0x000033400a2c7816 */ /* 0x000fc60000000001 */
[----:B------:R-:W-:Y:S04]  /*1dada0*/  STL [R1+0x178], R45 ;  /* 0x0001782d01007387 */ /* 0x000fe80000100800 */
[----:B------:R0:W-:Y:S01]  /*1dadb0*/  STL [R1+0x174], R44 ;  /* 0x0001742c01007387 */ /* 0x0001e20000100800 */
[----:B---3--:R-:W-:Y:S02]  /*1dadc0*/  LOP3.LUT R22, R22, 0xffff, RZ, 0xc0, !PT ;  /* 0x0000ffff16167812 */ /* 0x008fe400078ec0ff */
[----:B--2---:R-:W-:-:S04]  /*1dadd0*/  LOP3.LUT R10, R27, 0xffff, RZ, 0xc0, !PT ;  /* 0x0000ffff1b0a7812 */ /* 0x004fc800078ec0ff */
[----:B0-----:R-:W-:Y:S02]  /*1dade0*/  PRMT R44, R10, 0x3340, R1 ;  /* 0x000033400a2c7816 */ /* 0x001fe40000000001 */
[----:B----4-:R-:W-:-:S04]  /*1dadf0*/  LOP3.LUT R27, R37, 0xffff, RZ, 0xc0, !PT ;  /* 0x0000ffff251b7812 */ /* 0x010fc800078ec0ff */
[--C-:B------:R-:W-:Y:S02]  /*1dae00*/  PRMT R37, R22, 0x3340, R27.reuse ;  /* 0x0000334016257816 */ /* 0x100fe4000000001b */
[----:B------:R-:W-:Y:S02]  /*1dae10*/  SHF.R.U32.HI R22, RZ, 0x8, R22 ;  /* 0x00000008ff167819 */ /* 0x000fe40000011616 */
[----:B------:R-:W-:Y:S02]  /*1dae20*/  PRMT R37, R37, 0x5410, R44 ;  /* 0x0000541025257816 */ /* 0x000fe4000000002c */
[----:B------:R-:W-:Y:S02]  /*1dae30*/  IADD3 R44, P6, R0, R48, RZ ;  /* 0x00000030002c7210 */ /* 0x000fe40007fde0ff */
[----:B------:R-:W-:Y:S02]  /*1dae40*/  SHF.R.U32.HI R27, RZ, 0x8, R27 ;  /* 0x00000008ff1b7819 */ /* 0x000fe4000001161b */
[----:B------:R-:W-:Y:S01]  /*1dae50*/  LOP3.LUT R22, R22, 0xffff, RZ, 0xc0, !PT ;  /* 0x0000ffff16167812 */ /* 0x000fe200078ec0ff */
[----:B------:R-:W-:Y:S01]  /*1dae60*/  IMAD.X R45, R61, 0x1, R49, P6 ;  /* 0x000000013d2d7824 */ /* 0x000fe200030e0631 */
[----:B------:R-:W-:Y:S01]  /*1dae70*/  LOP3.LUT R27, R27, 0xffff, RZ, 0xc0, !PT ;  /* 0x0000ffff1b1b7812 */ /* 0x000fe200078ec0ff */
[----:B------:R0:W-:Y:S04]  /*1dae80*/  STL [R1+0x2de8], R37 ;  /* 0x002de82501007387 */ /* 0x0001e80000100800 */
[----:B------:R-:W-:Y:S01]  /*1dae90*/  STL.64 [R1+0x1440], R44 ;  /* 0x0014402c01007387 */ /* 0x000fe20000100a00 */
[----:B0-----:R-:W-:-:S03]  /*1daea0*/  PRMT R37, R22, 0x3340, R27 ;  /* 0x0000334016257816 */ /* 0x001fc6000000001b */
[----:B------:R-:W2:Y:S04]  /*1daeb0*/  LDL.LU R27, [R1+0x578] ;  /* 0x00057800011b7983 */ /* 0x000ea80000300800 */
[----:B------:R-:W3:Y:S04]  /*1daec0*/  LDL.LU R22, [R1+0x48c] ;  /* 0x00048c0001167983 */ /* 0x000ee80000300800 */
[----:B------:R0:W-:Y:S04]  /*1daed0*/  STL [R1+0x2b60], R37 ;  /* 0x002b602501007387 */ /* 0x0001e80000100800 */
[----:B0-----:R-:W4:Y:S01]  /*1daee0*/  LDL.LU R37, [R1+0x534] ;  /* 0x0005340001257983 */ /* 0x001f220000300800 */
[----:B------:R-:W-:-:S04]  /*1daef0*/  SHF.R.U32.HI R10, RZ, 0x8, R10 ;  /* 0x00000008ff0a7819 */ /* 0x000fc8000001160a */
[----:B------:R-:W-:-:S04]  /*1daf00*/  LOP3.LUT R10, R10, 0xffff, RZ, 0xc0, !PT ;  /* 0x0000ffff0a0a7812 */ /* 0x000fc800078ec0ff */
[----:B------:R-:W-:Y:S02]  /*1daf10*/  PRMT R10, R10, 0x3340, R1 ;  /* 0x000033400a0a7816 */ /* 0x000fe40000000001 */
[----:B------:R-:W-:Y:S02]  /*1daf20*/  LOP3.LUT R23, R23, 0xffff, RZ, 0xc0, !PT ;  /* 0x0000ffff17177812 */ /* 0x000fe400078ec0ff */
[----:B------:R-:W-:Y:S01]  /*1daf30*/  LOP3.LUT R11, R11, 0xffff, RZ, 0xc0, !PT ;  /* 0x0000ffff0b0b7812 */ /* 0x000fe200078ec0ff */
[----:B------:R0:W-:Y:S01]  /*1daf40*/  STL [R1+0x170], R10 ;  /* 0x0001700a01007387 */ /* 0x0001e20000100800 */
[----:B------:R-:W-:-:S03]  /*1daf50*/  LOP3.LUT R13, R13, 0xffff, RZ, 0xc0, !PT ;  /* 0x0000ffff0d0d7812 */ /* 0x000fc600078ec0ff */
[----:B------:R1:W-:Y:S01]  /*1daf60*/  STL [R1+0x2e54], R23 ;  /* 0x002e541701007387 */ /* 0x0003e20000100800 */
[----:B0-----:R-:W-:Y:S02]  /*1daf70*/  LOP3.LUT R10, R7, 0xffff, RZ, 0xc0, !PT ;  /* 0x0000ffff070a7812 */ /* 0x001fe400078ec0ff */
[----:B------:R-:W-:Y:S02]  /*1daf80*/  LOP3.LUT R7, R26, 0xffff, RZ, 0xc0, !PT ;  /* 0x0000ffff1a077812 */ /* 0x000fe400078ec0ff */
[----:B------:R-:W-:Y:S02]  /*1daf90*/  PRMT R26, R23, 0x3340, R1 ;  /* 0x00003340171a7816 */ /* 0x000fe40000000001 */
[----:B-1----:R-:W-:-:S04]  /*1dafa0*/  PRMT R23, R11, 0x3340, R13 ;  /* 0x000033400b177816 */ /* 0x002fc8000000000d */
[----:B------:R-:W-:Y:S02]  /*1dafb0*/  PRMT R44, R23, 0x5410, R26 ;  /* 0x00005410172c7816 */ /* 0x000fe4000000001a */
[----:B------:R-:W-:-:S03]  /*1dafc0*/  PRMT R26, R7, 0x3340, R1 ;  /* 0x00003340071a7816 */ /* 0x000fc60000000001 */
[----:B------:R0:W-:Y:S01]  /*1dafd0*/  STL [R1+0x2de4], R44 ;  /* 0x002de42c01007387 */ /* 0x0001e20000100800 */
[----:B------:R-:W-:Y:S02]  /*1dafe0*/  LOP3.LUT R15, R15, 0xffff, RZ, 0xc0, !PT ;  /* 0x0000ffff0f0f7812 */ /* 0x000fe400078ec0ff */
[----:B------:R-:W-:Y:S02]  /*1daff0*/  SHF.R.U32.HI R11, RZ, 0x8, R11 ;  /* 0x00000008ff0b7819 */ /* 0x000fe4000001160b */
[----:B------:R-:W-:Y:S02]  /*1db000*/  PRMT R23, R10, 0x3340, R15 ;  /* 0x000033400a177816 */ /* 0x000fe4000000000f */
[----:B0-----:R-:W-:Y:S02]  /*1db010*/  IADD3 R44, P6, R0, R50, RZ ;  /* 0x00000032002c7210 */ /* 0x001fe40007fde0ff */
[----:B------:R-:W-:Y:S02]  /*1db020*/  SHF.R.U32.HI R13, RZ, 0x8, R13 ;  /* 0x00000008ff0d7819 */ /* 0x000fe4000001160d */
[----:B------:R-:W-:Y:S01]  /*1db030*/  PRMT R23, R23, 0x5410, R26 ;  /* 0x0000541017177816 */ /* 0x000fe2000000001a */
[----:B------:R-:W-:Y:S01]  /*1db040*/  IMAD.X R45, R61, 0x1, R51, P6 ;  /* 0x000000013d2d7824 */ /* 0x000fe200030e0633 */
[----:B------:R-:W-:-:S02]  /*1db050*/  SHF.R.U32.HI R10, RZ, 0x8, R10 ;  /* 0x00000008ff0a7819 */ /* 0x000fc4000001160a */
[----:B------:R-:W-:Y:S02]  /*1db060*/  SHF.R.U32.HI R26, RZ, 0x8, R15 ;  /* 0x00000008ff1a7819 */ /* 0x000fe4000001160f */
[----:B------:R-:W-:Y:S02]  /*1db070*/  LOP3.LUT R11, R11, 0xffff, RZ, 0xc0, !PT ;  /* 0x0000ffff0b0b7812 */ /* 0x000fe400078ec0ff */
[----:B------:R-:W-:Y:S01]  /*1db080*/  LOP3.LUT R13, R13, 0xffff, RZ, 0xc0, !PT ;  /* 0x0000ffff0d0d7812 */ /* 0x000fe200078ec0ff */
[----:B------:R-:W-:Y:S01]  /*1db090*/  STL [R1+0x2de0], R23 ;  /* 0x002de01701007387 */ /* 0x000fe20000100800 */
[----:B------:R-:W-:Y:S02]  /*1db0a0*/  LOP3.LUT R10, R10, 0xffff, RZ, 0xc0, !PT ;  /* 0x0000ffff0a0a7812 */ /* 0x000fe400078ec0ff */
[----:B------:R-:W-:Y:S01]  /*1db0b0*/  LOP3.LUT R26, R26, 0xffff, RZ, 0xc0, !PT ;  /* 0x0000ffff1a1a7812 */ /* 0x000fe200078ec0ff */
[----:B------:R0:W-:Y:S01]  /*1db0c0*/  STL.64 [R1+0x1428], R44 ;  /* 0x0014282c01007387 */ /* 0x0001e20000100a00 */
[----:B------:R-:W-:-:S02]  /*1db0d0*/  PRMT R11, R11, 0x3340, R13 ;  /* 0x000033400b0b7816 */ /* 0x000fc4000000000d */
[----:B------:R-:W-:Y:S01]  /*1db0e0*/  PRMT R26, R10, 0x3340, R26 ;  /* 0x000033400a1a7816 */ /* 0x000fe2000000001a */
[----:B0-----:R-:W4:Y:S04]  /*1db0f0*/  LDL.LU.64 R44, [R1+0x88a0] ;  /* 0x0088a000012c7983 */ /* 0x001f280000300a00 */
[----:B------:R-:W4:Y:S04]  /*1db100*/  LDL.LU R15, [R1+0x164] ;  /* 0x00016400010f7983 */ /* 0x000f280000300800 */
[----:B------:R-:W4:Y:S04]  /*1db110*/  LDL.LU R23, [R1+0xf4] ;  /* 0x0000f40001177983 */ /* 0x000f280000300800 */
[----:B------:R-:W4:Y:S04]  /*1db120*/  LDL.LU R13, [R1+0x8898] ;  /* 0x00889800010d7983 */ /* 0x000f280000300800 */
[----:B------:R2:W-:Y:S04]  /*1db130*/  STL [R1+0x8468], R11 ;  /* 0x0084680b01007387 */ /* 0x0005e80000100800 */
[----:B------:R0:W-:Y:S01]  /*1db140*/  STL [R1+0x2b5c], R26 ;  /* 0x002b5c1a01007387 */ /* 0x0001e20000100800 */
[----:B--2---:R-:W-:-:S02]  /*1db150*/  LOP3.LUT R11, R27, 0xffff, RZ, 0xc0, !PT ;  /* 0x0000ffff1b0b7812 */ /* 0x004fc400078ec0ff */
[----:B---3--:R-:W-:-:S04]  /*1db160*/  LOP3.LUT R10, R22, 0xffff, RZ, 0xc0, !PT ;  /* 0x0000ffff160a7812 */ /* 0x008fc800078ec0ff */
[----:B------:R-:W-:Y:S02]  /*1db170*/  PRMT R27, R10, 0x3340, R1 ;  /* 0x000033400a1b7816 */ /* 0x000fe40000000001 */
[----:B----4-:R-:W-:Y:S02]  /*1db180*/  LOP3.LUT R22, R37, 0xffff, RZ, 0xc0, !PT ;  /* 0x0000ffff25167812 */ /* 0x010fe400078ec0ff */
[----:B------:R-:W2:Y:S02]  /*1db190*/  LDL.LU R37, [R1+0x2c8] ;  /* 0x0002c80001257983 */ /* 0x000ea40000300800 */
[----:B0-----:R-:W-:-:S04]  /*1db1a0*/  PRMT R26, R11, 0x3340, R22 ;  /* 0x000033400b1a7816 */ /* 0x001fc80000000016 */
[----:B------:R-:W-:Y:S02]  /*1db1b0*/  PRMT R27, R26, 0x5410, R27 ;  /* 0x000054101a1b7816 */ /* 0x000fe4000000001b */
[----:B------:R-:W-:-:S03]  /*1db1c0*/  IADD3 R26, P6, R0, R52, RZ ;  /* 0x00000034001a7210 */ /* 0x000fc60007fde0ff */
[----:B------:R0:W-:Y:S02]  /*1db1d0*/  STL [R1+0x2ddc], R27 ;  /* 0x002ddc1b01007387 */ /* 0x0001e40000100800 */
[----:B0-----:R-:W-:-:S05]  /*1db1e0*/  IMAD.X R27, R61, 0x1, R53, P6 ;  /* 0x000000013d1b7824 */ /* 0x001fca00030e0635 */
[----:B------:R0:W-:Y:S04]  /*1db1f0*/  STL.64 [R1+0x1438], R26 ;  /* 0x0014381a01007387 */ /* 0x0001e80000100a00 */
[----:B0-----:R-:W3:Y:S01]  /*1db200*/  LDL.LU R26, [R1+0x8894] ;  /* 0x00889400011a7983 */ /* 0x001ee20000300800 */
[----:B------:R-:W-:Y:S02]  /*1db210*/  SHF.R.U32.HI R11, RZ, 0x8, R11 ;  /* 0x00000008ff0b7819 */ /* 0x000fe4000001160b */
[----:B------:R-:W-:Y:S02]  /*1db220*/  SHF.R.U32.HI R22, RZ, 0x8, R22 ;  /* 0x00000008ff167819 */ /* 0x000fe40000011616 */
[----:B------:R-:W-:Y:S02]  /*1db230*/  SHF.R.U32.HI R10, RZ, 0x8, R10 ;  /* 0x00000008ff0a7819 */ /* 0x000fe4000001160a */
[----:B------:R-:W-:-:S02]  /*1db240*/  LOP3.LUT R11, R11, 0xffff, RZ, 0xc0, !PT ;  /* 0x0000ffff0b0b7812 */ /* 0x000fc400078ec0ff */
[----:B------:R-:W-:Y:S02]  /*1db250*/  LOP3.LUT R22, R22, 0xffff, RZ, 0xc0, !PT ;  /* 0x0000ffff16167812 */ /* 0x000fe400078ec0ff */
[----:B------:R-:W-:Y:S02]  /*1db260*/  LOP3.LUT R10, R10, 0xffff, RZ, 0xc0, !PT ;  /* 0x0000ffff0a0a7812 */ /* 0x000fe400078ec0ff */
[----:B------:R-:W-:Y:S02]  /*1db270*/  PRMT R27, R11, 0x3340, R22 ;  /* 0x000033400b1b7816 */ /* 0x000fe40000000016 */
[----:B------:R-:W-:Y:S02]  /*1db280*/  PRMT R22, R10, 0x3340, R1 ;  /* 0x000033400a167816 */ /* 0x000fe40000000001 */
[----:B------:R-:W-:Y:S02]  /*1db290*/  IADD3 R10, P6, R0, R54, RZ ;  /* 0x00000036000a7210 */ /* 0x000fe40007fde0ff */
[----:B------:R-:W-:-:S03]  /*1db2a0*/  SHF.R.U32.HI R7, RZ, 0x8, R7 ;  /* 0x00000008ff077819 */ /* 0x000fc60000011607 */
[----:B------:R-:W-:Y:S01]  /*1db2b0*/  IMAD.X R11, R61, 0x1, R55, P6 ;  /* 0x000000013d0b7824 */ /* 0x000fe200030e0637 */
[----:B------:R-:W-:Y:S01]  /*1db2c0*/  LOP3.LUT R7, R7, 0xffff, RZ, 0xc0, !PT ;  /* 0x0000ffff07077812 */ /* 0x000fe200078ec0ff */
[----:B------:R-:W-:Y:S04]  /*1db2d0*/  STL [R1+0x2b44], R27 ;  /* 0x002b441b01007387 */ /* 0x000fe80000100800 */
[----:B------:R0:W-:Y:S04]  /*1db2e0*/  STL [R1+0x16c], R22 ;  /* 0x00016c1601007387 */ /* 0x0001e80000100800 */
[----:B------:R1:W-:Y:S04]  /*1db2f0*/  STL.64 [R1+0x1420], R10 ;  /* 0x0014200a01007387 */ /* 0x0003e80000100a00 */
[----:B0-----:R-:W4:Y:S01]  /*1db300*/  LDL.LU R22, [R1+0x588] ;  /* 0x0005880001167983 */ /* 0x001f220000300800 */
[----:B-1----:R-:W-:-:S05]  /*1db310*/  PRMT R10, R7, 0x3340, R1 ;  /* 0x00003340070a7816 */ /* 0x002fca0000000001 */
[----:B------:R0:W-:Y:S01]  /*1db320*/  STL [R1+0x168], R10 ;  /* 0x0001680a01007387 */ /* 0x0001e20000100800 */
[----:B------:R-:W-:-:S03]  /*1db330*/  LOP3.LUT R7, R15, 0xffff, RZ, 0xc0, !PT ;  /* 0x0000ffff0f077812 */ /* 0x000fc600078ec0ff */
[----:B------:R-:W4:Y:S01]  /*1db340*/  LDL.LU R15, [R1+0x544] ;  /* 0x00054400010f7983 */ /* 0x000f220000300800 */
[----:B0-----:R-:W-:-:S04]  /*1db350*/  LOP3.LUT R10, R23, 0xffff, RZ, 0xc0, !PT ;  /* 0x0000ffff170a7812 */ /* 0x001fc800078ec0ff */
[----:B------:R-:W-:Y:S02]  /*1db360*/  PRMT R23, R7, 0x3340, R10 ;  /* 0x0000334007177816 */ /* 0x000fe4000000000a */
[----:B------:R-:W-:-:S04]  /*1db370*/  SHF.R.U32.HI R7, RZ, 0x8, R7 ;  /* 0x00000008ff077819 */ /* 0x000fc80000011607 */
[----:B------:R-:W-:Y:S02]  /*1db380*/  LOP3.LUT R7, R7, 0xffff, RZ, 0xc0, !PT ;  /* 0x0000ffff07077812 */ /* 0x000fe400078ec0ff */
[----:B---3--:R-:W-:-:S04]  /*1db390*/  LOP3.LUT R11, R26, 0xffff, RZ, 0xc0, !PT ;  /* 0x0000ffff1a0b7812 */ /* 0x008fc800078ec0ff */
[----:B------:R-:W-:-:S04]  /*1db3a0*/  PRMT R26, R11, 0x3340, R1 ;  /* 0x000033400b1a7816 */ /* 0x000fc80000000001 */
[----:B------:R-:W-:Y:S02]  /*1db3b0*/  PRMT R23, R23, 0x5410, R26 ;  /* 0x0000541017177816 */ /* 0x000fe4000000001a */
[----:B------:R-:W-:-:S05]  /*1db3c0*/  IADD3 R26, P6, R0, R58, RZ ;  /* 0x0000003a001a7210 */ /* 0x000fca0007fde0ff */
[----:B------:R-:W-:Y:S01]  /*1db3d0*/  IMAD.X R27, R61, 0x1, R57, P6 ;  /* 0x000000013d1b7824 */ /* 0x000fe200030e0639 */
[----:B------:R-:W-:-:S04]  /*1db3e0*/  SHF.R.U32.HI R61, RZ, 0x8, R10 ;  /* 0x00000008ff3d7819 */ /* 0x000fc8000001160a */
[----:B------:R-:W-:Y:S01]  /*1db3f0*/  LOP3.LUT R61, R61, 0xffff, RZ, 0xc0, !PT ;  /* 0x0000ffff3d3d7812 */ /* 0x000fe200078ec0ff */
[----:B------:R-:W-:Y:S03]  /*1db400*/  STL [R1+0x2dd4], R23 ;  /* 0x002dd41701007387 */ /* 0x000fe60000100800 */
[----:B------:R-:W-:Y:S01]  /*1db410*/  PRMT R10, R7, 0x3340, R61 ;  /* 0x00003340070a7816 */ /* 0x000fe2000000003d */
[----:B------:R-:W-:Y:S04]  /*1db420*/  STL.64 [R1+0x1430], R26 ;  /* 0x0014301a01007387 */ /* 0x000fe80000100a00 */
[----:B------:R0:W-:Y:S02]  /*1db430*/  STL [R1+0x2b40], R10 ;  /* 0x002b400a01007387 */ /* 0x0001e40000100800 */
[----:B0-----:R-:W-:-:S02]  /*1db440*/  LOP3.LUT R10, R13, 0xffff, RZ, 0xc0, !PT ;  /* 0x0000ffff0d0a7812 */ /* 0x001fc400078ec0ff */
[----:B------:R-:W3:Y:S01]  /*1db450*/  LDL.LU R13, [R1+0x8890] ;  /* 0x00889000010d7983 */ /* 0x000ee20000300800 */
[----:B--2---:R-:W-:Y:S02]  /*1db460*/  LOP3.LUT R7, R37, 0xffff, RZ, 0xc0, !PT ;  /* 0x0000ffff25077812 */ /* 0x004fe400078ec0ff */
[----:B------:R-:W-:Y:S01]  /*1db470*/  LOP3.LUT R21, R21, 0xffff, RZ, 0xc0, !PT ;  /* 0x0000ffff15157812 */ /* 0x000fe200078ec0ff */
[----:B------:R-:W2:Y:S01]  /*1db480*/  LDL.LU R23, [R1+0x130] ;  /* 0x0001300001177983 */ /* 0x000ea20000300800 */
[----:B------:R-:W-:Y:S02]  /*1db490*/  PRMT R26, R7, 0x3340, R10 ;  /* 0x00003340071a7816 */ /* 0x000fe4000000000a */
[----:B------:R-:W-:Y:S01]  /*1db4a0*/  PRMT R61, R21, 0x3340, R1 ;  /* 0x00003340153d7816 */ /* 0x000fe20000000001 */
[----:B------:R-:W2:Y:S01]  /*1db4b0*/  LDL.LU R37, [R1+0xb4] ;  /* 0x0000b40001257983 */ /* 0x000ea20000300800 */
[----:B------:R-:W-:Y:S02]  /*1db4c0*/  SHF.R.U32.HI R7, RZ, 0x8, R7 ;  /* 0x00000008ff077819 */ /* 0x000fe40000011607 */
[----:B------:R-:W-:-:S02]  /*1db4d0*/  PRMT R26, R26, 0x5410, R61 ;  /* 0x000054101a1a7816 */ /* 0x000fc4000000003d */
[----:B------:R-:W-:Y:S02]  /*1db4e0*/  SHF.R.U32.HI R10, RZ, 0x8, R10 ;  /* 0x00000008ff0a7819 */ /* 0x000fe4000001160a */
[----:B------:R-:W-:Y:S02]  /*1db4f0*/  SHF.R.U32.HI R61, RZ, 0x8, R21 ;  /* 0x00000008ff3d7819 */ /* 0x000fe40000011615 */
[----:B------:R-:W-:Y:S02]  /*1db500*/  LOP3.LUT R7, R7, 0xffff, RZ, 0xc0, !PT ;  /* 0x0000ffff07077812 */ /* 0x000fe400078ec0ff */
[----:B------:R-:W-:Y:S02]  /*1db510*/  LOP3.LUT R10, R10, 0xffff, RZ, 0xc0, !PT ;  /* 0x0000ffff0a0a7812 */ /* 0x000fe400078ec0ff */
[----:B------:R-:W-:Y:S02]  /*1db520*/  LOP3.LUT R61, R61, 0xffff, RZ, 0xc0, !PT ;  /* 0x0000ffff3d3d7812 */ /* 0x000fe400078ec0ff */
[----:B------:R-:W-:-:S02]  /*1db530*/  PRMT R7, R7, 0x3340, R10 ;  /* 0x0000334007077816 */ /* 0x000fc4000000000a */
[----:B------:R-:W-:Y:S01]  /*1db540*/  PRMT R10, R61, 0x3340, R1 ;  /* 0x000033403d0a7816 */ /* 0x000fe20000000001 */
[----:B------:R-:W-:Y:S04]  /*1db550*/  STL [R1+0x2dd0], R26 ;  /* 0x002dd01a01007387 */ /* 0x000fe80000100800 */
[----:B------:R4:W-:Y:S04]  /*1db560*/  STL [R1+0x2b24], R7 ;  /* 0x002b240701007387 */ /* 0x0009e80000100800 */
[----:B------:R0:W-:Y:S01]  /*1db570*/  STL [R1+0x164], R10 ;  /* 0x0001640a01007387 */ /* 0x0001e20000100800 */
[----:B----4-:R-:W-:-:S02]  /*1db580*/  LOP3.LUT R7, R22, 0xffff, RZ, 0xc0, !PT ;  /* 0x0000ffff16077812 */ /* 0x010fc400078ec0ff */
[----:B0-----:R-:W-:-:S04]  /*1db590*/  LOP3.LUT R10, R15, 0xffff, RZ, 0xc0, !PT ;  /* 0x0000ffff0f0a7812 */ /* 0x001fc800078ec0ff */
[----:B------:R-:W-:Y:S02]  /*1db5a0*/  PRMT R15, R7, 0x3340, R10 ;  /* 0x00003340070f7816 */ /* 0x000fe4000000000a */
[----:B---3--:R-:W-:-:S04]  /*1db5b0*/  LOP3.LUT R13, R13, 0xffff, RZ, 0xc0, !PT ;  /* 0x0000ffff0d0d7812 */ /* 0x008fc800078ec0ff */
[----:B------:R-:W-:-:S04]  /*1db5c0*/  PRMT R61, R13, 0x3340, R1 ;  /* 0x000033400d3d7816 */ /* 0x000fc80000000001 */
[----:B------:R-:W-:Y:S02]  /*1db5d0*/  PRMT R21, R15, 0x5410, R61 ;  /* 0x000054100f157816 */ /* 0x000fe4000000003d */
[----:B------:R-:W3:Y:S01]  /*1db5e0*/  LDL.LU R15, [R1+0x134] ;  /* 0x00013400010f7983 */ /* 0x000ee20000300800 */
[----:B------:R-:W-:Y:S01]  /*1db5f0*/  VIADD R0, R0, UR4 ;  /* 0x0000000400007c36 */ /* 0x000fe20008000000 */
[----:B------:R-:W-:Y:S01]  /*1db600*/  SHF.R.U32.HI R11, RZ, 0x8, R11 ;  /* 0x00000008ff0b7819 */ /* 0x000fe2000001160b */
[----:B------:R-:W-:Y:S01]  /*1db610*/  ULDC UR4, c[0x0][0x248] ;  /* 0x0000920000047ab9 */ /* 0x000fe20000000800 */
[----:B------:R-:W-:Y:S02]  /*1db620*/  SHF.R.U32.HI R7, RZ, 0x8, R7 ;  /* 0x00000008ff077819 */ /* 0x000fe40000011607 */
[----:B------:R-:W-:Y:S02]  /*1db630*/  SHF.R.S32.HI R61, RZ, 0x1f, R0 ;  /* 0x0000001fff3d7819 */ /* 0x000fe40000011400 */
[----:B------:R-:W-:-:S02]  /*1db640*/  IADD3 R26, P6, R0, R56, RZ ;  /* 0x00000038001a7210 */ /* 0x000fc40007fde0ff */
[----:B------:R-:W-:Y:S02]  /*1db650*/  SHF.R.U32.HI R10, RZ, 0x8, R10 ;  /* 0x00000008ff0a7819 */ /* 0x000fe4000001160a */
[----:B------:R-:W-:Y:S01]  /*1db660*/  LOP3.LUT R11, R11, 0xffff, RZ, 0xc0, !PT ;  /* 0x0000ffff0b0b7812 */ /* 0x000fe200078ec0ff */
[----:B------:R-:W-:Y:S01]  /*1db670*/  IMAD.X R27, R61, 0x1, R16, P6 ;  /* 0x000000013d1b7824 */ /* 0x000fe200030e0610 */
[----:B------:R-:W-:Y:S02]  /*1db680*/  LOP3.LUT R7, R7, 0xffff, RZ, 0xc0, !PT ;  /* 0x0000ffff07077812 */ /* 0x000fe400078ec0ff */
[----:B------:R-:W-:Y:S01]  /*1db690*/  LOP3.LUT R10, R10, 0xffff, RZ, 0xc0, !PT ;  /* 0x0000ffff0a0a7812 */ /* 0x000fe200078ec0ff */
[----:B------:R0:W-:Y:S04]  /*1db6a0*/  STL [R1+0x2dbc], R21 ;  /* 0x002dbc1501007387 */ /* 0x0001e80000100800 */
[----:B------:R1:W-:Y:S01]  /*1db6b0*/  STL.64 [R1+0x1418], R26 ;  /* 0x0014181a01007387 */ /* 0x0003e20000100a00 */
[----:B0-----:R-:W-:-:S02]  /*1db6c0*/  PRMT R21, R11, 0x3340, R1 ;  /* 0x000033400b157816 */ /* 0x001fc40000000001 */
[----:B------:R-:W-:Y:S02]  /*1db6d0*/  PRMT R11, R7, 0x3340, R10 ;  /* 0x00003340070b7816 */ /* 0x000fe4000000000a */
[----:B------:R-:W-:Y:S02]  /*1db6e0*/  LOP3.LUT R10, R20, 0xffff, RZ, 0xc0, !PT ;  /* 0x0000ffff140a7812 */ /* 0x000fe400078ec0ff */
[----:B--2---:R-:W-:Y:S01]  /*1db6f0*/  LOP3.LUT R7, R23, 0xffff, RZ, 0xc0, !PT ;  /* 0x0000ffff17077812 */ /* 0x004fe200078ec0ff */
[----:B-1----:R-:W2:Y:S01]  /*1db700*/  LDL.LU.64 R26, [R1+0x8888] ;  /* 0x00888800011a7983 */ /* 0x002ea20000300a00 */
[----:B------:R-:W-:-:S03]  /*1db710*/  LOP3.LUT R20, R37, 0xffff, RZ, 0xc0, !PT ;  /* 0x0000ffff25147812 */ /* 0x000fc600078ec0ff */
[----:B------:R0:W-:Y:S04]  /*1db720*/  STL [R1+0x160], R21 ;  /* 0x0001601501007387 */ /* 0x0001e80000100800 */
[----:B------:R1:W-:Y:S01]  /*1db730*/  STL [R1+0x2b20], R11 ;  /* 0x002b200b01007387 */ /* 0x0003e20000100800 */
[----:B------:R-:W-:Y:S02]  /*1db740*/  IADD3 R22, P6, R0, R17, RZ ;  /* 0x0000001100167210 */ /* 0x000fe40007fde0ff */
[----:B0-----:R-:W-:Y:S02]  /*1db750*/  PRMT R21, R10, 0x3340, R1 ;  /* 0x000033400a157816 */ /* 0x001fe40000000001 */
[----:B-1----:R-:W-:-:S04]  /*1db760*/  PRMT R11, R7, 0x3340, R20 ;  /* 0x00003340070b7816 */ /* 0x002fc80000000014 */
[----:B------:R-:W-:Y:S01]  /*1db770*/  PRMT R11, R11, 0x5410, R21 ;  /* 0x000054100b0b7816 */ /* 0x000fe20000000015 */
[----:B------:R-:W-:Y:S01]  /*1db780*/  IMAD.X R23, R61, 0x1, R18, P6 ;  /* 0x000000013d177824 */ /* 0x000fe200030e0612 */
[----:B------:R-:W-:-:S03]  /*1db790*/  SHF.R.U32.HI R20, RZ, 0x8, R20 ;  /* 0x00000008ff147819 */ /* 0x000fc60000011614 */
[----:B------:R0:W-:Y:S01]  /*1db7a0*/  STL [R1+0x2db8], R11 ;  /* 0x002db80b01007387 */ /* 0x0001e20000100800 */
[----:B------:R-:W-:Y:S02]  /*1db7b0*/  SHF.R.U32.HI R10, RZ, 0x8, R10 ;  /* 0x00000008ff0a7819 */ /* 0x000fe4000001160a */
[----:B------:R-:W-:Y:S02]  /*1db7c0*/  LOP3.LUT R20, R20, 0xffff, RZ, 0xc0, !PT ;  /* 0x0000ffff14147812 */ /* 0x000fe400078ec0ff */
[----:B------:R-:W-:Y:S02]  /*1db7d0*/  LOP3.LUT R10, R10, 0xffff, RZ, 0xc0, !PT ;  /* 0x0000ffff0a0a7812 */ /* 0x000fe400078ec0ff */
[----:B0-----:R-:W-:Y:S02]  /*1db7e0*/  SHF.R.U32.HI R11, RZ, 0x8, R7 ;  /* 0x00000008ff0b7819 */ /* 0x001fe40000011607 */
[----:B------:R-:W4:Y:S02]  /*1db7f0*/  LDL.LU R7, [R1+0x594] ;  /* 0x0005940001077983 */ /* 0x000f240000300800 */
[----:B------:R-:W-:-:S02]  /*1db800*/  LOP3.LUT R11, R11, 0xffff, RZ, 0xc0, !PT ;  /* 0x0000ffff0b0b7812 */ /* 0x000fc400078ec0ff */
[----:B------:R0:W-:Y:S02]  /*1db810*/  STL.64 [R1+0x1410], R22 ;  /* 0x0014101601007387 */ /* 0x0001e40000100a00 */
[----:B------:R-:W-:Y:S02]  /*1db820*/  PRMT R20, R11, 0x3340, R20 ;  /* 0x000033400b147816 */ /* 0x000fe40000000014 */
[----:B------:R-:W-:Y:S01]  /*1db830*/  PRMT R11, R10, 0x3340, R1 ;  /* 0x000033400a0b7816 */ /* 0x000fe20000000001 */
[----:B0-----:R-:W2:Y:S04]  /*1db840*/  LDL.LU R22, [R1+0x49c] ;  /* 0x00049c0001167983 */ /* 0x001ea80000300800 */
[----:B------:R-:W2:Y:S01]  /*1db850*/  LDL.LU R23, [R1+0x550] ;  /* 0x0005500001177983 */ /* 0x000ea20000300800 */
[----:B------:R-:W-:-:S03]  /*1db860*/  LOP3.LUT R12, R12, 0xffff, RZ, 0xc0, !PT ;  /* 0x0000ffff0c0c7812 */ /* 0x000fc600078ec0ff */
[----:B------:R-:W-:Y:S04]  /*1db870*/  STL [R1+0x2b10], R20 ;  /* 0x002b101401007387 */ /* 0x000fe80000100800 */
[----:B------:R0:W-:Y:S02]  /*1db880*/  STL [R1+0x158], R11 ;  /* 0x0001580b01007387 */ /* 0x0001e40000100800 */
[----:B0-----:R-:W-:Y:S02]  /*1db890*/  LOP3.LUT R11, R14, 0xffff, RZ, 0xc0, !PT ;  /* 0x0000ffff0e0b7812 */ /* 0x001fe400078ec0ff */
[----:B------:R0:W-:Y:S04]  /*1db8a0*/  STL [R1+0x8610], R12 ;  /* 0x0086100c01007387 */ /* 0x0001e80000100800 */
[----:B------:R-:W2:Y:S01]  /*1db8b0*/  LDL.LU R37, [R1+0x5d0] ;  /* 0x0005d00001257983 */ /* 0x000ea20000300800 */
[----:B---3--:R-:W-:-:S02]  /*1db8c0*/  LOP3.LUT R10, R15, 0xffff, RZ, 0xc0, !PT ;  /* 0x0000ffff0f0a7812 */ /* 0x008fc400078ec0ff */
[----:B------:R-:W-:Y:S02]  /*1db8d0*/  PRMT R15, R12, 0x3340, R1 ;  /* 0x000033400c0f7816 */ /* 0x000fe40000000001 */
[----:B------:R-:W-:-:S04]  /*1db8e0*/  PRMT R14, R10, 0x3340, R11 ;  /* 0x000033400a0e7816 */ /* 0x000fc8000000000b */
[----:B0-----:R-:W-:Y:S02]  /*1db8f0*/  PRMT R12, R14, 0x5410, R15 ;  /* 0x000054100e0c7816 */ /* 0x001fe4000000000f */
[----:B------:R-:W3:Y:S04]  /*1db900*/  LDL.LU R14, [R1+0x45c] ;  /* 0x00045c00010e7983 */ /* 0x000ee80000300800 */
[----:B------:R0:W-:Y:S04]  /*1db910*/  STL [R1+0x2db4], R12 ;  /* 0x002db40c01007387 */ /* 0x0001e80000100800 */
[----:B------:R-:W3:Y:S01]  /*1db920*/  LDL.LU R15, [R1+0x4ec] ;  /* 0x0004ec00010f7983 */ /* 0x000ee20000300800 */
[----:B------:R-:W-:-:S02]  /*1db930*/  SHF.R.U32.HI R10, RZ, 0x8, R10 ;  /* 0x00000008ff0a7819 */ /* 0x000fc4000001160a */
[----:B------:R-:W-:Y:S02]  /*1db940*/  SHF.R.U32.HI R11, RZ, 0x8, R11 ;  /* 0x00000008ff0b7819 */ /* 0x000fe4000001160b */
[----:B------:R-:W-:Y:S02]  /*1db950*/  IADD3 R20, P6, R0, R19, RZ ;  /* 0x0000001300147210 */ /* 0x000fe40007fde0ff */
[----:B0-----:R-:W-:Y:S02]  /*1db960*/  SHF.R.U32.HI R12, RZ, 0x8, R13 ;  /* 0x00000008ff0c7819 */ /* 0x001fe4000001160d */
[----:B------:R-:W-:Y:S02]  /*1db970*/  LOP3.LUT R10, R10, 0xffff, RZ, 0xc0, !PT ;  /* 0x0000ffff0a0a7812 */ /* 0x000fe400078ec0ff */
[----:B------:R-:W-:Y:S01]  /*1db980*/  LOP3.LUT R11, R11, 0xffff, RZ, 0xc0, !PT ;  /* 0x0000ffff0b0b7812 */ /* 0x000fe200078ec0ff */
[----:B------:R-:W-:Y:S01]  /*1db990*/  IMAD.X R21, R61, 0x1, R47, P6 ;  /* 0x000000013d157824 */ /* 0x000fe200030e062f */
[----:B------:R-:W-:-:S02]  /*1db9a0*/  LOP3.LUT R12, R12, 0xffff, RZ, 0xc0, !PT ;  /* 0x0000ffff0c0c7812 */ /* 0x000fc400078ec0ff */
[----:B------:R-:W-:Y:S02]  /*1db9b0*/  PRMT R13, R10, 0x3340, R11 ;  /* 0x000033400a0d7816 */ /* 0x000fe4000000000b */
[----:B------:R-:W-:Y:S01]  /*1db9c0*/  PRMT R12, R12, 0x3340, R1 ;  /* 0x000033400c0c7816 */ /* 0x000fe20000000001 */
[----:B------:R0:W-:Y:S04]  /*1db9d0*/  STL.64 [R1+0x1400], R20 ;  /* 0x0014001401007387 */ /* 0x0001e80000100a00 */
[----:B0-----:R-:W3:Y:S04]  /*1db9e0*/  LDL.LU.64 R20, [R1+0x8880] ;  /* 0x0088800001147983 */ /* 0x001ee80000300a00 */
[----:B------:R-:W-:Y:S04]  /*1db9f0*/  STL [R1+0x846c], R13 ;  /* 0x00846c0d01007387 */ /* 0x000fe80000100800 */
[----:B------:R0:W-:Y:S01]  /*1dba00*/  STL [R1+0x14c], R12 ;  /* 0x00014c0c01007387 */ /* 0x0001e20000100800 */
[----:B----4-:R-:W-:-:S03]  /*1dba10*/  LOP3.LUT R11, R7, 0xffff, RZ, 0xc0, !PT ;  /* 0x0000ffff070b7812 */ /* 0x010fc600078ec0ff */
[----:B------:R-:W4:Y:S01]  /*1dba20*/  LDL.LU R7, [R1+0x2e4] ;  /* 0x0002e40001077983 */ /* 0x000f220000300800 */
[----:B--2---:R-:W-:Y:S02]  /*1dba30*/  LOP3.LUT R10, R22, 0xffff, RZ, 0xc0, !PT ;  /* 0x0000ffff160a7812 */ /* 0x004fe400078ec0ff */
[----:B0-----:R-:W-:Y:S02]  /*1dba40*/  LOP3.LUT R12, R23, 0xffff, RZ, 0xc0, !PT ;  /* 0x0000ffff170c7812 */ /* 0x001fe400078ec0ff */
[----:B------:R-:W-:Y:S02]  /*1dba50*/  PRMT R22, R10, 0x3340, R1 ;  /* 0x000033400a167816 */ /* 0x000fe40000000001 */
[----:B------:R-:W-:Y:S02]  /*1dba60*/  PRMT R13, R11, 0x3340, R12 ;  /* 0x000033400b0d7816 */ /* 0x000fe4000000000c */
[----:B------:R-:W-:Y:S02]  /*1dba70*/  SHF.R.U32.HI R11, RZ, 0x8, R11 ;  /* 0x00000008ff0b7819 */ /* 0x000fe4000001160b */
[----:B------:R-:W-:-:S02]  /*1dba80*/  PRMT R13, R13, 0x5410, R22 ;  /* 0x000054100d0d7816 */ /* 0x000fc40000000016 */
[----:B------:R-:W-:Y:S02]  /*1dba90*/  SHF.R.U32.HI R12, RZ, 0x8, R12 ;  /* 0x00000008ff0c7819 */ /* 0x000fe4000001160c */
[----:B------:R-:W-:Y:S02]  /*1dbaa0*/  IADD3 R22, P6, R0, R48, RZ ;  /* 0x0000003000167210 */ /* 0x000fe40007fde0ff */
[----:B------:R-:W-:Y:S02]  /*1dbab0*/  SHF.R.U32.HI R10, RZ, 0x8, R10 ;  /* 0x00000008ff0a7819 */ /* 0x000fe4000001160a */
[----:B------:R-:W-:Y:S02]  /*1dbac0*/  LOP3.LUT R11, R11, 0xffff, RZ, 0xc0, !PT ;  /* 0x0000ffff0b0b7812 */ /* 0x000fe400078ec0ff */
[----:B------:R-:W-:Y:S01]  /*1dbad0*/  LOP3.LUT R12, R12, 0xffff, RZ, 0xc0, !PT ;  /* 0x0000ffff0c0c7812 */ /* 0x000fe200078ec0ff */
[----:B------:R-:W-:Y:S01]  /*1dbae0*/  IMAD.X R23, R61, 0x1, R49, P6 ;  /* 0x000000013d177824 */ /* 0x000fe200030e0631 */
[----:B------:R-:W-:Y:S01]  /*1dbaf0*/  LOP3.LUT R10, R10, 0xffff, RZ, 0xc0, !PT ;  /* 0x0000ffff0a0a7812 */ /* 0x000fe200078ec0ff */
[----:B------:R0:W-:Y:S04]  /*1dbb00*/  STL [R1+0x2dac], R13 ;  /* 0x002dac0d01007387 */ /* 0x0001e80000100800 */
[----:B------:R1:W-:Y:S01]  /*1dbb10*/  STL.64 [R1+0x1408], R22 ;  /* 0x0014081601007387 */ /* 0x0003e20000100a00 */
[----:B0-----:R-:W-:-:S02]  /*1dbb20*/  PRMT R13, R11, 0x3340, R12 ;  /* 0x000033400b0d7816 */ /* 0x001fc4000000000c */
[----:B------:R-:W-:Y:S01]  /*1dbb30*/  PRMT R12, R10, 0x3340, R1 ;  /* 0x000033400a0c7816 */ /* 0x000fe20000000001 */
[----:B-1----:R-:W2:Y:S01]  /*1dbb40*/  LDL.LU.64 R22, [R1+0x8878] ;  /* 0x0088780001167983 */ /* 0x002ea20000300a00 */
[----:B------:R-:W-:-:S03]  /*1dbb50*/  LOP3.LUT R11, R37, 0xffff, RZ, 0xc0, !PT ;  /* 0x0000ffff250b7812 */ /* 0x000fc600078ec0ff */
[----:B------:R-:W-:Y:S04]  /*1dbb60*/  STL [R1+0x2904], R13 ;  /* 0x0029040d01007387 */ /* 0x000fe80000100800 */
[----:B------:R0:W-:Y:S04]  /*1dbb70*/  STL [R1+0x148], R12 ;  /* 0x0001480c01007387 */ /* 0x0001e80000100800 */
[----:B------:R-:W2:Y:S01]  /*1dbb80*/  LDL.LU R37, [R1+0x138] ;  /* 0x0001380001257983 */ /* 0x000ea20000300800 */
[----:B---3--:R-:W-:-:S04]  /*1dbb90*/  LOP3.LUT R10, R14, 0xffff, RZ, 0xc0, !PT ;  /* 0x0000ffff0e0a7812 */ /* 0x008fc800078ec0ff */
[----:B------:R-:W-:Y:S02]  /*1dbba0*/  PRMT R14, R10, 0x3340, R1 ;  /* 0x000033400a0e7816 */ /* 0x000fe40000000001 */
[----:B0-----:R-:W-:-:S04]  /*1dbbb0*/  LOP3.LUT R12, R15, 0xffff, RZ, 0xc0, !PT ;  /* 0x0000ffff0f0c7812 */ /* 0x001fc800078ec0ff */
[----:B------:R-:W-:-:S04]  /*1dbbc0*/  PRMT R13, R11, 0x3340, R12 ;  /* 0x000033400b0d7816 */ /* 0x000fc8000000000c */
[----:B------:R-:W-:Y:S02]  /*1dbbd0*/  PRMT R13, R13, 0x5410, R14 ;  /* 0x000054100d0d7816 */ /* 0x000fe4000000000e */
[----:B------:R-:W-:-:S05]  /*1dbbe0*/  IADD3 R14, P6, R0, R50, RZ ;  /* 0x00000032000e7210 */ /* 0x000fca0007fde0ff */
[----:B------:R-:W-:Y:S01]  /*1dbbf0*/  IMAD.X R15, R61, 0x1, R51, P6 ;  /* 0x000000013d0f7824 */ /* 0x000fe200030e0633 */
[----:B------:R-:W-:Y:S04]  /*1dbc00*/  STL [R1+0x2da8], R13 ;  /* 0x002da80d01007387 */ /* 0x000fe80000100800 */
[----:B------:R0:W-:Y:S04]  /*1dbc10*/  STL.64 [R1+0x13f8], R14 ;  /* 0x0013f80e01007387 */ /* 0x0001e80000100a00 */
[----:B0-----:R-:W3:Y:S01]  /*1dbc20*/  LDL.LU.64 R14, [R1+0x8870] ;  /* 0x00887000010e7983 */ /* 0x001ee20000300a00 */
        /* <DEDUP_REMOVED lines=9> */
[----:B------:R3:W-:Y:S01]  /*1dbcc0*/  STL [R1+0x140], R11 ;  /* 0x0001400b01007387 */ /* 0x0007e20000100800 */
[----:B----4-:R-:W-:Y:S02]  /*1dbcd0*/  LOP3.LUT R10, R7, 0xffff, RZ, 0xc0, !PT ;  /* 0x0000ffff070a7812 */ /* 0x010fe400078ec0ff */
[----:B------:R-:W-:-:S04]  /*1dbce0*/  LOP3.LUT R7, R27, 0xffff, RZ, 0xc0, !PT ;  /* 0x0000ffff1b077812 */ /* 0x000fc800078ec0ff */
[----:B------:R-:W-:Y:S02]  /*1dbcf0*/  PRMT R13, R7, 0x3340, R1 ;  /* 0x00003340070d7816 */ /* 0x000fe40000000001 */
[----:B------:R-:W-:-:S04]  /*1dbd00*/  SHF.R.U32.HI R7, RZ, 0x8, R7 ;  /* 0x00000008ff077819 */ /* 0x000fc80000011607 */
[----:B------:R-:W-:Y:S02]  /*1dbd10*/  LOP3.LUT R7, R7, 0xffff, RZ, 0xc0, !PT ;  /* 0x0000ffff07077812 */ /* 0x000fe400078ec0ff */
[----:B---3--:R-:W-:Y:S02]  /*1dbd20*/  LOP3.LUT R11, R14, 0xffff, RZ, 0xc0, !PT ;  /* 0x0000ffff0e0b7812 */ /* 0x008fe400078ec0ff */
[----:B------:R-:W3:Y:S02]  /*1dbd30*/  LDL.LU R14, [R1+0x886c] ;  /* 0x00886c00010e7983 */ /* 0x000ee40000300800 */
[--C-:B------:R-:W-:Y:S02]  /*1dbd40*/  PRMT R12, R10, 0x3340, R11.reuse ;  /* 0x000033400a0c7816 */ /* 0x100fe4000000000b */
[----:B------:R-:W-:Y:S02]  /*1dbd50*/  SHF.R.U32.HI R10, RZ, 0x8, R10 ;  /* 0x00000008ff0a7819 */ /* 0x000fe4000001160a */
[----:B------:R-:W-:-:S02]  /*1dbd60*/  SHF.R.U32.HI R11, RZ, 0x8, R11 ;  /* 0x00000008ff0b7819 */ /* 0x000fc4000001160b */
[----:B------:R-:W-:Y:S02]  /*1dbd70*/  PRMT R27, R12, 0x5410, R13 ;  /* 0x000054100c1b7816 */ /* 0x000fe4000000000d */
[----:B------:R-:W-:Y:S02]  /*1dbd80*/  IADD3 R12, P6, R0, R52, RZ ;  /* 0x00000034000c7210 */ /* 0x000fe40007fde0ff */
[----:B------:R-:W-:Y:S02]  /*1dbd90*/  LOP3.LUT R10, R10, 0xffff, RZ, 0xc0, !PT ;  /* 0x0000ffff0a0a7812 */ /* 0x000fe400078ec0ff */
[----:B------:R-:W-:Y:S01]  /*1dbda0*/  LOP3.LUT R11, R11, 0xffff, RZ, 0xc0, !PT ;  /* 0x0000ffff0b0b7812 */ /* 0x000fe200078ec0ff */
[----:B------:R-:W-:-:S03]  /*1dbdb0*/  IMAD.X R13, R61, 0x1, R53, P6 ;  /* 0x000000013d0d7824 */ /* 0x000fc600030e0635 */
[----:B------:R-:W-:Y:S02]  /*1dbdc0*/  PRMT R11, R10, 0x3340, R11 ;  /* 0x000033400a0b7816 */ /* 0x000fe4000000000b */
[----:B------:R-:W-:Y:S01]  /*1dbdd0*/  PRMT R10, R7, 0x3340, R1 ;  /* 0x00003340070a7816 */ /* 0x000fe20000000001 */
[----:B------:R-:W-:Y:S04]  /*1dbde0*/  STL [R1+0x2da4], R27 ;  /* 0x002da41b01007387 */ /* 0x000fe80000100800 */
[----:B------:R-:W-:Y:S04]  /*1dbdf0*/  STL.64 [R1+0x13f0], R12 ;  /* 0x0013f00c01007387 */ /* 0x000fe80000100a00 */
[----:B------:R-:W-:Y:S04]  /*1dbe00*/  STL [R1+0x28d4], R11 ;  /* 0x0028d40b01007387 */ /* 0x000fe80000100800 */
[----:B------:R2:W-:Y:S02]  /*1dbe10*/  STL [R1+0x13c], R10 ;  /* 0x00013c0a01007387 */ /* 0x0005e40000100800 */
[----:B--2---:R-:W-:-:S02]  /*1dbe20*/  LOP3.LUT R10, R22, 0xffff, RZ, 0xc0, !PT ;  /* 0x0000ffff160a7812 */ /* 0x004fc400078ec0ff */
[----:B------:R-:W2:Y:S01]  /*1dbe30*/  LDL.LU R22, [R1+0x8868] ;  /* 0x0088680001167983 */ /* 0x000ea20000300800 */
[----:B------:R-:W-:Y:S02]  /*1dbe40*/  LOP3.LUT R7, R37, 0xffff, RZ, 0xc0, !PT ;  /* 0x0000ffff25077812 */ /* 0x000fe400078ec0ff */
[----:B------:R-:W-:Y:S01]  /*1dbe50*/  LOP3.LUT R9, R9, 0xffff, RZ, 0xc0, !PT ;  /* 0x0000ffff09097812 */ /* 0x000fe200078ec0ff */
[----:B------:R-:W4:Y:S01]  /*1dbe60*/  LDL.LU R27, [R1+0x5a8] ;  /* 0x0005a800011b7983 */ /* 0x000f220000300800 */
[----:B------:R-:W-:Y:S02]  /*1dbe70*/  PRMT R11, R7, 0x3340, R10 ;  /* 0x00003340070b7816 */ /* 0x000fe4000000000a */
[----:B------:R-:W-:Y:S01]  /*1dbe80*/  PRMT R12, R9, 0x3340, R1 ;  /* 0x00003340090c7816 */ /* 0x000fe20000000001 */
[----:B------:R-:W3:Y:S01]  /*1dbe90*/  LDL.LU R37, [R1+0x564] ;  /* 0x0005640001257983 */ /* 0x000ee20000300800 */
[----:B------:R-:W-:Y:S02]  /*1dbea0*/  SHF.R.U32.HI R7, RZ, 0x8, R7 ;  /* 0x00000008ff077819 */ /* 0x000fe40000011607 */
[----:B------:R-:W-:-:S02]  /*1dbeb0*/  PRMT R11, R11, 0x5410, R12 ;  /* 0x000054100b0b7816 */ /* 0x000fc4000000000c */
[----:B------:R-:W-:Y:S02]  /*1dbec0*/  SHF.R.U32.HI R10, RZ, 0x8, R10 ;  /* 0x00000008ff0a7819 */ /* 0x000fe4000001160a */
[----:B------:R-:W-:Y:S02]  /*1dbed0*/  IADD3 R12, P6, R0, R54, RZ ;  /* 0x00000036000c7210 */ /* 0x000fe40007fde0ff */
[----:B------:R-:W-:Y:S02]  /*1dbee0*/  LOP3.LUT R7, R7, 0xffff, RZ, 0xc0, !PT ;  /* 0x0000ffff07077812 */ /* 0x000fe400078ec0ff */
[----:B------:R-:W-:Y:S01]  /*1dbef0*/  LOP3.LUT R10, R10, 0xffff, RZ, 0xc0, !PT ;  /* 0x0000ffff0a0a7812 */ /* 0x000fe200078ec0ff */
[----:B------:R-:W-:Y:S01]  /*1dbf00*/  IMAD.X R13, R61, 0x1, R55, P6 ;  /* 0x000000013d0d7824 */ /* 0x000fe200030e0637 */
[----:B------:R0:W-:Y:S02]  /*1dbf10*/  STL [R1+0x2da0], R11 ;  /* 0x002da00b01007387 */ /* 0x0001e40000100800 */
[----:B------:R-:W-:-:S02]  /*1dbf20*/  PRMT R7, R7, 0x3340, R10 ;  /* 0x0000334007077816 */ /* 0x000fc4000000000a */
[----:B------:R1:W-:Y:S01]  /*1dbf30*/  STL.64 [R1+0x13e0], R12 ;  /* 0x0013e00c01007387 */ /* 0x0003e20000100a00 */
[----:B0-----:R-:W-:Y:S02]  /*1dbf40*/  LOP3.LUT R11, R15, 0xffff, RZ, 0xc0, !PT ;  /* 0x0000ffff0f0b7812 */ /* 0x001fe400078ec0ff */
[----:B--2---:R-:W-:Y:S02]  /*1dbf50*/  LOP3.LUT R10, R22, 0xffff, RZ, 0xc0, !PT ;  /* 0x0000ffff160a7812 */ /* 0x004fe400078ec0ff */
[----:B------:R-:W2:Y:S04]  /*1dbf60*/  LDL.LU R22, [R1+0x8864] ;  /* 0x0088640001167983 */ /* 0x000ea80000300800 */
[----:B------:R0:W-:Y:S04]  /*1dbf70*/  STL [R1+0x28e0], R7 ;  /* 0x0028e00701007387 */ /* 0x0001e80000100800 */
[----:B------:R-:W4:Y:S01]  /*1dbf80*/  LDL.LU R15, [R1+0x8860] ;  /* 0x00886000010f7983 */ /* 0x000f220000300800 */
[----:B-1----:R-:W-:-:S02]  /*1dbf90*/  PRMT R12, R10, 0x3340, R11 ;  /* 0x000033400a0c7816 */ /* 0x002fc4000000000b */
[----:B0-----:R-:W-:-:S04]  /*1dbfa0*/  LOP3.LUT R7, R26, 0xffff, RZ, 0xc0, !PT ;  /* 0x0000ffff1a077812 */ /* 0x001fc800078ec0ff */
[----:B------:R-:W-:-:S04]  /*1dbfb0*/  PRMT R13, R7, 0x3340, R1 ;  /* 0x00003340070d7816 */ /* 0x000fc80000000001 */
[----:B------:R-:W-:Y:S02]  /*1dbfc0*/  PRMT R26, R12, 0x5410, R13 ;  /* 0x000054100c1a7816 */ /* 0x000fe4000000000d */
[----:B------:R-:W-:Y:S02]  /*1dbfd0*/  IADD3 R12, P6, R0, R58, RZ ;  /* 0x0000003a000c7210 */ /* 0x000fe40007fde0ff */
[----:B------:R-:W-:-:S03]  /*1dbfe0*/  SHF.R.U32.HI R10, RZ, 0x8, R10 ;  /* 0x00000008ff0a7819 */ /* 0x000fc6000001160a */
[----:B------:R-:W-:Y:S01]  /*1dbff0*/  IMAD.X R13, R61, 0x1, R57, P6 ;  /* 0x000000013d0d7824 */ /* 0x000fe200030e0639 */
[----:B------:R-:W-:Y:S02]  /*1dc000*/  SHF.R.U32.HI R61, RZ, 0x8, R11 ;  /* 0x00000008ff3d7819 */ /* 0x000fe4000001160b */
[----:B------:R-:W-:Y:S02]  /*1dc010*/  LOP3.LUT R10, R10, 0xffff, RZ, 0xc0, !PT ;  /* 0x0000ffff0a0a7812 */ /* 0x000fe400078ec0ff */
[----:B------:R-:W-:-:S04]  /*1dc020*/  LOP3.LUT R61, R61, 0xffff, RZ, 0xc0, !PT ;  /* 0x0000ffff3d3d7812 */ /* 0x000fc800078ec0ff */
[----:B------:R-:W-:Y:S02]  /*1dc030*/  PRMT R10, R10, 0x3340, R61 ;  /* 0x000033400a0a7816 */ /* 0x000fe4000000003d */
[----:B------:R-:W-:Y:S02]  /*1dc040*/  SHF.R.U32.HI R61, RZ, 0x8, R7 ;  /* 0x00000008ff3d7819 */ /* 0x000fe40000011607 */
[----:B------:R-:W-:Y:S02]  /*1dc050*/  SHF.R.U32.HI R9, RZ, 0x8, R9 ;  /* 0x00000008ff097819 */ /* 0x000fe40000011609 */
[----:B------:R-:W-:Y:S01]  /*1dc060*/  LOP3.LUT R61, R61, 0xffff, RZ, 0xc0, !PT ;  /* 0x0000ffff3d3d7812 */ /* 0x000fe200078ec0ff */
[----:B------:R0:W-:Y:S01]  /*1dc070*/  STL [R1+0x2d9c], R26 ;  /* 0x002d9c1a01007387 */ /* 0x0001e20000100800 */
[----:B------:R-:W-:Y:S02]  /*1dc080*/  LOP3.LUT R9, R9, 0xffff, RZ, 0xc0, !PT ;  /* 0x0000ffff09097812 */ /* 0x000fe400078ec0ff */
[--C-:B------:R-:W-:Y:S01]  /*1dc090*/  PRMT R11, R61, 0x3340, R1.reuse ;  /* 0x000033403d0b7816 */ /* 0x100fe20000000001 */
[----:B------:R-:W-:Y:S04]  /*1dc0a0*/  STL.64 [R1+0x13e8], R12 ;  /* 0x0013e80c01007387 */ /* 0x000fe80000100a00 */
[----:B------:R-:W2:Y:S04]  /*1dc0b0*/  LDL.LU R7, [R1+0x5b0] ;  /* 0x0005b00001077983 */ /* 0x000ea80000300800 */
[----:B------:R1:W-:Y:S04]  /*1dc0c0*/  STL [R1+0x28c8], R10 ;  /* 0x0028c80a01007387 */ /* 0x0003e80000100800 */
[----:B0-----:R-:W2:Y:S04]  /*1dc0d0*/  LDL.LU R26, [R1+0x4ac] ;  /* 0x0004ac00011a7983 */ /* 0x001ea80000300800 */
[----:B------:R3:W-:Y:S01]  /*1dc0e0*/  STL [R1+0x138], R11 ;  /* 0x0001380b01007387 */ /* 0x0007e20000100800 */
[----:B-1----:R-:W-:Y:S01]  /*1dc0f0*/  PRMT R10, R9, 0x3340, R1 ;  /* 0x00003340090a7816 */ /* 0x002fe20000000001 */
[----:B------:R-:W-:Y:S01]  /*1dc100*/  VIADD R0, R0, UR4 ;  /* 0x0000000400007c36 */ /* 0x000fe20008000000 */
[----:B------:R-:W-:Y:S01]  /*1dc110*/  ULDC UR4, c[0x0][0x248] ;  /* 0x0000920000047ab9 */ /* 0x000fe20000000800 */
[----:B---3--:R-:W-:-:S02]  /*1dc120*/  LOP3.LUT R11, R37, 0xffff, RZ, 0xc0, !PT ;  /* 0x0000ffff250b7812 */ /* 0x008fc400078ec0ff */
[----:B----4-:R-:W-:Y:S02]  /*1dc130*/  LOP3.LUT R9, R15, 0xffff, RZ, 0xc0, !PT ;  /* 0x0000ffff0f097812 */ /* 0x010fe400078ec0ff */
[----:B------:R-:W3:Y:S04]  /*1dc140*/  LDL.LU R15, [R1+0x885c] ;  /* 0x00885c00010f7983 */ /* 0x000ee80000300800 */
[----:B------:R0:W-:Y:S01]  /*1dc150*/  STL [R1+0x134], R10 ;  /* 0x0001340a01007387 */ /* 0x0001e20000100800 */
[----:B------:R-:W-:Y:S02]  /*1dc160*/  PRMT R61, R9, 0x3340, R1 ;  /* 0x00003340093d7816 */ /* 0x000fe40000000001 */
[----:B0-----:R-:W-:-:S04]  /*1dc170*/  LOP3.LUT R10, R27, 0xffff, RZ, 0xc0, !PT ;  /* 0x0000ffff1b0a7812 */ /* 0x001fc800078ec0ff */
[----:B------:R-:W-:Y:S02]  /*1dc180*/  PRMT R12, R10, 0x3340, R11 ;  /* 0x000033400a0c7816 */ /* 0x000fe4000000000b */
[----:B------:R-:W-:Y:S02]  /*1dc190*/  SHF.R.U32.HI R10, RZ, 0x8, R10 ;  /* 0x00000008ff0a7819 */ /* 0x000fe4000001160a */
[----:B------:R-:W-:Y:S02]  /*1dc1a0*/  PRMT R27, R12, 0x5410, R61 ;  /* 0x000054100c1b7816 */ /* 0x000fe4000000003d */
[----:B------:R-:W-:Y:S02]  /*1dc1b0*/  SHF.R.S32.HI R61, RZ, 0x1f, R0 ;  /* 0x0000001fff3d7819 */ /* 0x000fe40000011400 */
[----:B------:R-:W-:Y:S02]  /*1dc1c0*/  IADD3 R12, P6, R0, R56, RZ ;  /* 0x00000038000c7210 */ /* 0x000fe40007fde0ff */
[----:B------:R-:W-:-:S02]  /*1dc1d0*/  SHF.R.U32.HI R11, RZ, 0x8, R11 ;  /* 0x00000008ff0b7819 */ /* 0x000fc4000001160b */
[----:B------:R-:W-:Y:S01]  /*1dc1e0*/  SHF.R.U32.HI R9, RZ, 0x8, R9 ;  /* 0x00000008ff097819 */ /* 0x000fe20000011609 */
[----:B------:R-:W-:Y:S01]  /*1dc1f0*/  IMAD.X R13, R61, 0x1, R16, P6 ;  /* 0x000000013d0d7824 */ /* 0x000fe200030e0610 */
[----:B------:R-:W-:Y:S02]  /*1dc200*/  LOP3.LUT R10, R10, 0xffff, RZ, 0xc0, !PT ;  /* 0x0000ffff0a0a7812 */ /* 0x000fe400078ec0ff */
[----:B------:R-:W-:Y:S02]  /*1dc210*/  LOP3.LUT R11, R11, 0xffff, RZ, 0xc0, !PT ;  /* 0x0000ffff0b0b7812 */ /* 0x000fe400078ec0ff */
[----:B------:R-:W-:Y:S01]  /*1dc220*/  LOP3.LUT R9, R9, 0xffff, RZ, 0xc0, !PT ;  /* 0x0000ffff09097812 */ /* 0x000fe200078ec0ff */
[----:B------:R0:W-:Y:S01]  /*1dc230*/  STL [R1+0x2d98], R27 ;  /* 0x002d981b01007387 */ /* 0x0001e20000100800 */
[----:B------:R-:W-:Y:S02]  /*1dc240*/  PRMT R11, R10, 0x3340, R11 ;  /* 0x000033400a0b7816 */ /* 0x000fe4000000000b */
[----:B------:R-:W-:Y:S01]  /*1dc250*/  PRMT R10, R9, 0x3340, R1 ;  /* 0x00003340090a7816 */ /* 0x000fe20000000001 */
[----:B------:R1:W-:Y:S04]  /*1dc260*/  STL.64 [R1+0x13d8], R12 ;  /* 0x0013d80c01007387 */ /* 0x0003e80000100a00 */
[----:B0-----:R-:W4:Y:S04]  /*1dc270*/  LDL.LU R27, [R1+0x5dc] ;  /* 0x0005dc00011b7983 */ /* 0x001f280000300800 */
[----:B------:R-:W4:Y:S01]  /*1dc280*/  LDL.LU R37, [R1+0x4f0] ;  /* 0x0004f00001257983 */ /* 0x000f220000300800 */
[----:B-1----:R-:W-:-:S03]  /*1dc290*/  LOP3.LUT R12, R20, 0xffff, RZ, 0xc0, !PT ;  /* 0x0000ffff140c7812 */ /* 0x002fc600078ec0ff */
[----:B------:R0:W-:Y:S04]  /*1dc2a0*/  STL [R1+0x28b4], R11 ;  /* 0x0028b40b01007387 */ /* 0x0001e80000100800 */
[----:B------:R1:W-:Y:S04]  /*1dc2b0*/  STL [R1+0x130], R10 ;  /* 0x0001300a01007387 */ /* 0x0003e80000100800 */
[----:B------:R-:W4:Y:S01]  /*1dc2c0*/  LDL.LU R20, [R1+0x8858] ;  /* 0x0088580001147983 */ /* 0x000f220000300800 */
[----:B------:R-:W-:Y:S02]  /*1dc2d0*/  LOP3.LUT R9, R14, 0xffff, RZ, 0xc0, !PT ;  /* 0x0000ffff0e097812 */ /* 0x000fe400078ec0ff */
[----:B------:R-:W-:-:S02]  /*1dc2e0*/  LOP3.LUT R14, R8, 0xffff, RZ, 0xc0, !PT ;  /* 0x0000ffff080e7812 */ /* 0x000fc400078ec0ff */
[----:B0-----:R-:W-:Y:S02]  /*1dc2f0*/  PRMT R11, R9, 0x3340, R12 ;  /* 0x00003340090b7816 */ /* 0x001fe4000000000c */
[----:B------:R-:W-:Y:S02]  /*1dc300*/  PRMT R13, R14, 0x3340, R1 ;  /* 0x000033400e0d7816 */ /* 0x000fe40000000001 */
[----:B--2---:R-:W-:Y:S02]  /*1dc310*/  LOP3.LUT R7, R7, 0xffff, RZ, 0xc0, !PT ;  /* 0x0000ffff07077812 */ /* 0x004fe400078ec0ff */
[----:B-1----:R-:W-:Y:S01]  /*1dc320*/  LOP3.LUT R10, R26, 0xffff, RZ, 0xc0, !PT ;  /* 0x0000ffff1a0a7812 */ /* 0x002fe200078ec0ff */
[----:B------:R0:W-:Y:S02]  /*1dc330*/  STL [R1+0x8614], R14 ;  /* 0x0086140e01007387 */ /* 0x0001e40000100800 */
[----:B0-----:R-:W-:Y:S02]  /*1dc340*/  PRMT R14, R11, 0x5410, R13 ;  /* 0x000054100b0e7816 */ /* 0x001fe4000000000d */
[----:B------:R-:W-:-:S03]  /*1dc350*/  PRMT R13, R10, 0x3340, R1 ;  /* 0x000033400a0d7816 */ /* 0x000fc60000000001 */
[----:B------:R0:W-:Y:S01]  /*1dc360*/  STL [R1+0x2d94], R14 ;  /* 0x002d940e01007387 */ /* 0x0001e20000100800 */
[----:B------:R-:W-:Y:S02]  /*1dc370*/  SHF.R.U32.HI R12, RZ, 0x8, R12 ;  /* 0x00000008ff0c7819 */ /* 0x000fe4000001160c */
[----:B0-----:R-:W-:Y:S02]  /*1dc380*/  IADD3 R14, P6, R0, R17, RZ ;  /* 0x00000011000e7210 */ /* 0x001fe40007fde0ff */
[----:B------:R-:W-:Y:S02]  /*1dc390*/  LOP3.LUT R12, R12, 0xffff, RZ, 0xc0, !PT ;  /* 0x0000ffff0c0c7812 */ /* 0x000fe400078ec0ff */
[----:B---3--:R-:W-:-:S04]  /*1dc3a0*/  LOP3.LUT R8, R15, 0xffff, RZ, 0xc0, !PT ;  /* 0x0000ffff0f087812 */ /* 0x008fc800078ec0ff */
[----:B------:R-:W-:-:S04]  /*1dc3b0*/  PRMT R11, R7, 0x3340, R8 ;  /* 0x00003340070b7816 */ /* 0x000fc80000000008 */
        /* <DEDUP_REMOVED lines=8> */
[----:B------:R-:W2:Y:S02]  /*1dc440*/  LDL.LU R9, [R1+0x5e0] ;  /* 0x0005e00001097983 */ /* 0x000ea40000300800 */
[----:B------:R-:W-:-:S02]  /*1dc450*/  LOP3.LUT R11, R11, 0xffff, RZ, 0xc0, !PT ;  /* 0x0000ffff0b0b7812 */ /* 0x000fc400078ec0ff */
[----:B------:R0:W-:Y:S01]  /*1dc460*/  STL.64 [R1+0x13d0], R14 ;  /* 0x0013d00e01007387 */ /* 0x0001e20000100a00 */
[----:B------:R-:W-:Y:S02]  /*1dc470*/  PRMT R7, R7, 0x3340, R8 ;  /* 0x0000334007077816 */ /* 0x000fe40000000008 */
[----:B0-----:R-:W-:-:S05]  /*1dc480*/  PRMT R15, R11, 0x3340, R12 ;  /* 0x000033400b0f7816 */ /* 0x001fca000000000c */
[----:B------:R-:W-:Y:S04]  /*1dc490*/  STL [R1+0x8470], R15 ;  /* 0x0084700f01007387 */ /* 0x000fe80000100800 */
[----:B------:R0:W-:Y:S01]  /*1dc4a0*/  STL [R1+0x28ac], R7 ;  /* 0x0028ac0701007387 */ /* 0x0001e20000100800 */
[----:B----4-:R-:W-:Y:S02]  /*1dc4b0*/  LOP3.LUT R11, R27, 0xffff, RZ, 0xc0, !PT ;  /* 0x0000ffff1b0b7812 */ /* 0x010fe400078ec0ff */
[----:B------:R-:W-:Y:S02]  /*1dc4c0*/  LOP3.LUT R12, R37, 0xffff, RZ, 0xc0, !PT ;  /* 0x0000ffff250c7812 */ /* 0x000fe400078ec0ff */
[----:B------:R-:W-:Y:S02]  /*1dc4d0*/  LOP3.LUT R8, R20, 0xffff, RZ, 0xc0, !PT ;  /* 0x0000ffff14087812 */ /* 0x000fe400078ec0ff */
[----:B------:R-:W3:Y:S01]  /*1dc4e0*/  LDL.LU R20, [R1+0x8854] ;  /* 0x0088540001147983 */ /* 0x000ee20000300800 */
[----:B0-----:R-:W-:-:S02]  /*1dc4f0*/  PRMT R7, R11, 0x3340, R12 ;  /* 0x000033400b077816 */ /* 0x001fc4000000000c */
[----:B------:R-:W-:-:S04]  /*1dc500*/  PRMT R13, R8, 0x3340, R1 ;  /* 0x00003340080d7816 */ /* 0x000fc80000000001 */
[----:B------:R-:W-:Y:S02]  /*1dc510*/  PRMT R13, R7, 0x5410, R13 ;  /* 0x00005410070d7816 */ /* 0x000fe4000000000d */
[----:B------:R-:W4:Y:S04]  /*1dc520*/  LDL.LU R7, [R1+0x30c] ;  /* 0x00030c0001077983 */ /* 0x000f280000300800 */
[----:B------:R-:W-:Y:S04]  /*1dc530*/  STL [R1+0x2d88], R13 ;  /* 0x002d880d01007387 */ /* 0x000fe80000100800 */
[----:B------:R-:W4:Y:S04]  /*1dc540*/  LDL.LU R27, [R1+0x114] ;  /* 0x00011400011b7983 */ /* 0x000f280000300800 */
[----:B------:R-:W4:Y:S01]  /*1dc550*/  LDL.LU R37, [R1+0x308] ;  /* 0x0003080001257983 */ /* 0x000f220000300800 */
[----:B------:R-:W-:-:S05]  /*1dc560*/  IADD3 R14, P6, R0, R19, RZ ;  /* 0x00000013000e7210 */ /* 0x000fca0007fde0ff */
[----:B------:R-:W-:Y:S01]  /*1dc570*/  IMAD.X R15, R61, 0x1, R47, P6 ;  /* 0x000000013d0f7824 */ /* 0x000fe200030e062f */
[----:B------:R-:W-:Y:S02]  /*1dc580*/  SHF.R.U32.HI R11, RZ, 0x8, R11 ;  /* 0x00000008ff0b7819 */ /* 0x000fe4000001160b */
[----:B------:R-:W-:Y:S02]  /*1dc590*/  SHF.R.U32.HI R12, RZ, 0x8, R12 ;  /* 0x00000008ff0c7819 */ /* 0x000fe4000001160c */
[----:B------:R-:W-:Y:S01]  /*1dc5a0*/  STL.64 [R1+0x13c8], R14 ;  /* 0x0013c80e01007387 */ /* 0x000fe20000100a00 */
[----:B------:R-:W-:-:S03]  /*1dc5b0*/  SHF.R.U32.HI R8, RZ, 0x8, R8 ;  /* 0x00000008ff087819 */ /* 0x000fc60000011608 */
[----:B------:R-:W4:Y:S01]  /*1dc5c0*/  LDL.LU R26, [R1+0x110] ;  /* 0x00011000011a7983 */ /* 0x000f220000300800 */
[----:B------:R-:W-:Y:S02]  /*1dc5d0*/  LOP3.LUT R11, R11, 0xffff, RZ, 0xc0, !PT ;  /* 0x0000ffff0b0b7812 */ /* 0x000fe400078ec0ff */
[----:B------:R-:W-:Y:S02]  /*1dc5e0*/  LOP3.LUT R12, R12, 0xffff, RZ, 0xc0, !PT ;  /* 0x0000ffff0c0c7812 */ /* 0x000fe400078ec0ff */
[----:B------:R-:W-:Y:S02]  /*1dc5f0*/  LOP3.LUT R8, R8, 0xffff, RZ, 0xc0, !PT ;  /* 0x0000ffff08087812 */ /* 0x000fe400078ec0ff */
[----:B------:R-:W-:Y:S02]  /*1dc600*/  PRMT R12, R11, 0x3340, R12 ;  /* 0x000033400b0c7816 */ /* 0x000fe4000000000c */
[----:B------:R-:W-:Y:S02]  /*1dc610*/  PRMT R11, R8, 0x3340, R1 ;  /* 0x00003340080b7816 */ /* 0x000fe40000000001 */
[----:B------:R-:W-:Y:S01]  /*1dc620*/  LOP3.LUT R22, R22, 0xffff, RZ, 0xc0, !PT ;  /* 0x0000ffff16167812 */ /* 0x000fe200078ec0ff */
[----:B------:R0:W-:Y:S04]  /*1dc630*/  STL [R1+0x534], R12 ;  /* 0x0005340c01007387 */ /* 0x0001e80000100800 */
[----:B------:R1:W-:Y:S01]  /*1dc640*/  STL [R1+0x128], R11 ;  /* 0x0001280b01007387 */ /* 0x0003e20000100800 */
[----:B------:R-:W-:-:S02]  /*1dc650*/  SHF.R.U32.HI R10, RZ, 0x8, R10 ;  /* 0x00000008ff0a7819 */ /* 0x000fc4000001160a */
[--C-:B0-----:R-:W-:Y:S02]  /*1dc660*/  PRMT R12, R22, 0x3340, R1.reuse ;  /* 0x00003340160c7816 */ /* 0x101fe40000000001 */
[----:B------:R-:W-:Y:S01]  /*1dc670*/  LOP3.LUT R10, R10, 0xffff, RZ, 0xc0, !PT ;  /* 0x0000ffff0a0a7812 */ /* 0x000fe200078ec0ff */
[----:B------:R-:W-:Y:S03]  /*1dc680*/  STL [R1+0x8618], R22 ;  /* 0x0086181601007387 */ /* 0x000fe60000100800 */
[----:B------:R-:W-:Y:S02]  /*1dc690*/  PRMT R10, R10, 0x3340, R1 ;  /* 0x000033400a0a7816 */ /* 0x000fe40000000001 */
[----:B--2---:R-:W-:Y:S02]  /*1dc6a0*/  LOP3.LUT R8, R9, 0xffff, RZ, 0xc0, !PT ;  /* 0x0000ffff09087812 */ /* 0x004fe400078ec0ff */
[----:B---3--:R-:W-:-:S04]  /*1dc6b0*/  LOP3.LUT R9, R20, 0xffff, RZ, 0xc0, !PT ;  /* 0x0000ffff14097812 */ /* 0x008fc800078ec0ff */
[--C-:B-1----:R-:W-:Y:S02]  /*1dc6c0*/  PRMT R11, R8, 0x3340, R9.reuse ;  /* 0x00003340080b7816 */ /* 0x102fe40000000009 */
[----:B------:R-:W-:Y:S02]  /*1dc6d0*/  SHF.R.U32.HI R8, RZ, 0x8, R8 ;  /* 0x00000008ff087819 */ /* 0x000fe40000011608 */
[----:B------:R-:W-:Y:S02]  /*1dc6e0*/  SHF.R.U32.HI R9, RZ, 0x8, R9 ;  /* 0x00000008ff097819 */ /* 0x000fe40000011609 */
[----:B------:R-:W-:Y:S02]  /*1dc6f0*/  PRMT R11, R11, 0x5410, R12 ;  /* 0x000054100b0b7816 */ /* 0x000fe4000000000c */
[----:B------:R-:W-:Y:S02]  /*1dc700*/  IADD3 R12, P6, R0, R48, RZ ;  /* 0x00000030000c7210 */ /* 0x000fe40007fde0ff */
[----:B------:R-:W-:-:S02]  /*1dc710*/  LOP3.LUT R8, R8, 0xffff, RZ, 0xc0, !PT ;  /* 0x0000ffff08087812 */ /* 0x000fc400078ec0ff */
[----:B------:R-:W-:Y:S01]  /*1dc720*/  LOP3.LUT R9, R9, 0xffff, RZ, 0xc0, !PT ;  /* 0x0000ffff09097812 */ /* 0x000fe200078ec0ff */
[----:B------:R-:W-:-:S03]  /*1dc730*/  IMAD.X R13, R61, 0x1, R49, P6 ;  /* 0x000000013d0d7824 */ /* 0x000fc600030e0631 */
[----:B------:R-:W-:Y:S01]  /*1dc740*/  PRMT R20, R8, 0x3340, R9 ;  /* 0x0000334008147816 */ /* 0x000fe20000000009 */
[----:B------:R0:W-:Y:S04]  /*1dc750*/  STL [R1+0x2d84], R11 ;  /* 0x002d840b01007387 */ /* 0x0001e80000100800 */
[----:B------:R1:W-:Y:S01]  /*1dc760*/  STL.64 [R1+0x13c0], R12 ;  /* 0x0013c00c01007387 */ /* 0x0003e20000100a00 */
[----:B----4-:R-:W-:-:S03]  /*1dc770*/  LOP3.LUT R14, R37, 0xffff, RZ, 0xc0, !PT ;  /* 0x0000ffff250e7812 */ /* 0x010fc600078ec0ff */
[----:B------:R-:W-:Y:S01]  /*1dc780*/  STL [R1+0x8474], R20 ;  /* 0x0084741401007387 */ /* 0x000fe20000100800 */
[----:B0-----:R-:W-:-:S03]  /*1dc790*/  LOP3.LUT R11, R21, 0xffff, RZ, 0xc0, !PT ;  /* 0x0000ffff150b7812 */ /* 0x001fc600078ec0ff */
[----:B------:R0:W-:Y:S04]  /*1dc7a0*/  STL [R1+0x124], R10 ;  /* 0x0001240a01007387 */ /* 0x0001e80000100800 */
[----:B------:R-:W2:Y:S01]  /*1dc7b0*/  LDL.LU R21, [R1+0x8850] ;  /* 0x0088500001157983 */ /* 0x000ea20000300800 */
[----:B-1----:R-:W-:-:S03]  /*1dc7c0*/  LOP3.LUT R13, R27, 0xffff, RZ, 0xc0, !PT ;  /* 0x0000ffff1b0d7812 */ /* 0x002fc600078ec0ff */
[----:B------:R-:W3:Y:S04]  /*1dc7d0*/  LDL.LU R27, [R1+0x27c] ;  /* 0x00027c00011b7983 */ /* 0x000ee80000300800 */
[----:B------:R-:W4:Y:S01]  /*1dc7e0*/  LDL.LU R37, [R1+0xd0] ;  /* 0x0000d00001257983 */ /* 0x000f220000300800 */
[----:B------:R-:W-:Y:S02]  /*1dc7f0*/  LOP3.LUT R7, R7, 0xffff, RZ, 0xc0, !PT ;  /* 0x0000ffff07077812 */ /* 0x000fe400078ec0ff */
[----:B------:R-:W-:Y:S02]  /*1dc800*/  PRMT R9, R11, 0x3340, R1 ;  /* 0x000033400b097816 */ /* 0x000fe40000000001 */
[----:B------:R-:W-:Y:S02]  /*1dc810*/  PRMT R8, R7, 0x3340, R13 ;  /* 0x0000334007087816 */ /* 0x000fe4000000000d */
[----:B0-----:R-:W-:-:S02]  /*1dc820*/  LOP3.LUT R10, R25, 0xffff, RZ, 0xc0, !PT ;  /* 0x0000ffff190a7812 */ /* 0x001fc400078ec0ff */
[----:B------:R-:W-:Y:S02]  /*1dc830*/  LOP3.LUT R12, R26, 0xffff, RZ, 0xc0, !PT ;  /* 0x0000ffff1a0c7812 */ /* 0x000fe400078ec0ff */
[----:B------:R-:W-:Y:S02]  /*1dc840*/  PRMT R15, R8, 0x5410, R9 ;  /* 0x00005410080f7816 */ /* 0x000fe40000000009 */
[----:B------:R-:W-:Y:S02]  /*1dc850*/  PRMT R9, R10, 0x3340, R1 ;  /* 0x000033400a097816 */ /* 0x000fe40000000001 */
[----:B------:R-:W-:Y:S01]  /*1dc860*/  PRMT R8, R14, 0x3340, R12 ;  /* 0x000033400e087816 */ /* 0x000fe2000000000c */
[----:B------:R0:W-:Y:S01]  /*1dc870*/  STL [R1+0x2d80], R15 ;  /* 0x002d800f01007387 */ /* 0x0001e20000100800 */
[----:B------:R-:W-:Y:S02]  /*1dc880*/  SHF.R.U32.HI R14, RZ, 0x8, R14 ;  /* 0x00000008ff0e7819 */ /* 0x000fe4000001160e */
[----:B------:R-:W-:-:S02]  /*1dc890*/  SHF.R.U32.HI R12, RZ, 0x8, R12 ;  /* 0x00000008ff0c7819 */ /* 0x000fc4000001160c */
[----:B0-----:R-:W-:Y:S02]  /*1dc8a0*/  PRMT R15, R8, 0x5410, R9 ;  /* 0x00005410080f7816 */ /* 0x001fe40000000009 */
[----:B------:R-:W-:Y:S02]  /*1dc8b0*/  IADD3 R8, P6, R0, R50, RZ ;  /* 0x0000003200087210 */ /* 0x000fe40007fde0ff */
[----:B------:R-:W-:Y:S02]  /*1dc8c0*/  SHF.R.U32.HI R7, RZ, 0x8, R7 ;  /* 0x00000008ff077819 */ /* 0x000fe40000011607 */
[----:B------:R-:W-:Y:S01]  /*1dc8d0*/  SHF.R.U32.HI R13, RZ, 0x8, R13 ;  /* 0x00000008ff0d7819 */ /* 0x000fe2000001160d */
[----:B------:R-:W-:Y:S01]  /*1dc8e0*/  IMAD.X R9, R61, 0x1, R51, P6 ;  /* 0x000000013d097824 */ /* 0x000fe200030e0633 */
[----:B------:R0:W-:Y:S01]  /*1dc8f0*/  STL [R1+0x2d7c], R15 ;  /* 0x002d7c0f01007387 */ /* 0x0001e20000100800 */
[----:B------:R-:W-:Y:S02]  /*1dc900*/  LOP3.LUT R14, R14, 0xffff, RZ, 0xc0, !PT ;  /* 0x0000ffff0e0e7812 */ /* 0x000fe400078ec0ff */
[----:B------:R-:W-:Y:S01]  /*1dc910*/  LOP3.LUT R13, R13, 0xffff, RZ, 0xc0, !PT ;  /* 0x0000ffff0d0d7812 */ /* 0x000fe200078ec0ff */
[----:B------:R1:W-:Y:S01]  /*1dc920*/  STL.64 [R1+0x13b0], R8 ;  /* 0x0013b00801007387 */ /* 0x0003e20000100a00 */
[----:B------:R-:W-:-:S02]  /*1dc930*/  SHF.R.U32.HI R11, RZ, 0x8, R11 ;  /* 0x00000008ff0b7819 */ /* 0x000fc4000001160b */
[----:B0-----:R-:W-:Y:S02]  /*1dc940*/  LOP3.LUT R15, R12, 0xffff, RZ, 0xc0, !PT ;  /* 0x0000ffff0c0f7812 */ /* 0x001fe400078ec0ff */
[----:B------:R-:W-:Y:S02]  /*1dc950*/  LOP3.LUT R12, R7, 0xffff, RZ, 0xc0, !PT ;  /* 0x0000ffff070c7812 */ /* 0x000fe400078ec0ff */
[----:B------:R-:W-:Y:S01]  /*1dc960*/  PRMT R15, R14, 0x3340, R15 ;  /* 0x000033400e0f7816 */ /* 0x000fe2000000000f */
[----:B-1----:R-:W2:Y:S01]  /*1dc970*/  LDL.LU.64 R8, [R1+0x8848] ;  /* 0x0088480001087983 */ /* 0x002ea20000300a00 */
[----:B------:R-:W-:-:S03]  /*1dc980*/  PRMT R14, R12, 0x3340, R13 ;  /* 0x000033400c0e7816 */ /* 0x000fc6000000000d */
[----:B------:R-:W2:Y:S01]  /*1dc990*/  LDL.LU R7, [R1+0x280] ;  /* 0x0002800001077983 */ /* 0x000ea20000300800 */
[----:B------:R-:W-:Y:S02]  /*1dc9a0*/  IADD3 R12, P6, R0, R52, RZ ;  /* 0x00000034000c7210 */ /* 0x000fe40007fde0ff */
[----:B------:R-:W-:Y:S02]  /*1dc9b0*/  SHF.R.U32.HI R10, RZ, 0x8, R10 ;  /* 0x00000008ff0a7819 */ /* 0x000fe4000001160a */
[----:B------:R-:W-:Y:S01]  /*1dc9c0*/  LOP3.LUT R11, R11, 0xffff, RZ, 0xc0, !PT ;  /* 0x0000ffff0b0b7812 */ /* 0x000fe200078ec0ff */
[----:B------:R-:W-:Y:S01]  /*1dc9d0*/  IMAD.X R13, R61, 0x1, R53, P6 ;  /* 0x000000013d0d7824 */ /* 0x000fe200030e0635 */
[----:B------:R-:W-:Y:S02]  /*1dc9e0*/  LOP3.LUT R10, R10, 0xffff, RZ, 0xc0, !PT ;  /* 0x0000ffff0a0a7812 */ /* 0x000fe400078ec0ff */
[--C-:B------:R-:W-:Y:S01]  /*1dc9f0*/  PRMT R11, R11, 0x3340, R1.reuse ;  /* 0x000033400b0b7816 */ /* 0x100fe20000000001 */
[----:B------:R-:W-:Y:S01]  /*1dca00*/  STL [R1+0x2854], R15 ;  /* 0x0028540f01007387 */ /* 0x000fe20000100800 */
[----:B------:R-:W-:-:S03]  /*1dca10*/  PRMT R10, R10, 0x3340, R1 ;  /* 0x000033400a0a7816 */ /* 0x000fc60000000001 */
[----:B------:R-:W-:Y:S04]  /*1dca20*/  STL [R1+0x2830], R14 ;  /* 0x0028300e01007387 */ /* 0x000fe80000100800 */
[----:B------:R-:W-:Y:S04]  /*1dca30*/  STL.64 [R1+0x13b8], R12 ;  /* 0x0013b80c01007387 */ /* 0x000fe80000100a00 */
[----:B------:R0:W-:Y:S04]  /*1dca40*/  STL [R1+0x118], R11 ;  /* 0x0001180b01007387 */ /* 0x0001e80000100800 */
[----:B------:R1:W-:Y:S01]  /*1dca50*/  STL [R1+0x11c], R10 ;  /* 0x00011c0a01007387 */ /* 0x0003e20000100800 */
[----:B0-----:R-:W-:-:S04]  /*1dca60*/  LOP3.LUT R11, R24, 0xffff, RZ, 0xc0, !PT ;  /* 0x0000ffff180b7812 */ /* 0x001fc800078ec0ff */
[----:B------:R-:W-:Y:S02]  /*1dca70*/  PRMT R14, R11, 0x3340, R1 ;  /* 0x000033400b0e7816 */ /* 0x000fe40000000001 */
[----:B---3--:R-:W-:Y:S02]  /*1dca80*/  LOP3.LUT R12, R27, 0xffff, RZ, 0xc0, !PT ;  /* 0x0000ffff1b0c7812 */ /* 0x008fe400078ec0ff */
[----:B----4-:R-:W-:-:S04]  /*1dca90*/  LOP3.LUT R13, R37, 0xffff, RZ, 0xc0, !PT ;  /* 0x0000ffff250d7812 */ /* 0x010fc800078ec0ff */
[----:B-1----:R-:W-:-:S04]  /*1dcaa0*/  PRMT R10, R12, 0x3340, R13 ;  /* 0x000033400c0a7816 */ /* 0x002fc8000000000d */
[----:B------:R-:W-:Y:S02]  /*1dcab0*/  PRMT R14, R10, 0x5410, R14 ;  /* 0x000054100a0e7816 */ /* 0x000fe4000000000e */
[----:B------:R-:W3:Y:S04]  /*1dcac0*/  LDL.LU R10, [R1+0x5c4] ;  /* 0x0005c400010a7983 */ /* 0x000ee80000300800 */
[----:B------:R-:W4:Y:S04]  /*1dcad0*/  LDL.LU R24, [R1+0x4bc] ;  /* 0x0004bc0001187983 */ /* 0x000f280000300800 */
[----:B------:R0:W-:Y:S04]  /*1dcae0*/  STL [R1+0x2d78], R14 ;  /* 0x002d780e01007387 */ /* 0x0001e80000100800 */
[----:B------:R-:W4:Y:S01]  /*1dcaf0*/  LDL.LU R25, [R1+0x590] ;  /* 0x0005900001197983 */ /* 0x000f220000300800 */
[----:B------:R-:W-:-:S02]  /*1dcb00*/  SHF.R.U32.HI R12, RZ, 0x8, R12 ;  /* 0x00000008ff0c7819 */ /* 0x000fc4000001160c */
[----:B------:R-:W-:Y:S01]  /*1dcb10*/  SHF.R.U32.HI R13, RZ, 0x8, R13 ;  /* 0x00000008ff0d7819 */ /* 0x000fe2000001160d */
[----:B------:R-:W4:Y:S01]  /*1dcb20*/  LDL.LU R26, [R1+0x4b8] ;  /* 0x0004b800011a7983 */ /* 0x000f220000300800 */
[----:B0-----:R-:W-:Y:S02]  /*1dcb30*/  IADD3 R14, P6, R0, R54, RZ ;  /* 0x00000036000e7210 */ /* 0x001fe40007fde0ff */
[----:B------:R-:W-:-:S03]  /*1dcb40*/  LOP3.LUT R12, R12, 0xffff, RZ, 0xc0, !PT ;  /* 0x0000ffff0c0c7812 */ /* 0x000fc600078ec0ff */
[----:B------:R-:W-:Y:S01]  /*1dcb50*/  IMAD.X R15, R61, 0x1, R55, P6 ;  /* 0x000000013d0f7824 */ /* 0x000fe200030e0637 */
[----:B------:R-:W-:-:S04]  /*1dcb60*/  LOP3.LUT R13, R13, 0xffff, RZ, 0xc0, !PT ;  /* 0x0000ffff0d0d7812 */ /* 0x000fc800078ec0ff */
[----:B------:R0:W-:Y:S04]  /*1dcb70*/  STL.64 [R1+0x13a8], R14 ;  /* 0x0013a80e01007387 */ /* 0x0001e80000100a00 */
[----:B------:R-:W4:Y:S04]  /*1dcb80*/  LDL.LU R27, [R1+0x5c0] ;  /* 0x0005c000011b7983 */ /* 0x000f280000300800 */
[----:B------:R-:W4:Y:S01]  /*1dcb90*/  LDL.LU R37, [R1+0x58c] ;  /* 0x00058c0001257983 */ /* 0x000f220000300800 */
[----:B0-----:R-:W-:Y:S02]  /*1dcba0*/  PRMT R14, R12, 0x3340, R13 ;  /* 0x000033400c0e7816 */ /* 0x001fe4000000000d */
[----:B------:R-:W-:-:S02]  /*1dcbb0*/  LOP3.LUT R12, R6, 0xffff, RZ, 0xc0, !PT ;  /* 0x0000ffff060c7812 */ /* 0x000fc400078ec0ff */
[----:B--2---:R-:W-:Y:S01]  /*1dcbc0*/  LOP3.LUT R13, R7, 0xffff, RZ, 0xc0, !PT ;  /* 0x0000ffff070d7812 */ /* 0x004fe200078ec0ff */
[----:B------:R0:W-:Y:S01]  /*1dcbd0*/  STL [R1+0x281c], R14 ;  /* 0x00281c0e01007387 */ /* 0x0001e20000100800 */
[----:B------:R-:W-:Y:S02]  /*1dcbe0*/  PRMT R7, R12, 0x3340, R1 ;  /* 0x000033400c077816 */ /* 0x000fe40000000001 */
[----:B0-----:R-:W-:Y:S02]  /*1dcbf0*/  LOP3.LUT R14, R21, 0xffff, RZ, 0xc0, !PT ;  /* 0x0000ffff150e7812 */ /* 0x001fe400078ec0ff */
[----:B------:R-:W2:Y:S02]  /*1dcc00*/  LDL.LU R21, [R1+0x8840] ;  /* 0x0088400001157983 */ /* 0x000ea40000300800 */
        /* <DEDUP_REMOVED lines=9> */
[----:B------:R-:W-:Y:S01]  /*1dcca0*/  SHF.R.U32.HI R61, RZ, 0x8, R12 ;  /* 0x00000008ff3d7819 */ /* 0x000fe2000001160c */
[----:B------:R-:W-:Y:S01]  /*1dccb0*/  STL [R1+0x2d74], R15 ;  /* 0x002d740f01007387 */ /* 0x000fe20000100800 */
[----:B------:R-:W-:Y:S02]  /*1dccc0*/  SHF.R.U32.HI R11, RZ, 0x8, R11 ;  /* 0x00000008ff0b7819 */ /* 0x000fe4000001160b */
[----:B------:R-:W-:Y:S01]  /*1dccd0*/  LOP3.LUT R61, R61, 0xffff, RZ, 0xc0, !PT ;  /* 0x0000ffff3d3d7812 */ /* 0x000fe200078ec0ff */
[----:B------:R0:W-:Y:S01]  /*1dcce0*/  STL.64 [R1+0x13a0], R6 ;  /* 0x0013a00601007387 */ /* 0x0001e20000100a00 */
[----:B------:R-:W-:-:S04]  /*1dccf0*/  LOP3.LUT R11, R11, 0xffff, RZ, 0xc0, !PT ;  /* 0x0000ffff0b0b7812 */ /* 0x000fc800078ec0ff */
[--C-:B------:R-:W-:Y:S01]  /*1dcd00*/  PRMT R11, R11, 0x3340, R1.reuse ;  /* 0x000033400b0b7816 */ /* 0x100fe20000000001 */
[----:B0-----:R-:W2:Y:S04]  /*1dcd10*/  LDL.LU.64 R6, [R1+0x8838] ;  /* 0x0088380001067983 */ /* 0x001ea80000300a00 */
[----:B------:R0:W-:Y:S02]  /*1dcd20*/  STL [R1+0x2800], R13 ;  /* 0x0028000d01007387 */ /* 0x0001e40000100800 */
[----:B0-----:R-:W-:-:S05]  /*1dcd30*/  PRMT R13, R61, 0x3340, R1 ;  /* 0x000033403d0d7816 */ /* 0x001fca0000000001 */
[----:B------:R0:W-:Y:S04]  /*1dcd40*/  STL [R1+0x114], R13 ;  /* 0x0001140d01007387 */ /* 0x0001e80000100800 */
[----:B------:R-:W-:Y:S01]  /*1dcd50*/  STL [R1+0x110], R11 ;  /* 0x0001100b01007387 */ /* 0x000fe20000100800 */
[----:B---3--:R-:W-:Y:S02]  /*1dcd60*/  LOP3.LUT R12, R10, 0xffff, RZ, 0xc0, !PT ;  /* 0x0000ffff0a0c7812 */ /* 0x008fe400078ec0ff */
[----:B----4-:R-:W-:-:S04]  /*1dcd70*/  LOP3.LUT R15, R24, 0xffff, RZ, 0xc0, !PT ;  /* 0x0000ffff180f7812 */ /* 0x010fc800078ec0ff */
[----:B------:R-:W-:Y:S02]  /*1dcd80*/  PRMT R61, R15, 0x3340, R1 ;  /* 0x000033400f3d7816 */ /* 0x000fe40000000001 */
[----:B------:R-:W-:-:S04]  /*1dcd90*/  LOP3.LUT R20, R25, 0xffff, RZ, 0xc0, !PT ;  /* 0x0000ffff19147812 */ /* 0x000fc800078ec0ff */
[----:B------:R-:W-:-:S04]  /*1dcda0*/  PRMT R10, R12, 0x3340, R20 ;  /* 0x000033400c0a7816 */ /* 0x000fc80000000014 */
[----:B------:R-:W-:-:S05]  /*1dcdb0*/  PRMT R10, R10, 0x5410, R61 ;  /* 0x000054100a0a7816 */ /* 0x000fca000000003d */
[----:B------:R1:W-:Y:S04]  /*1dcdc0*/  STL [R1+0x2d70], R10 ;  /* 0x002d700a01007387 */ /* 0x0003e80000100800 */
[----:B0-----:R-:W3:Y:S04]  /*1dcdd0*/  LDL.LU R13, [R1+0x5ec] ;  /* 0x0005ec00010d7983 */ /* 0x001ee80000300800 */
[----:B-1----:R-:W4:Y:S04]  /*1dcde0*/  LDL.LU R10, [R1+0x478] ;  /* 0x00047800010a7983 */ /* 0x002f280000300800 */
[----:B------:R-:W2:Y:S01]  /*1dcdf0*/  LDL.LU R11, [R1+0x51c] ;  /* 0x00051c00010b7983 */ /* 0x000ea20000300800 */
[----:B------:R-:W-:-:S02]  /*1dce00*/  LOP3.LUT R14, R26, 0xffff, RZ, 0xc0, !PT ;  /* 0x0000ffff1a0e7812 */ /* 0x000fc400078ec0ff */
[----:B------:R-:W-:Y:S02]  /*1dce10*/  LOP3.LUT R22, R27, 0xffff, RZ, 0xc0, !PT ;  /* 0x0000ffff1b167812 */ /* 0x000fe400078ec0ff */
[----:B------:R-:W-:Y:S01]  /*1dce20*/  LOP3.LUT R24, R37, 0xffff, RZ, 0xc0, !PT ;  /* 0x0000ffff25187812 */ /* 0x000fe200078ec0ff */
[----:B------:R-:W-:Y:S01]  /*1dce30*/  VIADD R0, R0, UR4 ;  /* 0x0000000400007c36 */ /* 0x000fe20008000000 */
[----:B------:R-:W-:Y:S01]  /*1dce40*/  PRMT R61, R14, 0x3340, R1 ;  /* 0x000033400e3d7816 */ /* 0x000fe20000000001 */
[----:B------:R-:W-:Y:S01]  /*1dce50*/  ULDC UR4, c[0x0][0x248] ;  /* 0x0000920000047ab9 */ /* 0x000fe20000000800 */
[----:B------:R-:W-:Y:S02]  /*1dce60*/  PRMT R25, R22, 0x3340, R24 ;  /* 0x0000334016197816 */ /* 0x000fe40000000018 */
[----:B------:R-:W-:Y:S02]  /*1dce70*/  IADD3 R26, P6, R0, R56, RZ ;  /* 0x00000038001a7210 */ /* 0x000fe40007fde0ff */
[----:B------:R-:W-:-:S02]  /*1dce80*/  PRMT R25, R25, 0x5410, R61 ;  /* 0x0000541019197816 */ /* 0x000fc4000000003d */
[----:B------:R-:W-:Y:S02]  /*1dce90*/  SHF.R.S32.HI R61, RZ, 0x1f, R0 ;  /* 0x0000001fff3d7819 */ /* 0x000fe40000011400 */
[----:B------:R-:W-:Y:S02]  /*1dcea0*/  SHF.R.U32.HI R22, RZ, 0x8, R22 ;  /* 0x00000008ff167819 */ /* 0x000fe40000011616 */
[----:B------:R-:W-:Y:S02]  /*1dceb0*/  SHF.R.U32.HI R24, RZ, 0x8, R24 ;  /* 0x00000008ff187819 */ /* 0x000fe40000011618 */
[----:B------:R-:W-:Y:S02]  /*1dcec0*/  SHF.R.U32.HI R12, RZ, 0x8, R12 ;  /* 0x00000008ff0c7819 */ /* 0x000fe4000001160c */
[----:B------:R-:W-:Y:S01]  /*1dced0*/  SHF.R.U32.HI R20, RZ, 0x8, R20 ;  /* 0x00000008ff147819 */ /* 0x000fe20000011614 */
[----:B------:R-:W-:Y:S01]  /*1dcee0*/  IMAD.X R27, R61, 0x1, R16, P6 ;  /* 0x000000013d1b7824 */ /* 0x000fe200030e0610 */
[----:B------:R-:W-:-:S02]  /*1dcef0*/  LOP3.LUT R22, R22, 0xffff, RZ, 0xc0, !PT ;  /* 0x0000ffff16167812 */ /* 0x000fc400078ec0ff */
[----:B------:R-:W-:Y:S02]  /*1dcf00*/  LOP3.LUT R24, R24, 0xffff, RZ, 0xc0, !PT ;  /* 0x0000ffff18187812 */ /* 0x000fe400078ec0ff */
[----:B------:R-:W-:Y:S02]  /*1dcf10*/  LOP3.LUT R12, R12, 0xffff, RZ, 0xc0, !PT ;  /* 0x0000ffff0c0c7812 */ /* 0x000fe400078ec0ff */
[----:B------:R-:W-:Y:S01]  /*1dcf20*/  LOP3.LUT R20, R20, 0xffff, RZ, 0xc0, !PT ;  /* 0x0000ffff14147812 */ /* 0x000fe200078ec0ff */
[----:B------:R0:W-:Y:S01]  /*1dcf30*/  STL [R1+0x2d58], R25 ;  /* 0x002d581901007387 */ /* 0x0001e20000100800 */
[----:B------:R-:W-:Y:S02]  /*1dcf40*/  PRMT R22, R22, 0x3340, R24 ;  /* 0x0000334016167816 */ /* 0x000fe40000000018 */
[----:B------:R-:W-:Y:S01]  /*1dcf50*/  IADD3 R24, P6, R0, R17, RZ ;  /* 0x0000001100187210 */ /* 0x000fe20007fde0ff */
[----:B------:R1:W-:Y:S01]  /*1dcf60*/  STL.64 [R1+0x1388], R26 ;  /* 0x0013881a01007387 */ /* 0x0003e20000100a00 */
[----:B------:R-:W-:-:S03]  /*1dcf70*/  PRMT R20, R12, 0x3340, R20 ;  /* 0x000033400c147816 */ /* 0x000fc60000000014 */
[----:B------:R-:W2:Y:S01]  /*1dcf80*/  LDL.LU R12, [R1+0x208] ;  /* 0x00020800010c7983 */ /* 0x000ea20000300800 */
[----:B------:R-:W-:Y:S01]  /*1dcf90*/  SHF.R.U32.HI R15, RZ, 0x8, R15 ;  /* 0x00000008ff0f7819 */ /* 0x000fe2000001160f */
[----:B0-----:R-:W-:Y:S02]  /*1dcfa0*/  IMAD.X R25, R61, 0x1, R18, P6 ;  /* 0x000000013d197824 */ /* 0x001fe400030e0612 */
[----:B------:R-:W-:Y:S01]  /*1dcfb0*/  STL [R1+0x27d4], R22 ;  /* 0x0027d41601007387 */ /* 0x000fe20000100800 */
[----:B------:R-:W-:-:S03]  /*1dcfc0*/  SHF.R.U32.HI R14, RZ, 0x8, R14 ;  /* 0x00000008ff0e7819 */ /* 0x000fc6000001160e */
[----:B-1----:R-:W2:Y:S01]  /*1dcfd0*/  LDL.LU R26, [R1+0x5f0] ;  /* 0x0005f000011a7983 */ /* 0x002ea20000300800 */
[----:B------:R-:W-:-:S03]  /*1dcfe0*/  LOP3.LUT R15, R15, 0xffff, RZ, 0xc0, !PT ;  /* 0x0000ffff0f0f7812 */ /* 0x000fc600078ec0ff */
[----:B------:R-:W-:Y:S01]  /*1dcff0*/  STL [R1+0x27c8], R20 ;  /* 0x0027c81401007387 */ /* 0x000fe20000100800 */
[----:B------:R-:W-:-:S03]  /*1dd000*/  LOP3.LUT R14, R14, 0xffff, RZ, 0xc0, !PT ;  /* 0x0000ffff0e0e7812 */ /* 0x000fc600078ec0ff */
[----:B------:R-:W2:Y:S04]  /*1dd010*/  LDL.LU R27, [R1+0x47c] ;  /* 0x00047c00011b7983 */ /* 0x000ea80000300800 */
[----:B------:R0:W-:Y:S01]  /*1dd020*/  STL.64 [R1+0x1398], R24 ;  /* 0x0013981801007387 */ /* 0x0001e20000100a00 */
[--C-:B------:R-:W-:Y:S02]  /*1dd030*/  PRMT R15, R15, 0x3340, R1.reuse ;  /* 0x000033400f0f7816 */ /* 0x100fe40000000001 */
[----:B------:R-:W-:Y:S01]  /*1dd040*/  PRMT R14, R14, 0x3340, R1 ;  /* 0x000033400e0e7816 */ /* 0x000fe20000000001 */
[----:B0-----:R-:W2:Y:S04]  /*1dd050*/  LDL.LU.64 R24, [R1+0x8830] ;  /* 0x0088300001187983 */ /* 0x001ea80000300a00 */
[----:B------:R-:W2:Y:S04]  /*1dd060*/  LDL.LU R37, [R1+0x524] ;  /* 0x0005240001257983 */ /* 0x000ea80000300800 */
[----:B------:R0:W-:Y:S04]  /*1dd070*/  STL [R1+0x10c], R15 ;  /* 0x00010c0f01007387 */ /* 0x0001e80000100800 */
[----:B------:R1:W-:Y:S01]  /*1dd080*/  STL [R1+0x108], R14 ;  /* 0x0001080e01007387 */ /* 0x0003e20000100800 */
[----:B---3--:R-:W-:-:S02]  /*1dd090*/  LOP3.LUT R13, R13, 0xffff, RZ, 0xc0, !PT ;  /* 0x0000ffff0d0d7812 */ /* 0x008fc400078ec0ff */
[----:B----4-:R-:W-:Y:S02]  /*1dd0a0*/  LOP3.LUT R10, R10, 0xffff, RZ, 0xc0, !PT ;  /* 0x0000ffff0a0a7812 */ /* 0x010fe400078ec0ff */
[----:B--2---:R-:W-:Y:S02]  /*1dd0b0*/  LOP3.LUT R11, R11, 0xffff, RZ, 0xc0, !PT ;  /* 0x0000ffff0b0b7812 */ /* 0x004fe400078ec0ff */
[----:B0-----:R-:W-:Y:S02]  /*1dd0c0*/  PRMT R15, R10, 0x3340, R1 ;  /* 0x000033400a0f7816 */ /* 0x001fe40000000001 */
[----:B-1----:R-:W-:-:S04]  /*1dd0d0*/  PRMT R14, R13, 0x3340, R11 ;  /* 0x000033400d0e7816 */ /* 0x002fc8000000000b */
[----:B------:R-:W-:Y:S02]  /*1dd0e0*/  PRMT R20, R14, 0x5410, R15 ;  /* 0x000054100e147816 */ /* 0x000fe4000000000f */
[----:B------:R-:W-:Y:S02]  /*1dd0f0*/  IADD3 R14, P6, R0, R19, RZ ;  /* 0x00000013000e7210 */ /* 0x000fe40007fde0ff */
[----:B------:R-:W-:-:S03]  /*1dd100*/  SHF.R.U32.HI R11, RZ, 0x8, R11 ;  /* 0x00000008ff0b7819 */ /* 0x000fc6000001160b */
[----:B------:R-:W-:Y:S01]  /*1dd110*/  IMAD.X R15, R61, 0x1, R47, P6 ;  /* 0x000000013d0f7824 */ /* 0x000fe200030e062f */
[----:B------:R-:W-:Y:S04]  /*1dd120*/  STL [R1+0x2d54], R20 ;  /* 0x002d541401007387 */ /* 0x000fe80000100800 */
[----:B------:R0:W-:Y:S02]  /*1dd130*/  STL.64 [R1+0x1390], R14 ;  /* 0x0013900e01007387 */ /* 0x0001e40000100a00 */
[----:B0-----:R-:W-:Y:S02]  /*1dd140*/  LOP3.LUT R14, R11, 0xffff, RZ, 0xc0, !PT ;  /* 0x0000ffff0b0e7812 */ /* 0x001fe400078ec0ff */
[----:B------:R-:W2:Y:S01]  /*1dd150*/  LDL.LU R11, [R1+0x330] ;  /* 0x00033000010b7983 */ /* 0x000ea20000300800 */
[----:B------:R-:W-:-:S02]  /*1dd160*/  SHF.R.U32.HI R13, RZ, 0x8, R13 ;  /* 0x00000008ff0d7819 */ /* 0x000fc4000001160d */
[----:B------:R-:W-:Y:S02]  /*1dd170*/  SHF.R.U32.HI R10, RZ, 0x8, R10 ;  /* 0x00000008ff0a7819 */ /* 0x000fe4000001160a */
[----:B------:R-:W-:Y:S02]  /*1dd180*/  LOP3.LUT R13, R13, 0xffff, RZ, 0xc0, !PT ;  /* 0x0000ffff0d0d7812 */ /* 0x000fe400078ec0ff */
[----:B------:R-:W-:Y:S02]  /*1dd190*/  LOP3.LUT R10, R10, 0xffff, RZ, 0xc0, !PT ;  /* 0x0000ffff0a0a7812 */ /* 0x000fe400078ec0ff */
[----:B------:R-:W-:Y:S02]  /*1dd1a0*/  PRMT R15, R13, 0x3340, R14 ;  /* 0x000033400d0f7816 */ /* 0x000fe4000000000e */
[----:B------:R-:W-:Y:S01]  /*1dd1b0*/  PRMT R14, R10, 0x3340, R1 ;  /* 0x000033400a0e7816 */ /* 0x000fe20000000001 */
[----:B------:R-:W3:Y:S01]  /*1dd1c0*/  LDL.LU R13, [R1+0x210] ;  /* 0x00021000010d7983 */ /* 0x000ee20000300800 */
[----:B------:R-:W-:-:S03]  /*1dd1d0*/  LOP3.LUT R21, R21, 0xffff, RZ, 0xc0, !PT ;  /* 0x0000ffff15157812 */ /* 0x000fc600078ec0ff */
[----:B------:R0:W-:Y:S01]  /*1dd1e0*/  STL [R1+0x52c], R15 ;  /* 0x00052c0f01007387 */ /* 0x0001e20000100800 */
[----:B------:R-:W-:-:S03]  /*1dd1f0*/  LOP3.LUT R10, R23, 0xffff, RZ, 0xc0, !PT ;  /* 0x0000ffff170a7812 */ /* 0x000fc600078ec0ff */
[----:B------:R1:W-:Y:S04]  /*1dd200*/  STL [R1+0x104], R14 ;  /* 0x0001040e01007387 */ /* 0x0003e80000100800 */
[----:B------:R-:W4:Y:S01]  /*1dd210*/  LDL.LU R23, [R1+0x8828] ;  /* 0x0088280001177983 */ /* 0x000f220000300800 */
[----:B0-----:R-:W-:Y:S02]  /*1dd220*/  LOP3.LUT R15, R26, 0xffff, RZ, 0xc0, !PT ;  /* 0x0000ffff1a0f7812 */ /* 0x001fe400078ec0ff */
[----:B-1----:R-:W-:Y:S02]  /*1dd230*/  LOP3.LUT R14, R12, 0xffff, RZ, 0xc0, !PT ;  /* 0x0000ffff0c0e7812 */ /* 0x002fe400078ec0ff */
[----:B------:R-:W-:Y:S02]  /*1dd240*/  PRMT R26, R10, 0x3340, R1 ;  /* 0x000033400a1a7816 */ /* 0x000fe40000000001 */
[----:B------:R-:W-:-:S02]  /*1dd250*/  PRMT R22, R21, 0x3340, R14 ;  /* 0x0000334015167816 */ /* 0x000fc4000000000e */
[----:B------:R-:W-:Y:S02]  /*1dd260*/  LOP3.LUT R12, R27, 0xffff, RZ, 0xc0, !PT ;  /* 0x0000ffff1b0c7812 */ /* 0x000fe400078ec0ff */
[----:B------:R-:W-:Y:S02]  /*1dd270*/  PRMT R22, R22, 0x5410, R26 ;  /* 0x0000541016167816 */ /* 0x000fe4000000001a */
[----:B------:R-:W-:Y:S02]  /*1dd280*/  LOP3.LUT R20, R37, 0xffff, RZ, 0xc0, !PT ;  /* 0x0000ffff25147812 */ /* 0x000fe400078ec0ff */
[----:B------:R-:W4:Y:S01]  /*1dd290*/  LDL.LU R37, [R1+0x2a8] ;  /* 0x0002a80001257983 */ /* 0x000f220000300800 */
[----:B------:R-:W-:-:S03]  /*1dd2a0*/  PRMT R26, R12, 0x3340, R1 ;  /* 0x000033400c1a7816 */ /* 0x000fc60000000001 */
[----:B------:R0:W-:Y:S04]  /*1dd2b0*/  STL [R1+0x2d44], R22 ;  /* 0x002d441601007387 */ /* 0x0001e80000100800 */
[----:B------:R1:W-:Y:S01]  /*1dd2c0*/  STL [R1+0x861c], R12 ;  /* 0x00861c0c01007387 */ /* 0x0003e20000100800 */
[----:B0-----:R-:W-:-:S04]  /*1dd2d0*/  PRMT R22, R15, 0x3340, R20 ;  /* 0x000033400f167816 */ /* 0x001fc80000000014 */
[----:B-1----:R-:W-:Y:S02]  /*1dd2e0*/  PRMT R12, R22, 0x5410, R26 ;  /* 0x00005410160c7816 */ /* 0x002fe4000000001a */
[----:B------:R-:W-:Y:S02]  /*1dd2f0*/  SHF.R.U32.HI R15, RZ, 0x8, R15 ;  /* 0x00000008ff0f7819 */ /* 0x000fe4000001160f */
[----:B------:R-:W-:Y:S01]  /*1dd300*/  SHF.R.U32.HI R20, RZ, 0x8, R20 ;  /* 0x00000008ff147819 */ /* 0x000fe20000011614 */
[----:B------:R0:W-:Y:S01]  /*1dd310*/  STL [R1+0x2d50], R12 ;  /* 0x002d500c01007387 */ /* 0x0001e20000100800 */
[----:B------:R-:W-:Y:S02]  /*1dd320*/  IADD3 R26, P6, R0, R48, RZ ;  /* 0x00000030001a7210 */ /* 0x000fe40007fde0ff */
[----:B------:R-:W-:Y:S02]  /*1dd330*/  SHF.R.U32.HI R14, RZ, 0x8, R14 ;  /* 0x00000008ff0e7819 */ /* 0x000fe4000001160e */
[----:B------:R-:W-:-:S02]  /*1dd340*/  LOP3.LUT R15, R15, 0xffff, RZ, 0xc0, !PT ;  /* 0x0000ffff0f0f7812 */ /* 0x000fc400078ec0ff */
[----:B------:R-:W-:Y:S02]  /*1dd350*/  LOP3.LUT R20, R20, 0xffff, RZ, 0xc0, !PT ;  /* 0x0000ffff14147812 */ /* 0x000fe400078ec0ff */
[----:B0-----:R-:W-:Y:S01]  /*1dd360*/  SHF.R.U32.HI R12, RZ, 0x8, R21 ;  /* 0x00000008ff0c7819 */ /* 0x001fe20000011615 */
[----:B------:R-:W-:Y:S01]  /*1dd370*/  IMAD.X R27, R61, 0x1, R49, P6 ;  /* 0x000000013d1b7824 */ /* 0x000fe200030e0631 */
[----:B------:R-:W-:Y:S02]  /*1dd380*/  LOP3.LUT R14, R14, 0xffff, RZ, 0xc0, !PT ;  /* 0x0000ffff0e0e7812 */ /* 0x000fe400078ec0ff */
[----:B------:R-:W-:Y:S02]  /*1dd390*/  LOP3.LUT R12, R12, 0xffff, RZ, 0xc0, !PT ;  /* 0x0000ffff0c0c7812 */ /* 0x000fe400078ec0ff */
[----:B------:R-:W-:Y:S02]  /*1dd3a0*/  PRMT R21, R15, 0x3340, R20 ;  /* 0x000033400f157816 */ /* 0x000fe40000000014 */
[----:B------:R-:W-:Y:S01]  /*1dd3b0*/  PRMT R14, R12, 0x3340, R14 ;  /* 0x000033400c0e7816 */ /* 0x000fe2000000000e */
[----:B------:R0:W-:Y:S04]  /*1dd3c0*/  STL.64 [R1+0x1380], R26 ;  /* 0x0013801a01007387 */ /* 0x0001e80000100a00 */
[----:B0-----:R-:W4:Y:S04]  /*1dd3d0*/  LDL.LU.64 R26, [R1+0x8820] ;  /* 0x00882000011a7983 */ /* 0x001f280000300a00 */
[----:B------:R-:W-:Y:S04]  /*1dd3e0*/  STL [R1+0x8478], R21 ;  /* 0x0084781501007387 */ /* 0x000fe80000100800 */
[----:B------:R0:W-:Y:S01]  /*1dd3f0*/  STL [R1+0x27b4], R14 ;  /* 0x0027b40e01007387 */ /* 0x0001e20000100800 */
[----:B--2---:R-:W-:-:S02]  /*1dd400*/  LOP3.LUT R12, R11, 0xffff, RZ, 0xc0, !PT ;  /* 0x0000ffff0b0c7812 */ /* 0x004fc400078ec0ff */
[----:B------:R-:W-:Y:S02]  /*1dd410*/  LOP3.LUT R11, R24, 0xffff, RZ, 0xc0, !PT ;  /* 0x0000ffff180b7812 */ /* 0x000fe400078ec0ff */
[----:B------:R-:W2:Y:S02]  /*1dd420*/  LDL.LU R24, [R1+0x881c] ;  /* 0x00881c0001187983 */ /* 0x000ea40000300800 */
[----:B------:R-:W-:Y:S02]  /*1dd430*/  PRMT R15, R11, 0x3340, R1 ;  /* 0x000033400b0f7816 */ /* 0x000fe40000000001 */
[----:B---3--:R-:W-:-:S04]  /*1dd440*/  LOP3.LUT R13, R13, 0xffff, RZ, 0xc0, !PT ;  /* 0x0000ffff0d0d7812 */ /* 0x008fc800078ec0ff */
[--C-:B0-----:R-:W-:Y:S02]  /*1dd450*/  PRMT R14, R12, 0x3340, R13.reuse ;  /* 0x000033400c0e7816 */ /* 0x101fe4000000000d */
        /* <DEDUP_REMOVED lines=17> */
[----:B----4-:R-:W-:Y:S02]  /*1dd570*/  LOP3.LUT R11, R37, 0xffff, RZ, 0xc0, !PT ;  /* 0x0000ffff250b7812 */ /* 0x010fe400078ec0ff */
[----:B------:R-:W-:Y:S02]  /*1dd580*/  LOP3.LUT R21, R33, 0xffff, RZ, 0xc0, !PT ;  /* 0x0000ffff21157812 */ /* 0x000fe400078ec0ff */
[----:B------:R-:W-:Y:S02]  /*1dd590*/  PRMT R13, R11, 0x3340, R12 ;  /* 0x000033400b0d7816 */ /* 0x000fe4000000000c */
[----:B------:R-:W-:-:S04]  /*1dd5a0*/  PRMT R14, R21, 0x3340, R1 ;  /* 0x00003340150e7816 */ /* 0x000fc80000000001 */
[----:B------:R-:W-:Y:S02]  /*1dd5b0*/  PRMT R13, R13, 0x5410, R14 ;  /* 0x000054100d0d7816 */ /* 0x000fe4000000000e */
[----:B------:R-:W-:-:S03]  /*1dd5c0*/  IADD3 R14, P6, R0, R52, RZ ;  /* 0x00000034000e7210 */ /* 0x000fc60007fde0ff */
[----:B------:R0:W-:Y:S02]  /*1dd5d0*/  STL [R1+0x2d3c], R13 ;  /* 0x002d3c0d01007387 */ /* 0x0001e40000100800 */
[----:B------:R-:W-:Y:S01]  /*1dd5e0*/  IMAD.X R15, R61, 0x1, R53, P6 ;  /* 0x000000013d0f7824 */ /* 0x000fe200030e0635 */
[----:B------:R-:W-:Y:S02]  /*1dd5f0*/  SHF.R.U32.HI R11, RZ, 0x8, R11 ;  /* 0x00000008ff0b7819 */ /* 0x000fe4000001160b */
[----:B------:R-:W-:Y:S02]  /*1dd600*/  SHF.R.U32.HI R12, RZ, 0x8, R12 ;  /* 0x00000008ff0c7819 */ /* 0x000fe4000001160c */
[----:B------:R1:W-:Y:S01]  /*1dd610*/  STL.64 [R1+0x1360], R14 ;  /* 0x0013600e01007387 */ /* 0x0003e20000100a00 */
[----:B0-----:R-:W-:Y:S02]  /*1dd620*/  SHF.R.U32.HI R13, RZ, 0x8, R10 ;  /* 0x00000008ff0d7819 */ /* 0x001fe4000001160a */
[----:B------:R-:W-:-:S02]  /*1dd630*/  LOP3.LUT R11, R11, 0xffff, RZ, 0xc0, !PT ;  /* 0x0000ffff0b0b7812 */ /* 0x000fc400078ec0ff */
[----:B------:R-:W-:Y:S02]  /*1dd640*/  LOP3.LUT R13, R13, 0xffff, RZ, 0xc0, !PT ;  /* 0x0000ffff0d0d7812 */ /* 0x000fe400078ec0ff */
[----:B------:R-:W-:Y:S01]  /*1dd650*/  LOP3.LUT R12, R12, 0xffff, RZ, 0xc0, !PT ;  /* 0x0000ffff0c0c7812 */ /* 0x000fe200078ec0ff */
[----:B-1----:R-:W3:Y:S01]  /*1dd660*/  LDL.LU R15, [R1+0x5d4] ;  /* 0x0005d400010f7983 */ /* 0x002ee20000300800 */
[----:B------:R-:W-:-:S03]  /*1dd670*/  PRMT R13, R13, 0x3340, R1 ;  /* 0x000033400d0d7816 */ /* 0x000fc60000000001 */
[----:B------:R-:W4:Y:S04]  /*1dd680*/  LDL.LU R10, [R1+0x4d0] ;  /* 0x0004d000010a7983 */ /* 0x000f280000300800 */
[----:B------:R-:W4:Y:S01]  /*1dd690*/  LDL.LU R37, [R1+0x5ac] ;  /* 0x0005ac0001257983 */ /* 0x000f220000300800 */
[----:B------:R-:W-:Y:S02]  /*1dd6a0*/  PRMT R11, R11, 0x3340, R12 ;  /* 0x000033400b0b7816 */ /* 0x000fe4000000000c */
[----:B------:R-:W-:Y:S01]  /*1dd6b0*/  LOP3.LUT R12, R32, 0xffff, RZ, 0xc0, !PT ;  /* 0x0000ffff200c7812 */ /* 0x000fe200078ec0ff */
[----:B------:R0:W-:Y:S01]  /*1dd6c0*/  STL [R1+0xfc], R13 ;  /* 0x0000fc0d01007387 */ /* 0x0001e20000100800 */
[----:B------:R-:W-:Y:S02]  /*1dd6d0*/  LOP3.LUT R22, R23, 0xffff, RZ, 0xc0, !PT ;  /* 0x0000ffff17167812 */ /* 0x000fe400078ec0ff */
[----:B0-----:R-:W-:-:S02]  /*1dd6e0*/  PRMT R13, R12, 0x3340, R1 ;  /* 0x000033400c0d7816 */ /* 0x001fc40000000001 */
[----:B--2---:R-:W-:Y:S02]  /*1dd6f0*/  LOP3.LUT R20, R24, 0xffff, RZ, 0xc0, !PT ;  /* 0x0000ffff18147812 */ /* 0x004fe400078ec0ff */
[----:B------:R-:W2:Y:S04]  /*1dd700*/  LDL.LU R24, [R1+0x8814] ;  /* 0x0088140001187983 */ /* 0x000ea80000300800 */
[----:B------:R0:W-:Y:S04]  /*1dd710*/  STL [R1+0x278c], R11 ;  /* 0x00278c0b01007387 */ /* 0x0001e80000100800 */
[----:B------:R-:W2:Y:S04]  /*1dd720*/  LDL.LU R23, [R1+0x8810] ;  /* 0x0088100001177983 */ /* 0x000ea80000300800 */
[----:B------:R-:W2:Y:S01]  /*1dd730*/  LDL.LU R14, [R1+0x4d4] ;  /* 0x0004d400010e7983 */ /* 0x000ea20000300800 */
[----:B0-----:R-:W-:-:S04]  /*1dd740*/  PRMT R11, R20, 0x3340, R22 ;  /* 0x00003340140b7816 */ /* 0x001fc80000000016 */
[----:B------:R-:W-:Y:S02]  /*1dd750*/  PRMT R11, R11, 0x5410, R13 ;  /* 0x000054100b0b7816 */ /* 0x000fe4000000000d */
[----:B------:R-:W2:Y:S04]  /*1dd760*/  LDL.LU R13, [R1+0x5d8] ;  /* 0x0005d800010d7983 */ /* 0x000ea80000300800 */
[----:B------:R0:W-:Y:S04]  /*1dd770*/  STL [R1+0x2d38], R11 ;  /* 0x002d380b01007387 */ /* 0x0001e80000100800 */
[----:B0-----:R-:W2:Y:S01]  /*1dd780*/  LDL.LU R11, [R1+0x5b4] ;  /* 0x0005b400010b7983 */ /* 0x001ea20000300800 */
[----:B------:R-:W-:-:S05]  /*1dd790*/  IADD3 R32, P6, R0, R54, RZ ;  /* 0x0000003600207210 */ /* 0x000fca0007fde0ff */
[----:B------:R-:W-:Y:S01]  /*1dd7a0*/  IMAD.X R33, R61, 0x1, R55, P6 ;  /* 0x000000013d217824 */ /* 0x000fe200030e0637 */
[----:B------:R-:W-:Y:S02]  /*1dd7b0*/  SHF.R.U32.HI R20, RZ, 0x8, R20 ;  /* 0x00000008ff147819 */ /* 0x000fe40000011614 */
[----:B------:R-:W-:Y:S02]  /*1dd7c0*/  SHF.R.U32.HI R22, RZ, 0x8, R22 ;  /* 0x00000008ff167819 */ /* 0x000fe40000011616 */
[----:B------:R0:W-:Y:S01]  /*1dd7d0*/  STL.64 [R1+0x1368], R32 ;  /* 0x0013682001007387 */ /* 0x0001e20000100a00 */
[----:B------:R-:W-:Y:S02]  /*1dd7e0*/  LOP3.LUT R20, R20, 0xffff, RZ, 0xc0, !PT ;  /* 0x0000ffff14147812 */ /* 0x000fe400078ec0ff */
[----:B------:R-:W-:Y:S02]  /*1dd7f0*/  LOP3.LUT R22, R22, 0xffff, RZ, 0xc0, !PT ;  /* 0x0000ffff16167812 */ /* 0x000fe400078ec0ff */
[----:B0-----:R-:W-:-:S02]  /*1dd800*/  IADD3 R32, P6, R0, R58, RZ ;  /* 0x0000003a00207210 */ /* 0x001fc40007fde0ff */
[----:B------:R-:W-:-:S03]  /*1dd810*/  PRMT R20, R20, 0x3340, R22 ;  /* 0x0000334014147816 */ /* 0x000fc60000000016 */
[----:B------:R-:W-:Y:S01]  /*1dd820*/  IMAD.X R33, R61, 0x1, R57, P6 ;  /* 0x000000013d217824 */ /* 0x000fe200030e0639 */
[----:B------:R-:W-:Y:S01]  /*1dd830*/  SHF.R.U32.HI R61, RZ, 0x8, R12 ;  /* 0x00000008ff3d7819 */ /* 0x000fe2000001160c */
[----:B------:R0:W-:Y:S03]  /*1dd840*/  STL [R1+0x208], R20 ;  /* 0x0002081401007387 */ /* 0x0001e60000100800 */
[----:B------:R-:W-:Y:S01]  /*1dd850*/  LOP3.LUT R61, R61, 0xffff, RZ, 0xc0, !PT ;  /* 0x0000ffff3d3d7812 */ /* 0x000fe200078ec0ff */
[----:B------:R1:W-:Y:S01]  /*1dd860*/  STL.64 [R1+0x1378], R32 ;  /* 0x0013782001007387 */ /* 0x0003e20000100a00 */
[----:B---3--:R-:W-:Y:S02]  /*1dd870*/  LOP3.LUT R12, R15, 0xffff, RZ, 0xc0, !PT ;  /* 0x0000ffff0f0c7812 */ /* 0x008fe400078ec0ff */
[--C-:B0-----:R-:W-:Y:S02]  /*1dd880*/  PRMT R20, R61, 0x3340, R1.reuse ;  /* 0x000033403d147816 */ /* 0x101fe40000000001 */
[----:B----4-:R-:W-:Y:S01]  /*1dd890*/  LOP3.LUT R15, R10, 0xffff, RZ, 0xc0, !PT ;  /* 0x0000ffff0a0f7812 */ /* 0x010fe200078ec0ff */
[----:B-1----:R-:W3:Y:S04]  /*1dd8a0*/  LDL.LU.64 R32, [R1+0x8808] ;  /* 0x0088080001207983 */ /* 0x002ee80000300a00 */
[----:B------:R0:W-:Y:S01]  /*1dd8b0*/  STL [R1+0xf4], R20 ;  /* 0x0000f41401007387 */ /* 0x0001e20000100800 */
[----:B------:R-:W-:-:S03]  /*1dd8c0*/  PRMT R61, R15, 0x3340, R1 ;  /* 0x000033400f3d7816 */ /* 0x000fc60000000001 */
[----:B------:R-:W4:Y:S01]  /*1dd8d0*/  LDL.LU R10, [R1+0x604] ;  /* 0x00060400010a7983 */ /* 0x000f220000300800 */
[----:B0-----:R-:W-:-:S03]  /*1dd8e0*/  LOP3.LUT R20, R37, 0xffff, RZ, 0xc0, !PT ;  /* 0x0000ffff25147812 */ /* 0x001fc600078ec0ff */
[----:B------:R-:W3:Y:S01]  /*1dd8f0*/  LDL.LU R37, [R1+0x53c] ;  /* 0x00053c0001257983 */ /* 0x000ee20000300800 */
[----:B------:R-:W-:Y:S02]  /*1dd900*/  PRMT R22, R12, 0x3340, R20 ;  /* 0x000033400c167816 */ /* 0x000fe40000000014 */
[----:B------:R-:W-:Y:S02]  /*1dd910*/  SHF.R.U32.HI R12, RZ, 0x8, R12 ;  /* 0x00000008ff0c7819 */ /* 0x000fe4000001160c */
[----:B------:R-:W-:Y:S02]  /*1dd920*/  PRMT R22, R22, 0x5410, R61 ;  /* 0x0000541016167816 */ /* 0x000fe4000000003d */
[----:B------:R-:W-:Y:S02]  /*1dd930*/  SHF.R.U32.HI R61, RZ, 0x8, R21 ;  /* 0x00000008ff3d7819 */ /* 0x000fe40000011615 */
[----:B------:R-:W-:Y:S02]  /*1dd940*/  SHF.R.U32.HI R20, RZ, 0x8, R20 ;  /* 0x00000008ff147819 */ /* 0x000fe40000011614 */
[----:B------:R-:W-:-:S02]  /*1dd950*/  LOP3.LUT R61, R61, 0xffff, RZ, 0xc0, !PT ;  /* 0x0000ffff3d3d7812 */ /* 0x000fc400078ec0ff */
[----:B------:R-:W-:Y:S02]  /*1dd960*/  LOP3.LUT R12, R12, 0xffff, RZ, 0xc0, !PT ;  /* 0x0000ffff0c0c7812 */ /* 0x000fe400078ec0ff */
[----:B------:R-:W-:Y:S02]  /*1dd970*/  LOP3.LUT R20, R20, 0xffff, RZ, 0xc0, !PT ;  /* 0x0000ffff14147812 */ /* 0x000fe400078ec0ff */
[----:B------:R-:W-:Y:S02]  /*1dd980*/  PRMT R21, R61, 0x3340, R1 ;  /* 0x000033403d157816 */ /* 0x000fe40000000001 */
[----:B------:R-:W-:Y:S01]  /*1dd990*/  PRMT R20, R12, 0x3340, R20 ;  /* 0x000033400c147816 */ /* 0x000fe20000000014 */
[----:B------:R-:W-:Y:S01]  /*1dd9a0*/  STL [R1+0x2d34], R22 ;  /* 0x002d341601007387 */ /* 0x000fe20000100800 */
[----:B------:R-:W-:Y:S01]  /*1dd9b0*/  VIADD R0, R0, UR4 ;  /* 0x0000000400007c36 */ /* 0x000fe20008000000 */
[----:B--2---:R-:W-:Y:S02]  /*1dd9c0*/  LOP3.LUT R13, R13, 0xffff, RZ, 0xc0, !PT ;  /* 0x0000ffff0d0d7812 */ /* 0x004fe400078ec0ff */
[----:B------:R-:W-:Y:S01]  /*1dd9d0*/  LOP3.LUT R12, R14, 0xffff, RZ, 0xc0, !PT ;  /* 0x0000ffff0e0c7812 */ /* 0x000fe200078ec0ff */
[----:B------:R-:W-:Y:S01]  /*1dd9e0*/  STL [R1+0xf0], R21 ;  /* 0x0000f01501007387 */ /* 0x000fe20000100800 */
[----:B------:R-:W-:Y:S01]  /*1dd9f0*/  SHF.R.U32.HI R15, RZ, 0x8, R15 ;  /* 0x00000008ff0f7819 */ /* 0x000fe2000001160f */
[----:B------:R-:W-:Y:S01]  /*1dda00*/  ULDC UR4, c[0x0][0x248] ;  /* 0x0000920000047ab9 */ /* 0x000fe20000000800 */
[----:B------:R-:W-:Y:S01]  /*1dda10*/  PRMT R61, R12, 0x3340, R1 ;  /* 0x000033400c3d7816 */ /* 0x000fe20000000001 */
[----:B------:R0:W-:Y:S01]  /*1dda20*/  STL [R1+0x2780], R20 ;  /* 0x0027801401007387 */ /* 0x0001e20000100800 */
[----:B------:R-:W-:-:S02]  /*1dda30*/  LOP3.LUT R14, R11, 0xffff, RZ, 0xc0, !PT ;  /* 0x0000ffff0b0e7812 */ /* 0x000fc400078ec0ff */
[----:B------:R-:W-:Y:S01]  /*1dda40*/  SHF.R.U32.HI R12, RZ, 0x8, R12 ;  /* 0x00000008ff0c7819 */ /* 0x000fe2000001160c */
[----:B------:R-:W2:Y:S01]  /*1dda50*/  LDL.LU R11, [R1+0x608] ;  /* 0x00060800010b7983 */ /* 0x000ea20000300800 */
[--C-:B0-----:R-:W-:Y:S02]  /*1dda60*/  PRMT R20, R13, 0x3340, R14.reuse ;  /* 0x000033400d147816 */ /* 0x101fe4000000000e */
[----:B------:R-:W-:Y:S02]  /*1dda70*/  SHF.R.U32.HI R13, RZ, 0x8, R13 ;  /* 0x00000008ff0d7819 */ /* 0x000fe4000001160d */
[----:B------:R-:W-:Y:S02]  /*1dda80*/  SHF.R.U32.HI R14, RZ, 0x8, R14 ;  /* 0x00000008ff0e7819 */ /* 0x000fe4000001160e */
[----:B------:R-:W-:Y:S02]  /*1dda90*/  PRMT R22, R20, 0x5410, R61 ;  /* 0x0000541014167816 */ /* 0x000fe4000000003d */
        /* <DEDUP_REMOVED lines=10> */
[----:B------:R0:W-:Y:S04]  /*1ddb40*/  STL [R1+0x276c], R14 ;  /* 0x00276c0e01007387 */ /* 0x0001e80000100800 */
[----:B------:R3:W-:Y:S01]  /*1ddb50*/  STL [R1+0xec], R13 ;  /* 0x0000ec0d01007387 */ /* 0x0007e20000100800 */
[----:B0-----:R-:W-:-:S03]  /*1ddb60*/  LOP3.LUT R14, R23, 0xffff, RZ, 0xc0, !PT ;  /* 0x0000ffff170e7812 */ /* 0x001fc600078ec0ff */
[----:B------:R-:W2:Y:S01]  /*1ddb70*/  LDL.LU R23, [R1+0x8800] ;  /* 0x0088000001177983 */ /* 0x000ea20000300800 */
[----:B------:R-:W-:Y:S02]  /*1ddb80*/  PRMT R20, R14, 0x3340, R1 ;  /* 0x000033400e147816 */ /* 0x000fe40000000001 */
[----:B----4-:R-:W-:Y:S02]  /*1ddb90*/  LOP3.LUT R12, R10, 0xffff, RZ, 0xc0, !PT ;  /* 0x0000ffff0a0c7812 */ /* 0x010fe400078ec0ff */
[----:B---3--:R-:W-:-:S04]  /*1ddba0*/  LOP3.LUT R13, R37, 0xffff, RZ, 0xc0, !PT ;  /* 0x0000ffff250d7812 */ /* 0x008fc800078ec0ff */
[----:B------:R-:W-:-:S04]  /*1ddbb0*/  PRMT R10, R12, 0x3340, R13 ;  /* 0x000033400c0a7816 */ /* 0x000fc8000000000d */
[----:B------:R-:W-:Y:S02]  /*1ddbc0*/  PRMT R20, R10, 0x5410, R20 ;  /* 0x000054100a147816 */ /* 0x000fe40000000014 */
[----:B------:R-:W3:Y:S01]  /*1ddbd0*/  LDL.LU R10, [R1+0x344] ;  /* 0x00034400010a7983 */ /* 0x000ee20000300800 */
[----:B------:R-:W-:Y:S02]  /*1ddbe0*/  SHF.R.U32.HI R12, RZ, 0x8, R12 ;  /* 0x00000008ff0c7819 */ /* 0x000fe4000001160c */
[----:B------:R-:W-:Y:S01]  /*1ddbf0*/  SHF.R.U32.HI R13, RZ, 0x8, R13 ;  /* 0x00000008ff0d7819 */ /* 0x000fe2000001160d */
[----:B------:R-:W4:Y:S01]  /*1ddc00*/  LDL.LU R37, [R1+0x22c] ;  /* 0x00022c0001257983 */ /* 0x000f220000300800 */
[----:B------:R-:W-:-:S03]  /*1ddc10*/  LOP3.LUT R15, R15, 0xffff, RZ, 0xc0, !PT ;  /* 0x0000ffff0f0f7812 */ /* 0x000fc600078ec0ff */
[----:B------:R0:W-:Y:S01]  /*1ddc20*/  STL [R1+0x2d28], R20 ;  /* 0x002d281401007387 */ /* 0x0001e20000100800 */
[----:B------:R-:W-:Y:S02]  /*1ddc30*/  LOP3.LUT R12, R12, 0xffff, RZ, 0xc0, !PT ;  /* 0x0000ffff0c0c7812 */ /* 0x000fe400078ec0ff */
[----:B------:R-:W-:Y:S02]  /*1ddc40*/  LOP3.LUT R13, R13, 0xffff, RZ, 0xc0, !PT ;  /* 0x0000ffff0d0d7812 */ /* 0x000fe400078ec0ff */
[----:B0-----:R-:W-:Y:S02]  /*1ddc50*/  IADD3 R20, P6, R0, R17, RZ ;  /* 0x0000001100147210 */ /* 0x001fe40007fde0ff */
[----:B------:R-:W-:-:S03]  /*1ddc60*/  PRMT R15, R15, 0x3340, R1 ;  /* 0x000033400f0f7816 */ /* 0x000fc60000000001 */
[----:B------:R-:W-:Y:S01]  /*1ddc70*/  IMAD.X R21, R61, 0x1, R18, P6 ;  /* 0x000000013d157824 */ /* 0x000fe200030e0612 */
[----:B------:R-:W-:-:S04]  /*1ddc80*/  PRMT R13, R12, 0x3340, R13 ;  /* 0x000033400c0d7816 */ /* 0x000fc8000000000d */
[----:B------:R0:W-:Y:S01]  /*1ddc90*/  STL.64 [R1+0x1330], R20 ;  /* 0x0013301401007387 */ /* 0x0001e20000100a00 */
[----:B------:R-:W-:-:S03]  /*1ddca0*/  LOP3.LUT R24, R24, 0xffff, RZ, 0xc0, !PT ;  /* 0x0000ffff18187812 */ /* 0x000fc600078ec0ff */
[----:B------:R-:W-:Y:S04]  /*1ddcb0*/  STL [R1+0xe4], R15 ;  /* 0x0000e40f01007387 */ /* 0x000fe80000100800 */
[----:B------:R1:W-:Y:S01]  /*1ddcc0*/  STL [R1+0x275c], R13 ;  /* 0x00275c0d01007387 */ /* 0x0003e20000100800 */
[----:B0-----:R-:W-:Y:S02]  /*1ddcd0*/  PRMT R20, R24, 0x3340, R1 ;  /* 0x0000334018147816 */ /* 0x001fe40000000001 */
[----:B------:R-:W-:-:S04]  /*1ddce0*/  SHF.R.U32.HI R14, RZ, 0x8, R14 ;  /* 0x00000008ff0e7819 */ /* 0x000fc8000001160e */
[----:B------:R-:W-:-:S04]  /*1ddcf0*/  LOP3.LUT R14, R14, 0xffff, RZ, 0xc0, !PT ;  /* 0x0000ffff0e0e7812 */ /* 0x000fc800078ec0ff */
[----:B------:R-:W-:Y:S02]  /*1ddd00*/  PRMT R14, R14, 0x3340, R1 ;  /* 0x000033400e0e7816 */ /* 0x000fe40000000001 */
[----:B--2---:R-:W-:Y:S02]  /*1ddd10*/  LOP3.LUT R12, R11, 0xffff, RZ, 0xc0, !PT ;  /* 0x0000ffff0b0c7812 */ /* 0x004fe400078ec0ff */
[----:B------:R-:W2:Y:S04]  /*1ddd20*/  LDL.LU R11, [R1+0x34c] ;  /* 0x00034c00010b7983 */ /* 0x000ea80000300800 */
[----:B------:R-:W-:Y:S01]  /*1ddd30*/  STL [R1+0x8624], R24 ;  /* 0x0086241801007387 */ /* 0x000fe20000100800 */
[----:B-1----:R-:W-:-:S04]  /*1ddd40*/  LOP3.LUT R13, R23, 0xffff, RZ, 0xc0, !PT ;  /* 0x0000ffff170d7812 */ /* 0x002fc800078ec0ff */
[--C-:B------:R-:W-:Y:S02]  /*1ddd50*/  PRMT R15, R12, 0x3340, R13.reuse ;  /* 0x000033400c0f7816 */ /* 0x100fe4000000000d */
        /* <DEDUP_REMOVED lines=8> */
[----:B------:R-:W-:Y:S01]  /*1ddde0*/  STL [R1+0x2d24], R15 ;  /* 0x002d240f01007387 */ /* 0x000fe20000100800 */
[----:B------:R-:W-:-:S03]  /*1dddf0*/  LOP3.LUT R12, R26, 0xffff, RZ, 0xc0, !PT ;  /* 0x0000ffff1a0c7812 */ /* 0x000fc600078ec0ff */
[----:B------:R0:W-:Y:S04]  /*1dde00*/  STL.64 [R1+0x1340], R20 ;  /* 0x0013401401007387 */ /* 0x0001e80000100a00 */
[----:B------:R-:W-:Y:S04]  /*1dde10*/  STL [R1+0x847c], R23 ;  /* 0x00847c1701007387 */ /* 0x000fe80000100800 */
[----:B------:R4:W-:Y:S04]  /*1dde20*/  STL [R1+0xe0], R14 ;  /* 0x0000e00e01007387 */ /* 0x0009e80000100800 */
[----:B------:R-:W2:Y:S01]  /*1dde30*/  LDL.LU R26, [R1+0x87fc] ;  /* 0x0087fc00011a7983 */ /* 0x000ea20000300800 */
[----:B---3--:R-:W-:-:S02]  /*1dde40*/  LOP3.LUT R13, R10, 0xffff, RZ, 0xc0, !PT ;  /* 0x0000ffff0a0d7812 */ /* 0x008fc400078ec0ff */
[----:B0-----:R-:W-:Y:S01]  /*1dde50*/  PRMT R20, R12, 0x3340, R1 ;  /* 0x000033400c147816 */ /* 0x001fe20000000001 */
[----:B------:R-:W3:Y:S01]  /*1dde60*/  LDL.LU R10, [R1+0x2d8] ;  /* 0x0002d800010a7983 */ /* 0x000ee20000300800 */
[----:B----4-:R-:W-:Y:S02]  /*1dde70*/  LOP3.LUT R14, R37, 0xffff, RZ, 0xc0, !PT ;  /* 0x0000ffff250e7812 */ /* 0x010fe400078ec0ff */
[----:B------:R-:W-:Y:S01]  /*1dde80*/  SHF.R.U32.HI R12, RZ, 0x8, R12 ;  /* 0x00000008ff0c7819 */ /* 0x000fe2000001160c */
[----:B------:R-:W4:Y:S01]  /*1dde90*/  LDL.LU R37, [R1+0x1c4] ;  /* 0x0001c40001257983 */ /* 0x000f220000300800 */
[--C-:B------:R-:W-:Y:S02]  /*1ddea0*/  PRMT R15, R13, 0x3340, R14.reuse ;  /* 0x000033400d0f7816 */ /* 0x100fe4000000000e */
[----:B------:R-:W-:Y:S02]  /*1ddeb0*/  SHF.R.U32.HI R13, RZ, 0x8, R13 ;  /* 0x00000008ff0d7819 */ /* 0x000fe4000001160d */
[----:B------:R-:W-:-:S02]  /*1ddec0*/  SHF.R.U32.HI R14, RZ, 0x8, R14 ;  /* 0x00000008ff0e7819 */ /* 0x000fc4000001160e */
[----:B------:R-:W-:Y:S02]  /*1dded0*/  PRMT R15, R15, 0x5410, R20 ;  /* 0x000054100f0f7816 */ /* 0x000fe40000000014 */
[----:B------:R-:W-:Y:S02]  /*1ddee0*/  IADD3 R20, P6, R0, R48, RZ ;  /* 0x0000003000147210 */ /* 0x000fe40007fde0ff */
[----:B------:R-:W-:Y:S02]  /*1ddef0*/  LOP3.LUT R13, R13, 0xffff, RZ, 0xc0, !PT ;  /* 0x0000ffff0d0d7812 */ /* 0x000fe400078ec0ff */
[----:B------:R-:W-:Y:S02]  /*1ddf00*/  LOP3.LUT R14, R14, 0xffff, RZ, 0xc0, !PT ;  /* 0x0000ffff0e0e7812 */ /* 0x000fe400078ec0ff */
[----:B------:R-:W-:Y:S01]  /*1ddf10*/  LOP3.LUT R12, R12, 0xffff, RZ, 0xc0, !PT ;  /* 0x0000ffff0c0c7812 */ /* 0x000fe200078ec0ff */
[----:B------:R-:W-:Y:S01]  /*1ddf20*/  IMAD.X R21, R61, 0x1, R49, P6 ;  /* 0x000000013d157824 */ /* 0x000fe200030e0631 */
[----:B------:R-:W-:-:S02]  /*1ddf30*/  PRMT R14, R13, 0x3340, R14 ;  /* 0x000033400d0e7816 */ /* 0x000fc4000000000e */
[----:B------:R-:W-:Y:S01]  /*1ddf40*/  PRMT R13, R12, 0x3340, R1 ;  /* 0x000033400c0d7816 */ /* 0x000fe20000000001 */
[----:B------:R-:W-:Y:S04]  /*1ddf50*/  STL [R1+0x2d1c], R15 ;  /* 0x002d1c0f01007387 */ /* 0x000fe80000100800 */
[----:B------:R-:W-:Y:S04]  /*1ddf60*/  STL.64 [R1+0x1358], R20 ;  /* 0x0013581401007387 */ /* 0x000fe80000100a00 */
[----:B------:R-:W-:Y:S04]  /*1ddf70*/  STL [R1+0x2754], R14 ;  /* 0x0027540e01007387 */ /* 0x000fe80000100800 */
[----:B------:R0:W-:Y:S01]  /*1ddf80*/  STL [R1+0xdc], R13 ;  /* 0x0000dc0d01007387 */ /* 0x0001e20000100800 */
[----:B--2---:R-:W-:-:S02]  /*1ddf90*/  LOP3.LUT R12, R11, 0xffff, RZ, 0xc0, !PT ;  /* 0x0000ffff0b0c7812 */ /* 0x004fc400078ec0ff */
[----:B------:R-:W-:Y:S02]  /*1ddfa0*/  LOP3.LUT R11, R25, 0xffff, RZ, 0xc0, !PT ;  /* 0x0000ffff190b7812 */ /* 0x000fe400078ec0ff */
[----:B------:R-:W2:Y:S01]  /*1ddfb0*/  LDL.LU R25, [R1+0x87f8] ;  /* 0x0087f80001197983 */ /* 0x000ea20000300800 */
[----:B0-----:R-:W-:-:S03]  /*1ddfc0*/  LOP3.LUT R13, R26, 0xffff, RZ, 0xc0, !PT ;  /* 0x0000ffff1a0d7812 */ /* 0x001fc600078ec0ff */
[----:B------:R-:W4:Y:S01]  /*1ddfd0*/  LDL.LU R26, [R1+0x87f4] ;  /* 0x0087f400011a7983 */ /* 0x000f220000300800 */
[----:B------:R-:W-:Y:S02]  /*1ddfe0*/  PRMT R15, R11, 0x3340, R1 ;  /* 0x000033400b0f7816 */ /* 0x000fe40000000001 */
[--C-:B------:R-:W-:Y:S02]  /*1ddff0*/  PRMT R14, R12, 0x3340, R13.reuse ;  /* 0x000033400c0e7816 */ /* 0x100fe4000000000d */
[----:B------:R-:W-:Y:S02]  /*1de000*/  SHF.R.U32.HI R12, RZ, 0x8, R12 ;  /* 0x00000008ff0c7819 */ /* 0x000fe4000001160c */
[----:B------:R-:W-:Y:S02]  /*1de010*/  SHF.R.U32.HI R13, RZ, 0x8, R13 ;  /* 0x00000008ff0d7819 */ /* 0x000fe4000001160d */
[----:B------:R-:W-:Y:S02]  /*1de020*/  PRMT R20, R14, 0x5410, R15 ;  /* 0x000054100e147816 */ /* 0x000fe4000000000f */
[----:B------:R-:W-:-:S02]  /*1de030*/  SHF.R.U32.HI R11, RZ, 0x8, R11 ;  /* 0x00000008ff0b7819 */ /* 0x000fc4000001160b */
[----:B------:R-:W-:Y:S02]  /*1de040*/  IADD3 R14, P6, R0, R50, RZ ;  /* 0x00000032000e7210 */ /* 0x000fe40007fde0ff */
[----:B------:R-:W-:Y:S02]  /*1de050*/  LOP3.LUT R12, R12, 0xffff, RZ, 0xc0, !PT ;  /* 0x0000ffff0c0c7812 */ /* 0x000fe400078ec0ff */
[----:B------:R-:W-:Y:S02]  /*1de060*/  LOP3.LUT R13, R13, 0xffff, RZ, 0xc0, !PT ;  /* 0x0000ffff0d0d7812 */ /* 0x000fe400078ec0ff */
[----:B------:R-:W-:Y:S01]  /*1de070*/  LOP3.LUT R11, R11, 0xffff, RZ, 0xc0, !PT ;  /* 0x0000ffff0b0b7812 */ /* 0x000fe200078ec0ff */
[----:B------:R-:W-:Y:S01]  /*1de080*/  IMAD.X R15, R61, 0x1, R51, P6 ;  /* 0x000000013d0f7824 */ /* 0x000fe200030e0633 */
[----:B------:R-:W-:Y:S02]  /*1de090*/  PRMT R13, R12, 0x3340, R13 ;  /* 0x000033400c0d7816 */ /* 0x000fe4000000000d */
[----:B------:R-:W-:Y:S01]  /*1de0a0*/  PRMT R12, R11, 0x3340, R1 ;  /* 0x000033400b0c7816 */ /* 0x000fe20000000001 */
[----:B------:R0:W-:Y:S04]  /*1de0b0*/  STL [R1+0x2d18], R20 ;  /* 0x002d181401007387 */ /* 0x0001e80000100800 */
[----:B------:R4:W-:Y:S04]  /*1de0c0*/  STL.64 [R1+0x1338], R14 ;  /* 0x0013380e01007387 */ /* 0x0009e80000100a00 */
[----:B------:R1:W-:Y:S01]  /*1de0d0*/  STL [R1+0x2744], R13 ;  /* 0x0027440d01007387 */ /* 0x0003e20000100800 */
[----:B0-----:R-:W-:-:S03]  /*1de0e0*/  LOP3.LUT R20, R46, 0xffff, RZ, 0xc0, !PT ;  /* 0x0000ffff2e147812 */ /* 0x001fc600078ec0ff */
[----:B------:R0:W-:Y:S01]  /*1de0f0*/  STL [R1+0xd8], R12 ;  /* 0x0000d80c01007387 */ /* 0x0001e20000100800 */
[----:B---3--:R-:W-:-:S03]  /*1de100*/  LOP3.LUT R11, R10, 0xffff, RZ, 0xc0, !PT ;  /* 0x0000ffff0a0b7812 */ /* 0x008fc600078ec0ff */
[----:B------:R-:W3:Y:S01]  /*1de110*/  LDL.LU R46, [R1+0x87f0] ;  /* 0x0087f000012e7983 */ /* 0x000ee20000300800 */
[----:B----4-:R-:W-:-:S03]  /*1de120*/  LOP3.LUT R15, R26, 0xffff, RZ, 0xc0, !PT ;  /* 0x0000ffff1a0f7812 */ /* 0x010fc600078ec0ff */
[----:B------:R-:W4:Y:S04]  /*1de130*/  LDL.LU R26, [R1+0x87ec] ;  /* 0x0087ec00011a7983 */ /* 0x000f280000300800 */
[----:B-1----:R-:W3:Y:S04]  /*1de140*/  LDL.LU R13, [R1+0x5f4] ;  /* 0x0005f400010d7983 */ /* 0x002ee80000300800 */
[----:B------:R-:W4:Y:S04]  /*1de150*/  LDL.LU R22, [R1+0x4e0] ;  /* 0x0004e00001167983 */ /* 0x000f280000300800 */
[----:B------:R-:W4:Y:S01]  /*1de160*/  LDL.LU R10, [R1+0x5c8] ;  /* 0x0005c800010a7983 */ /* 0x000f220000300800 */
[----:B------:R-:W-:-:S02]  /*1de170*/  LOP3.LUT R21, R37, 0xffff, RZ, 0xc0, !PT ;  /* 0x0000ffff25157812 */ /* 0x000fc400078ec0ff */
[----:B------:R-:W-:Y:S02]  /*1de180*/  PRMT R24, R20, 0x3340, R1 ;  /* 0x0000334014187816 */ /* 0x000fe40000000001 */
[----:B------:R-:W-:Y:S02]  /*1de190*/  PRMT R23, R11, 0x3340, R21 ;  /* 0x000033400b177816 */ /* 0x000fe40000000015 */
[----:B0-----:R-:W-:Y:S02]  /*1de1a0*/  LOP3.LUT R12, R36, 0xffff, RZ, 0xc0, !PT ;  /* 0x0000ffff240c7812 */ /* 0x001fe400078ec0ff */
[----:B------:R-:W-:Y:S02]  /*1de1b0*/  PRMT R36, R23, 0x5410, R24 ;  /* 0x0000541017247816 */ /* 0x000fe40000000018 */
[----:B--2---:R-:W-:Y:S02]  /*1de1c0*/  LOP3.LUT R14, R25, 0xffff, RZ, 0xc0, !PT ;  /* 0x0000ffff190e7812 */ /* 0x004fe400078ec0ff */
[----:B------:R-:W2:Y:S01]  /*1de1d0*/  LDL.LU R25, [R1+0x87e8] ;  /* 0x0087e80001197983 */ /* 0x000ea20000300800 */
[----:B------:R-:W-:-:S02]  /*1de1e0*/  PRMT R24, R12, 0x3340, R1 ;  /* 0x000033400c187816 */ /* 0x000fc40000000001 */
[----:B------:R-:W-:Y:S01]  /*1de1f0*/  PRMT R23, R15, 0x3340, R14 ;  /* 0x000033400f177816 */ /* 0x000fe2000000000e */
[----:B------:R0:W-:Y:S03]  /*1de200*/  STL [R1+0x2d14], R36 ;  /* 0x002d142401007387 */ /* 0x0001e60000100800 */
[----:B------:R-:W-:Y:S02]  /*1de210*/  PRMT R23, R23, 0x5410, R24 ;  /* 0x0000541017177816 */ /* 0x000fe40000000018 */
[----:B0-----:R-:W-:-:S03]  /*1de220*/  IADD3 R36, P6, R0, R52, RZ ;  /* 0x0000003400247210 */ /* 0x001fc60007fde0ff */
[----:B------:R0:W-:Y:S02]  /*1de230*/  STL [R1+0x2d10], R23 ;  /* 0x002d101701007387 */ /* 0x0001e40000100800 */
[----:B------:R-:W-:Y:S01]  /*1de240*/  IMAD.X R37, R61, 0x1, R53, P6 ;  /* 0x000000013d257824 */ /* 0x000fe200030e0635 */
[----:B------:R-:W-:-:S04]  /*1de250*/  SHF.R.U32.HI R11, RZ, 0x8, R11 ;  /* 0x00000008ff0b7819 */ /* 0x000fc8000001160b */
[----:B------:R1:W-:Y:S01]  /*1de260*/  STL.64 [R1+0x1320], R36 ;  /* 0x0013202401007387 */ /* 0x0003e20000100a00 */
[----:B0-----:R-:W-:Y:S02]  /*1de270*/  SHF.R.U32.HI R23, RZ, 0x8, R14 ;  /* 0x00000008ff177819 */ /* 0x001fe4000001160e */
[----:B------:R-:W-:Y:S02]  /*1de280*/  LOP3.LUT R24, R11, 0xffff, RZ, 0xc0, !PT ;  /* 0x0000ffff0b187812 */ /* 0x000fe400078ec0ff */
[----:B------:R-:W-:Y:S01]  /*1de290*/  LOP3.LUT R23, R23, 0xffff, RZ, 0xc0, !PT ;  /* 0x0000ffff17177812 */ /* 0x000fe200078ec0ff */
[----:B------:R-:W2:Y:S01]  /*1de2a0*/  LDL.LU R11, [R1+0x5f8] ;  /* 0x0005f800010b7983 */ /* 0x000ea20000300800 */
[----:B-1----:R-:W-:Y:S02]  /*1de2b0*/  SHF.R.U32.HI R36, RZ, 0x8, R21 ;  /* 0x00000008ff247819 */ /* 0x002fe40000011615 */
[----:B------:R-:W-:Y:S02]  /*1de2c0*/  SHF.R.U32.HI R21, RZ, 0x8, R15 ;  /* 0x00000008ff157819 */ /* 0x000fe4000001160f */
[----:B------:R-:W-:Y:S01]  /*1de2d0*/  LOP3.LUT R36, R36, 0xffff, RZ, 0xc0, !PT ;  /* 0x0000ffff24247812 */ /* 0x000fe200078ec0ff */
[----:B------:R-:W2:Y:S01]  /*1de2e0*/  LDL.LU R15, [R1+0x4e4] ;  /* 0x0004e400010f7983 */ /* 0x000ea20000300800 */
[----:B------:R-:W-:-:S02]  /*1de2f0*/  LOP3.LUT R21, R21, 0xffff, RZ, 0xc0, !PT ;  /* 0x0000ffff15157812 */ /* 0x000fc400078ec0ff */
[----:B------:R-:W-:Y:S01]  /*1de300*/  PRMT R24, R24, 0x3340, R36 ;  /* 0x0000334018187816 */ /* 0x000fe20000000024 */
[----:B------:R-:W2:Y:S01]  /*1de310*/  LDL.LU R14, [R1+0x5cc] ;  /* 0x0005cc00010e7983 */ /* 0x000ea20000300800 */
[----:B------:R-:W-:Y:S02]  /*1de320*/  SHF.R.U32.HI R12, RZ, 0x8, R12 ;  /* 0x00000008ff0c7819 */ /* 0x000fe4000001160c */
[----:B------:R-:W-:Y:S02]  /*1de330*/  IADD3 R36, P6, R0, R54, RZ ;  /* 0x0000003600247210 */ /* 0x000fe40007fde0ff */
[----:B------:R-:W-:Y:S02]  /*1de340*/  PRMT R21, R21, 0x3340, R23 ;  /* 0x0000334015157816 */ /* 0x000fe40000000017 */
[----:B------:R-:W-:Y:S01]  /*1de350*/  LOP3.LUT R12, R12, 0xffff, RZ, 0xc0, !PT ;  /* 0x0000ffff0c0c7812 */ /* 0x000fe200078ec0ff */
[----:B------:R-:W-:Y:S01]  /*1de360*/  STL [R1+0x2740], R24 ;  /* 0x0027401801007387 */ /* 0x000fe20000100800 */
[----:B------:R-:W-:-:S03]  /*1de370*/  IMAD.X R37, R61, 0x1, R55, P6 ;  /* 0x000000013d257824 */ /* 0x000fc600030e0637 */
[----:B------:R0:W-:Y:S04]  /*1de380*/  STL [R1+0x2718], R21 ;  /* 0x0027181501007387 */ /* 0x0001e80000100800 */
[----:B------:R1:W-:Y:S01]  /*1de390*/  STL.64 [R1+0x1348], R36 ;  /* 0x0013482401007387 */ /* 0x0003e20000100a00 */
[----:B0-----:R-:W-:-:S03]  /*1de3a0*/  PRMT R21, R12, 0x3340, R1 ;  /* 0x000033400c157816 */ /* 0x001fc60000000001 */
[----:B-1----:R-:W2:Y:S04]  /*1de3b0*/  LDL.LU.64 R36, [R1+0x87e0] ;  /* 0x0087e00001247983 */ /* 0x002ea80000300a00 */
[----:B------:R0:W-:Y:S01]  /*1de3c0*/  STL [R1+0xd4], R21 ;  /* 0x0000d41501007387 */ /* 0x0001e20000100800 */
[----:B---3--:R-:W-:Y:S02]  /*1de3d0*/  LOP3.LUT R13, R13, 0xffff, RZ, 0xc0, !PT ;  /* 0x0000ffff0d0d7812 */ /* 0x008fe400078ec0ff */
[----:B----4-:R-:W-:Y:S02]  /*1de3e0*/  LOP3.LUT R12, R22, 0xffff, RZ, 0xc0, !PT ;  /* 0x0000ffff160c7812 */ /* 0x010fe400078ec0ff */
[----:B------:R-:W-:Y:S02]  /*1de3f0*/  LOP3.LUT R10, R10, 0xffff, RZ, 0xc0, !PT ;  /* 0x0000ffff0a0a7812 */ /* 0x000fe400078ec0ff */
[----:B------:R-:W-:-:S02]  /*1de400*/  PRMT R22, R12, 0x3340, R1 ;  /* 0x000033400c167816 */ /* 0x000fc40000000001 */
[----:B0-----:R-:W-:-:S04]  /*1de410*/  PRMT R21, R13, 0x3340, R10 ;  /* 0x000033400d157816 */ /* 0x001fc8000000000a */
[----:B------:R-:W-:Y:S02]  /*1de420*/  PRMT R21, R21, 0x5410, R22 ;  /* 0x0000541015157816 */ /* 0x000fe40000000016 */
[----:B------:R-:W-:Y:S02]  /*1de430*/  IADD3 R22, P6, R0, R58, RZ ;  /* 0x0000003a00167210 */ /* 0x000fe40007fde0ff */
[----:B------:R-:W-:-:S03]  /*1de440*/  SHF.R.U32.HI R13, RZ, 0x8, R13 ;  /* 0x00000008ff0d7819 */ /* 0x000fc6000001160d */
[----:B------:R-:W-:Y:S01]  /*1de450*/  IMAD.X R23, R61, 0x1, R57, P6 ;  /* 0x000000013d177824 */ /* 0x000fe200030e0639 */
[----:B------:R0:W-:Y:S01]  /*1de460*/  STL [R1+0x2d08], R21 ;  /* 0x002d081501007387 */ /* 0x0001e20000100800 */
[----:B------:R-:W-:Y:S02]  /*1de470*/  SHF.R.U32.HI R61, RZ, 0x8, R20 ;  /* 0x00000008ff3d7819 */ /* 0x000fe40000011614 */
[----:B------:R-:W-:Y:S01]  /*1de480*/  LOP3.LUT R20, R13, 0xffff, RZ, 0xc0, !PT ;  /* 0x0000ffff0d147812 */ /* 0x000fe200078ec0ff */
[----:B------:R1:W-:Y:S01]  /*1de490*/  STL.64 [R1+0x1328], R22 ;  /* 0x0013281601007387 */ /* 0x0003e20000100a00 */
[----:B0-----:R-:W-:-:S03]  /*1de4a0*/  SHF.R.U32.HI R21, RZ, 0x8, R10 ;  /* 0x00000008ff157819 */ /* 0x001fc6000001160a */
[----:B------:R-:W3:Y:S04]  /*1de4b0*/  LDL.LU R10, [R1+0x614] ;  /* 0x00061400010a7983 */ /* 0x000ee80000300800 */
[----:B------:R-:W4:Y:S01]  /*1de4c0*/  LDL.LU R13, [R1+0x55c] ;  /* 0x00055c00010d7983 */ /* 0x000f220000300800 */
[----:B------:R-:W-:Y:S02]  /*1de4d0*/  LOP3.LUT R21, R21, 0xffff, RZ, 0xc0, !PT ;  /* 0x0000ffff15157812 */ /* 0x000fe400078ec0ff */
[----:B------:R-:W-:Y:S02]  /*1de4e0*/  LOP3.LUT R61, R61, 0xffff, RZ, 0xc0, !PT ;  /* 0x0000ffff3d3d7812 */ /* 0x000fe400078ec0ff */
[----:B------:R-:W-:Y:S02]  /*1de4f0*/  PRMT R21, R20, 0x3340, R21 ;  /* 0x0000334014157816 */ /* 0x000fe40000000015 */
[----:B-1----:R-:W-:-:S02]  /*1de500*/  PRMT R22, R61, 0x3340, R1 ;  /* 0x000033403d167816 */ /* 0x002fc40000000001 */
[----:B--2---:R-:W-:Y:S02]  /*1de510*/  LOP3.LUT R11, R11, 0xffff, RZ, 0xc0, !PT ;  /* 0x0000ffff0b0b7812 */ /* 0x004fe400078ec0ff */
[----:B------:R-:W-:Y:S02]  /*1de520*/  LOP3.LUT R20, R15, 0xffff, RZ, 0xc0, !PT ;  /* 0x0000ffff0f147812 */ /* 0x000fe400078ec0ff */
[----:B------:R-:W-:Y:S02]  /*1de530*/  LOP3.LUT R14, R14, 0xffff, RZ, 0xc0, !PT ;  /* 0x0000ffff0e0e7812 */ /* 0x000fe400078ec0ff */
[----:B------:R-:W-:Y:S02]  /*1de540*/  PRMT R61, R20, 0x3340, R1 ;  /* 0x00003340143d7816 */ /* 0x000fe40000000001 */
[----:B------:R-:W-:Y:S02]  /*1de550*/  PRMT R15, R11, 0x3340, R14 ;  /* 0x000033400b0f7816 */ /* 0x000fe4000000000e */
[----:B------:R-:W-:-:S02]  /*1de560*/  SHF.R.U32.HI R11, RZ, 0x8, R11 ;  /* 0x00000008ff0b7819 */ /* 0x000fc4000001160b */
[----:B------:R-:W-:Y:S02]  /*1de570*/  PRMT R15, R15, 0x5410, R61 ;  /* 0x000054100f0f7816 */ /* 0x000fe4000000003d */
[----:B------:R-:W-:Y:S01]  /*1de580*/  SHF.R.U32.HI R61, RZ, 0x8, R14 ;  /* 0x00000008ff3d7819 */ /* 0x000fe2000001160e */
[----:B------:R-:W-:Y:S01]  /*1de590*/  VIADD R0, R0, UR4 ;  /* 0x0000000400007c36 */ /* 0x000fe20008000000 */
[----:B------:R-:W-:Y:S01]  /*1de5a0*/  LOP3.LUT R11, R11, 0xffff, RZ, 0xc0, !PT ;  /* 0x0000ffff0b0b7812 */ /* 0x000fe200078ec0ff */
[----:B------:R0:W-:Y:S01]  /*1de5b0*/  STL [R1+0xd0], R22 ;  /* 0x0000d01601007387 */ /* 0x0001e20000100800 */
[----:B------:R-:W-:Y:S01]  /*1de5c0*/  LOP3.LUT R61, R61, 0xffff, RZ, 0xc0, !PT ;  /* 0x0000ffff3d3d7812 */ /* 0x000fe200078ec0ff */
[----:B------:R-:W-:Y:S01]  /*1de5d0*/  ULDC UR4, c[0x0][0x248] ;  /* 0x0000920000047ab9 */ /* 0x000fe20000000800 */
[----:B------:R-:W-:Y:S01]  /*1de5e0*/  SHF.R.U32.HI R20, RZ, 0x8, R20 ;  /* 0x00000008ff147819 */ /* 0x000fe20000011614 */
[----:B------:R1:W-:Y:S01]  /*1de5f0*/  STL [R1+0x270c], R21 ;  /* 0x00270c1501007387 */ /* 0x0003e20000100800 */
[----:B------:R-:W-:-:S02]  /*1de600*/  SHF.R.U32.HI R12, RZ, 0x8, R12 ;  /* 0x00000008ff0c7819 */ /* 0x000fc4000001160c */
[----:B------:R-:W-:Y:S01]  /*1de610*/  LOP3.LUT R20, R20, 0xffff, RZ, 0xc0, !PT ;  /* 0x0000ffff14147812 */ /* 0x000fe200078ec0ff */
[----:B------:R2:W-:Y:S01]  /*1de620*/  STL [R1+0x2d04], R15 ;  /* 0x002d040f01007387 */ /* 0x0005e20000100800 */
[----:B0-----:R-:W-:Y:S02]  /*1de630*/  IADD3 R22, P6, R0, R56, RZ ;  /* 0x0000003800167210 */ /* 0x001fe40007fde0ff */
[----:B-1----:R-:W-:Y:S02]  /*1de640*/  PRMT R21, R11, 0x3340, R61 ;  /* 0x000033400b157816 */ /* 0x002fe4000000003d */
[----:B------:R-:W-:Y:S01]  /*1de650*/  SHF.R.S32.HI R61, RZ, 0x1f, R0 ;  /* 0x0000001fff3d7819 */ /* 0x000fe20000011400 */
[----:B--2---:R-:W2:Y:S01]  /*1de660*/  LDL.LU R15, [R1+0x358] ;  /* 0x00035800010f7983 */ /* 0x004ea20000300800 */
[----:B------:R-:W-:-:S03]  /*1de670*/  LOP3.LUT R12, R12, 0xffff, RZ, 0xc0, !PT ;  /* 0x0000ffff0c0c7812 */ /* 0x000fc600078ec0ff */
[----:B------:R-:W2:Y:S01]  /*1de680*/  LDL.LU R14, [R1+0x24c] ;  /* 0x00024c00010e7983 */ /* 0x000ea20000300800 */
[----:B------:R-:W-:-:S03]  /*1de690*/  IMAD.X R23, R61, 0x1, R16, P6 ;  /* 0x000000013d177824 */ /* 0x000fc600030e0610 */
[----:B------:R-:W2:Y:S04]  /*1de6a0*/  LDL.LU R11, [R1+0x618] ;  /* 0x00061800010b7983 */ /* 0x000ea80000300800 */
[----:B------:R0:W-:Y:S04]  /*1de6b0*/  STL [R1+0x26ec], R21 ;  /* 0x0026ec1501007387 */ /* 0x0001e80000100800 */
[----:B------:R-:W-:Y:S01]  /*1de6c0*/  STL.64 [R1+0x1318], R22 ;  /* 0x0013181601007387 */ /* 0x000fe20000100a00 */
[--C-:B0-----:R-:W-:Y:S02]  /*1de6d0*/  PRMT R21, R20, 0x3340, R1.reuse ;  /* 0x0000334014157816 */ /* 0x101fe40000000001 */
[----:B------:R-:W-:-:S02]  /*1de6e0*/  PRMT R20, R12, 0x3340, R1 ;  /* 0x000033400c147816 */ /* 0x000fc40000000001 */
[----:B------:R-:W-:Y:S01]  /*1de6f0*/  LOP3.LUT R12, R25, 0xffff, RZ, 0xc0, !PT ;  /* 0x0000ffff190c7812 */ /* 0x000fe200078ec0ff */
[----:B------:R0:W-:Y:S04]  /*1de700*/  STL [R1+0xcc], R21 ;  /* 0x0000cc1501007387 */ /* 0x0001e80000100800 */
[----:B------:R1:W-:Y:S04]  /*1de710*/  STL [R1+0xc8], R20 ;  /* 0x0000c81401007387 */ /* 0x0003e80000100800 */
[----:B------:R-:W2:Y:S01]  /*1de720*/  LDL.LU R25, [R1+0x87d8] ;  /* 0x0087d80001197983 */ /* 0x000ea20000300800 */
[----:B0-----:R-:W-:-:S02]  /*1de730*/  PRMT R21, R12, 0x3340, R1 ;  /* 0x000033400c157816 */ /* 0x001fc40000000001 */
[----:B---3--:R-:W-:Y:S02]  /*1de740*/  LOP3.LUT R10, R10, 0xffff, RZ, 0xc0, !PT ;  /* 0x0000ffff0a0a7812 */ /* 0x008fe400078ec0ff */
[----:B----4-:R-:W-:-:S04]  /*1de750*/  LOP3.LUT R13, R13, 0xffff, RZ, 0xc0, !PT ;  /* 0x0000ffff0d0d7812 */ /* 0x010fc800078ec0ff */
        /* <DEDUP_REMOVED lines=8> */
[----:B------:R-:W3:Y:S01]  /*1de7e0*/  LDL.LU R13, [R1+0x3a0] ;  /* 0x0003a000010d7983 */ /* 0x000ee20000300800 */
[----:B------:R-:W-:-:S04]  /*1de7f0*/  SHF.R.U32.HI R10, RZ, 0x8, R10 ;  /* 0x00000008ff0a7819 */ /* 0x000fc8000001160a */
[----:B------:R-:W-:-:S04]  /*1de800*/  LOP3.LUT R10, R10, 0xffff, RZ, 0xc0, !PT ;  /* 0x0000ffff0a0a7812 */ /* 0x000fc800078ec0ff */
[----:B------:R-:W-:Y:S02]  /*1de810*/  PRMT R21, R10, 0x3340, R20 ;  /* 0x000033400a157816 */ /* 0x000fe40000000014 */
[----:B------:R-:W4:Y:S01]  /*1de820*/  LDL.LU R10, [R1+0x258] ;  /* 0x00025800010a7983 */ /* 0x000f220000300800 */
[----:B------:R-:W-:-:S04]  /*1de830*/  SHF.R.U32.HI R12, RZ, 0x8, R12 ;  /* 0x00000008ff0c7819 */ /* 0x000fc8000001160c */
[----:B------:R-:W-:-:S04]  /*1de840*/  LOP3.LUT R12, R12, 0xffff, RZ, 0xc0, !PT ;  /* 0x0000ffff0c0c7812 */ /* 0x000fc800078ec0ff */
[--C-:B------:R-:W-:Y:S01]  /*1de850*/  PRMT R20, R12, 0x3340, R1.reuse ;  /* 0x000033400c147816 */ /* 0x100fe20000000001 */
[----:B------:R-:W-:Y:S01]  /*1de860*/  STL [R1+0x26d8], R21 ;  /* 0x0026d81501007387 */ /* 0x000fe20000100800 */
[----:B--2---:R-:W-:Y:S02]  /*1de870*/  LOP3.LUT R12, R15, 0xffff, RZ, 0xc0, !PT ;  /* 0x0000ffff0f0c7812 */ /* 0x004fe400078ec0ff */
[----:B------:R-:W-:Y:S02]  /*1de880*/  LOP3.LUT R15, R27, 0xffff, RZ, 0xc0, !PT ;  /* 0x0000ffff1b0f7812 */ /* 0x000fe400078ec0ff */
[----:B------:R-:W-:Y:S01]  /*1de890*/  LOP3.LUT R14, R14, 0xffff, RZ, 0xc0, !PT ;  /* 0x0000ffff0e0e7812 */ /* 0x000fe200078ec0ff */
[----:B------:R0:W-:Y:S01]  /*1de8a0*/  STL [R1+0xc4], R20 ;  /* 0x0000c41401007387 */ /* 0x0001e20000100800 */
[----:B------:R-:W-:Y:S02]  /*1de8b0*/  PRMT R22, R15, 0x3340, R1 ;  /* 0x000033400f167816 */ /* 0x000fe40000000001 */
[----:B------:R-:W-:Y:S01]  /*1de8c0*/  LOP3.LUT R26, R26, 0xffff, RZ, 0xc0, !PT ;  /* 0x0000ffff1a1a7812 */ /* 0x000fe200078ec0ff */
[----:B------:R-:W2:Y:S01]  /*1de8d0*/  LDL.LU R27, [R1+0x87d4] ;  /* 0x0087d400011b7983 */ /* 0x000ea20000300800 */
[----:B0-----:R-:W-:-:S02]  /*1de8e0*/  LOP3.LUT R20, R11, 0xffff, RZ, 0xc0, !PT ;  /* 0x0000ffff0b147812 */ /* 0x001fc400078ec0ff */
[----:B------:R-:W-:-:S04]  /*1de8f0*/  PRMT R11, R12, 0x3340, R14 ;  /* 0x000033400c0b7816 */ /* 0x000fc8000000000e */
[----:B------:R-:W-:Y:S01]  /*1de900*/  PRMT R11, R11, 0x5410, R22 ;  /* 0x000054100b0b7816 */ /* 0x000fe20000000016 */
[----:B------:R-:W-:Y:S01]  /*1de910*/  STL [R1+0x863c], R26 ;  /* 0x00863c1a01007387 */ /* 0x000fe20000100800 */
[----:B------:R-:W-:-:S03]  /*1de920*/  PRMT R22, R26, 0x3340, R1 ;  /* 0x000033401a167816 */ /* 0x000fc60000000001 */
[----:B------:R0:W-:Y:S01]  /*1de930*/  STL [R1+0x28a0], R11 ;  /* 0x0028a00b01007387 */ /* 0x0001e20000100800 */
[----:B------:R-:W-:Y:S02]  /*1de940*/  SHF.R.U32.HI R12, RZ, 0x8, R12 ;  /* 0x00000008ff0c7819 */ /* 0x000fe4000001160c */
[----:B------:R-:W-:-:S04]  /*1de950*/  LOP3.LUT R21, R25, 0xffff, RZ, 0xc0, !PT ;  /* 0x0000ffff19157812 */ /* 0x000fc800078ec0ff */
[--C-:B0-----:R-:W-:Y:S02]  /*1de960*/  PRMT R11, R20, 0x3340, R21.reuse ;  /* 0x00003340140b7816 */ /* 0x101fe40000000015 */
[----:B------:R-:W-:Y:S02]  /*1de970*/  SHF.R.U32.HI R20, RZ, 0x8, R20 ;  /* 0x00000008ff147819 */ /* 0x000fe40000011614 */
[----:B------:R-:W-:Y:S02]  /*1de980*/  SHF.R.U32.HI R21, RZ, 0x8, R21 ;  /* 0x00000008ff157819 */ /* 0x000fe40000011615 */
[----:B------:R-:W-:Y:S02]  /*1de990*/  PRMT R24, R11, 0x5410, R22 ;  /* 0x000054100b187816 */ /* 0x000fe40000000016 */
[----:B------:R-:W-:Y:S01]  /*1de9a0*/  SHF.R.U32.HI R14, RZ, 0x8, R14 ;  /* 0x00000008ff0e7819 */ /* 0x000fe2000001160e */
[----:B------:R-:W2:Y:S01]  /*1de9b0*/  LDL.LU R11, [R1+0x2fc] ;  /* 0x0002fc00010b7983 */ /* 0x000ea20000300800 */
[----:B------:R-:W-:-:S02]  /*1de9c0*/  IADD3 R22, P6, R0, R19, RZ ;  /* 0x0000001300167210 */ /* 0x000fc40007fde0ff */
[----:B------:R-:W-:Y:S02]  /*1de9d0*/  LOP3.LUT R20, R20, 0xffff, RZ, 0xc0, !PT ;  /* 0x0000ffff14147812 */ /* 0x000fe400078ec0ff */
        /* <DEDUP_REMOVED lines=9> */
[----:B------:R4:W-:Y:S01]  /*1dea70*/  STL [R1+0x26bc], R14 ;  /* 0x0026bc0e01007387 */ /* 0x0009e20000100800 */
[----:B---3--:R-:W-:-:S02]  /*1dea80*/  LOP3.LUT R12, R13, 0xffff, RZ, 0xc0, !PT ;  /* 0x0000ffff0d0c7812 */ /* 0x008fc400078ec0ff */
[----:B------:R-:W-:Y:S02]  /*1dea90*/  LOP3.LUT R13, R32, 0xffff, RZ, 0xc0, !PT ;  /* 0x0000ffff200d7812 */ /* 0x000fe400078ec0ff */
[----:B------:R-:W3:Y:S01]  /*1deaa0*/  LDL.LU R32, [R1+0x87d0] ;  /* 0x0087d00001207983 */ /* 0x000ee20000300800 */
[----:B----4-:R-:W-:-:S03]  /*1deab0*/  LOP3.LUT R14, R10, 0xffff, RZ, 0xc0, !PT ;  /* 0x0000ffff0a0e7812 */ /* 0x010fc600078ec0ff */
[----:B------:R-:W4:Y:S01]  /*1deac0*/  LDL.LU R10, [R1+0x304] ;  /* 0x00030400010a7983 */ /* 0x000f220000300800 */
[----:B------:R-:W-:Y:S02]  /*1dead0*/  PRMT R21, R13, 0x3340, R1 ;  /* 0x000033400d157816 */ /* 0x000fe40000000001 */
[----:B------:R-:W-:Y:S02]  /*1deae0*/  PRMT R20, R12, 0x3340, R14 ;  /* 0x000033400c147816 */ /* 0x000fe4000000000e */
[----:B------:R-:W-:Y:S02]  /*1deaf0*/  SHF.R.U32.HI R15, RZ, 0x8, R15 ;  /* 0x00000008ff0f7819 */ /* 0x000fe4000001160f */
[----:B------:R-:W-:Y:S02]  /*1deb00*/  PRMT R22, R20, 0x5410, R21 ;  /* 0x0000541014167816 */ /* 0x000fe40000000015 */
[----:B------:R-:W-:Y:S02]  /*1deb10*/  SHF.R.U32.HI R12, RZ, 0x8, R12 ;  /* 0x00000008ff0c7819 */ /* 0x000fe4000001160c */
        /* <DEDUP_REMOVED lines=10> */
[----:B------:R-:W-:Y:S04]  /*1debc0*/  STL.64 [R1+0x1308], R20 ;  /* 0x0013081401007387 */ /* 0x000fe80000100a00 */
[----:B------:R0:W-:Y:S04]  /*1debd0*/  STL [R1+0xc0], R15 ;  /* 0x0000c00f01007387 */ /* 0x0001e80000100800 */
[----:B------:R3:W-:Y:S01]  /*1debe0*/  STL [R1+0x265c], R12 ;  /* 0x00265c0c01007387 */ /* 0x0007e20000100800 */
[----:B------:R-:W-:-:S03]  /*1debf0*/  SHF.R.U32.HI R13, RZ, 0x8, R13 ;  /* 0x00000008ff0d7819 */ /* 0x000fc6000001160d */
[----:B------:R-:W4:Y:S01]  /*1dec00*/  LDL.LU R29, [R1+0x87cc] ;  /* 0x0087cc00011d7983 */ /* 0x000f220000300800 */
[----:B0-----:R-:W-:Y:S02]  /*1dec10*/  PRMT R15, R23, 0x3340, R1 ;  /* 0x00003340170f7816 */ /* 0x001fe40000000001 */
[----:B--2---:R-:W-:Y:S02]  /*1dec20*/  LOP3.LUT R11, R11, 0xffff, RZ, 0xc0, !PT ;  /* 0x0000ffff0b0b7812 */ /* 0x004fe400078ec0ff */
[----:B---3--:R-:W-:Y:S02]  /*1dec30*/  LOP3.LUT R12, R32, 0xffff, RZ, 0xc0, !PT ;  /* 0x0000ffff200c7812 */ /* 0x008fe400078ec0ff */
[----:B------:R-:W2:Y:S02]  /*1dec40*/  LDL.LU R32, [R1+0x87c8] ;  /* 0x0087c80001207983 */ /* 0x000ea40000300800 */
[----:B------:R-:W-:-:S04]  /*1dec50*/  PRMT R14, R11, 0x3340, R12 ;  /* 0x000033400b0e7816 */ /* 0x000fc8000000000c */
[----:B------:R-:W-:Y:S02]  /*1dec60*/  PRMT R20, R14, 0x5410, R15 ;  /* 0x000054100e147816 */ /* 0x000fe4000000000f */
[----:B------:R-:W-:-:S05]  /*1dec70*/  IADD3 R14, P6, R0, R50, RZ ;  /* 0x00000032000e7210 */ /* 0x000fca0007fde0ff */
[----:B------:R-:W-:Y:S01]  /*1dec80*/  IMAD.X R15, R61, 0x1, R51, P6 ;  /* 0x000000013d0f7824 */ /* 0x000fe200030e0633 */
[----:B------:R-:W-:Y:S01]  /*1dec90*/  STL [R1+0x2850], R20 ;  /* 0x0028501401007387 */ /* 0x000fe20000100800 */
[----:B------:R-:W-:Y:S02]  /*1deca0*/  SHF.R.U32.HI R11, RZ, 0x8, R11 ;  /* 0x00000008ff0b7819 */ /* 0x000fe4000001160b */
[----:B------:R-:W-:Y:S01]  /*1decb0*/  SHF.R.U32.HI R12, RZ, 0x8, R12 ;  /* 0x00000008ff0c7819 */ /* 0x000fe2000001160c */
[----:B------:R0:W-:Y:S01]  /*1decc0*/  STL.64 [R1+0x1300], R14 ;  /* 0x0013000e01007387 */ /* 0x0001e20000100a00 */
[----:B------:R-:W-:Y:S02]  /*1decd0*/  LOP3.LUT R11, R11, 0xffff, RZ, 0xc0, !PT ;  /* 0x0000ffff0b0b7812 */ /* 0x000fe400078ec0ff */
[----:B0-----:R-:W-:Y:S02]  /*1dece0*/  LOP3.LUT R14, R13, 0xffff, RZ, 0xc0, !PT ;  /* 0x0000ffff0d0e7812 */ /* 0x001fe400078ec0ff */
[----:B------:R-:W-:-:S02]  /*1decf0*/  LOP3.LUT R13, R12, 0xffff, RZ, 0xc0, !PT ;  /* 0x0000ffff0c0d7812 */ /* 0x000fc400078ec0ff */
[----:B------:R-:W-:Y:S01]  /*1ded00*/  PRMT R21, R14, 0x3340, R1 ;  /* 0x000033400e157816 */ /* 0x000fe20000000001 */
[----:B------:R-:W3:Y:S01]  /*1ded10*/  LDL.LU R12, [R1+0x60c] ;  /* 0x00060c00010c7983 */ /* 0x000ee20000300800 */
[----:B------:R-:W-:-:S03]  /*1ded20*/  PRMT R11, R11, 0x3340, R13 ;  /* 0x000033400b0b7816 */ /* 0x000fc6000000000d */
[----:B------:R-:W2:Y:S01]  /*1ded30*/  LDL.LU R15, [R1+0x4f4] ;  /* 0x0004f400010f7983 */ /* 0x000ea20000300800 */
[----:B----4-:R-:W-:-:S03]  /*1ded40*/  LOP3.LUT R14, R10, 0xffff, RZ, 0xc0, !PT ;  /* 0x0000ffff0a0e7812 */ /* 0x010fc600078ec0ff */
[----:B------:R-:W4:Y:S01]  /*1ded50*/  LDL.LU R20, [R1+0x5e4] ;  /* 0x0005e40001147983 */ /* 0x000f220000300800 */
[----:B------:R-:W-:-:S03]  /*1ded60*/  LOP3.LUT R13, R28, 0xffff, RZ, 0xc0, !PT ;  /* 0x0000ffff1c0d7812 */ /* 0x000fc600078ec0ff */
[----:B------:R0:W-:Y:S04]  /*1ded70*/  STL [R1+0xbc], R21 ;  /* 0x0000bc1501007387 */ /* 0x0001e80000100800 */
[----:B------:R1:W-:Y:S04]  /*1ded80*/  STL [R1+0x2648], R11 ;  /* 0x0026480b01007387 */ /* 0x0003e80000100800 */
[----:B------:R-:W4:Y:S01]  /*1ded90*/  LDL.LU R28, [R1+0x87c4] ;  /* 0x0087c400011c7983 */ /* 0x000f220000300800 */
[----:B0-----:R-:W-:-:S03]  /*1deda0*/  LOP3.LUT R21, R27, 0xffff, RZ, 0xc0, !PT ;  /* 0x0000ffff1b157812 */ /* 0x001fc600078ec0ff */
[----:B------:R-:W4:Y:S01]  /*1dedb0*/  LDL.LU R27, [R1+0x87c0] ;  /* 0x0087c000011b7983 */ /* 0x000f220000300800 */
[----:B-1----:R-:W-:Y:S02]  /*1dedc0*/  PRMT R11, R13, 0x3340, R1 ;  /* 0x000033400d0b7816 */ /* 0x002fe40000000001 */
[----:B------:R-:W-:-:S04]  /*1dedd0*/  PRMT R10, R14, 0x3340, R21 ;  /* 0x000033400e0a7816 */ /* 0x000fc80000000015 */
[----:B------:R-:W-:Y:S02]  /*1dede0*/  PRMT R22, R10, 0x5410, R11 ;  /* 0x000054100a167816 */ /* 0x000fe4000000000b */
[----:B------:R-:W-:-:S05]  /*1dedf0*/  IADD3 R10, P6, R0, R52, RZ ;  /* 0x00000034000a7210 */ /* 0x000fca0007fde0ff */
[----:B------:R-:W-:Y:S01]  /*1dee00*/  IMAD.X R11, R61, 0x1, R53, P6 ;  /* 0x000000013d0b7824 */ /* 0x000fe200030e0635 */
[----:B------:R-:W-:Y:S04]  /*1dee10*/  STL [R1+0x2cd8], R22 ;  /* 0x002cd81601007387 */ /* 0x000fe80000100800 */
[----:B------:R0:W-:Y:S04]  /*1dee20*/  STL.64 [R1+0x12f0], R10 ;  /* 0x0012f00a01007387 */ /* 0x0001e80000100a00 */
[----:B0-----:R-:W4:Y:S04]  /*1dee30*/  LDL.LU R11, [R1+0x610] ;  /* 0x00061000010b7983 */ /* 0x001f280000300800 */
[----:B------:R-:W4:Y:S04]  /*1dee40*/  LDL.LU R22, [R1+0x4fc] ;  /* 0x0004fc0001167983 */ /* 0x000f280000300800 */
[----:B------:R-:W4:Y:S01]  /*1dee50*/  LDL.LU R10, [R1+0x5e8] ;  /* 0x0005e800010a7983 */ /* 0x000f220000300800 */
[----:B------:R-:W-:-:S02]  /*1dee60*/  SHF.R.U32.HI R23, RZ, 0x8, R23 ;  /* 0x00000008ff177819 */ /* 0x000fc40000011617 */
[----:B------:R-:W-:Y:S02]  /*1dee70*/  SHF.R.U32.HI R14, RZ, 0x8, R14 ;  /* 0x00000008ff0e7819 */ /* 0x000fe4000001160e */
[----:B------:R-:W-:Y:S02]  /*1dee80*/  SHF.R.U32.HI R21, RZ, 0x8, R21 ;  /* 0x00000008ff157819 */ /* 0x000fe40000011615 */
[----:B------:R-:W-:Y:S02]  /*1dee90*/  LOP3.LUT R23, R23, 0xffff, RZ, 0xc0, !PT ;  /* 0x0000ffff17177812 */ /* 0x000fe400078ec0ff */
[----:B------:R-:W-:Y:S02]  /*1deea0*/  LOP3.LUT R14, R14, 0xffff, RZ, 0xc0, !PT ;  /* 0x0000ffff0e0e7812 */ /* 0x000fe400078ec0ff */
[----:B------:R-:W-:Y:S02]  /*1deeb0*/  LOP3.LUT R21, R21, 0xffff, RZ, 0xc0, !PT ;  /* 0x0000ffff15157812 */ /* 0x000fe400078ec0ff */
[----:B------:R-:W-:-:S02]  /*1deec0*/  IADD3 R24, P6, R0, R54, RZ ;  /* 0x0000003600187210 */ /* 0x000fc40007fde0ff */
[----:B------:R-:W-:Y:S02]  /*1deed0*/  SHF.R.U32.HI R13, RZ, 0x8, R13 ;  /* 0x00000008ff0d7819 */ /* 0x000fe4000001160d */
[----:B------:R-:W-:Y:S01]  /*1deee0*/  PRMT R23, R23, 0x3340, R1 ;  /* 0x0000334017177816 */ /* 0x000fe20000000001 */
[----:B------:R-:W-:Y:S01]  /*1deef0*/  IMAD.X R25, R61, 0x1, R55, P6 ;  /* 0x000000013d197824 */ /* 0x000fe200030e0637 */
[----:B------:R-:W-:Y:S02]  /*1def00*/  PRMT R14, R14, 0x3340, R21 ;  /* 0x000033400e0e7816 */ /* 0x000fe40000000015 */
[----:B------:R-:W-:Y:S01]  /*1def10*/  LOP3.LUT R13, R13, 0xffff, RZ, 0xc0, !PT ;  /* 0x0000ffff0d0d7812 */ /* 0x000fe200078ec0ff */
[----:B------:R-:W-:Y:S03]  /*1def20*/  STL [R1+0xb8], R23 ;  /* 0x0000b81701007387 */ /* 0x000fe60000100800 */
[----:B------:R-:W-:Y:S01]  /*1def30*/  PRMT R21, R13, 0x3340, R1 ;  /* 0x000033400d157816 */ /* 0x000fe20000000001 */
[----:B------:R0:W-:Y:S04]  /*1def40*/  STL [R1+0x2608], R14 ;  /* 0x0026080e01007387 */ /* 0x0001e80000100800 */
[----:B------:R1:W-:Y:S04]  /*1def50*/  STL.64 [R1+0x12e8], R24 ;  /* 0x0012e81801007387 */ /* 0x0003e80000100a00 */
[----:B0-----:R-:W4:Y:S04]  /*1def60*/  LDL.LU R14, [R1+0x630] ;  /* 0x00063000010e7983 */ /* 0x001f280000300800 */
[----:B------:R-:W4:Y:S01]  /*1def70*/  LDL.LU R13, [R1+0x57c] ;  /* 0x00057c00010d7983 */ /* 0x000f220000300800 */
[----:B-1----:R-:W-:-:S03]  /*1def80*/  IADD3 R24, P6, R0, R58, RZ ;  /* 0x0000003a00187210 */ /* 0x002fc60007fde0ff */
[----:B------:R0:W-:Y:S02]  /*1def90*/  STL [R1+0xb4], R21 ;  /* 0x0000b41501007387 */ /* 0x0001e40000100800 */
[----:B------:R-:W-:Y:S01]  /*1defa0*/  IMAD.X R25, R61, 0x1, R57, P6 ;  /* 0x000000013d197824 */ /* 0x000fe200030e0639 */
[----:B---3--:R-:W-:Y:S02]  /*1defb0*/  LOP3.LUT R12, R12, 0xffff, RZ, 0xc0, !PT ;  /* 0x0000ffff0c0c7812 */ /* 0x008fe400078ec0ff */
[----:B--2---:R-:W-:Y:S02]  /*1defc0*/  LOP3.LUT R15, R15, 0xffff, RZ, 0xc0, !PT ;  /* 0x0000ffff0f0f7812 */ /* 0x004fe400078ec0ff */
[----:B----4-:R-:W-:-:S04]  /*1defd0*/  LOP3.LUT R20, R20, 0xffff, RZ, 0xc0, !PT ;  /* 0x0000ffff14147812 */ /* 0x010fc800078ec0ff */
[----:B0-----:R-:W-:Y:S02]  /*1defe0*/  PRMT R21, R12, 0x3340, R20 ;  /* 0x000033400c157816 */ /* 0x001fe40000000014 */
[----:B------:R-:W-:Y:S02]  /*1deff0*/  SHF.R.U32.HI R12, RZ, 0x8, R12 ;  /* 0x00000008ff0c7819 */ /* 0x000fe4000001160c */
[----:B------:R-:W-:Y:S02]  /*1df000*/  SHF.R.U32.HI R61, RZ, 0x8, R20 ;  /* 0x00000008ff3d7819 */ /* 0x000fe40000011614 */
[----:B------:R-:W-:Y:S02]  /*1df010*/  PRMT R23, R15, 0x3340, R1 ;  /* 0x000033400f177816 */ /* 0x000fe40000000001 */
[----:B------:R-:W-:Y:S02]  /*1df020*/  LOP3.LUT R12, R12, 0xffff, RZ, 0xc0, !PT ;  /* 0x0000ffff0c0c7812 */ /* 0x000fe400078ec0ff */
[----:B------:R-:W-:-:S02]  /*1df030*/  LOP3.LUT R61, R61, 0xffff, RZ, 0xc0, !PT ;  /* 0x0000ffff3d3d7812 */ /* 0x000fc400078ec0ff */
[----:B------:R-:W-:Y:S02]  /*1df040*/  PRMT R21, R21, 0x5410, R23 ;  /* 0x0000541015157816 */ /* 0x000fe40000000017 */
[----:B------:R-:W-:-:S03]  /*1df050*/  PRMT R12, R12, 0x3340, R61 ;  /* 0x000033400c0c7816 */ /* 0x000fc6000000003d */
[----:B------:R0:W-:Y:S04]  /*1df060*/  STL [R1+0x2808], R21 ;  /* 0x0028081501007387 */ /* 0x0001e80000100800 */
[----:B------:R-:W-:Y:S04]  /*1df070*/  STL.64 [R1+0x12e0], R24 ;  /* 0x0012e01801007387 */ /* 0x000fe80000100a00 */
[----:B------:R1:W-:Y:S01]  /*1df080*/  STL [R1+0x3a0], R12 ;  /* 0x0003a00c01007387 */ /* 0x0003e20000100800 */
[----:B------:R-:W-:Y:S02]  /*1df090*/  LOP3.LUT R11, R11, 0xffff, RZ, 0xc0, !PT ;  /* 0x0000ffff0b0b7812 */ /* 0x000fe400078ec0ff */
[----:B0-----:R-:W-:-:S02]  /*1df0a0*/  LOP3.LUT R21, R22, 0xffff, RZ, 0xc0, !PT ;  /* 0x0000ffff16157812 */ /* 0x001fc400078ec0ff */
[----:B-1----:R-:W-:Y:S02]  /*1df0b0*/  LOP3.LUT R12, R10, 0xffff, RZ, 0xc0, !PT ;  /* 0x0000ffff0a0c7812 */ /* 0x002fe400078ec0ff */
[----:B------:R-:W-:Y:S01]  /*1df0c0*/  PRMT R61, R21, 0x3340, R1 ;  /* 0x00003340153d7816 */ /* 0x000fe20000000001 */
[----:B------:R-:W2:Y:S01]  /*1df0d0*/  LDL.LU R10, [R1+0x63c] ;  /* 0x00063c00010a7983 */ /* 0x000ea20000300800 */
[----:B------:R-:W-:-:S04]  /*1df0e0*/  PRMT R20, R11, 0x3340, R12 ;  /* 0x000033400b147816 */ /* 0x000fc8000000000c */
[----:B------:R-:W-:Y:S02]  /*1df0f0*/  PRMT R20, R20, 0x5410, R61 ;  /* 0x0000541014147816 */ /* 0x000fe4000000003d */
[----:B------:R-:W-:Y:S02]  /*1df100*/  SHF.R.U32.HI R61, RZ, 0x8, R15 ;  /* 0x00000008ff3d7819 */ /* 0x000fe4000001160f */
[----:B------:R-:W-:Y:S02]  /*1df110*/  SHF.R.U32.HI R11, RZ, 0x8, R11 ;  /* 0x00000008ff0b7819 */ /* 0x000fe4000001160b */
[----:B------:R-:W-:Y:S02]  /*1df120*/  SHF.R.U32.HI R12, RZ, 0x8, R12 ;  /* 0x00000008ff0c7819 */ /* 0x000fe4000001160c */
[----:B------:R-:W-:Y:S02]  /*1df130*/  LOP3.LUT R61, R61, 0xffff, RZ, 0xc0, !PT ;  /* 0x0000ffff3d3d7812 */ /* 0x000fe400078ec0ff */
[----:B------:R-:W-:-:S02]  /*1df140*/  LOP3.LUT R11, R11, 0xffff, RZ, 0xc0, !PT ;  /* 0x0000ffff0b0b7812 */ /* 0x000fc400078ec0ff */
[----:B------:R-:W-:Y:S02]  /*1df150*/  LOP3.LUT R12, R12, 0xffff, RZ, 0xc0, !PT ;  /* 0x0000ffff0c0c7812 */ /* 0x000fe400078ec0ff */
[--C-:B------:R-:W-:Y:S01]  /*1df160*/  PRMT R15, R61, 0x3340, R1.reuse ;  /* 0x000033403d0f7816 */ /* 0x100fe20000000001 */
[----:B------:R-:W-:Y:S01]  /*1df170*/  STL [R1+0x27dc], R20 ;  /* 0x0027dc1401007387 */ /* 0x000fe20000100800 */
[----:B------:R-:W-:Y:S02]  /*1df180*/  PRMT R12, R11, 0x3340, R12 ;  /* 0x000033400b0c7816 */ /* 0x000fe4000000000c */
[----:B------:R-:W-:Y:S01]  /*1df190*/  LOP3.LUT R11, R27, 0xffff, RZ, 0xc0, !PT ;  /* 0x0000ffff1b0b7812 */ /* 0x000fe200078ec0ff */
[----:B------:R-:W-:Y:S04]  /*1df1a0*/  STL [R1+0xb0], R15 ;  /* 0x0000b00f01007387 */ /* 0x000fe80000100800 */
[----:B------:R-:W3:Y:S04]  /*1df1b0*/  LDL.LU R27, [R1+0x87bc] ;  /* 0x0087bc00011b7983 */ /* 0x000ee80000300800 */
[----:B------:R0:W-:Y:S01]  /*1df1c0*/  STL [R1+0x25cc], R12 ;  /* 0x0025cc0c01007387 */ /* 0x0001e20000100800 */
[----:B------:R-:W-:-:S02]  /*1df1d0*/  PRMT R61, R11, 0x3340, R1 ;  /* 0x000033400b3d7816 */ /* 0x000fc40000000001 */
[----:B------:R-:W-:Y:S01]  /*1df1e0*/  LOP3.LUT R13, R13, 0xffff, RZ, 0xc0, !PT ;  /* 0x0000ffff0d0d7812 */ /* 0x000fe200078ec0ff */
[----:B------:R-:W-:Y:S01]  /*1df1f0*/  VIADD R0, R0, UR4 ;  /* 0x0000000400007c36 */ /* 0x000fe20008000000 */
[----:B0-----:R-:W-:Y:S01]  /*1df200*/  LOP3.LUT R12, R14, 0xffff, RZ, 0xc0, !PT ;  /* 0x0000ffff0e0c7812 */ /* 0x001fe200078ec0ff */
[----:B------:R-:W-:-:S03]  /*1df210*/  ULDC UR4, c[0x0][0x248] ;  /* 0x0000920000047ab9 */ /* 0x000fc60000000800 */
[----:B------:R-:W-:-:S04]  /*1df220*/  PRMT R14, R12, 0x3340, R13 ;  /* 0x000033400c0e7816 */ /* 0x000fc8000000000d */
[----:B------:R-:W-:Y:S02]  /*1df230*/  PRMT R20, R14, 0x5410, R61 ;  /* 0x000054100e147816 */ /* 0x000fe4000000003d */
[----:B------:R-:W-:Y:S02]  /*1df240*/  SHF.R.S32.HI R61, RZ, 0x1f, R0 ;  /* 0x0000001fff3d7819 */ /* 0x000fe40000011400 */
[----:B------:R-:W-:Y:S01]  /*1df250*/  IADD3 R14, P6, R0, R56, RZ ;  /* 0x00000038000e7210 */ /* 0x000fe20007fde0ff */
[----:B------:R-:W-:Y:S04]  /*1df260*/  STL [R1+0x27d8], R20 ;  /* 0x0027d81401007387 */ /* 0x000fe80000100800 */
[----:B------:R-:W-:Y:S01]  /*1df270*/  IMAD.X R15, R61, 0x1, R16, P6 ;  /* 0x000000013d0f7824 */ /* 0x000fe200030e0610 */
[----:B------:R-:W-:-:S04]  /*1df280*/  SHF.R.U32.HI R12, RZ, 0x8, R12 ;  /* 0x00000008ff0c7819 */ /* 0x000fc8000001160c */
[----:B------:R0:W-:Y:S01]  /*1df290*/  STL.64 [R1+0x12d8], R14 ;  /* 0x0012d80e01007387 */ /* 0x0001e20000100a00 */
[----:B------:R-:W-:Y:S02]  /*1df2a0*/  SHF.R.U32.HI R13, RZ, 0x8, R13 ;  /* 0x00000008ff0d7819 */ /* 0x000fe4000001160d */
[----:B------:R-:W-:Y:S02]  /*1df2b0*/  SHF.R.U32.HI R11, RZ, 0x8, R11 ;  /* 0x00000008ff0b7819 */ /* 0x000fe4000001160b */
[----:B------:R-:W-:Y:S01]  /*1df2c0*/  LOP3.LUT R12, R12, 0xffff, RZ, 0xc0, !PT ;  /* 0x0000ffff0c0c7812 */ /* 0x000fe200078ec0ff */
[----:B0-----:R-:W4:Y:S04]  /*1df2d0*/  LDL.LU R14, [R1+0x3bc] ;  /* 0x0003bc00010e7983 */ /* 0x001f280000300800 */
[----:B------:R-:W4:Y:S01]  /*1df2e0*/  LDL.LU R15, [R1+0x278] ;  /* 0x00027800010f7983 */ /* 0x000f220000300800 */
[----:B------:R-:W-:-:S02]  /*1df2f0*/  LOP3.LUT R13, R13, 0xffff, RZ, 0xc0, !PT ;  /* 0x0000ffff0d0d7812 */ /* 0x000fc400078ec0ff */
[----:B------:R-:W-:Y:S02]  /*1df300*/  LOP3.LUT R11, R11, 0xffff, RZ, 0xc0, !PT ;  /* 0x0000ffff0b0b7812 */ /* 0x000fe400078ec0ff */
[----:B------:R-:W-:Y:S02]  /*1df310*/  PRMT R13, R12, 0x3340, R13 ;  /* 0x000033400c0d7816 */ /* 0x000fe4000000000d */
[--C-:B------:R-:W-:Y:S02]  /*1df320*/  PRMT R11, R11, 0x3340, R1.reuse ;  /* 0x000033400b0b7816 */ /* 0x100fe40000000001 */
[----:B------:R-:W-:Y:S01]  /*1df330*/  LOP3.LUT R28, R28, 0xffff, RZ, 0xc0, !PT ;  /* 0x0000ffff1c1c7812 */ /* 0x000fe200078ec0ff */
[----:B------:R0:W-:Y:S04]  /*1df340*/  STL [R1+0x25a8], R13 ;  /* 0x0025a80d01007387 */ /* 0x0001e80000100800 */
[----:B------:R1:W-:Y:S04]  /*1df350*/  STL [R1+0xac], R11 ;  /* 0x0000ac0b01007387 */ /* 0x0003e80000100800 */
[----:B0-----:R-:W4:Y:S01]  /*1df360*/  LDL.LU R13, [R1+0x3c0] ;  /* 0x0003c000010d7983 */ /* 0x001f220000300800 */
[----:B-1----:R-:W-:-:S03]  /*1df370*/  PRMT R11, R28, 0x3340, R1 ;  /* 0x000033401c0b7816 */ /* 0x002fc60000000001 */
[----:B------:R-:W-:Y:S01]  /*1df380*/  STL [R1+0x8640], R28 ;  /* 0x0086401c01007387 */ /* 0x000fe20000100800 */
[----:B--2---:R-:W-:Y:S02]  /*1df390*/  LOP3.LUT R12, R10, 0xffff, RZ, 0xc0, !PT ;  /* 0x0000ffff0a0c7812 */ /* 0x004fe400078ec0ff */
[----:B---3--:R-:W-:-:S04]  /*1df3a0*/  LOP3.LUT R20, R27, 0xffff, RZ, 0xc0, !PT ;  /* 0x0000ffff1b147812 */ /* 0x008fc800078ec0ff */
[----:B------:R-:W-:-:S04]  /*1df3b0*/  PRMT R10, R12, 0x3340, R20 ;  /* 0x000033400c0a7816 */ /* 0x000fc80000000014 */
[----:B------:R-:W-:Y:S02]  /*1df3c0*/  PRMT R22, R10, 0x5410, R11 ;  /* 0x000054100a167816 */ /* 0x000fe4000000000b */
[----:B------:R-:W2:Y:S04]  /*1df3d0*/  LDL.LU R11, [R1+0x284] ;  /* 0x00028400010b7983 */ /* 0x000ea80000300800 */
[----:B------:R-:W3:Y:S01]  /*1df3e0*/  LDL.LU R10, [R1+0x31c] ;  /* 0x00031c00010a7983 */ /* 0x000ee20000300800 */
[----:B------:R-:W-:Y:S02]  /*1df3f0*/  SHF.R.U32.HI R12, RZ, 0x8, R12 ;  /* 0x00000008ff0c7819 */ /* 0x000fe4000001160c */
[----:B------:R-:W-:Y:S01]  /*1df400*/  SHF.R.U32.HI R20, RZ, 0x8, R20 ;  /* 0x00000008ff147819 */ /* 0x000fe20000011614 */
[----:B------:R0:W-:Y:S01]  /*1df410*/  STL [R1+0x2cd4], R22 ;  /* 0x002cd41601007387 */ /* 0x0001e20000100800 */
[----:B------:R-:W-:-:S02]  /*1df420*/  SHF.R.U32.HI R21, RZ, 0x8, R21 ;  /* 0x00000008ff157819 */ /* 0x000fc40000011615 */
[----:B------:R-:W-:Y:S02]  /*1df430*/  LOP3.LUT R12, R12, 0xffff, RZ, 0xc0, !PT ;  /* 0x0000ffff0c0c7812 */ /* 0x000fe400078ec0ff */
[----:B------:R-:W-:Y:S02]  /*1df440*/  LOP3.LUT R20, R20, 0xffff, RZ, 0xc0, !PT ;  /* 0x0000ffff14147812 */ /* 0x000fe400078ec0ff */
[----:B------:R-:W-:Y:S02]  /*1df450*/  LOP3.LUT R21, R21, 0xffff, RZ, 0xc0, !PT ;  /* 0x0000ffff15157812 */ /* 0x000fe400078ec0ff */
[----:B0-----:R-:W-:Y:S02]  /*1df460*/  IADD3 R22, P6, R0, R17, RZ ;  /* 0x0000001100167210 */ /* 0x001fe40007fde0ff */
[----:B------:R-:W-:-:S03]  /*1df470*/  PRMT R27, R12, 0x3340, R20 ;  /* 0x000033400c1b7816 */ /* 0x000fc60000000014 */
[----:B------:R-:W-:Y:S01]  /*1df480*/  IMAD.X R23, R61, 0x1, R18, P6 ;  /* 0x000000013d177824 */ /* 0x000fe200030e0612 */
[----:B------:R-:W-:Y:S02]  /*1df490*/  PRMT R21, R21, 0x3340, R1 ;  /* 0x0000334015157816 */ /* 0x000fe40000000001 */
[----:B------:R-:W-:Y:S02]  /*1df4a0*/  LOP3.LUT R12, R9, 0xffff, RZ, 0xc0, !PT ;  /* 0x0000ffff090c7812 */ /* 0x000fe400078ec0ff */
[----:B------:R-:W-:Y:S04]  /*1df4b0*/  STL.64 [R1+0x12d0], R22 ;  /* 0x0012d01601007387 */ /* 0x000fe80000100a00 */
[----:B------:R-:W-:Y:S01]  /*1df4c0*/  STL [R1+0x8484], R27 ;  /* 0x0084841b01007387 */ /* 0x000fe20000100800 */
[----:B----4-:R-:W-:-:S03]  /*1df4d0*/  LOP3.LUT R14, R14, 0xffff, RZ, 0xc0, !PT ;  /* 0x0000ffff0e0e7812 */ /* 0x010fc600078ec0ff */
[----:B------:R0:W-:Y:S01]  /*1df4e0*/  STL [R1+0xa8], R21 ;  /* 0x0000a81501007387 */ /* 0x0001e20000100800 */
[----:B------:R-:W-:-:S03]  /*1df4f0*/  LOP3.LUT R15, R15, 0xffff, RZ, 0xc0, !PT ;  /* 0x0000ffff0f0f7812 */ /* 0x000fc600078ec0ff */
[----:B------:R-:W4:Y:S01]  /*1df500*/  LDL.LU R9, [R1+0x87b8] ;  /* 0x0087b80001097983 */ /* 0x000f220000300800 */
[----:B------:R-:W-:Y:S02]  /*1df510*/  PRMT R20, R14, 0x3340, R15 ;  /* 0x000033400e147816 */ /* 0x000fe4000000000f */
[----:B0-----:R-:W-:Y:S02]  /*1df520*/  PRMT R21, R12, 0x3340, R1 ;  /* 0x000033400c157816 */ /* 0x001fe40000000001 */
        /* <DEDUP_REMOVED lines=13> */
[----:B------:R0:W-:Y:S01]  /*1df600*/  STL [R1+0x256c], R14 ;  /* 0x00256c0e01007387 */ /* 0x0001e20000100800 */
[----:B------:R-:W-:-:S03]  /*1df610*/  LOP3.LUT R15, R13, 0xffff, RZ, 0xc0, !PT ;  /* 0x0000ffff0d0f7812 */ /* 0x000fc600078ec0ff */
[----:B------:R1:W-:Y:S01]  /*1df620*/  STL [R1+0xa4], R12 ;  /* 0x0000a40c01007387 */ /* 0x0003e20000100800 */
[----:B0-----:R-:W-:-:S03]  /*1df630*/  LOP3.LUT R14, R41, 0xffff, RZ, 0xc0, !PT ;  /* 0x0000ffff290e7812 */ /* 0x001fc600078ec0ff */
[----:B------:R-:W4:Y:S01]  /*1df640*/  LDL.LU R41, [R1+0x87b4] ;  /* 0x0087b40001297983 */ /* 0x000f220000300800 */
[----:B-1----:R-:W-:Y:S02]  /*1df650*/  LOP3.LUT R12, R31, 0xffff, RZ, 0xc0, !PT ;  /* 0x0000ffff1f0c7812 */ /* 0x002fe400078ec0ff */
[----:B--2---:R-:W-:Y:S02]  /*1df660*/  LOP3.LUT R20, R11, 0xffff, RZ, 0xc0, !PT ;  /* 0x0000ffff0b147812 */ /* 0x004fe400078ec0ff */
[----:B------:R-:W2:Y:S01]  /*1df670*/  LDL.LU R11, [R1+0x628] ;  /* 0x00062800010b7983 */ /* 0x000ea20000300800 */
[----:B---3--:R-:W-:-:S03]  /*1df680*/  LOP3.LUT R21, R10, 0xffff, RZ, 0xc0, !PT ;  /* 0x0000ffff0a157812 */ /* 0x008fc600078ec0ff */
[----:B------:R-:W3:Y:S04]  /*1df690*/  LDL.LU R10, [R1+0x50c] ;  /* 0x00050c00010a7983 */ /* 0x000ee80000300800 */
[----:B------:R-:W4:Y:S04]  /*1df6a0*/  LDL.LU R13, [R1+0x5fc] ;  /* 0x0005fc00010d7983 */ /* 0x000f280000300800 */
[----:B------:R-:W4:Y:S01]  /*1df6b0*/  LDL.LU R31, [R1+0x87b0] ;  /* 0x0087b000011f7983 */ /* 0x000f220000300800 */
[----:B------:R-:W-:Y:S02]  /*1df6c0*/  PRMT R24, R14, 0x3340, R1 ;  /* 0x000033400e187816 */ /* 0x000fe40000000001 */
[----:B------:R-:W-:-:S02]  /*1df6d0*/  PRMT R23, R15, 0x3340, R20 ;  /* 0x000033400f177816 */ /* 0x000fc40000000014 */
[----:B------:R-:W-:Y:S02]  /*1df6e0*/  LOP3.LUT R22, R32, 0xffff, RZ, 0xc0, !PT ;  /* 0x0000ffff20167812 */ /* 0x000fe400078ec0ff */
[----:B------:R-:W-:Y:S01]  /*1df6f0*/  PRMT R25, R23, 0x5410, R24 ;  /* 0x0000541017197816 */ /* 0x000fe20000000018 */
[----:B------:R-:W4:Y:S01]  /*1df700*/  LDL.LU R32, [R1+0x87ac] ;  /* 0x0087ac0001207983 */ /* 0x000f220000300800 */
[----:B------:R-:W-:Y:S02]  /*1df710*/  PRMT R24, R12, 0x3340, R1 ;  /* 0x000033400c187816 */ /* 0x000fe40000000001 */
[----:B------:R-:W-:Y:S02]  /*1df720*/  PRMT R23, R21, 0x3340, R22 ;  /* 0x0000334015177816 */ /* 0x000fe40000000016 */
[----:B------:R-:W-:Y:S02]  /*1df730*/  SHF.R.U32.HI R15, RZ, 0x8, R15 ;  /* 0x00000008ff0f7819 */ /* 0x000fe4000001160f */
[----:B------:R-:W-:-:S02]  /*1df740*/  SHF.R.U32.HI R20, RZ, 0x8, R20 ;  /* 0x00000008ff147819 */ /* 0x000fc40000011614 */
[----:B------:R-:W-:Y:S02]  /*1df750*/  PRMT R23, R23, 0x5410, R24 ;  /* 0x0000541017177816 */ /* 0x000fe40000000018 */
[----:B------:R-:W-:Y:S02]  /*1df760*/  IADD3 R24, P6, R0, R48, RZ ;  /* 0x0000003000187210 */ /* 0x000fe40007fde0ff */
[----:B------:R-:W-:Y:S02]  /*1df770*/  SHF.R.U32.HI R21, RZ, 0x8, R21 ;  /* 0x00000008ff157819 */ /* 0x000fe40000011615 */
[----:B------:R-:W-:Y:S02]  /*1df780*/  SHF.R.U32.HI R22, RZ, 0x8, R22 ;  /* 0x00000008ff167819 */ /* 0x000fe40000011616 */
[----:B------:R-:W-:Y:S02]  /*1df790*/  LOP3.LUT R15, R15, 0xffff, RZ, 0xc0, !PT ;  /* 0x0000ffff0f0f7812 */ /* 0x000fe400078ec0ff */
[----:B------:R-:W-:Y:S01]  /*1df7a0*/  LOP3.LUT R20, R20, 0xffff, RZ, 0xc0, !PT ;  /* 0x0000ffff14147812 */ /* 0x000fe200078ec0ff */
[----:B------:R0:W-:Y:S01]  /*1df7b0*/  STL [R1+0x279c], R25 ;  /* 0x00279c1901007387 */ /* 0x0001e20000100800 */
[----:B------:R-:W-:-:S02]  /*1df7c0*/  SHF.R.U32.HI R14, RZ, 0x8, R14 ;  /* 0x00000008ff0e7819 */ /* 0x000fc4000001160e */
[----:B------:R-:W-:Y:S02]  /*1df7d0*/  LOP3.LUT R21, R21, 0xffff, RZ, 0xc0, !PT ;  /* 0x0000ffff15157812 */ /* 0x000fe400078ec0ff */
[----:B------:R-:W-:Y:S02]  /*1df7e0*/  LOP3.LUT R22, R22, 0xffff, RZ, 0xc0, !PT ;  /* 0x0000ffff16167812 */ /* 0x000fe400078ec0ff */
[----:B------:R-:W-:Y:S02]  /*1df7f0*/  PRMT R15, R15, 0x3340, R20 ;  /* 0x000033400f0f7816 */ /* 0x000fe40000000014 */
[----:B------:R-:W-:Y:S01]  /*1df800*/  SHF.R.U32.HI R12, RZ, 0x8, R12 ;  /* 0x00000008ff0c7819 */ /* 0x000fe2000001160c */
[----:B0-----:R-:W-:Y:S01]  /*1df810*/  IMAD.X R25, R61, 0x1, R49, P6 ;  /* 0x000000013d197824 */ /* 0x001fe200030e0631 */
[----:B------:R-:W-:Y:S02]  /*1df820*/  IADD3 R20, P6, R0, R50, RZ ;  /* 0x0000003200147210 */ /* 0x000fe40007fde0ff */
[----:B------:R-:W-:-:S02]  /*1df830*/  LOP3.LUT R14, R14, 0xffff, RZ, 0xc0, !PT ;  /* 0x0000ffff0e0e7812 */ /* 0x000fc400078ec0ff */
[----:B------:R-:W-:Y:S02]  /*1df840*/  PRMT R22, R21, 0x3340, R22 ;  /* 0x0000334015167816 */ /* 0x000fe40000000016 */
[----:B------:R-:W-:Y:S01]  /*1df850*/  LOP3.LUT R12, R12, 0xffff, RZ, 0xc0, !PT ;  /* 0x0000ffff0c0c7812 */ /* 0x000fe200078ec0ff */
[----:B------:R-:W-:Y:S01]  /*1df860*/  IMAD.X R21, R61, 0x1, R51, P6 ;  /* 0x000000013d157824 */ /* 0x000fe200030e0633 */
[----:B------:R-:W-:Y:S01]  /*1df870*/  STL [R1+0x27a0], R23 ;  /* 0x0027a01701007387 */ /* 0x000fe20000100800 */
[--C-:B------:R-:W-:Y:S02]  /*1df880*/  PRMT R14, R14, 0x3340, R1.reuse ;  /* 0x000033400e0e7816 */ /* 0x100fe40000000001 */
[----:B------:R-:W-:Y:S01]  /*1df890*/  PRMT R12, R12, 0x3340, R1 ;  /* 0x000033400c0c7816 */ /* 0x000fe20000000001 */
[----:B------:R-:W-:Y:S04]  /*1df8a0*/  STL.64 [R1+0x12b0], R24 ;  /* 0x0012b01801007387 */ /* 0x000fe80000100a00 */
[----:B------:R0:W-:Y:S04]  /*1df8b0*/  STL [R1+0x2568], R22 ;  /* 0x0025681601007387 */ /* 0x0001e80000100800 */
[----:B------:R1:W-:Y:S04]  /*1df8c0*/  STL [R1+0x4f4], R15 ;  /* 0x0004f40f01007387 */ /* 0x0003e80000100800 */
[----:B------:R1:W-:Y:S04]  /*1df8d0*/  STL.64 [R1+0x12c0], R20 ;  /* 0x0012c01401007387 */ /* 0x0003e80000100a00 */
[----:B------:R-:W-:Y:S04]  /*1df8e0*/  STL [R1+0x8], R14 ;  /* 0x0000080e01007387 */ /* 0x000fe80000100800 */
[----:B------:R4:W-:Y:S04]  /*1df8f0*/  STL [R1+0xa0], R12 ;  /* 0x0000a00c01007387 */ /* 0x0009e80000100800 */
[----:B0-----:R-:W4:Y:S04]  /*1df900*/  LDL.LU R22, [R1+0x638] ;  /* 0x0006380001167983 */ /* 0x001f280000300800 */
[----:B-1----:R-:W4:Y:S01]  /*1df910*/  LDL.LU R15, [R1+0x514] ;  /* 0x00051400010f7983 */ /* 0x002f220000300800 */
[----:B------:R-:W-:-:S05]  /*1df920*/  IADD3 R20, P6, R0, R52, RZ ;  /* 0x0000003400147210 */ /* 0x000fca0007fde0ff */
[----:B------:R-:W-:Y:S01]  /*1df930*/  IMAD.X R21, R61, 0x1, R53, P6 ;  /* 0x000000013d157824 */ /* 0x000fe200030e0635 */
[----:B--2---:R-:W-:Y:S02]  /*1df940*/  LOP3.LUT R11, R11, 0xffff, RZ, 0xc0, !PT ;  /* 0x0000ffff0b0b7812 */ /* 0x004fe400078ec0ff */
[----:B---3--:R-:W-:Y:S02]  /*1df950*/  LOP3.LUT R10, R10, 0xffff, RZ, 0xc0, !PT ;  /* 0x0000ffff0a0a7812 */ /* 0x008fe400078ec0ff */
[----:B----4-:R-:W-:Y:S02]  /*1df960*/  LOP3.LUT R12, R13, 0xffff, RZ, 0xc0, !PT ;  /* 0x0000ffff0d0c7812 */ /* 0x010fe400078ec0ff */
[----:B------:R-:W-:Y:S02]  /*1df970*/  PRMT R14, R10, 0x3340, R1 ;  /* 0x000033400a0e7816 */ /* 0x000fe40000000001 */
[----:B------:R-:W-:-:S04]  /*1df980*/  PRMT R13, R11, 0x3340, R12 ;  /* 0x000033400b0d7816 */ /* 0x000fc8000000000c */
[----:B------:R-:W-:-:S05]  /*1df990*/  PRMT R13, R13, 0x5410, R14 ;  /* 0x000054100d0d7816 */ /* 0x000fca000000000e */
[----:B------:R-:W-:Y:S04]  /*1df9a0*/  STL [R1+0x2788], R13 ;  /* 0x0027880d01007387 */ /* 0x000fe80000100800 */
[----:B------:R-:W2:Y:S01]  /*1df9b0*/  LDL.LU R14, [R1+0x600] ;  /* 0x00060000010e7983 */ /* 0x000ea20000300800 */
[----:B------:R-:W-:Y:S02]  /*1df9c0*/  SHF.R.U32.HI R11, RZ, 0x8, R11 ;  /* 0x00000008ff0b7819 */ /* 0x000fe4000001160b */
[----:B------:R-:W-:Y:S02]  /*1df9d0*/  SHF.R.U32.HI R12, RZ, 0x8, R12 ;  /* 0x00000008ff0c7819 */ /* 0x000fe4000001160c */
[----:B------:R-:W-:Y:S02]  /*1df9e0*/  SHF.R.U32.HI R10, RZ, 0x8, R10 ;  /* 0x00000008ff0a7819 */ /* 0x000fe4000001160a */
[----:B------:R-:W-:-:S02]  /*1df9f0*/  LOP3.LUT R11, R11, 0xffff, RZ, 0xc0, !PT ;  /* 0x0000ffff0b0b7812 */ /* 0x000fc400078ec0ff */
[----:B------:R-:W-:Y:S02]  /*1dfa00*/  LOP3.LUT R12, R12, 0xffff, RZ, 0xc0, !PT ;  /* 0x0000ffff0c0c7812 */ /* 0x000fe400078ec0ff */
[----:B------:R-:W-:Y:S02]  /*1dfa10*/  LOP3.LUT R10, R10, 0xffff, RZ, 0xc0, !PT ;  /* 0x0000ffff0a0a7812 */ /* 0x000fe400078ec0ff */
[----:B------:R-:W-:Y:S02]  /*1dfa20*/  PRMT R12, R11, 0x3340, R12 ;  /* 0x000033400b0c7816 */ /* 0x000fe4000000000c */
[----:B------:R-:W-:Y:S01]  /*1dfa30*/  PRMT R10, R10, 0x3340, R1 ;  /* 0x000033400a0a7816 */ /* 0x000fe20000000001 */
[----:B------:R-:W-:Y:S04]  /*1dfa40*/  STL.64 [R1+0x12b8], R20 ;  /* 0x0012b81401007387 */ /* 0x000fe80000100a00 */
[----:B------:R-:W3:Y:S04]  /*1dfa50*/  LDL.LU R11, [R1+0x648] ;  /* 0x00064800010b7983 */ /* 0x000ee80000300800 */
[----:B------:R0:W-:Y:S04]  /*1dfa60*/  STL [R1+0x2538], R12 ;  /* 0x0025380c01007387 */ /* 0x0001e80000100800 */
[----:B------:R1:W-:Y:S01]  /*1dfa70*/  STL [R1+0xc], R10 ;  /* 0x00000c0a01007387 */ /* 0x0003e20000100800 */
[----:B0-----:R-:W-:-:S03]  /*1dfa80*/  LOP3.LUT R12, R31, 0xffff, RZ, 0xc0, !PT ;  /* 0x0000ffff1f0c7812 */ /* 0x001fc600078ec0ff */
[----:B------:R-:W4:Y:S01]  /*1dfa90*/  LDL.LU R31, [R1+0x87a8] ;  /* 0x0087a800011f7983 */ /* 0x000f220000300800 */
[----:B------:R-:W-:Y:S02]  /*1dfaa0*/  LOP3.LUT R30, R30, 0xffff, RZ, 0xc0, !PT ;  /* 0x0000ffff1e1e7812 */ /* 0x000fe400078ec0ff */
[----:B------:R-:W-:Y:S01]  /*1dfab0*/  LOP3.LUT R13, R29, 0xffff, RZ, 0xc0, !PT ;  /* 0x0000ffff1d0d7812 */ /* 0x000fe200078ec0ff */
[----:B-1----:R-:W3:Y:S01]  /*1dfac0*/  LDL.LU R10, [R1+0x5a4] ;  /* 0x0005a400010a7983 */ /* 0x002ee20000300800 */
[----:B------:R-:W-:Y:S02]  /*1dfad0*/  PRMT R21, R30, 0x3340, R1 ;  /* 0x000033401e157816 */ /* 0x000fe40000000001 */
[--C-:B------:R-:W-:Y:S02]  /*1dfae0*/  PRMT R20, R12, 0x3340, R13.reuse ;  /* 0x000033400c147816 */ /* 0x100fe4000000000d */
[----:B------:R-:W-:Y:S02]  /*1dfaf0*/  SHF.R.U32.HI R12, RZ, 0x8, R12 ;  /* 0x00000008ff0c7819 */ /* 0x000fe4000001160c */
[----:B------:R-:W-:-:S02]  /*1dfb00*/  SHF.R.U32.HI R13, RZ, 0x8, R13 ;  /* 0x00000008ff0d7819 */ /* 0x000fc4000001160d */
[----:B------:R-:W-:Y:S02]  /*1dfb10*/  PRMT R23, R20, 0x5410, R21 ;  /* 0x0000541014177816 */ /* 0x000fe40000000015 */
[----:B------:R-:W-:Y:S02]  /*1dfb20*/  IADD3 R20, P6, R0, R54, RZ ;  /* 0x0000003600147210 */ /* 0x000fe40007fde0ff */
[----:B------:R-:W-:Y:S02]  /*1dfb30*/  LOP3.LUT R12, R12, 0xffff, RZ, 0xc0, !PT ;  /* 0x0000ffff0c0c7812 */ /* 0x000fe400078ec0ff */
[----:B------:R-:W-:Y:S01]  /*1dfb40*/  LOP3.LUT R13, R13, 0xffff, RZ, 0xc0, !PT ;  /* 0x0000ffff0d0d7812 */ /* 0x000fe200078ec0ff */
[----:B------:R-:W-:Y:S01]  /*1dfb50*/  IMAD.X R21, R61, 0x1, R55, P6 ;  /* 0x000000013d157824 */ /* 0x000fe200030e0637 */
[----:B------:R-:W-:Y:S02]  /*1dfb60*/  STL [R1+0x8644], R30 ;  /* 0x0086441e01007387 */ /* 0x000fe40000100800 */
[----:B------:R-:W-:-:S02]  /*1dfb70*/  PRMT R29, R12, 0x3340, R13 ;  /* 0x000033400c1d7816 */ /* 0x000fc4000000000d */
[----:B------:R-:W-:Y:S01]  /*1dfb80*/  LOP3.LUT R12, R22, 0xffff, RZ, 0xc0, !PT ;  /* 0x0000ffff160c7812 */ /* 0x000fe200078ec0ff */
[----:B------:R-:W-:Y:S01]  /*1dfb90*/  STL [R1+0x2ccc], R23 ;  /* 0x002ccc1701007387 */ /* 0x000fe20000100800 */
[----:B------:R-:W-:-:S03]  /*1dfba0*/  LOP3.LUT R15, R15, 0xffff, RZ, 0xc0, !PT ;  /* 0x0000ffff0f0f7812 */ /* 0x000fc600078ec0ff */
[----:B------:R0:W-:Y:S04]  /*1dfbb0*/  STL.64 [R1+0x12a0], R20 ;  /* 0x0012a01401007387 */ /* 0x0001e80000100a00 */
[----:B------:R-:W3:Y:S01]  /*1dfbc0*/  LDL.LU R13, [R1+0x650] ;  /* 0x00065000010d7983 */ /* 0x000ee20000300800 */
[----:B0-----:R-:W-:-:S03]  /*1dfbd0*/  PRMT R21, R15, 0x3340, R1 ;  /* 0x000033400f157816 */ /* 0x001fc60000000001 */
[----:B------:R-:W-:Y:S01]  /*1dfbe0*/  STL [R1+0x8488], R29 ;  /* 0x0084881d01007387 */ /* 0x000fe20000100800 */
[----:B--2---:R-:W-:-:S04]  /*1dfbf0*/  LOP3.LUT R14, R14, 0xffff, RZ, 0xc0, !PT ;  /* 0x0000ffff0e0e7812 */ /* 0x004fc800078ec0ff */
[----:B------:R-:W-:-:S04]  /*1dfc00*/  PRMT R20, R12, 0x3340, R14 ;  /* 0x000033400c147816 */ /* 0x000fc8000000000e */
[----:B------:R-:W-:Y:S02]  /*1dfc10*/  PRMT R22, R20, 0x5410, R21 ;  /* 0x0000541014167816 */ /* 0x000fe40000000015 */
[----:B------:R-:W-:Y:S02]  /*1dfc20*/  IADD3 R20, P6, R0, R58, RZ ;  /* 0x0000003a00147210 */ /* 0x000fe40007fde0ff */
[----:B------:R-:W-:-:S03]  /*1dfc30*/  SHF.R.U32.HI R12, RZ, 0x8, R12 ;  /* 0x00000008ff0c7819 */ /* 0x000fc6000001160c */
[----:B------:R-:W-:Y:S01]  /*1dfc40*/  IMAD.X R21, R61, 0x1, R57, P6 ;  /* 0x000000013d157824 */ /* 0x000fe200030e0639 */
[----:B------:R-:W-:Y:S02]  /*1dfc50*/  SHF.R.U32.HI R61, RZ, 0x8, R14 ;  /* 0x00000008ff3d7819 */ /* 0x000fe4000001160e */
[----:B------:R-:W-:Y:S02]  /*1dfc60*/  LOP3.LUT R12, R12, 0xffff, RZ, 0xc0, !PT ;  /* 0x0000ffff0c0c7812 */ /* 0x000fe400078ec0ff */
[----:B------:R-:W-:Y:S01]  /*1dfc70*/  LOP3.LUT R61, R61, 0xffff, RZ, 0xc0, !PT ;  /* 0x0000ffff3d3d7812 */ /* 0x000fe200078ec0ff */
[----:B------:R-:W-:Y:S03]  /*1dfc80*/  STL [R1+0x2784], R22 ;  /* 0x0027841601007387 */ /* 0x000fe60000100800 */
[----:B------:R-:W-:Y:S01]  /*1dfc90*/  PRMT R12, R12, 0x3340, R61 ;  /* 0x000033400c0c7816 */ /* 0x000fe2000000003d */
[----:B------:R4:W-:Y:S04]  /*1dfca0*/  STL.64 [R1+0x12a8], R20 ;  /* 0x0012a81401007387 */ /* 0x0009e80000100a00 */
[----:B------:R0:W-:Y:S01]  /*1dfcb0*/  STL [R1+0x2518], R12 ;  /* 0x0025180c01007387 */ /* 0x0001e20000100800 */
[----:B----4-:R-:W-:-:S03]  /*1dfcc0*/  LOP3.LUT R20, R31, 0xffff, RZ, 0xc0, !PT ;  /* 0x0000ffff1f147812 */ /* 0x010fc600078ec0ff */
[----:B------:R-:W2:Y:S01]  /*1dfcd0*/  LDL.LU R31, [R1+0x87a4] ;  /* 0x0087a400011f7983 */ /* 0x000ea20000300800 */
[----:B---3--:R-:W-:Y:S02]  /*1dfce0*/  LOP3.LUT R11, R11, 0xffff, RZ, 0xc0, !PT ;  /* 0x0000ffff0b0b7812 */ /* 0x008fe400078ec0ff */
[----:B------:R-:W-:Y:S02]  /*1dfcf0*/  LOP3.LUT R10, R10, 0xffff, RZ, 0xc0, !PT ;  /* 0x0000ffff0a0a7812 */ /* 0x000fe400078ec0ff */
[----:B------:R-:W-:Y:S02]  /*1dfd00*/  PRMT R61, R20, 0x3340, R1 ;  /* 0x00003340143d7816 */ /* 0x000fe40000000001 */
[----:B0-----:R-:W-:-:S04]  /*1dfd10*/  PRMT R12, R11, 0x3340, R10 ;  /* 0x000033400b0c7816 */ /* 0x001fc8000000000a */
[----:B------:R-:W-:Y:S02]  /*1dfd20*/  PRMT R14, R12, 0x5410, R61 ;  /* 0x000054100c0e7816 */ /* 0x000fe4000000003d */
[----:B------:R-:W-:Y:S02]  /*1dfd30*/  SHF.R.U32.HI R12, RZ, 0x8, R11 ;  /* 0x00000008ff0c7819 */ /* 0x000fe4000001160b */
[----:B------:R-:W3:Y:S01]  /*1dfd40*/  LDL.LU R11, [R1+0x3e0] ;  /* 0x0003e000010b7983 */ /* 0x000ee20000300800 */
[----:B------:R-:W-:-:S03]  /*1dfd50*/  SHF.R.U32.HI R61, RZ, 0x8, R20 ;  /* 0x00000008ff3d7819 */ /* 0x000fc60000011614 */
[----:B------:R0:W-:Y:S01]  /*1dfd60*/  STL [R1+0x2770], R14 ;  /* 0x0027700e01007387 */ /* 0x0001e20000100800 */
[----:B------:R-:W-:Y:S02]  /*1dfd70*/  LOP3.LUT R12, R12, 0xffff, RZ, 0xc0, !PT ;  /* 0x0000ffff0c0c7812 */ /* 0x000fe400078ec0ff */
[----:B------:R-:W-:Y:S02]  /*1dfd80*/  LOP3.LUT R61, R61, 0xffff, RZ, 0xc0, !PT ;  /* 0x0000ffff3d3d7812 */ /* 0x000fe400078ec0ff */
[----:B0-----:R-:W-:Y:S02]  /*1dfd90*/  SHF.R.U32.HI R14, RZ, 0x8, R10 ;  /* 0x00000008ff0e7819 */ /* 0x001fe4000001160a */
[----:B------:R-:W4:Y:S02]  /*1dfda0*/  LDL.LU R10, [R1+0x2a4] ;  /* 0x0002a400010a7983 */ /* 0x000f240000300800 */
[----:B------:R-:W-:-:S04]  /*1dfdb0*/  LOP3.LUT R14, R14, 0xffff, RZ, 0xc0, !PT ;  /* 0x0000ffff0e0e7812 */ /* 0x000fc800078ec0ff */
[----:B------:R-:W-:Y:S02]  /*1dfdc0*/  PRMT R12, R12, 0x3340, R14 ;  /* 0x000033400c0c7816 */ /* 0x000fe4000000000e */
[----:B------:R-:W-:-:S03]  /*1dfdd0*/  PRMT R14, R61, 0x3340, R1 ;  /* 0x000033403d0e7816 */ /* 0x000fc60000000001 */
[----:B------:R0:W-:Y:S01]  /*1dfde0*/  STL [R1+0x4d4], R12 ;  /* 0x0004d40c01007387 */ /* 0x0001e20000100800 */
[----:B------:R-:W-:-:S03]  /*1dfdf0*/  LOP3.LUT R32, R32, 0xffff, RZ, 0xc0, !PT ;  /* 0x0000ffff20207812 */ /* 0x000fc600078ec0ff */
[----:B------:R2:W-:Y:S01]  /*1dfe00*/  STL [R1+0x14], R14 ;  /* 0x0000140e01007387 */ /* 0x0005e20000100800 */
[----:B------:R-:W-:Y:S02]  /*1dfe10*/  PRMT R61, R32, 0x3340, R1 ;  /* 0x00003340203d7816 */ /* 0x000fe40000000001 */
[----:B0-----:R-:W-:Y:S01]  /*1dfe20*/  LOP3.LUT R12, R13, 0xffff, RZ, 0xc0, !PT ;  /* 0x0000ffff0d0c7812 */ /* 0x001fe200078ec0ff */
[----:B------:R-:W-:Y:S01]  /*1dfe30*/  VIADD R0, R0, UR4 ;  /* 0x0000000400007c36 */ /* 0x000fe20008000000 */
[----:B------:R-:W-:Y:S01]  /*1dfe40*/  STL [R1+0x8648], R32 ;  /* 0x0086482001007387 */ /* 0x000fe20000100800 */
[----:B------:R-:W-:Y:S01]  /*1dfe50*/  SHF.R.U32.HI R15, RZ, 0x8, R15 ;  /* 0x00000008ff0f7819 */ /* 0x000fe2000001160f */
[----:B------:R-:W-:-:S03]  /*1dfe60*/  ULDC UR4, c[0x0][0x248] ;  /* 0x0000920000047ab9 */ /* 0x000fc60000000800 */
[----:B------:R-:W-:-:S04]  /*1dfe70*/  LOP3.LUT R15, R15, 0xffff, RZ, 0xc0, !PT ;  /* 0x0000ffff0f0f7812 */ /* 0x000fc800078ec0ff */
[----:B------:R-:W-:Y:S02]  /*1dfe80*/  PRMT R15, R15, 0x3340, R1 ;  /* 0x000033400f0f7816 */ /* 0x000fe40000000001 */
[----:B--2---:R-:W-:-:S04]  /*1dfe90*/  LOP3.LUT R14, R31, 0xffff, RZ, 0xc0, !PT ;  /* 0x0000ffff1f0e7812 */ /* 0x004fc800078ec0ff */
[----:B------:R-:W-:-:S04]  /*1dfea0*/  PRMT R13, R12, 0x3340, R14 ;  /* 0x000033400c0d7816 */ /* 0x000fc8000000000e */
[----:B------:R-:W-:Y:S02]  /*1dfeb0*/  PRMT R20, R13, 0x5410, R61 ;  /* 0x000054100d147816 */ /* 0x000fe4000000003d */
[----:B------:R-:W2:Y:S01]  /*1dfec0*/  LDL.LU R13, [R1+0x3e8] ;  /* 0x0003e800010d7983 */ /* 0x000ea20000300800 */
[----:B------:R-:W-:Y:S02]  /*1dfed0*/  SHF.R.U32.HI R12, RZ, 0x8, R12 ;  /* 0x00000008ff0c7819 */ /* 0x000fe4000001160c */
[----:B------:R-:W-:Y:S01]  /*1dfee0*/  SHF.R.U32.HI R14, RZ, 0x8, R14 ;  /* 0x00000008ff0e7819 */ /* 0x000fe2000001160e */
[----:B------:R0:W-:Y:S01]  /*1dfef0*/  STL [R1+0x2cc4], R20 ;  /* 0x002cc41401007387 */ /* 0x0001e20000100800 */
[----:B------:R-:W-:Y:S02]  /*1dff00*/  SHF.R.S32.HI R61, RZ, 0x1f, R0 ;  /* 0x0000001fff3d7819 */ /* 0x000fe40000011400 */
[----:B------:R-:W-:Y:S02]  /*1dff10*/  LOP3.LUT R12, R12, 0xffff, RZ, 0xc0, !PT ;  /* 0x0000ffff0c0c7812 */ /* 0x000fe400078ec0ff */
[----:B------:R-:W-:-:S02]  /*1dff20*/  LOP3.LUT R14, R14, 0xffff, RZ, 0xc0, !PT ;  /* 0x0000ffff0e0e7812 */ /* 0x000fc400078ec0ff */
[----:B0-----:R-:W-:Y:S02]  /*1dff30*/  IADD3 R20, P6, R0, R56, RZ ;  /* 0x0000003800147210 */ /* 0x001fe40007fde0ff */
[----:B------:R-:W-:-:S03]  /*1dff40*/  PRMT R31, R12, 0x3340, R14 ;  /* 0x000033400c1f7816 */ /* 0x000fc6000000000e */
[----:B------:R-:W-:Y:S01]  /*1dff50*/  IMAD.X R21, R61, 0x1, R16, P6 ;  /* 0x000000013d157824 */ /* 0x000fe200030e0610 */
[----:B------:R-:W-:-:S04]  /*1dff60*/  LOP3.LUT R12, R33, 0xffff, RZ, 0xc0, !PT ;  /* 0x0000ffff210c7812 */ /* 0x000fc800078ec0ff */
[----:B------:R0:W-:Y:S04]  /*1dff70*/  STL.64 [R1+0x1298], R20 ;  /* 0x0012981401007387 */ /* 0x0001e80000100a00 */
[----:B------:R-:W-:Y:S04]  /*1dff80*/  STL [R1+0x848c], R31 ;  /* 0x00848c1f01007387 */ /* 0x000fe80000100800 */
[----:B------:R4:W-:Y:S04]  /*1dff90*/  STL [R1+0x10], R15 ;  /* 0x0000100f01007387 */ /* 0x0009e80000100800 */
[----:B------:R-:W2:Y:S01]  /*1dffa0*/  LDL.LU R33, [R1+0x87a0] ;  /* 0x0087a00001217983 */ /* 0x000ea20000300800 */
[----:B---3--:R-:W-:-:S02]  /*1dffb0*/  LOP3.LUT R14, R11, 0xffff, RZ, 0xc0, !PT ;  /* 0x0000ffff0b0e7812 */ /* 0x008fc400078ec0ff */
[----:B0-----:R-:W-:Y:S01]  /*1dffc0*/  PRMT R20, R12, 0x3340, R1 ;  /* 0x000033400c147816 */ /* 0x001fe20000000001 */
[----:B------:R-:W3:Y:S01]  /*1dffd0*/  LDL.LU R11, [R1+0x338] ;  /* 0x00033800010b7983 */ /* 0x000ee20000300800 */
[----:B----4-:R-:W-:-:S04]  /*1dffe0*/  LOP3.LUT R15, R10, 0xffff, RZ, 0xc0, !PT ;  /* 0x0000ffff0a0f7812 */ /* 0x010fc800078ec0ff */
[--C-:B------:R-:W-:Y:S02]  /*1dfff0*/  PRMT R10, R14, 0x3340, R15.reuse ;  /* 0x000033400e0a7816 */ /* 0x100fe4000000000f */
[----:B------:R-:W-:Y:S02]  /*1e0000*/  SHF.R.U32.HI R14, RZ, 0x8, R14 ;  /* 0x00000008ff0e7819 */ /* 0x000fe4000001160e */
[----:B------:R-:W-:Y:S02]  /*1e0010*/  PRMT R22, R10, 0x5410, R20 ;  /* 0x000054100a167816 */ /* 0x000fe40000000014 */
[----:B------:R-:W-:Y:S01]  /*1e0020*/  SHF.R.U32.HI R15, RZ, 0x8, R15 ;  /* 0x00000008ff0f7819 */ /* 0x000fe2000001160f */
[----:B------:R-:W4:Y:S01]  /*1e0030*/  LDL.LU R10, [R1+0x644] ;  /* 0x00064400010a7983 */ /* 0x000f220000300800 */
[----:B------:R-:W-:Y:S02]  /*1e0040*/  IADD3 R20, P6, R0, R17, RZ ;  /* 0x0000001100147210 */ /* 0x000fe40007fde0ff */
[----:B------:R-:W-:-:S02]  /*1e0050*/  SHF.R.U32.HI R12, RZ, 0x8, R12 ;  /* 0x00000008ff0c7819 */ /* 0x000fc4000001160c */
[----:B------:R-:W-:Y:S02]  /*1e0060*/  LOP3.LUT R14, R14, 0xffff, RZ, 0xc0, !PT ;  /* 0x0000ffff0e0e7812 */ /* 0x000fe400078ec0ff */
[----:B------:R-:W-:Y:S01]  /*1e0070*/  LOP3.LUT R15, R15, 0xffff, RZ, 0xc0, !PT ;  /* 0x0000ffff0f0f7812 */ /* 0x000fe200078ec0ff */
[----:B------:R-:W-:Y:S01]  /*1e0080*/  IMAD.X R21, R61, 0x1, R18, P6 ;  /* 0x000000013d157824 */ /* 0x000fe200030e0612 */
[----:B------:R-:W-:Y:S02]  /*1e0090*/  LOP3.LUT R12, R12, 0xffff, RZ, 0xc0, !PT ;  /* 0x0000ffff0c0c7812 */ /* 0x000fe400078ec0ff */
[----:B------:R-:W-:Y:S01]  /*1e00a0*/  PRMT R15, R14, 0x3340, R15 ;  /* 0x000033400e0f7816 */ /* 0x000fe2000000000f */
[----:B------:R-:W-:Y:S01]  /*1e00b0*/  STL [R1+0x2758], R22 ;  /* 0x0027581601007387 */ /* 0x000fe20000100800 */
[----:B------:R-:W-:-:S03]  /*1e00c0*/  PRMT R14, R12, 0x3340, R1 ;  /* 0x000033400c0e7816 */ /* 0x000fc60000000001 */
[----:B------:R0:W-:Y:S01]  /*1e00d0*/  STL.64 [R1+0x1290], R20 ;  /* 0x0012901401007387 */ /* 0x0001e20000100a00 */
[----:B------:R-:W-:-:S03]  /*1e00e0*/  LOP3.LUT R12, R37, 0xffff, RZ, 0xc0, !PT ;  /* 0x0000ffff250c7812 */ /* 0x000fc600078ec0ff */
[----:B0-----:R-:W4:Y:S04]  /*1e00f0*/  LDL.LU R21, [R1+0x634] ;  /* 0x0006340001157983 */ /* 0x001f280000300800 */
[----:B------:R-:W-:Y:S04]  /*1e0100*/  STL [R1+0x4cc], R15 ;  /* 0x0004cc0f01007387 */ /* 0x000fe80000100800 */
[----:B------:R2:W-:Y:S04]  /*1e0110*/  STL [R1+0x18], R14 ;  /* 0x0000180e01007387 */ /* 0x0005e80000100800 */
[----:B------:R-:W4:Y:S01]  /*1e0120*/  LDL.LU R37, [R1+0x879c] ;  /* 0x00879c0001257983 */ /* 0x000f220000300800 */
[----:B--2---:R-:W-:-:S03]  /*1e0130*/  LOP3.LUT R14, R33, 0xffff, RZ, 0xc0, !PT ;  /* 0x0000ffff210e7812 */ /* 0x004fc600078ec0ff */
[----:B------:R-:W2:Y:S01]  /*1e0140*/  LDL.LU R33, [R1+0x8798] ;  /* 0x0087980001217983 */ /* 0x000ea20000300800 */
[----:B------:R-:W-:Y:S02]  /*1e0150*/  LOP3.LUT R13, R13, 0xffff, RZ, 0xc0, !PT ;  /* 0x0000ffff0d0d7812 */ /* 0x000fe400078ec0ff */
[----:B------:R-:W-:Y:S02]  /*1e0160*/  PRMT R20, R12, 0x3340, R1 ;  /* 0x000033400c147816 */ /* 0x000fe40000000001 */
[--C-:B------:R-:W-:Y:S02]  /*1e0170*/  PRMT R15, R13, 0x3340, R14.reuse ;  /* 0x000033400d0f7816 */ /* 0x100fe4000000000e */
[----:B------:R-:W-:Y:S02]  /*1e0180*/  SHF.R.U32.HI R13, RZ, 0x8, R13 ;  /* 0x00000008ff0d7819 */ /* 0x000fe4000001160d */
        /* <DEDUP_REMOVED lines=8> */
[----:B------:R-:W-:-:S02]  /*1e0210*/  PRMT R14, R13, 0x3340, R14 ;  /* 0x000033400d0e7816 */ /* 0x000fc4000000000e */
[----:B------:R-:W-:Y:S01]  /*1e0220*/  PRMT R12, R12, 0x3340, R1 ;  /* 0x000033400c0c7816 */ /* 0x000fe20000000001 */
[----:B------:R-:W-:Y:S01]  /*1e0230*/  STL [R1+0x2750], R15 ;  /* 0x0027500f01007387 */ /* 0x000fe20000100800 */
[----:B---3--:R-:W-:-:S03]  /*1e0240*/  LOP3.LUT R13, R11, 0xffff, RZ, 0xc0, !PT ;  /* 0x0000ffff0b0d7812 */ /* 0x008fc600078ec0ff */
[----:B------:R-:W-:Y:S01]  /*1e0250*/  STL.64 [R1+0x1288], R22 ;  /* 0x0012881601007387 */ /* 0x000fe20000100a00 */
[----:B------:R-:W-:-:S03]  /*1e0260*/  LOP3.LUT R11, R2, 0xffff, RZ, 0xc0, !PT ;  /* 0x0000ffff020b7812 */ /* 0x000fc600078ec0ff */
[----:B------:R0:W-:Y:S04]  /*1e0270*/  STL [R1+0x1ec], R14 ;  /* 0x0001ec0e01007387 */ /* 0x0001e80000100800 */
[----:B------:R2:W-:Y:S04]  /*1e0280*/  STL [R1+0x1c], R12 ;  /* 0x00001c0c01007387 */ /* 0x0005e80000100800 */
[----:B------:R-:W3:Y:S01]  /*1e0290*/  LDL.LU R2, [R1+0x8794] ;  /* 0x0087940001027983 */ /* 0x000ee20000300800 */
[----:B0-----:R-:W-:-:S03]  /*1e02a0*/  LOP3.LUT R14, R41, 0xffff, RZ, 0xc0, !PT ;  /* 0x0000ffff290e7812 */ /* 0x001fc600078ec0ff */
[----:B------:R-:W3:Y:S01]  /*1e02b0*/  LDL.LU R41, [R1+0x8790] ;  /* 0x0087900001297983 */ /* 0x000ee20000300800 */
[----:B----4-:R-:W-:Y:S02]  /*1e02c0*/  LOP3.LUT R20, R10, 0xffff, RZ, 0xc0, !PT ;  /* 0x0000ffff0a147812 */ /* 0x010fe400078ec0ff */
[----:B------:R-:W-:Y:S02]  /*1e02d0*/  PRMT R15, R11, 0x3340, R1 ;  /* 0x000033400b0f7816 */ /* 0x000fe40000000001 */
[----:B------:R-:W-:Y:S02]  /*1e02e0*/  PRMT R10, R13, 0x3340, R14 ;  /* 0x000033400d0a7816 */ /* 0x000fe4000000000e */
[----:B------:R-:W-:Y:S02]  /*1e02f0*/  LOP3.LUT R21, R21, 0xffff, RZ, 0xc0, !PT ;  /* 0x0000ffff15157812 */ /* 0x000fe400078ec0ff */
[----:B------:R-:W-:Y:S02]  /*1e0300*/  PRMT R23, R10, 0x5410, R15 ;  /* 0x000054100a177816 */ /* 0x000fe4000000000f */
[----:B--2---:R-:W-:-:S02]  /*1e0310*/  LOP3.LUT R12, R33, 0xffff, RZ, 0xc0, !PT ;  /* 0x0000ffff210c7812 */ /* 0x004fc400078ec0ff */
[----:B------:R-:W2:Y:S04]  /*1e0320*/  LDL.LU R33, [R1+0x878c] ;  /* 0x00878c0001217983 */ /* 0x000ea80000300800 */
[----:B------:R-:W4:Y:S01]  /*1e0330*/  LDL.LU R22, [R1+0x33c] ;  /* 0x00033c0001167983 */ /* 0x000f220000300800 */
[----:B------:R-:W-:-:S03]  /*1e0340*/  PRMT R24, R12, 0x3340, R1 ;  /* 0x000033400c187816 */ /* 0x000fc60000000001 */
[----:B------:R-:W3:Y:S04]  /*1e0350*/  LDL.LU R15, [R1+0x654] ;  /* 0x00065400010f7983 */ /* 0x000ee80000300800 */
[----:B------:R-:W2:Y:S04]  /*1e0360*/  LDL.LU R10, [R1+0x530] ;  /* 0x00053000010a7983 */ /* 0x000ea80000300800 */
[----:B------:R0:W-:Y:S01]  /*1e0370*/  STL [R1+0x274c], R23 ;  /* 0x00274c1701007387 */ /* 0x0001e20000100800 */
[----:B------:R-:W-:Y:S02]  /*1e0380*/  SHF.R.U32.HI R13, RZ, 0x8, R13 ;  /* 0x00000008ff0d7819 */ /* 0x000fe4000001160d */
[----:B------:R-:W-:-:S02]  /*1e0390*/  SHF.R.U32.HI R14, RZ, 0x8, R14 ;  /* 0x00000008ff0e7819 */ /* 0x000fc4000001160e */
[--C-:B0-----:R-:W-:Y:S02]  /*1e03a0*/  PRMT R23, R20, 0x3340, R21.reuse ;  /* 0x0000334014177816 */ /* 0x101fe40000000015 */
[----:B------:R-:W-:Y:S02]  /*1e03b0*/  SHF.R.U32.HI R20, RZ, 0x8, R20 ;  /* 0x00000008ff147819 */ /* 0x000fe40000011614 */
[----:B------:R-:W-:Y:S02]  /*1e03c0*/  SHF.R.U32.HI R21, RZ, 0x8, R21 ;  /* 0x00000008ff157819 */ /* 0x000fe40000011615 */
[----:B------:R-:W-:Y:S02]  /*1e03d0*/  PRMT R23, R23, 0x5410, R24 ;  /* 0x0000541017177816 */ /* 0x000fe40000000018 */
[----:B------:R-:W-:Y:S02]  /*1e03e0*/  IADD3 R24, P6, R0, R48, RZ ;  /* 0x0000003000187210 */ /* 0x000fe40007fde0ff */
[----:B------:R-:W-:-:S02]  /*1e03f0*/  LOP3.LUT R20, R20, 0xffff, RZ, 0xc0, !PT ;  /* 0x0000ffff14147812 */ /* 0x000fc400078ec0ff */
[----:B------:R-:W-:Y:S01]  /*1e0400*/  LOP3.LUT R21, R21, 0xffff, RZ, 0xc0, !PT ;  /* 0x0000ffff15157812 */ /* 0x000fe200078ec0ff */
[----:B------:R0:W-:Y:S01]  /*1e0410*/  STL [R1+0x2748], R23 ;  /* 0x0027481701007387 */ /* 0x0001e20000100800 */
[----:B------:R-:W-:Y:S01]  /*1e0420*/  IMAD.X R25, R61, 0x1, R49, P6 ;  /* 0x000000013d197824 */ /* 0x000fe200030e0631 */
[----:B------:R-:W-:Y:S02]  /*1e0430*/  LOP3.LUT R13, R13, 0xffff, RZ, 0xc0, !PT ;  /* 0x0000ffff0d0d7812 */ /* 0x000fe400078ec0ff */
[----:B------:R-:W-:Y:S02]  /*1e0440*/  LOP3.LUT R14, R14, 0xffff, RZ, 0xc0, !PT ;  /* 0x0000ffff0e0e7812 */ /* 0x000fe400078ec0ff */
[----:B------:R-:W-:Y:S02]  /*1e0450*/  SHF.R.U32.HI R11, RZ, 0x8, R11 ;  /* 0x00000008ff0b7819 */ /* 0x000fe4000001160b */
[----:B0-----:R-:W-:Y:S02]  /*1e0460*/  PRMT R23, R20, 0x3340, R21 ;  /* 0x0000334014177816 */ /* 0x001fe40000000015 */
[----:B------:R-:W-:-:S02]  /*1e0470*/  IADD3 R20, P6, R0, R50, RZ ;  /* 0x0000003200147210 */ /* 0x000fc40007fde0ff */
[----:B------:R-:W-:Y:S02]  /*1e0480*/  PRMT R13, R13, 0x3340, R14 ;  /* 0x000033400d0d7816 */ /* 0x000fe4000000000e */
[----:B------:R-:W-:Y:S01]  /*1e0490*/  LOP3.LUT R11, R11, 0xffff, RZ, 0xc0, !PT ;  /* 0x0000ffff0b0b7812 */ /* 0x000fe200078ec0ff */
[----:B------:R-:W-:Y:S01]  /*1e04a0*/  IMAD.X R21, R61, 0x1, R51, P6 ;  /* 0x000000013d157824 */ /* 0x000fe200030e0633 */
[----:B------:R-:W-:Y:S02]  /*1e04b0*/  STL.64 [R1+0x1280], R24 ;  /* 0x0012801801007387 */ /* 0x000fe40000100a00 */
[----:B------:R-:W-:Y:S02]  /*1e04c0*/  PRMT R14, R11, 0x3340, R1 ;  /* 0x000033400b0e7816 */ /* 0x000fe40000000001 */
[----:B------:R-:W-:Y:S04]  /*1e04d0*/  STL [R1+0x644], R23 ;  /* 0x0006441701007387 */ /* 0x000fe80000100800 */
[----:B------:R0:W-:Y:S04]  /*1e04e0*/  STL [R1+0x63c], R13 ;  /* 0x00063c0d01007387 */ /* 0x0001e80000100800 */
[----:B------:R-:W-:Y:S04]  /*1e04f0*/  STL.64 [R1+0x1278], R20 ;  /* 0x0012781401007387 */ /* 0x000fe80000100a00 */
[----:B0-----:R-:W3:Y:S04]  /*1e0500*/  LDL.LU R13, [R1+0x6a0] ;  /* 0x0006a000010d7983 */ /* 0x001ee80000300800 */
[----:B------:R-:W3:Y:S04]  /*1e0510*/  LDL.LU R11, [R1+0x4dc] ;  /* 0x0004dc00010b7983 */ /* 0x000ee80000300800 */
[----:B------:R0:W-:Y:S04]  /*1e0520*/  STL [R1+0x20], R14 ;  /* 0x0000200e01007387 */ /* 0x0001e80000100800 */
[----:B0-----:R-:W3:Y:S01]  /*1e0530*/  LDL.LU R14, [R1+0x5bc] ;  /* 0x0005bc00010e7983 */ /* 0x001ee20000300800 */
[----:B------:R-:W-:-:S04]  /*1e0540*/  SHF.R.U32.HI R12, RZ, 0x8, R12 ;  /* 0x00000008ff0c7819 */ /* 0x000fc8000001160c */
[----:B------:R-:W-:-:S04]  /*1e0550*/  LOP3.LUT R12, R12, 0xffff, RZ, 0xc0, !PT ;  /* 0x0000ffff0c0c7812 */ /* 0x000fc800078ec0ff */
[----:B------:R-:W-:-:S05]  /*1e0560*/  PRMT R12, R12, 0x3340, R1 ;  /* 0x000033400c0c7816 */ /* 0x000fca0000000001 */
[----:B------:R2:W-:Y:S01]  /*1e0570*/  STL [R1+0x24], R12 ;  /* 0x0000240c01007387 */ /* 0x0005e20000100800 */
[----:B----4-:R-:W-:Y:S02]  /*1e0580*/  LOP3.LUT R21, R22, 0xffff, RZ, 0xc0, !PT ;  /* 0x0000ffff16157812 */ /* 0x010fe400078ec0ff */
[----:B------:R-:W-:Y:S02]  /*1e0590*/  LOP3.LUT R22, R9, 0xffff, RZ, 0xc0, !PT ;  /* 0x0000ffff09167812 */ /* 0x000fe400078ec0ff */
[----:B------:R-:W4:Y:S01]  /*1e05a0*/  LDL.LU R9, [R1+0x8788] ;  /* 0x0087880001097983 */ /* 0x000f220000300800 */
[----:B------:R-:W-:Y:S02]  /*1e05b0*/  LOP3.LUT R34, R34, 0xffff, RZ, 0xc0, !PT ;  /* 0x0000ffff22227812 */ /* 0x000fe400078ec0ff */
[----:B--2---:R-:W-:Y:S02]  /*1e05c0*/  LOP3.LUT R12, R10, 0xffff, RZ, 0xc0, !PT ;  /* 0x0000ffff0a0c7812 */ /* 0x004fe400078ec0ff */
[----:B------:R-:W-:-:S02]  /*1e05d0*/  PRMT R23, R34, 0x3340, R1 ;  /* 0x0000334022177816 */ /* 0x000fc40000000001 */
[----:B------:R-:W-:Y:S02]  /*1e05e0*/  PRMT R10, R21, 0x3340, R22 ;  /* 0x00003340150a7816 */ /* 0x000fe40000000016 */
[----:B---3--:R-:W-:Y:S02]  /*1e05f0*/  LOP3.LUT R15, R15, 0xffff, RZ, 0xc0, !PT ;  /* 0x0000ffff0f0f7812 */ /* 0x008fe400078ec0ff */
[----:B------:R-:W-:Y:S02]  /*1e0600*/  LOP3.LUT R20, R33, 0xffff, RZ, 0xc0, !PT ;  /* 0x0000ffff21147812 */ /* 0x000fe400078ec0ff */
[----:B------:R-:W-:Y:S01]  /*1e0610*/  PRMT R24, R10, 0x5410, R23 ;  /* 0x000054100a187816 */ /* 0x000fe20000000017 */
[----:B------:R-:W-:Y:S01]  /*1e0620*/  STL [R1+0x864c], R34 ;  /* 0x00864c2201007387 */ /* 0x000fe20000100800 */
[----:B------:R-:W-:Y:S02]  /*1e0630*/  PRMT R10, R15, 0x3340, R20 ;  /* 0x000033400f0a7816 */ /* 0x000fe40000000014 */
[----:B------:R-:W-:Y:S01]  /*1e0640*/  SHF.R.U32.HI R21, RZ, 0x8, R21 ;  /* 0x00000008ff157819 */ /* 0x000fe20000011615 */
[----:B------:R0:W-:Y:S01]  /*1e0650*/  STL [R1+0x2cbc], R24 ;  /* 0x002cbc1801007387 */ /* 0x0001e20000100800 */
[----:B------:R-:W-:-:S02]  /*1e0660*/  SHF.R.U32.HI R22, RZ, 0x8, R22 ;  /* 0x00000008ff167819 */ /* 0x000fc40000011616 */
[----:B------:R-:W-:Y:S02]  /*1e0670*/  SHF.R.U32.HI R15, RZ, 0x8, R15 ;  /* 0x00000008ff0f7819 */ /* 0x000fe4000001160f */
[----:B------:R-:W-:Y:S02]  /*1e0680*/  SHF.R.U32.HI R20, RZ, 0x8, R20 ;  /* 0x00000008ff147819 */ /* 0x000fe40000011614 */
[----:B------:R-:W-:Y:S02]  /*1e0690*/  PRMT R23, R12, 0x3340, R1 ;  /* 0x000033400c177816 */ /* 0x000fe40000000001 */
[----:B0-----:R-:W-:Y:S02]  /*1e06a0*/  IADD3 R24, P6, R0, R52, RZ ;  /* 0x0000003400187210 */ /* 0x001fe40007fde0ff */
[----:B------:R-:W-:Y:S02]  /*1e06b0*/  LOP3.LUT R21, R21, 0xffff, RZ, 0xc0, !PT ;  /* 0x0000ffff15157812 */ /* 0x000fe400078ec0ff */
[----:B------:R-:W-:-:S02]  /*1e06c0*/  LOP3.LUT R22, R22, 0xffff, RZ, 0xc0, !PT ;  /* 0x0000ffff16167812 */ /* 0x000fc400078ec0ff */
[----:B------:R-:W-:Y:S02]  /*1e06d0*/  LOP3.LUT R15, R15, 0xffff, RZ, 0xc0, !PT ;  /* 0x0000ffff0f0f7812 */ /* 0x000fe400078ec0ff */
[----:B------:R-:W-:Y:S01]  /*1e06e0*/  LOP3.LUT R20, R20, 0xffff, RZ, 0xc0, !PT ;  /* 0x0000ffff14147812 */ /* 0x000fe200078ec0ff */
[----:B------:R-:W-:Y:S01]  /*1e06f0*/  IMAD.X R25, R61, 0x1, R53, P6 ;  /* 0x000000013d197824 */ /* 0x000fe200030e0635 */
[----:B------:R-:W-:Y:S02]  /*1e0700*/  PRMT R23, R10, 0x5410, R23 ;  /* 0x000054100a177816 */ /* 0x000fe40000000017 */
[----:B------:R-:W-:Y:S01]  /*1e0710*/  PRMT R33, R21, 0x3340, R22 ;  /* 0x0000334015217816 */ /* 0x000fe20000000016 */
[----:B------:R-:W2:Y:S01]  /*1e0720*/  LDL.LU R10, [R1+0x3f8] ;  /* 0x0003f800010a7983 */ /* 0x000ea20000300800 */
[----:B------:R-:W-:-:S03]  /*1e0730*/  PRMT R15, R15, 0x3340, R20 ;  /* 0x000033400f0f7816 */ /* 0x000fc60000000014 */
[----:B------:R-:W-:Y:S04]  /*1e0740*/  STL [R1+0x271c], R23 ;  /* 0x00271c1701007387 */ /* 0x000fe80000100800 */
[----:B------:R-:W-:Y:S04]  /*1e0750*/  STL.64 [R1+0x1268], R24 ;  /* 0x0012681801007387 */ /* 0x000fe80000100a00 */
[----:B------:R-:W-:Y:S04]  /*1e0760*/  STL [R1+0x8490], R33 ;  /* 0x0084902101007387 */ /* 0x000fe80000100800 */
[----:B------:R0:W-:Y:S01]  /*1e0770*/  STL [R1+0x49c], R15 ;  /* 0x00049c0f01007387 */ /* 0x0001e20000100800 */
[----:B------:R-:W-:-:S02]  /*1e0780*/  LOP3.LUT R13, R13, 0xffff, RZ, 0xc0, !PT ;  /* 0x0000ffff0d0d7812 */ /* 0x000fc400078ec0ff */
[----:B------:R-:W-:-:S04]  /*1e0790*/  LOP3.LUT R11, R11, 0xffff, RZ, 0xc0, !PT ;  /* 0x0000ffff0b0b7812 */ /* 0x000fc800078ec0ff */
[----:B------:R-:W-:Y:S02]  /*1e07a0*/  PRMT R20, R11, 0x3340, R1 ;  /* 0x000033400b147816 */ /* 0x000fe40000000001 */
[----:B------:R-:W-:-:S04]  /*1e07b0*/  LOP3.LUT R14, R14, 0xffff, RZ, 0xc0, !PT ;  /* 0x0000ffff0e0e7812 */ /* 0x000fc800078ec0ff */
[--C-:B0-----:R-:W-:Y:S02]  /*1e07c0*/  PRMT R15, R13, 0x3340, R14.reuse ;  /* 0x000033400d0f7816 */ /* 0x101fe4000000000e */
[----:B------:R-:W-:Y:S02]  /*1e07d0*/  SHF.R.U32.HI R13, RZ, 0x8, R13 ;  /* 0x00000008ff0d7819 */ /* 0x000fe4000001160d */
[----:B------:R-:W-:Y:S02]  /*1e07e0*/  SHF.R.U32.HI R14, RZ, 0x8, R14 ;  /* 0x00000008ff0e7819 */ /* 0x000fe4000001160e */
[----:B------:R-:W-:Y:S02]  /*1e07f0*/  PRMT R15, R15, 0x5410, R20 ;  /* 0x000054100f0f7816 */ /* 0x000fe40000000014 */
[----:B------:R-:W-:Y:S02]  /*1e0800*/  IADD3 R20, P6, R0, R54, RZ ;  /* 0x0000003600147210 */ /* 0x000fe40007fde0ff */
[----:B------:R-:W-:-:S02]  /*1e0810*/  LOP3.LUT R13, R13, 0xffff, RZ, 0xc0, !PT ;  /* 0x0000ffff0d0d7812 */ /* 0x000fc400078ec0ff */
[----:B------:R-:W-:Y:S01]  /*1e0820*/  LOP3.LUT R14, R14, 0xffff, RZ, 0xc0, !PT ;  /* 0x0000ffff0e0e7812 */ /* 0x000fe200078ec0ff */
[----:B------:R-:W-:-:S03]  /*1e0830*/  IMAD.X R21, R61, 0x1, R55, P6 ;  /* 0x000000013d157824 */ /* 0x000fc600030e0637 */
[----:B------:R-:W-:Y:S02]  /*1e0840*/  PRMT R13, R13, 0x3340, R14 ;  /* 0x000033400d0d7816 */ /* 0x000fe4000000000e */
[----:B------:R-:W-:Y:S01]  /*1e0850*/  IADD3 R14, P6, R0, R58, RZ ;  /* 0x0000003a000e7210 */ /* 0x000fe20007fde0ff */
[----:B------:R0:W-:Y:S04]  /*1e0860*/  STL [R1+0x2708], R15 ;  /* 0x0027080f01007387 */ /* 0x0001e80000100800 */
[----:B0-----:R-:W-:Y:S01]  /*1e0870*/  IMAD.X R15, R61, 0x1, R57, P6 ;  /* 0x000000013d0f7824 */ /* 0x001fe200030e0639 */
[----:B------:R-:W-:-:S04]  /*1e0880*/  SHF.R.U32.HI R61, RZ, 0x8, R11 ;  /* 0x00000008ff3d7819 */ /* 0x000fc8000001160b */
[----:B------:R-:W-:Y:S01]  /*1e0890*/  LOP3.LUT R61, R61, 0xffff, RZ, 0xc0, !PT ;  /* 0x0000ffff3d3d7812 */ /* 0x000fe200078ec0ff */
[----:B------:R-:W-:Y:S03]  /*1e08a0*/  STL.64 [R1+0x1260], R20 ;  /* 0x0012601401007387 */ /* 0x000fe60000100a00 */
[----:B------:R-:W-:Y:S01]  /*1e08b0*/  PRMT R11, R61, 0x3340, R1 ;  /* 0x000033403d0b7816 */ /* 0x000fe20000000001 */
[----:B------:R-:W-:Y:S04]  /*1e08c0*/  STL [R1+0x498], R13 ;  /* 0x0004980d01007387 */ /* 0x000fe80000100800 */
[----:B------:R0:W-:Y:S04]  /*1e08d0*/  STL.64 [R1+0x1270], R14 ;  /* 0x0012700e01007387 */ /* 0x0001e80000100a00 */
[----:B------:R4:W-:Y:S01]  /*1e08e0*/  STL [R1+0x30], R11 ;  /* 0x0000300b01007387 */ /* 0x0009e20000100800 */
[----:B0-----:R-:W-:-:S03]  /*1e08f0*/  LOP3.LUT R15, R42, 0xffff, RZ, 0xc0, !PT ;  /* 0x0000ffff2a0f7812 */ /* 0x001fc600078ec0ff */
[----:B------:R-:W3:Y:S01]  /*1e0900*/  LDL.LU R42, [R1+0x8784] ;  /* 0x00878400012a7983 */ /* 0x000ee20000300800 */
[----:B----4-:R-:W-:-:S03]  /*1e0910*/  LOP3.LUT R11, R9, 0xffff, RZ, 0xc0, !PT ;  /* 0x0000ffff090b7812 */ /* 0x010fc600078ec0ff */
[----:B------:R-:W4:Y:S01]  /*1e0920*/  LDL.LU R9, [R1+0x8780] ;  /* 0x0087800001097983 */ /* 0x000f220000300800 */
[----:B------:R-:W-:Y:S02]  /*1e0930*/  PRMT R61, R15, 0x3340, R1 ;  /* 0x000033400f3d7816 */ /* 0x000fe40000000001 */
[----:B------:R-:W-:Y:S02]  /*1e0940*/  LOP3.LUT R14, R2, 0xffff, RZ, 0xc0, !PT ;  /* 0x0000ffff020e7812 */ /* 0x000fe400078ec0ff */
[----:B--2---:R-:W-:-:S04]  /*1e0950*/  LOP3.LUT R10, R10, 0xffff, RZ, 0xc0, !PT ;  /* 0x0000ffff0a0a7812 */ /* 0x004fc800078ec0ff */
        /* <DEDUP_REMOVED lines=8> */
[----:B------:R-:W-:Y:S02]  /*1e09e0*/  PRMT R12, R61, 0x3340, R1 ;  /* 0x000033403d0c7816 */ /* 0x000fe40000000001 */
[----:B------:R-:W-:Y:S01]  /*1e09f0*/  PRMT R11, R10, 0x3340, R11 ;  /* 0x000033400a0b7816 */ /* 0x000fe2000000000b */
[----:B------:R-:W-:Y:S01]  /*1e0a00*/  STL [R1+0x26fc], R13 ;  /* 0x0026fc0d01007387 */ /* 0x000fe20000100800 */
[----:B------:R-:W-:-:S03]  /*1e0a10*/  LOP3.LUT R10, R4, 0xffff, RZ, 0xc0, !PT ;  /* 0x0000ffff040a7812 */ /* 0x000fc600078ec0ff */
[----:B------:R4:W-:Y:S04]  /*1e0a20*/  STL [R1+0x28], R12 ;  /* 0x0000280c01007387 */ /* 0x0009e80000100800 */
[----:B------:R-:W2:Y:S04]  /*1e0a30*/  LDL.LU R4, [R1+0x877c] ;  /* 0x00877c0001047983 */ /* 0x000ea80000300800 */
[----:B------:R0:W-:Y:S01]  /*1e0a40*/  STL [R1+0x638], R11 ;  /* 0x0006380b01007387 */ /* 0x0001e20000100800 */
[----:B------:R-:W-:Y:S02]  /*1e0a50*/  PRMT R61, R10, 0x3340, R1 ;  /* 0x000033400a3d7816 */ /* 0x000fe40000000001 */
[----:B----4-:R-:W-:-:S02]  /*1e0a60*/  LOP3.LUT R12, R9, 0xffff, RZ, 0xc0, !PT ;  /* 0x0000ffff090c7812 */ /* 0x010fc400078ec0ff */
[----:B------:R-:W4:Y:S02]  /*1e0a70*/  LDL.LU R9, [R1+0x8778] ;  /* 0x0087780001097983 */ /* 0x000f240000300800 */
[----:B------:R-:W-:-:S04]  /*1e0a80*/  PRMT R2, R12, 0x3340, R14 ;  /* 0x000033400c027816 */ /* 0x000fc8000000000e */
[----:B0-----:R-:W-:Y:S02]  /*1e0a90*/  PRMT R11, R2, 0x5410, R61 ;  /* 0x00005410020b7816 */ /* 0x001fe4000000003d */
[----:B------:R-:W3:Y:S04]  /*1e0aa0*/  LDL.LU R2, [R1+0x69c] ;  /* 0x00069c0001027983 */ /* 0x000ee80000300800 */
[----:B------:R-:W3:Y:S04]  /*1e0ab0*/  LDL.LU R13, [R1+0x54c] ;  /* 0x00054c00010d7983 */ /* 0x000ee80000300800 */
[----:B------:R0:W-:Y:S04]  /*1e0ac0*/  STL [R1+0x26f8], R11 ;  /* 0x0026f80b01007387 */ /* 0x0001e80000100800 */
[----:B0-----:R-:W3:Y:S01]  /*1e0ad0*/  LDL.LU R11, [R1+0x664] ;  /* 0x00066400010b7983 */ /* 0x001ee20000300800 */
[----:B------:R-:W-:Y:S01]  /*1e0ae0*/  VIADD R0, R0, UR4 ;  /* 0x0000000400007c36 */ /* 0x000fe20008000000 */
[----:B------:R-:W-:Y:S01]  /*1e0af0*/  SHF.R.U32.HI R15, RZ, 0x8, R15 ;  /* 0x00000008ff0f7819 */ /* 0x000fe2000001160f */
[----:B------:R-:W-:-:S03]  /*1e0b00*/  ULDC UR4, c[0x0][0x248] ;  /* 0x0000920000047ab9 */ /* 0x000fc60000000800 */
[----:B------:R-:W-:Y:S02]  /*1e0b10*/  SHF.R.S32.HI R61, RZ, 0x1f, R0 ;  /* 0x0000001fff3d7819 */ /* 0x000fe40000011400 */
[----:B------:R-:W-:Y:S02]  /*1e0b20*/  IADD3 R20, P6, R0, R56, RZ ;  /* 0x0000003800147210 */ /* 0x000fe40007fde0ff */
[----:B------:R-:W-:Y:S02]  /*1e0b30*/  SHF.R.U32.HI R12, RZ, 0x8, R12 ;  /* 0x00000008ff0c7819 */ /* 0x000fe4000001160c */
[----:B------:R-:W-:Y:S01]  /*1e0b40*/  SHF.R.U32.HI R14, RZ, 0x8, R14 ;  /* 0x00000008ff0e7819 */ /* 0x000fe2000001160e */
[----:B------:R-:W-:Y:S01]  /*1e0b50*/  IMAD.X R21, R61, 0x1, R16, P6 ;  /* 0x000000013d157824 */ /* 0x000fe200030e0610 */
[----:B------:R-:W-:Y:S02]  /*1e0b60*/  LOP3.LUT R15, R15, 0xffff, RZ, 0xc0, !PT ;  /* 0x0000ffff0f0f7812 */ /* 0x000fe400078ec0ff */
[----:B------:R-:W-:-:S02]  /*1e0b70*/  LOP3.LUT R12, R12, 0xffff, RZ, 0xc0, !PT ;  /* 0x0000ffff0c0c7812 */ /* 0x000fc400078ec0ff */
[----:B------:R-:W-:Y:S01]  /*1e0b80*/  LOP3.LUT R14, R14, 0xffff, RZ, 0xc0, !PT ;  /* 0x0000ffff0e0e7812 */ /* 0x000fe200078ec0ff */
[----:B------:R0:W-:Y:S01]  /*1e0b90*/  STL.64 [R1+0x1258], R20 ;  /* 0x0012581401007387 */ /* 0x0001e20000100a00 */
[----:B------:R-:W-:Y:S02]  /*1e0ba0*/  PRMT R15, R15, 0x3340, R1 ;  /* 0x000033400f0f7816 */ /* 0x000fe40000000001 */
[----:B------:R-:W-:-:S03]  /*1e0bb0*/  IADD3 R22, P6, R0, R17, RZ ;  /* 0x0000001100167210 */ /* 0x000fc60007fde0ff */
[----:B------:R1:W-:Y:S01]  /*1e0bc0*/  STL [R1+0x2c], R15 ;  /* 0x00002c0f01007387 */ /* 0x0003e20000100800 */
[----:B0-----:R-:W-:Y:S02]  /*1e0bd0*/  PRMT R20, R12, 0x3340, R14 ;  /* 0x000033400c147816 */ /* 0x001fe4000000000e */
[----:B------:R-:W-:Y:S01]  /*1e0be0*/  LOP3.LUT R12, R59, 0xffff, RZ, 0xc0, !PT ;  /* 0x0000ffff3b0c7812 */ /* 0x000fe200078ec0ff */
[----:B------:R-:W-:Y:S01]  /*1e0bf0*/  IMAD.X R23, R61, 0x1, R18, P6 ;  /* 0x000000013d177824 */ /* 0x000fe200030e0612 */
[----:B------:R-:W3:Y:S02]  /*1e0c00*/  LDL.LU R59, [R1+0x8774] ;  /* 0x00877400013b7983 */ /* 0x000ee40000300800 */
[----:B------:R-:W-:Y:S02]  /*1e0c10*/  PRMT R21, R12, 0x3340, R1 ;  /* 0x000033400c157816 */ /* 0x000fe40000000001 */
[----:B------:R-:W-:Y:S02]  /*1e0c20*/  SHF.R.U32.HI R12, RZ, 0x8, R12 ;  /* 0x00000008ff0c7819 */ /* 0x000fe4000001160c */
[----:B--2---:R-:W-:-:S02]  /*1e0c30*/  LOP3.LUT R14, R4, 0xffff, RZ, 0xc0, !PT ;  /* 0x0000ffff040e7812 */ /* 0x004fc400078ec0ff */
[----:B------:R-:W-:Y:S01]  /*1e0c40*/  LOP3.LUT R12, R12, 0xffff, RZ, 0xc0, !PT ;  /* 0x0000ffff0c0c7812 */ /* 0x000fe200078ec0ff */
[----:B------:R-:W2:Y:S03]  /*1e0c50*/  LDL.LU R4, [R1+0x8770] ;  /* 0x0087700001047983 */ /* 0x000ea60000300800 */
[----:B------:R-:W-:Y:S02]  /*1e0c60*/  PRMT R12, R12, 0x3340, R1 ;  /* 0x000033400c0c7816 */ /* 0x000fe40000000001 */
[----:B----4-:R-:W-:-:S04]  /*1e0c70*/  LOP3.LUT R9, R9, 0xffff, RZ, 0xc0, !PT ;  /* 0x0000ffff09097812 */ /* 0x010fc800078ec0ff */
[----:B-1----:R-:W-:-:S04]  /*1e0c80*/  PRMT R15, R9, 0x3340, R14 ;  /* 0x00003340090f7816 */ /* 0x002fc8000000000e */
[----:B------:R-:W-:Y:S02]  /*1e0c90*/  PRMT R15, R15, 0x5410, R21 ;  /* 0x000054100f0f7816 */ /* 0x000fe40000000015 */
[----:B---3--:R-:W-:-:S03]  /*1e0ca0*/  LOP3.LUT R2, R2, 0xffff, RZ, 0xc0, !PT ;  /* 0x0000ffff02027812 */ /* 0x008fc600078ec0ff */
[----:B------:R0:W-:Y:S01]  /*1e0cb0*/  STL [R1+0x266c], R15 ;  /* 0x00266c0f01007387 */ /* 0x0001e20000100800 */
[----:B------:R-:W-:-:S03]  /*1e0cc0*/  LOP3.LUT R21, R13, 0xffff, RZ, 0xc0, !PT ;  /* 0x0000ffff0d157812 */ /* 0x000fc600078ec0ff */
[----:B0-----:R-:W3:Y:S04]  /*1e0cd0*/  LDL.LU R15, [R1+0x354] ;  /* 0x00035400010f7983 */ /* 0x001ee80000300800 */
[----:B------:R0:W-:Y:S04]  /*1e0ce0*/  STL.64 [R1+0x1250], R22 ;  /* 0x0012501601007387 */ /* 0x0001e80000100a00 */
[----:B------:R1:W-:Y:S01]  /*1e0cf0*/  STL [R1+0x34], R12 ;  /* 0x0000340c01007387 */ /* 0x0003e20000100800 */
[----:B0-----:R-:W-:Y:S02]  /*1e0d00*/  LOP3.LUT R23, R11, 0xffff, RZ, 0xc0, !PT ;  /* 0x0000ffff0b177812 */ /* 0x001fe400078ec0ff */
[----:B-1----:R-:W-:-:S02]  /*1e0d10*/  PRMT R12, R21, 0x3340, R1 ;  /* 0x00003340150c7816 */ /* 0x002fc40000000001 */
[----:B------:R-:W-:Y:S02]  /*1e0d20*/  PRMT R11, R2, 0x3340, R23 ;  /* 0x00003340020b7816 */ /* 0x000fe40000000017 */
[----:B------:R-:W-:Y:S02]  /*1e0d30*/  SHF.R.U32.HI R14, RZ, 0x8, R14 ;  /* 0x00000008ff0e7819 */ /* 0x000fe4000001160e */
[----:B------:R-:W-:Y:S02]  /*1e0d40*/  PRMT R11, R11, 0x5410, R12 ;  /* 0x000054100b0b7816 */ /* 0x000fe4000000000c */
[----:B------:R-:W-:Y:S02]  /*1e0d50*/  IADD3 R12, P6, R0, R19, RZ ;  /* 0x00000013000c7210 */ /* 0x000fe40007fde0ff */
[----:B------:R-:W-:Y:S02]  /*1e0d60*/  SHF.R.U32.HI R9, RZ, 0x8, R9 ;  /* 0x00000008ff097819 */ /* 0x000fe40000011609 */
[----:B------:R-:W-:Y:S01]  /*1e0d70*/  LOP3.LUT R14, R14, 0xffff, RZ, 0xc0, !PT ;  /* 0x0000ffff0e0e7812 */ /* 0x000fe200078ec0ff */
[----:B------:R-:W-:Y:S01]  /*1e0d80*/  IMAD.X R13, R61, 0x1, R47, P6 ;  /* 0x000000013d0d7824 */ /* 0x000fe200030e062f */
[----:B------:R-:W-:Y:S01]  /*1e0d90*/  LOP3.LUT R9, R9, 0xffff, RZ, 0xc0, !PT ;  /* 0x0000ffff09097812 */ /* 0x000fe200078ec0ff */
[----:B------:R0:W-:Y:S03]  /*1e0da0*/  STL [R1+0x2678], R11 ;  /* 0x0026780b01007387 */ /* 0x0001e60000100800 */
[----:B------:R-:W-:Y:S01]  /*1e0db0*/  PRMT R9, R9, 0x3340, R14 ;  /* 0x0000334009097816 */ /* 0x000fe2000000000e */
[----:B------:R1:W-:Y:S04]  /*1e0dc0*/  STL.64 [R1+0x1248], R12 ;  /* 0x0012480c01007387 */ /* 0x0003e80000100a00 */
[----:B------:R-:W4:Y:S04]  /*1e0dd0*/  LDL.LU R14, [R1+0x6ac] ;  /* 0x0006ac00010e7983 */ /* 0x000f280000300800 */
[----:B0-----:R-:W2:Y:S01]  /*1e0de0*/  LDL.LU R11, [R1+0x554] ;  /* 0x00055400010b7983 */ /* 0x001ea20000300800 */
[----:B-1----:R-:W-:-:S03]  /*1e0df0*/  SHF.R.U32.HI R13, RZ, 0x8, R10 ;  /* 0x00000008ff0d7819 */ /* 0x002fc6000001160a */
[----:B------:R-:W4:Y:S01]  /*1e0e00*/  LDL.LU R10, [R1+0x680] ;  /* 0x00068000010a7983 */ /* 0x000f220000300800 */
[----:B------:R-:W-:-:S03]  /*1e0e10*/  SHF.R.U32.HI R12, RZ, 0x8, R2 ;  /* 0x00000008ff0c7819 */ /* 0x000fc60000011602 */
[----:B------:R-:W2:Y:S01]  /*1e0e20*/  LDL.LU R2, [R1+0x6e4] ;  /* 0x0006e40001027983 */ /* 0x000ea20000300800 */
[----:B------:R-:W-:-:S03]  /*1e0e30*/  LOP3.LUT R24, R13, 0xffff, RZ, 0xc0, !PT ;  /* 0x0000ffff0d187812 */ /* 0x000fc600078ec0ff */
[----:B------:R-:W2:Y:S04]  /*1e0e40*/  LDL.LU R22, [R1+0x4e8] ;  /* 0x0004e80001167983 */ /* 0x000ea80000300800 */
[----:B------:R-:W2:Y:S01]  /*1e0e50*/  LDL.LU R13, [R1+0x620] ;  /* 0x00062000010d7983 */ /* 0x000ea20000300800 */
[----:B------:R-:W-:Y:S02]  /*1e0e60*/  SHF.R.U32.HI R23, RZ, 0x8, R23 ;  /* 0x00000008ff177819 */ /* 0x000fe40000011617 */
[----:B------:R-:W-:Y:S02]  /*1e0e70*/  LOP3.LUT R12, R12, 0xffff, RZ, 0xc0, !PT ;  /* 0x0000ffff0c0c7812 */ /* 0x000fe400078ec0ff */
[----:B------:R-:W-:Y:S02]  /*1e0e80*/  LOP3.LUT R23, R23, 0xffff, RZ, 0xc0, !PT ;  /* 0x0000ffff17177812 */ /* 0x000fe400078ec0ff */
[----:B------:R-:W-:-:S02]  /*1e0e90*/  PRMT R24, R24, 0x3340, R1 ;  /* 0x0000334018187816 */ /* 0x000fc40000000001 */
[----:B------:R-:W-:Y:S02]  /*1e0ea0*/  PRMT R23, R12, 0x3340, R23 ;  /* 0x000033400c177816 */ /* 0x000fe40000000017 */
[----:B------:R-:W-:Y:S01]  /*1e0eb0*/  LOP3.LUT R35, R35, 0xffff, RZ, 0xc0, !PT ;  /* 0x0000ffff23237812 */ /* 0x000fe200078ec0ff */
[----:B------:R0:W-:Y:S04]  /*1e0ec0*/  STL [R1+0x38], R24 ;  /* 0x0000381801007387 */ /* 0x0001e80000100800 */
[----:B------:R1:W-:Y:S01]  /*1e0ed0*/  STL [R1+0x628], R23 ;  /* 0x0006281701007387 */ /* 0x0003e20000100800 */
[----:B------:R-:W-:Y:S02]  /*1e0ee0*/  SHF.R.U32.HI R21, RZ, 0x8, R21 ;  /* 0x00000008ff157819 */ /* 0x000fe40000011615 */
[----:B0-----:R-:W-:-:S02]  /*1e0ef0*/  PRMT R24, R35, 0x3340, R1 ;  /* 0x0000334023187816 */ /* 0x001fc40000000001 */
[----:B------:R-:W-:Y:S01]  /*1e0f00*/  LOP3.LUT R21, R21, 0xffff, RZ, 0xc0, !PT ;  /* 0x0000ffff15157812 */ /* 0x000fe200078ec0ff */
[----:B------:R-:W-:Y:S03]  /*1e0f10*/  STL [R1+0x8650], R35 ;  /* 0x0086502301007387 */ /* 0x000fe60000100800 */
[----:B------:R-:W-:Y:S02]  /*1e0f20*/  PRMT R21, R21, 0x3340, R1 ;  /* 0x0000334015157816 */ /* 0x000fe40000000001 */
[----:B---3--:R-:W-:Y:S02]  /*1e0f30*/  LOP3.LUT R12, R15, 0xffff, RZ, 0xc0, !PT ;  /* 0x0000ffff0f0c7812 */ /* 0x008fe400078ec0ff */
[----:B------:R-:W-:-:S04]  /*1e0f40*/  LOP3.LUT R15, R37, 0xffff, RZ, 0xc0, !PT ;  /* 0x0000ffff250f7812 */ /* 0x000fc800078ec0ff */
        /* <DEDUP_REMOVED lines=9> */
[----:B------:R-:W-:Y:S04]  /*1e0fe0*/  STL [R1+0x2cb4], R23 ;  /* 0x002cb41701007387 */ /* 0x000fe80000100800 */
[----:B------:R-:W-:Y:S04]  /*1e0ff0*/  STL.64 [R1+0x1240], R24 ;  /* 0x0012401801007387 */ /* 0x000fe80000100a00 */
[----:B------:R-:W-:Y:S04]  /*1e1000*/  STL [R1+0x8494], R37 ;  /* 0x0084942501007387 */ /* 0x000fe80000100800 */
[----:B------:R0:W-:Y:S01]  /*1e1010*/  STL [R1+0x3c], R21 ;  /* 0x00003c1501007387 */ /* 0x0001e20000100800 */
[----:B----4-:R-:W-:-:S03]  /*1e1020*/  LOP3.LUT R15, R10, 0xffff, RZ, 0xc0, !PT ;  /* 0x0000ffff0a0f7812 */ /* 0x010fc600078ec0ff */
[----:B------:R-:W3:Y:S01]  /*1e1030*/  LDL.LU R10, [R1+0x414] ;  /* 0x00041400010a7983 */ /* 0x000ee20000300800 */
[----:B------:R-:W-:Y:S02]  /*1e1040*/  LOP3.LUT R14, R14, 0xffff, RZ, 0xc0, !PT ;  /* 0x0000ffff0e0e7812 */ /* 0x000fe400078ec0ff */
[----:B--2---:R-:W-:Y:S02]  /*1e1050*/  LOP3.LUT R11, R11, 0xffff, RZ, 0xc0, !PT ;  /* 0x0000ffff0b0b7812 */ /* 0x004fe400078ec0ff */
[----:B0-----:R-:W-:Y:S02]  /*1e1060*/  PRMT R21, R14, 0x3340, R15 ;  /* 0x000033400e157816 */ /* 0x001fe4000000000f */
[----:B------:R-:W-:Y:S02]  /*1e1070*/  LOP3.LUT R12, R22, 0xffff, RZ, 0xc0, !PT ;  /* 0x0000ffff160c7812 */ /* 0x000fe400078ec0ff */
[----:B------:R-:W-:Y:S02]  /*1e1080*/  PRMT R22, R11, 0x3340, R1 ;  /* 0x000033400b167816 */ /* 0x000fe40000000001 */
[----:B------:R-:W-:-:S02]  /*1e1090*/  LOP3.LUT R2, R2, 0xffff, RZ, 0xc0, !PT ;  /* 0x0000ffff02027812 */ /* 0x000fc400078ec0ff */
[----:B------:R-:W-:Y:S02]  /*1e10a0*/  LOP3.LUT R13, R13, 0xffff, RZ, 0xc0, !PT ;  /* 0x0000ffff0d0d7812 */ /* 0x000fe400078ec0ff */
[----:B------:R-:W-:Y:S02]  /*1e10b0*/  PRMT R23, R21, 0x5410, R22 ;  /* 0x0000541015177816 */ /* 0x000fe40000000016 */
[----:B------:R-:W-:Y:S02]  /*1e10c0*/  PRMT R22, R12, 0x3340, R1 ;  /* 0x000033400c167816 */ /* 0x000fe40000000001 */
[----:B------:R-:W-:Y:S02]  /*1e10d0*/  PRMT R21, R2, 0x3340, R13 ;  /* 0x0000334002157816 */ /* 0x000fe4000000000d */
[----:B------:R-:W-:Y:S02]  /*1e10e0*/  SHF.R.U32.HI R14, RZ, 0x8, R14 ;  /* 0x00000008ff0e7819 */ /* 0x000fe4000001160e */
[----:B------:R-:W-:-:S02]  /*1e10f0*/  PRMT R21, R21, 0x5410, R22 ;  /* 0x0000541015157816 */ /* 0x000fc40000000016 */
[----:B------:R-:W-:Y:S02]  /*1e1100*/  SHF.R.U32.HI R15, RZ, 0x8, R15 ;  /* 0x00000008ff0f7819 */ /* 0x000fe4000001160f */
[----:B------:R-:W-:Y:S02]  /*1e1110*/  IADD3 R22, P6, R0, R50, RZ ;  /* 0x0000003200167210 */ /* 0x000fe40007fde0ff */
[----:B------:R-:W-:Y:S02]  /*1e1120*/  SHF.R.U32.HI R2, RZ, 0x8, R2 ;  /* 0x00000008ff027819 */ /* 0x000fe40000011602 */
[----:B------:R-:W-:Y:S01]  /*1e1130*/  SHF.R.U32.HI R13, RZ, 0x8, R13 ;  /* 0x00000008ff0d7819 */ /* 0x000fe2000001160d */
[----:B------:R0:W-:Y:S01]  /*1e1140*/  STL [R1+0x261c], R23 ;  /* 0x00261c1701007387 */ /* 0x0001e20000100800 */
[----:B------:R-:W-:Y:S02]  /*1e1150*/  LOP3.LUT R14, R14, 0xffff, RZ, 0xc0, !PT ;  /* 0x0000ffff0e0e7812 */ /* 0x000fe400078ec0ff */
[----:B------:R-:W-:-:S02]  /*1e1160*/  LOP3.LUT R15, R15, 0xffff, RZ, 0xc0, !PT ;  /* 0x0000ffff0f0f7812 */ /* 0x000fc400078ec0ff */
[----:B------:R-:W-:Y:S02]  /*1e1170*/  LOP3.LUT R2, R2, 0xffff, RZ, 0xc0, !PT ;  /* 0x0000ffff02027812 */ /* 0x000fe400078ec0ff */
[----:B------:R-:W-:Y:S01]  /*1e1180*/  LOP3.LUT R13, R13, 0xffff, RZ, 0xc0, !PT ;  /* 0x0000ffff0d0d7812 */ /* 0x000fe200078ec0ff */
[----:B0-----:R-:W-:Y:S01]  /*1e1190*/  IMAD.X R23, R61, 0x1, R51, P6 ;  /* 0x000000013d177824 */ /* 0x001fe200030e0633 */
[----:B------:R-:W-:Y:S01]  /*1e11a0*/  PRMT R14, R14, 0x3340, R15 ;  /* 0x000033400e0e7816 */ /* 0x000fe2000000000f */
[----:B------:R-:W-:Y:S01]  /*1e11b0*/  STL [R1+0x262c], R21 ;  /* 0x00262c1501007387 */ /* 0x000fe20000100800 */
[----:B------:R-:W-:Y:S02]  /*1e11c0*/  PRMT R13, R2, 0x3340, R13 ;  /* 0x00003340020d7816 */ /* 0x000fe4000000000d */
[----:B------:R-:W-:Y:S01]  /*1e11d0*/  SHF.R.U32.HI R12, RZ, 0x8, R12 ;  /* 0x00000008ff0c7819 */ /* 0x000fe2000001160c */
[----:B------:R-:W-:Y:S01]  /*1e11e0*/  STL.64 [R1+0x1228], R22 ;  /* 0x0012281601007387 */ /* 0x000fe20000100a00 */
[----:B------:R-:W-:-:S03]  /*1e11f0*/  SHF.R.U32.HI R11, RZ, 0x8, R11 ;  /* 0x00000008ff0b7819 */ /* 0x000fc6000001160b */
[----:B------:R-:W2:Y:S01]  /*1e1200*/  LDL.LU R2, [R1+0x418] ;  /* 0x0004180001027983 */ /* 0x000ea20000300800 */
[----:B------:R-:W-:-:S03]  /*1e1210*/  LOP3.LUT R12, R12, 0xffff, RZ, 0xc0, !PT ;  /* 0x0000ffff0c0c7812 */ /* 0x000fc600078ec0ff */
[----:B------:R0:W-:Y:S01]  /*1e1220*/  STL [R1+0x614], R14 ;  /* 0x0006140e01007387 */ /* 0x0001e20000100800 */
[----:B------:R-:W-:Y:S02]  /*1e1230*/  LOP3.LUT R11, R11, 0xffff, RZ, 0xc0, !PT ;  /* 0x0000ffff0b0b7812 */ /* 0x000fe400078ec0ff */
[----:B------:R-:W-:Y:S01]  /*1e1240*/  PRMT R12, R12, 0x3340, R1 ;  /* 0x000033400c0c7816 */ /* 0x000fe20000000001 */
[----:B------:R1:W-:Y:S01]  /*1e1250*/  STL [R1+0x488], R13 ;  /* 0x0004880d01007387 */ /* 0x0003e20000100800 */
[----:B0-----:R-:W-:-:S05]  /*1e1260*/  IADD3 R14, P6, R0, R52, RZ ;  /* 0x00000034000e7210 */ /* 0x001fca0007fde0ff */
[----:B------:R-:W-:Y:S01]  /*1e1270*/  IMAD.X R15, R61, 0x1, R53, P6 ;  /* 0x000000013d0f7824 */ /* 0x000fe200030e0635 */
[----:B-1----:R-:W-:-:S04]  /*1e1280*/  PRMT R13, R11, 0x3340, R1 ;  /* 0x000033400b0d7816 */ /* 0x002fc80000000001 */
[----:B------:R-:W-:Y:S04]  /*1e1290*/  STL.64 [R1+0x1238], R14 ;  /* 0x0012380e01007387 */ /* 0x000fe80000100a00 */
[----:B------:R0:W-:Y:S04]  /*1e12a0*/  STL [R1+0x48], R12 ;  /* 0x0000480c01007387 */ /* 0x0001e80000100800 */
[----:B------:R1:W-:Y:S01]  /*1e12b0*/  STL [R1+0x40], R13 ;  /* 0x0000400d01007387 */ /* 0x0003e20000100800 */
[----:B0-----:R-:W-:-:S03]  /*1e12c0*/  LOP3.LUT R12, R7, 0xffff, RZ, 0xc0, !PT ;  /* 0x0000ffff070c7812 */ /* 0x001fc600078ec0ff */
[----:B------:R-:W4:Y:S01]  /*1e12d0*/  LDL.LU R7, [R1+0x876c] ;  /* 0x00876c0001077983 */ /* 0x000f220000300800 */
[----:B---3--:R-:W-:-:S03]  /*1e12e0*/  LOP3.LUT R11, R10, 0xffff, RZ, 0xc0, !PT ;  /* 0x0000ffff0a0b7812 */ /* 0x008fc600078ec0ff */
[----:B------:R-:W3:Y:S01]  /*1e12f0*/  LDL.LU R10, [R1+0x3a4] ;  /* 0x0003a400010a7983 */ /* 0x000ee20000300800 */
[----:B------:R-:W-:Y:S02]  /*1e1300*/  LOP3.LUT R4, R4, 0xffff, RZ, 0xc0, !PT ;  /* 0x0000ffff04047812 */ /* 0x000fe400078ec0ff */
[----:B------:R-:W-:Y:S02]  /*1e1310*/  PRMT R14, R12, 0x3340, R1 ;  /* 0x000033400c0e7816 */ /* 0x000fe40000000001 */
[----:B-1----:R-:W-:-:S04]  /*1e1320*/  PRMT R13, R11, 0x3340, R4 ;  /* 0x000033400b0d7816 */ /* 0x002fc80000000004 */
[----:B------:R-:W-:Y:S02]  /*1e1330*/  PRMT R13, R13, 0x5410, R14 ;  /* 0x000054100d0d7816 */ /* 0x000fe4000000000e */
[----:B------:R-:W-:-:S05]  /*1e1340*/  IADD3 R14, P6, R0, R54, RZ ;  /* 0x00000036000e7210 */ /* 0x000fca0007fde0ff */
[----:B------:R-:W-:Y:S01]  /*1e1350*/  IMAD.X R15, R61, 0x1, R55, P6 ;  /* 0x000000013d0f7824 */ /* 0x000fe200030e0637 */
[----:B------:R0:W-:Y:S04]  /*1e1360*/  STL [R1+0x25e8], R13 ;  /* 0x0025e80d01007387 */ /* 0x0001e80000100800 */
[----:B------:R1:W-:Y:S04]  /*1e1370*/  STL.64 [R1+0x1220], R14 ;  /* 0x0012200e01007387 */ /* 0x0003e80000100a00 */
[----:B0-----:R-:W3:Y:S01]  /*1e1380*/  LDL.LU R13, [R1+0x568] ;  /* 0x00056800010d7983 */ /* 0x001ee20000300800 */
[----:B-1----:R-:W-:-:S02]  /*1e1390*/  SHF.R.U32.HI R14, RZ, 0x8, R11 ;  /* 0x00000008ff0e7819 */ /* 0x002fc4000001160b */
[----:B------:R-:W-:Y:S01]  /*1e13a0*/  SHF.R.U32.HI R15, RZ, 0x8, R4 ;  /* 0x00000008ff0f7819 */ /* 0x000fe20000011604 */
[----:B------:R-:W3:Y:S01]  /*1e13b0*/  LDL.LU R11, [R1+0x6dc] ;  /* 0x0006dc00010b7983 */ /* 0x000ee20000300800 */
[----:B------:R-:W-:Y:S02]  /*1e13c0*/  LOP3.LUT R14, R14, 0xffff, RZ, 0xc0, !PT ;  /* 0x0000ffff0e0e7812 */ /* 0x000fe400078ec0ff */
[----:B------:R-:W-:Y:S01]  /*1e13d0*/  LOP3.LUT R15, R15, 0xffff, RZ, 0xc0, !PT ;  /* 0x0000ffff0f0f7812 */ /* 0x000fe200078ec0ff */
[----:B------:R-:W3:Y:S03]  /*1e13e0*/  LDL.LU R4, [R1+0x6b4] ;  /* 0x0006b40001047983 */ /* 0x000ee60000300800 */
[----:B------:R-:W-:Y:S02]  /*1e13f0*/  PRMT R21, R14, 0x3340, R15 ;  /* 0x000033400e157816 */ /* 0x000fe4000000000f */
[----:B------:R-:W-:-:S05]  /*1e1400*/  IADD3 R14, P6, R0, R58, RZ ;  /* 0x0000003a000e7210 */ /* 0x000fca0007fde0ff */
[----:B------:R-:W-:Y:S01]  /*1e1410*/  IMAD.X R15, R61, 0x1, R57, P6 ;  /* 0x000000013d0f7824 */ /* 0x000fe200030e0639 */
[----:B------:R-:W-:Y:S01]  /*1e1420*/  SHF.R.U32.HI R61, RZ, 0x8, R12 ;  /* 0x00000008ff3d7819 */ /* 0x000fe2000001160c */
[----:B------:R-:W-:Y:S03]  /*1e1430*/  STL [R1+0x618], R21 ;  /* 0x0006181501007387 */ /* 0x000fe60000100800 */
[----:B------:R-:W-:Y:S01]  /*1e1440*/  LOP3.LUT R61, R61, 0xffff, RZ, 0xc0, !PT ;  /* 0x0000ffff3d3d7812 */ /* 0x000fe200078ec0ff */
[----:B------:R0:W-:Y:S01]  /*1e1450*/  STL.64 [R1+0x1230], R14 ;  /* 0x0012300e01007387 */ /* 0x0001e20000100a00 */
[----:B--2---:R-:W-:Y:S02]  /*1e1460*/  LOP3.LUT R2, R2, 0xffff, RZ, 0xc0, !PT ;  /* 0x0000ffff02027812 */ /* 0x004fe400078ec0ff */
[----:B------:R-:W-:Y:S02]  /*1e1470*/  LOP3.LUT R12, R44, 0xffff, RZ, 0xc0, !PT ;  /* 0x0000ffff2c0c7812 */ /* 0x000fe400078ec0ff */
[----:B0-----:R-:W-:-:S02]  /*1e1480*/  PRMT R14, R61, 0x3340, R1 ;  /* 0x000033403d0e7816 */ /* 0x001fc40000000001 */
[----:B------:R-:W-:-:S03]  /*1e1490*/  PRMT R61, R12, 0x3340, R1 ;  /* 0x000033400c3d7816 */ /* 0x000fc60000000001 */
[----:B------:R0:W-:Y:S04]  /*1e14a0*/  STL [R1+0x44], R14 ;  /* 0x0000440e01007387 */ /* 0x0001e80000100800 */
[----:B------:R-:W2:Y:S01]  /*1e14b0*/  LDL.LU R44, [R1+0x8768] ;  /* 0x00876800012c7983 */ /* 0x000ea20000300800 */
[----:B----4-:R-:W-:-:S04]  /*1e14c0*/  LOP3.LUT R7, R7, 0xffff, RZ, 0xc0, !PT ;  /* 0x0000ffff07077812 */ /* 0x010fc800078ec0ff */
[----:B0-----:R-:W-:-:S04]  /*1e14d0*/  PRMT R14, R2, 0x3340, R7 ;  /* 0x00003340020e7816 */ /* 0x001fc80000000007 */
[----:B------:R-:W-:-:S05]  /*1e14e0*/  PRMT R14, R14, 0x5410, R61 ;  /* 0x000054100e0e7816 */ /* 0x000fca000000003d */
[----:B------:R3:W-:Y:S02]  /*1e14f0*/  STL [R1+0x25c8], R14 ;  /* 0x0025c80e01007387 */ /* 0x0007e40000100800 */
[----:B---3--:R-:W-:Y:S02]  /*1e1500*/  LOP3.LUT R14, R10, 0xffff, RZ, 0xc0, !PT ;  /* 0x0000ffff0a0e7812 */ /* 0x008fe400078ec0ff */
[----:B------:R-:W-:Y:S02]  /*1e1510*/  LOP3.LUT R10, R43, 0xffff, RZ, 0xc0, !PT ;  /* 0x0000ffff2b0a7812 */ /* 0x000fe400078ec0ff */
[----:B------:R-:W3:Y:S01]  /*1e1520*/  LDL.LU R43, [R1+0x8764] ;  /* 0x00876400012b7983 */ /* 0x000ee20000300800 */
[----:B------:R-:W-:Y:S02]  /*1e1530*/  SHF.R.U32.HI R2, RZ, 0x8, R2 ;  /* 0x00000008ff027819 */ /* 0x000fe40000011602 */
[----:B------:R-:W-:Y:S02]  /*1e1540*/  SHF.R.U32.HI R7, RZ, 0x8, R7 ;  /* 0x00000008ff077819 */ /* 0x000fe40000011607 */
[----:B------:R-:W-:-:S02]  /*1e1550*/  SHF.R.U32.HI R61, RZ, 0x8, R12 ;  /* 0x00000008ff3d7819 */ /* 0x000fc4000001160c */
[----:B------:R-:W-:Y:S02]  /*1e1560*/  LOP3.LUT R2, R2, 0xffff, RZ, 0xc0, !PT ;  /* 0x0000ffff02027812 */ /* 0x000fe400078ec0ff */
[----:B------:R-:W-:Y:S02]  /*1e1570*/  LOP3.LUT R7, R7, 0xffff, RZ, 0xc0, !PT ;  /* 0x0000ffff07077812 */ /* 0x000fe400078ec0ff */
[----:B------:R-:W-:Y:S02]  /*1e1580*/  LOP3.LUT R61, R61, 0xffff, RZ, 0xc0, !PT ;  /* 0x0000ffff3d3d7812 */ /* 0x000fe400078ec0ff */
[----:B------:R-:W-:Y:S02]  /*1e1590*/  LOP3.LUT R15, R42, 0xffff, RZ, 0xc0, !PT ;  /* 0x0000ffff2a0f7812 */ /* 0x000fe400078ec0ff */
[----:B------:R-:W-:Y:S01]  /*1e15a0*/  PRMT R7, R2, 0x3340, R7 ;  /* 0x0000334002077816 */ /* 0x000fe20000000007 */
[----:B------:R-:W4:Y:S01]  /*1e15b0*/  LDL.LU R42, [R1+0x8760] ;  /* 0x00876000012a7983 */ /* 0x000f220000300800 */
[----:B------:R-:W-:-:S02]  /*1e15c0*/  PRMT R2, R61, 0x3340, R1 ;  /* 0x000033403d027816 */ /* 0x000fc40000000001 */
[----:B------:R-:W-:Y:S02]  /*1e15d0*/  PRMT R61, R10, 0x3340, R1 ;  /* 0x000033400a3d7816 */ /* 0x000fe40000000001 */
[----:B------:R-:W-:-:S04]  /*1e15e0*/  PRMT R12, R14, 0x3340, R15 ;  /* 0x000033400e0c7816 */ /* 0x000fc8000000000f */
[----:B------:R-:W-:Y:S02]  /*1e15f0*/  PRMT R22, R12, 0x5410, R61 ;  /* 0x000054100c167816 */ /* 0x000fe4000000003d */
[----:B------:R-:W-:-:S03]  /*1e1600*/  LOP3.LUT R12, R13, 0xffff, RZ, 0xc0, !PT ;  /* 0x0000ffff0d0c7812 */ /* 0x000fc600078ec0ff */
[----:B------:R0:W-:Y:S01]  /*1e1610*/  STL [R1+0x25ac], R22 ;  /* 0x0025ac1601007387 */ /* 0x0001e20000100800 */
[----:B------:R-:W-:Y:S01]  /*1e1620*/  LOP3.LUT R21, R11, 0xffff, RZ, 0xc0, !PT ;  /* 0x0000ffff0b157812 */ /* 0x000fe200078ec0ff */
[----:B------:R-:W-:Y:S01]  /*1e1630*/  VIADD R0, R0, UR4 ;  /* 0x0000000400007c36 */ /* 0x000fe20008000000 */
[----:B------:R-:W-:Y:S01]  /*1e1640*/  PRMT R61, R12, 0x3340, R1 ;  /* 0x000033400c3d7816 */ /* 0x000fe20000000001 */
[----:B------:R-:W-:Y:S01]  /*1e1650*/  ULDC UR4, c[0x0][0x248] ;  /* 0x0000920000047ab9 */ /* 0x000fe20000000800 */
[----:B0-----:R-:W-:Y:S02]  /*1e1660*/  LOP3.LUT R22, R4, 0xffff, RZ, 0xc0, !PT ;  /* 0x0000ffff04167812 */ /* 0x001fe400078ec0ff */
[----:B------:R-:W2:Y:S02]  /*1e1670*/  LDL.LU R4, [R1+0x6fc] ;  /* 0x0006fc0001047983 */ /* 0x000ea40000300800 */
[----:B------:R-:W-:Y:S02]  /*1e1680*/  PRMT R23, R21, 0x3340, R22 ;  /* 0x0000334015177816 */ /* 0x000fe40000000016 */
[----:B------:R-:W4:Y:S01]  /*1e1690*/  LDL.LU R13, [R1+0x574] ;  /* 0x00057400010d7983 */ /* 0x000f220000300800 */
[----:B------:R-:W-:-:S03]  /*1e16a0*/  SHF.R.U32.HI R21, RZ, 0x8, R21 ;  /* 0x00000008ff157819 */ /* 0x000fc60000011615 */
[----:B------:R-:W4:Y:S01]  /*1e16b0*/  LDL.LU R11, [R1+0x6c4] ;  /* 0x0006c400010b7983 */ /* 0x000f220000300800 */
[----:B------:R-:W-:Y:S02]  /*1e16c0*/  SHF.R.U32.HI R22, RZ, 0x8, R22 ;  /* 0x00000008ff167819 */ /* 0x000fe40000011616 */
[----:B------:R-:W-:Y:S02]  /*1e16d0*/  SHF.R.U32.HI R14, RZ, 0x8, R14 ;  /* 0x00000008ff0e7819 */ /* 0x000fe4000001160e */
[----:B------:R-:W-:Y:S02]  /*1e16e0*/  SHF.R.U32.HI R15, RZ, 0x8, R15 ;  /* 0x00000008ff0f7819 */ /* 0x000fe4000001160f */
[----:B------:R-:W-:Y:S02]  /*1e16f0*/  PRMT R23, R23, 0x5410, R61 ;  /* 0x0000541017177816 */ /* 0x000fe4000000003d */
[----:B------:R-:W-:Y:S02]  /*1e1700*/  SHF.R.S32.HI R61, RZ, 0x1f, R0 ;  /* 0x0000001fff3d7819 */ /* 0x000fe40000011400 */
[----:B------:R-:W-:-:S02]  /*1e1710*/  IADD3 R24, P6, R0, R56, RZ ;  /* 0x0000003800187210 */ /* 0x000fc40007fde0ff */
[----:B------:R-:W-:Y:S02]  /*1e1720*/  LOP3.LUT R21, R21, 0xffff, RZ, 0xc0, !PT ;  /* 0x0000ffff15157812 */ /* 0x000fe400078ec0ff */
[----:B------:R-:W-:Y:S02]  /*1e1730*/  LOP3.LUT R22, R22, 0xffff, RZ, 0xc0, !PT ;  /* 0x0000ffff16167812 */ /* 0x000fe400078ec0ff */
[----:B------:R-:W-:Y:S02]  /*1e1740*/  LOP3.LUT R14, R14, 0xffff, RZ, 0xc0, !PT ;  /* 0x0000ffff0e0e7812 */ /* 0x000fe400078ec0ff */
[----:B------:R-:W-:Y:S01]  /*1e1750*/  LOP3.LUT R15, R15, 0xffff, RZ, 0xc0, !PT ;  /* 0x0000ffff0f0f7812 */ /* 0x000fe200078ec0ff */
[----:B------:R-:W-:Y:S01]  /*1e1760*/  IMAD.X R25, R61, 0x1, R16, P6 ;  /* 0x000000013d197824 */ /* 0x000fe200030e0610 */
[----:B------:R-:W-:Y:S02]  /*1e1770*/  PRMT R22, R21, 0x3340, R22 ;  /* 0x0000334015167816 */ /* 0x000fe40000000016 */
[----:B------:R-:W-:-:S02]  /*1e1780*/  PRMT R21, R14, 0x3340, R15 ;  /* 0x000033400e157816 */ /* 0x000fc4000000000f */
[----:B------:R-:W-:Y:S02]  /*1e1790*/  IADD3 R14, P6, R0, R17, RZ ;  /* 0x00000011000e7210 */ /* 0x000fe40007fde0ff */
[----:B------:R-:W-:Y:S02]  /*1e17a0*/  SHF.R.U32.HI R10, RZ, 0x8, R10 ;  /* 0x00000008ff0a7819 */ /* 0x000fe4000001160a */
[----:B------:R-:W-:Y:S01]  /*1e17b0*/  SHF.R.U32.HI R12, RZ, 0x8, R12 ;  /* 0x00000008ff0c7819 */ /* 0x000fe2000001160c */
[----:B------:R-:W-:Y:S01]  /*1e17c0*/  IMAD.X R15, R61, 0x1, R18, P6 ;  /* 0x000000013d0f7824 */ /* 0x000fe200030e0612 */
[----:B------:R-:W-:Y:S01]  /*1e17d0*/  STL [R1+0x259c], R23 ;  /* 0x00259c1701007387 */ /* 0x000fe20000100800 */
[----:B------:R-:W-:Y:S02]  /*1e17e0*/  LOP3.LUT R10, R10, 0xffff, RZ, 0xc0, !PT ;  /* 0x0000ffff0a0a7812 */ /* 0x000fe400078ec0ff */
[----:B------:R-:W-:Y:S01]  /*1e17f0*/  LOP3.LUT R12, R12, 0xffff, RZ, 0xc0, !PT ;  /* 0x0000ffff0c0c7812 */ /* 0x000fe200078ec0ff */
[----:B------:R-:W-:Y:S04]  /*1e1800*/  STL.64 [R1+0x1210], R24 ;  /* 0x0012101801007387 */ /* 0x000fe80000100a00 */
[----:B------:R-:W-:Y:S01]  /*1e1810*/  STL [R1+0x600], R22 ;  /* 0x0006001601007387 */ /* 0x000fe20000100800 */
[----:B------:R-:W-:-:S03]  /*1e1820*/  PRMT R12, R12, 0x3340, R1 ;  /* 0x000033400c0c7816 */ /* 0x000fc60000000001 */
[----:B------:R-:W-:Y:S04]  /*1e1830*/  STL [R1+0x5fc], R21 ;  /* 0x0005fc1501007387 */ /* 0x000fe80000100800 */
[----:B------:R0:W-:Y:S02]  /*1e1840*/  STL.64 [R1+0x1218], R14 ;  /* 0x0012180e01007387 */ /* 0x0001e40000100a00 */
[----:B0-----:R-:W-:Y:S02]  /*1e1850*/  PRMT R15, R10, 0x3340, R1 ;  /* 0x000033400a0f7816 */ /* 0x001fe40000000001 */
[----:B------:R-:W4:Y:S04]  /*1e1860*/  LDL.LU R14, [R1+0x738] ;  /* 0x00073800010e7983 */ /* 0x000f280000300800 */
[----:B------:R-:W4:Y:S04]  /*1e1870*/  LDL.LU R10, [R1+0x668] ;  /* 0x00066800010a7983 */ /* 0x000f280000300800 */
[----:B------:R3:W-:Y:S04]  /*1e1880*/  STL [R1+0x58], R15 ;  /* 0x0000580f01007387 */ /* 0x0007e80000100800 */
[----:B------:R0:W-:Y:S01]  /*1e1890*/  STL [R1+0x5c], R12 ;  /* 0x00005c0c01007387 */ /* 0x0001e20000100800 */
[----:B---3--:R-:W-:-:S03]  /*1e18a0*/  LOP3.LUT R15, R43, 0xffff, RZ, 0xc0, !PT ;  /* 0x0000ffff2b0f7812 */ /* 0x008fc600078ec0ff */
[----:B------:R-:W3:Y:S01]  /*1e18b0*/  LDL.LU R43, [R1+0x875c] ;  /* 0x00875c00012b7983 */ /* 0x000ee20000300800 */
[----:B------:R-:W-:Y:S02]  /*1e18c0*/  LOP3.LUT R38, R38, 0xffff, RZ, 0xc0, !PT ;  /* 0x0000ffff26267812 */ /* 0x000fe400078ec0ff */
[----:B------:R-:W-:-:S03]  /*1e18d0*/  LOP3.LUT R21, R41, 0xffff, RZ, 0xc0, !PT ;  /* 0x0000ffff29157812 */ /* 0x000fc600078ec0ff */
[----:B------:R-:W-:Y:S01]  /*1e18e0*/  STL [R1+0x8654], R38 ;  /* 0x0086542601007387 */ /* 0x000fe20000100800 */
[----:B--2---:R-:W-:Y:S02]  /*1e18f0*/  LOP3.LUT R4, R4, 0xffff, RZ, 0xc0, !PT ;  /* 0x0000ffff04047812 */ /* 0x004fe400078ec0ff */
[----:B----4-:R-:W-:Y:S02]  /*1e1900*/  LOP3.LUT R13, R13, 0xffff, RZ, 0xc0, !PT ;  /* 0x0000ffff0d0d7812 */ /* 0x010fe400078ec0ff */
[----:B0-----:R-:W-:Y:S02]  /*1e1910*/  LOP3.LUT R12, R11, 0xffff, RZ, 0xc0, !PT ;  /* 0x0000ffff0b0c7812 */ /* 0x001fe400078ec0ff */
[----:B------:R-:W-:Y:S02]  /*1e1920*/  PRMT R22, R13, 0x3340, R1 ;  /* 0x000033400d167816 */ /* 0x000fe40000000001 */
[----:B------:R-:W-:-:S04]  /*1e1930*/  PRMT R11, R4, 0x3340, R12 ;  /* 0x00003340040b7816 */ /* 0x000fc8000000000c */
[----:B------:R-:W-:Y:S02]  /*1e1940*/  PRMT R11, R11, 0x5410, R22 ;  /* 0x000054100b0b7816 */ /* 0x000fe40000000016 */
[----:B------:R-:W-:-:S03]  /*1e1950*/  PRMT R22, R38, 0x3340, R1 ;  /* 0x0000334026167816 */ /* 0x000fc60000000001 */
[----:B------:R0:W-:Y:S01]  /*1e1960*/  STL [R1+0x257c], R11 ;  /* 0x00257c0b01007387 */ /* 0x0001e20000100800 */
[----:B------:R-:W-:Y:S02]  /*1e1970*/  SHF.R.U32.HI R4, RZ, 0x8, R4 ;  /* 0x00000008ff047819 */ /* 0x000fe40000011604 */
[----:B------:R-:W-:Y:S02]  /*1e1980*/  SHF.R.U32.HI R12, RZ, 0x8, R12 ;  /* 0x00000008ff0c7819 */ /* 0x000fe4000001160c */
[----:B0-----:R-:W-:Y:S02]  /*1e1990*/  PRMT R11, R15, 0x3340, R21 ;  /* 0x000033400f0b7816 */ /* 0x001fe40000000015 */
[----:B------:R-:W-:Y:S02]  /*1e19a0*/  SHF.R.U32.HI R15, RZ, 0x8, R15 ;  /* 0x00000008ff0f7819 */ /* 0x000fe4000001160f */
[----:B------:R-:W-:Y:S02]  /*1e19b0*/  SHF.R.U32.HI R21, RZ, 0x8, R21 ;  /* 0x00000008ff157819 */ /* 0x000fe40000011615 */
[----:B------:R-:W-:-:S02]  /*1e19c0*/  PRMT R24, R11, 0x5410, R22 ;  /* 0x000054100b187816 */ /* 0x000fc40000000016 */
[----:B------:R-:W-:Y:S01]  /*1e19d0*/  IADD3 R22, P6, R0, R19, RZ ;  /* 0x0000001300167210 */ /* 0x000fe20007fde0ff */
[----:B------:R-:W2:Y:S01]  /*1e19e0*/  LDL.LU R11, [R1+0x74c] ;  /* 0x00074c00010b7983 */ /* 0x000ea20000300800 */
[----:B------:R-:W-:Y:S02]  /*1e19f0*/  LOP3.LUT R15, R15, 0xffff, RZ, 0xc0, !PT ;  /* 0x0000ffff0f0f7812 */ /* 0x000fe400078ec0ff */
[----:B------:R-:W-:Y:S01]  /*1e1a00*/  LOP3.LUT R21, R21, 0xffff, RZ, 0xc0, !PT ;  /* 0x0000ffff15157812 */ /* 0x000fe200078ec0ff */
[----:B------:R-:W-:Y:S01]  /*1e1a10*/  IMAD.X R23, R61, 0x1, R47, P6 ;  /* 0x000000013d177824 */ /* 0x000fe200030e062f */
[----:B------:R-:W-:Y:S02]  /*1e1a20*/  LOP3.LUT R4, R4, 0xffff, RZ, 0xc0, !PT ;  /* 0x0000ffff04047812 */ /* 0x000fe400078ec0ff */
[----:B------:R-:W-:Y:S02]  /*1e1a30*/  LOP3.LUT R12, R12, 0xffff, RZ, 0xc0, !PT ;  /* 0x0000ffff0c0c7812 */ /* 0x000fe400078ec0ff */
[----:B------:R-:W-:Y:S01]  /*1e1a40*/  PRMT R41, R15, 0x3340, R21 ;  /* 0x000033400f297816 */ /* 0x000fe20000000015 */
[----:B------:R-:W-:Y:S01]  /*1e1a50*/  STL [R1+0x2cac], R24 ;  /* 0x002cac1801007387 */ /* 0x000fe20000100800 */
[----:B------:R-:W-:-:S03]  /*1e1a60*/  PRMT R4, R4, 0x3340, R12 ;  /* 0x0000334004047816 */ /* 0x000fc6000000000c */
[----:B------:R0:W-:Y:S04]  /*1e1a70*/  STL.64 [R1+0x11f8], R22 ;  /* 0x0011f81601007387 */ /* 0x0001e80000100a00 */
[----:B------:R-:W-:Y:S01]  /*1e1a80*/  STL [R1+0x8498], R41 ;  /* 0x0084982901007387 */ /* 0x000fe20000100800 */
[----:B------:R-:W-:Y:S02]  /*1e1a90*/  LOP3.LUT R15, R10, 0xffff, RZ, 0xc0, !PT ;  /* 0x0000ffff0a0f7812 */ /* 0x000fe400078ec0ff */
[----:B---3--:R-:W-:Y:S02]  /*1e1aa0*/  LOP3.LUT R12, R43, 0xffff, RZ, 0xc0, !PT ;  /* 0x0000ffff2b0c7812 */ /* 0x008fe400078ec0ff */
[----:B------:R-:W3:Y:S04]  /*1e1ab0*/  LDL.LU R43, [R1+0x8758] ;  /* 0x00875800012b7983 */ /* 0x000ee80000300800 */
[----:B------:R-:W4:Y:S01]  /*1e1ac0*/  LDL.LU R10, [R1+0x428] ;  /* 0x00042800010a7983 */ /* 0x000f220000300800 */
[----:B------:R-:W-:-:S02]  /*1e1ad0*/  LOP3.LUT R14, R14, 0xffff, RZ, 0xc0, !PT ;  /* 0x0000ffff0e0e7812 */ /* 0x000fc400078ec0ff */
[----:B0-----:R-:W-:Y:S02]  /*1e1ae0*/  PRMT R22, R12, 0x3340, R1 ;  /* 0x000033400c167816 */ /* 0x001fe40000000001 */
        /* <DEDUP_REMOVED lines=15> */
[----:B------:R-:W-:Y:S04]  /*1e1be0*/  STL [R1+0x5e8], R14 ;  /* 0x0005e80e01007387 */ /* 0x000fe80000100800 */
[----:B------:R3:W-:Y:S01]  /*1e1bf0*/  STL [R1+0x8c], R12 ;  /* 0x00008c0c01007387 */ /* 0x0007e20000100800 */
[----:B------:R-:W-:Y:S02]  /*1e1c00*/  PRMT R15, R42, 0x3340, R1 ;  /* 0x000033402a0f7816 */ /* 0x000fe40000000001 */
[----:B------:R-:W-:-:S04]  /*1e1c10*/  SHF.R.U32.HI R13, RZ, 0x8, R13 ;  /* 0x00000008ff0d7819 */ /* 0x000fc8000001160d */
[----:B------:R-:W-:Y:S01]  /*1e1c20*/  LOP3.LUT R13, R13, 0xffff, RZ, 0xc0, !PT ;  /* 0x0000ffff0d0d7812 */ /* 0x000fe200078ec0ff */
[----:B------:R-:W-:Y:S03]  /*1e1c30*/  STL [R1+0x8658], R42 ;  /* 0x0086582a01007387 */ /* 0x000fe60000100800 */
[----:B------:R-:W-:Y:S02]  /*1e1c40*/  PRMT R13, R13, 0x3340, R1 ;  /* 0x000033400d0d7816 */ /* 0x000fe40000000001 */
[----:B--2---:R-:W-:Y:S02]  /*1e1c50*/  LOP3.LUT R11, R11, 0xffff, RZ, 0xc0, !PT ;  /* 0x0000ffff0b0b7812 */ /* 0x004fe400078ec0ff */
[----:B---3--:R-:W-:-:S04]  /*1e1c60*/  LOP3.LUT R12, R43, 0xffff, RZ, 0xc0, !PT ;  /* 0x0000ffff2b0c7812 */ /* 0x008fc800078ec0ff */
        /* <DEDUP_REMOVED lines=10> */
[----:B----4-:R-:W-:-:S03]  /*1e1d10*/  LOP3.LUT R12, R10, 0xffff, RZ, 0xc0, !PT ;  /* 0x0000ffff0a0c7812 */ /* 0x010fc600078ec0ff */
[----:B------:R-:W-:Y:S01]  /*1e1d20*/  STL.64 [R1+0x1200], R14 ;  /* 0x0012000e01007387 */ /* 0x000fe20000100a00 */
[----:B------:R-:W-:-:S03]  /*1e1d30*/  LOP3.LUT R10, R36, 0xffff, RZ, 0xc0, !PT ;  /* 0x0000ffff240a7812 */ /* 0x000fc600078ec0ff */
[----:B------:R-:W-:Y:S04]  /*1e1d40*/  STL [R1+0x849c], R43 ;  /* 0x00849c2b01007387 */ /* 0x000fe80000100800 */
[----:B------:R0:W-:Y:S04]  /*1e1d50*/  STL [R1+0x6c], R13 ;  /* 0x00006c0d01007387 */ /* 0x0001e80000100800 */
[----:B------:R-:W2:Y:S01]  /*1e1d60*/  LDL.LU R36, [R1+0x8754] ;  /* 0x0087540001247983 */ /* 0x000ea20000300800 */
[----:B0-----:R-:W-:-:S03]  /*1e1d70*/  LOP3.LUT R13, R44, 0xffff, RZ, 0xc0, !PT ;  /* 0x0000ffff2c0d7812 */ /* 0x001fc600078ec0ff */
[----:B------:R-:W3:Y:S04]  /*1e1d80*/  LDL.LU R44, [R1+0x8750] ;  /* 0x00875000012c7983 */ /* 0x000ee80000300800 */
[----:B------:R-:W4:Y:S01]  /*1e1d90*/  LDL.LU R11, [R1+0x3c4] ;  /* 0x0003c400010b7983 */ /* 0x000f220000300800 */
[----:B------:R-:W-:Y:S02]  /*1e1da0*/  PRMT R15, R10, 0x3340, R1 ;  /* 0x000033400a0f7816 */ /* 0x000fe40000000001 */
[--C-:B------:R-:W-:Y:S02]  /*1e1db0*/  PRMT R14, R12, 0x3340, R13.reuse ;  /* 0x000033400c0e7816 */ /* 0x100fe4000000000d */
[----:B------:R-:W-:Y:S02]  /*1e1dc0*/  SHF.R.U32.HI R12, RZ, 0x8, R12 ;  /* 0x00000008ff0c7819 */ /* 0x000fe4000001160c */
[----:B------:R-:W-:-:S02]  /*1e1dd0*/  SHF.R.U32.HI R13, RZ, 0x8, R13 ;  /* 0x00000008ff0d7819 */ /* 0x000fc4000001160d */
[----:B------:R-:W-:Y:S02]  /*1e1de0*/  SHF.R.U32.HI R10, RZ, 0x8, R10 ;  /* 0x00000008ff0a7819 */ /* 0x000fe4000001160a */
        /* <DEDUP_REMOVED lines=9> */
[----:B------:R0:W-:Y:S01]  /*1e1e80*/  STL.64 [R1+0x11f0], R14 ;  /* 0x0011f00e01007387 */ /* 0x0001e20000100a00 */
[----:B------:R-:W-:-:S03]  /*1e1e90*/  LOP3.LUT R10, R39, 0xffff, RZ, 0xc0, !PT ;  /* 0x0000ffff270a7812 */ /* 0x000fc600078ec0ff */
[----:B------:R2:W-:Y:S01]  /*1e1ea0*/  STL [R1+0x7c], R13 ;  /* 0x00007c0d01007387 */ /* 0x0005e20000100800 */
[----:B0-----:R-:W-:Y:S02]  /*1e1eb0*/  PRMT R15, R10, 0x3340, R1 ;  /* 0x000033400a0f7816 */ /* 0x001fe40000000001 */
[----:B--2---:R-:W-:Y:S02]  /*1e1ec0*/  LOP3.LUT R13, R36, 0xffff, RZ, 0xc0, !PT ;  /* 0x0000ffff240d7812 */ /* 0x004fe400078ec0ff */
[----:B------:R-:W2:Y:S01]  /*1e1ed0*/  LDL.LU R36, [R1+0x734] ;  /* 0x0007340001247983 */ /* 0x000ea20000300800 */
[----:B---3--:R-:W-:-:S03]  /*1e1ee0*/  LOP3.LUT R12, R44, 0xffff, RZ, 0xc0, !PT ;  /* 0x0000ffff2c0c7812 */ /* 0x008fc600078ec0ff */
[----:B------:R-:W3:Y:S04]  /*1e1ef0*/  LDL.LU R44, [R1+0x624] ;  /* 0x00062400012c7983 */ /* 0x000ee80000300800 */
[----:B------:R-:W3:Y:S01]  /*1e1f00*/  LDL.LU R39, [R1+0x710] ;  /* 0x0007100001277983 */ /* 0x000ee20000300800 */
[--C-:B------:R-:W-:Y:S02]  /*1e1f10*/  PRMT R14, R12, 0x3340, R13.reuse ;  /* 0x000033400c0e7816 */ /* 0x100fe4000000000d */
        /* <DEDUP_REMOVED lines=8> */
[----:B------:R-:W-:Y:S01]  /*1e1fa0*/  STL [R1+0x865c], R35 ;  /* 0x00865c2301007387 */ /* 0x000fe20000100800 */
[----:B----4-:R-:W-:Y:S02]  /*1e1fb0*/  LOP3.LUT R12, R11, 0xffff, RZ, 0xc0, !PT ;  /* 0x0000ffff0b0c7812 */ /* 0x010fe400078ec0ff */
[----:B------:R-:W-:Y:S01]  /*1e1fc0*/  LOP3.LUT R11, R45, 0xffff, RZ, 0xc0, !PT ;  /* 0x0000ffff2d0b7812 */ /* 0x000fe200078ec0ff */
[----:B------:R-:W-:Y:S04]  /*1e1fd0*/  STL.64 [R1+0x11e8], R14 ;  /* 0x0011e80e01007387 */ /* 0x000fe80000100a00 */
[----:B------:R0:W-:Y:S04]  /*1e1fe0*/  STL [R1+0x5dc], R13 ;  /* 0x0005dc0d01007387 */ /* 0x0001e80000100800 */
[----:B------:R-:W4:Y:S01]  /*1e1ff0*/  LDL.LU R45, [R1+0x874c] ;  /* 0x00874c00012d7983 */ /* 0x000f220000300800 */
[----:B0-----:R-:W-:-:S03]  /*1e2000*/  LOP3.LUT R13, R59, 0xffff, RZ, 0xc0, !PT ;  /* 0x0000ffff3b0d7812 */ /* 0x001fc600078ec0ff */
[----:B------:R-:W4:Y:S01]  /*1e2010*/  LDL.LU R59, [R1+0x8748] ;  /* 0x00874800013b7983 */ /* 0x000f220000300800 */
[----:B------:R-:W-:Y:S02]  /*1e2020*/  PRMT R15, R11, 0x3340, R1 ;  /* 0x000033400b0f7816 */ /* 0x000fe40000000001 */
[----:B------:R-:W-:-:S04]  /*1e2030*/  PRMT R14, R12, 0x3340, R13 ;  /* 0x000033400c0e7816 */ /* 0x000fc8000000000d */
[----:B------:R-:W-:Y:S02]  /*1e2040*/  PRMT R34, R14, 0x5410, R15 ;  /* 0x000054100e227816 */ /* 0x000fe4000000000f */
[----:B------:R-:W-:Y:S02]  /*1e2050*/  IADD3 R14, P6, R0, R58, RZ ;  /* 0x0000003a000e7210 */ /* 0x000fe40007fde0ff */
[----:B------:R-:W-:-:S03]  /*1e2060*/  SHF.R.U32.HI R12, RZ, 0x8, R12 ;  /* 0x00000008ff0c7819 */ /* 0x000fc6000001160c */
[----:B------:R-:W-:Y:S01]  /*1e2070*/  IMAD.X R15, R61, 0x1, R57, P6 ;  /* 0x000000013d0f7824 */ /* 0x000fe200030e0639 */
[----:B------:R-:W-:Y:S02]  /*1e2080*/  SHF.R.U32.HI R61, RZ, 0x8, R13 ;  /* 0x00000008ff3d7819 */ /* 0x000fe4000001160d */
[----:B------:R-:W-:Y:S02]  /*1e2090*/  LOP3.LUT R12, R12, 0xffff, RZ, 0xc0, !PT ;  /* 0x0000ffff0c0c7812 */ /* 0x000fe400078ec0ff */
[----:B------:R-:W-:Y:S02]  /*1e20a0*/  LOP3.LUT R61, R61, 0xffff, RZ, 0xc0, !PT ;  /* 0x0000ffff3d3d7812 */ /* 0x000fe400078ec0ff */
[----:B------:R-:W-:Y:S02]  /*1e20b0*/  SHF.R.U32.HI R10, RZ, 0x8, R10 ;  /* 0x00000008ff0a7819 */ /* 0x000fe4000001160a */
[----:B------:R-:W-:Y:S02]  /*1e20c0*/  PRMT R12, R12, 0x3340, R61 ;  /* 0x000033400c0c7816 */ /* 0x000fe4000000003d */
[----:B------:R-:W-:Y:S01]  /*1e20d0*/  SHF.R.U32.HI R61, RZ, 0x8, R11 ;  /* 0x00000008ff3d7819 */ /* 0x000fe2000001160b */
[----:B------:R-:W-:Y:S01]  /*1e20e0*/  STL [R1+0x8660], R34 ;  /* 0x0086602201007387 */ /* 0x000fe20000100800 */
[----:B------:R-:W-:-:S02]  /*1e20f0*/  LOP3.LUT R10, R10, 0xffff, RZ, 0xc0, !PT ;  /* 0x0000ffff0a0a7812 */ /* 0x000fc400078ec0ff */
[----:B------:R-:W-:Y:S01]  /*1e2100*/  LOP3.LUT R61, R61, 0xffff, RZ, 0xc0, !PT ;  /* 0x0000ffff3d3d7812 */ /* 0x000fe200078ec0ff */
[----:B------:R-:W-:Y:S01]  /*1e2110*/  STL.64 [R1+0x11e0], R14 ;  /* 0x0011e00e01007387 */ /* 0x000fe20000100a00 */
[----:B------:R-:W-:-:S03]  /*1e2120*/  PRMT R11, R10, 0x3340, R1 ;  /* 0x000033400a0b7816 */ /* 0x000fc60000000001 */
[----:B------:R0:W-:Y:S02]  /*1e2130*/  STL [R1+0x430], R12 ;  /* 0x0004300c01007387 */ /* 0x0001e40000100800 */
[----:B0-----:R-:W-:-:S05]  /*1e2140*/  PRMT R12, R61, 0x3340, R1 ;  /* 0x000033403d0c7816 */ /* 0x001fca0000000001 */
[----:B------:R0:W-:Y:S04]  /*1e2150*/  STL [R1+0x9c], R12 ;  /* 0x00009c0c01007387 */ /* 0x0001e80000100800 */
[----:B------:R1:W-:Y:S01]  /*1e2160*/  STL [R1+0x98], R11 ;  /* 0x0000980b01007387 */ /* 0x0003e20000100800 */
[----:B--2---:R-:W-:-:S03]  /*1e2170*/  LOP3.LUT R10, R36, 0xffff, RZ, 0xc0, !PT ;  /* 0x0000ffff240a7812 */ /* 0x004fc600078ec0ff */
[----:B------:R-:W2:Y:S01]  /*1e2180*/  LDL.LU R36, [R1+0x750] ;  /* 0x0007500001247983 */ /* 0x000ea20000300800 */
[----:B---3--:R-:W-:-:S03]  /*1e2190*/  LOP3.LUT R21, R44, 0xffff, RZ, 0xc0, !PT ;  /* 0x0000ffff2c157812 */ /* 0x008fc600078ec0ff */
[----:B------:R-:W3:Y:S01]  /*1e21a0*/  LDL.LU R44, [R1+0x62c] ;  /* 0x00062c00012c7983 */ /* 0x000ee20000300800 */
[----:B0-----:R-:W-:-:S03]  /*1e21b0*/  LOP3.LUT R12, R39, 0xffff, RZ, 0xc0, !PT ;  /* 0x0000ffff270c7812 */ /* 0x001fc600078ec0ff */
[----:B------:R-:W3:Y:S01]  /*1e21c0*/  LDL.LU R39, [R1+0x71c] ;  /* 0x00071c0001277983 */ /* 0x000ee20000300800 */
[----:B------:R-:W-:Y:S02]  /*1e21d0*/  PRMT R61, R21, 0x3340, R1 ;  /* 0x00003340153d7816 */ /* 0x000fe40000000001 */
[----:B-1----:R-:W-:-:S04]  /*1e21e0*/  PRMT R11, R10, 0x3340, R12 ;  /* 0x000033400a0b7816 */ /* 0x002fc8000000000c */
[----:B------:R-:W-:-:S05]  /*1e21f0*/  PRMT R26, R11, 0x5410, R61 ;  /* 0x000054100b1a7816 */ /* 0x000fca000000003d */
[----:B------:R-:W-:Y:S01]  /*1e2200*/  STL [R1+0x8668], R26 ;  /* 0x0086681a01007387 */ /* 0x000fe20000100800 */
[----:B----4-:R-:W-:-:S03]  /*1e2210*/  LOP3.LUT R13, R59, 0xffff, RZ, 0xc0, !PT ;  /* 0x0000ffff3b0d7812 */ /* 0x010fc600078ec0ff */
[----:B------:R-:W4:Y:S01]  /*1e2220*/  LDL.LU R59, [R1+0x8744] ;  /* 0x00874400013b7983 */ /* 0x000f220000300800 */
[----:B------:R-:W-:Y:S02]  /*1e2230*/  LOP3.LUT R40, R40, 0xffff, RZ, 0xc0, !PT ;  /* 0x0000ffff28287812 */ /* 0x000fe400078ec0ff */
[----:B------:R-:W-:Y:S01]  /*1e2240*/  LOP3.LUT R11, R45, 0xffff, RZ, 0xc0, !PT ;  /* 0x0000ffff2d0b7812 */ /* 0x000fe200078ec0ff */
[----:B------:R-:W-:Y:S01]  /*1e2250*/  VIADD R0, R0, UR4 ;  /* 0x0000000400007c36 */ /* 0x000fe20008000000 */
[----:B------:R-:W-:Y:S01]  /*1e2260*/  PRMT R61, R40, 0x3340, R1 ;  /* 0x00003340283d7816 */ /* 0x000fe20000000001 */
[----:B------:R-:W-:Y:S01]  /*1e2270*/  STL [R1+0x866c], R40 ;  /* 0x00866c2801007387 */ /* 0x000fe20000100800 */
[----:B------:R-:W-:Y:S01]  /*1e2280*/  PRMT R14, R13, 0x3340, R11 ;  /* 0x000033400d0e7816 */ /* 0x000fe2000000000b */
[----:B------:R-:W-:-:S03]  /*1e2290*/  ULDC UR4, c[0x0][0x248] ;  /* 0x0000920000047ab9 */ /* 0x000fc60000000800 */
[----:B------:R-:W-:Y:S02]  /*1e22a0*/  PRMT R22, R14, 0x5410, R61 ;  /* 0x000054100e167816 */ /* 0x000fe4000000003d */
[----:B------:R-:W-:Y:S02]  /*1e22b0*/  SHF.R.S32.HI R61, RZ, 0x1f, R0 ;  /* 0x0000001fff3d7819 */ /* 0x000fe40000011400 */
[----:B------:R-:W-:Y:S01]  /*1e22c0*/  IADD3 R14, P6, R0, R56, RZ ;  /* 0x00000038000e7210 */ /* 0x000fe20007fde0ff */
[----:B------:R-:W-:Y:S04]  /*1e22d0*/  STL [R1+0x2c9c], R22 ;  /* 0x002c9c1601007387 */ /* 0x000fe80000100800 */
[----:B------:R-:W-:Y:S01]  /*1e22e0*/  IMAD.X R15, R61, 0x1, R16, P6 ;  /* 0x000000013d0f7824 */ /* 0x000fe200030e0610 */
[----:B------:R-:W-:-:S04]  /*1e22f0*/  SHF.R.U32.HI R12, RZ, 0x8, R12 ;  /* 0x00000008ff0c7819 */ /* 0x000fc8000001160c */
[----:B------:R0:W-:Y:S01]  /*1e2300*/  STL.64 [R1+0x11d8], R14 ;  /* 0x0011d80e01007387 */ /* 0x0001e20000100a00 */
[----:B------:R-:W-:Y:S02]  /*1e2310*/  LOP3.LUT R12, R12, 0xffff, RZ, 0xc0, !PT ;  /* 0x0000ffff0c0c7812 */ /* 0x000fe400078ec0ff */
[----:B0-----:R-:W-:Y:S02]  /*1e2320*/  SHF.R.U32.HI R14, RZ, 0x8, R13 ;  /* 0x00000008ff0e7819 */ /* 0x001fe4000001160d */
[----:B------:R-:W-:Y:S01]  /*1e2330*/  SHF.R.U32.HI R15, RZ, 0x8, R11 ;  /* 0x00000008ff0f7819 */ /* 0x000fe2000001160b */
[----:B------:R-:W4:Y:S01]  /*1e2340*/  LDL.LU R13, [R1+0x790] ;  /* 0x00079000010d7983 */ /* 0x000f220000300800 */
[----:B------:R-:W-:-:S03]  /*1e2350*/  SHF.R.U32.HI R11, RZ, 0x8, R10 ;  /* 0x00000008ff0b7819 */ /* 0x000fc6000001160a */
[----:B------:R-:W4:Y:S01]  /*1e2360*/  LDL.LU R10, [R1+0x6b8] ;  /* 0x0006b800010a7983 */ /* 0x000f220000300800 */
[----:B------:R-:W-:Y:S02]  /*1e2370*/  LOP3.LUT R14, R14, 0xffff, RZ, 0xc0, !PT ;  /* 0x0000ffff0e0e7812 */ /* 0x000fe400078ec0ff */
[----:B------:R-:W-:Y:S02]  /*1e2380*/  LOP3.LUT R15, R15, 0xffff, RZ, 0xc0, !PT ;  /* 0x0000ffff0f0f7812 */ /* 0x000fe400078ec0ff */
[----:B------:R-:W-:Y:S02]  /*1e2390*/  LOP3.LUT R11, R11, 0xffff, RZ, 0xc0, !PT ;  /* 0x0000ffff0b0b7812 */ /* 0x000fe400078ec0ff */
[----:B------:R-:W-:Y:S02]  /*1e23a0*/  PRMT R45, R14, 0x3340, R15 ;  /* 0x000033400e2d7816 */ /* 0x000fe4000000000f */
[----:B------:R-:W-:-:S03]  /*1e23b0*/  PRMT R11, R11, 0x3340, R12 ;  /* 0x000033400b0b7816 */ /* 0x000fc6000000000c */
[----:B------:R-:W-:Y:S04]  /*1e23c0*/  STL [R1+0x84a0], R45 ;  /* 0x0084a02d01007387 */ /* 0x000fe80000100800 */
[----:B------:R0:W-:Y:S01]  /*1e23d0*/  STL [R1+0x510], R11 ;  /* 0x0005100b01007387 */ /* 0x0001e20000100800 */
[----:B------:R-:W-:-:S04]  /*1e23e0*/  SHF.R.U32.HI R21, RZ, 0x8, R21 ;  /* 0x00000008ff157819 */ /* 0x000fc80000011615 */
[----:B------:R-:W-:-:S04]  /*1e23f0*/  LOP3.LUT R21, R21, 0xffff, RZ, 0xc0, !PT ;  /* 0x0000ffff15157812 */ /* 0x000fc800078ec0ff */
[--C-:B------:R-:W-:Y:S02]  /*1e2400*/  PRMT R21, R21, 0x3340, R1.reuse ;  /* 0x0000334015157816 */ /* 0x100fe40000000001 */
[----:B--2---:R-:W-:Y:S02]  /*1e2410*/  LOP3.LUT R12, R36, 0xffff, RZ, 0xc0, !PT ;  /* 0x0000ffff240c7812 */ /* 0x004fe400078ec0ff */
[----:B---3--:R-:W-:Y:S02]  /*1e2420*/  LOP3.LUT R15, R44, 0xffff, RZ, 0xc0, !PT ;  /* 0x0000ffff2c0f7812 */ /* 0x008fe400078ec0ff */
[----:B------:R-:W-:Y:S02]  /*1e2430*/  LOP3.LUT R14, R39, 0xffff, RZ, 0xc0, !PT ;  /* 0x0000ffff270e7812 */ /* 0x000fe400078ec0ff */
[----:B------:R-:W-:Y:S02]  /*1e2440*/  PRMT R22, R15, 0x3340, R1 ;  /* 0x000033400f167816 */ /* 0x000fe40000000001 */
[----:B0-----:R-:W-:-:S02]  /*1e2450*/  PRMT R11, R12, 0x3340, R14 ;  /* 0x000033400c0b7816 */ /* 0x001fc4000000000e */
[----:B------:R-:W-:Y:S02]  /*1e2460*/  SHF.R.U32.HI R12, RZ, 0x8, R12 ;  /* 0x00000008ff0c7819 */ /* 0x000fe4000001160c */
[----:B------:R-:W-:Y:S02]  /*1e2470*/  SHF.R.U32.HI R14, RZ, 0x8, R14 ;  /* 0x00000008ff0e7819 */ /* 0x000fe4000001160e */
[----:B------:R-:W-:Y:S02]  /*1e2480*/  PRMT R39, R11, 0x5410, R22 ;  /* 0x000054100b277816 */ /* 0x000fe40000000016 */
[----:B------:R-:W-:Y:S01]  /*1e2490*/  IADD3 R22, P6, R0, R17, RZ ;  /* 0x0000001100167210 */ /* 0x000fe20007fde0ff */
[----:B------:R-:W2:Y:S01]  /*1e24a0*/  LDL.LU R11, [R1+0x79c] ;  /* 0x00079c00010b7983 */ /* 0x000ea20000300800 */
[----:B------:R-:W-:Y:S02]  /*1e24b0*/  LOP3.LUT R12, R12, 0xffff, RZ, 0xc0, !PT ;  /* 0x0000ffff0c0c7812 */ /* 0x000fe400078ec0ff */
[----:B------:R-:W-:Y:S01]  /*1e24c0*/  LOP3.LUT R14, R14, 0xffff, RZ, 0xc0, !PT ;  /* 0x0000ffff0e0e7812 */ /* 0x000fe200078ec0ff */
[----:B------:R-:W-:Y:S01]  /*1e24d0*/  IMAD.X R23, R61, 0x1, R18, P6 ;  /* 0x000000013d177824 */ /* 0x000fe200030e0612 */
[----:B------:R-:W3:Y:S02]  /*1e24e0*/  LDL.LU R44, [R1+0x520] ;  /* 0x00052000012c7983 */ /* 0x000ee40000300800 */
[----:B------:R-:W-:-:S02]  /*1e24f0*/  PRMT R36, R12, 0x3340, R14 ;  /* 0x000033400c247816 */ /* 0x000fc4000000000e */
[----:B------:R-:W-:Y:S04]  /*1e2500*/  STL [R1+0x8670], R39 ;  /* 0x0086702701007387 */ /* 0x000fe80000100800 */
[----:B------:R0:W-:Y:S04]  /*1e2510*/  STL.64 [R1+0x11c8], R22 ;  /* 0x0011c81601007387 */ /* 0x0001e80000100a00 */
[----:B------:R-:W-:Y:S04]  /*1e2520*/  STL [R1+0x86d4], R36 ;  /* 0x0086d42401007387 */ /* 0x000fe80000100800 */
[----:B------:R1:W-:Y:S01]  /*1e2530*/  STL [R1+0x94], R21 ;  /* 0x0000941501007387 */ /* 0x0003e20000100800 */
[----:B----4-:R-:W-:-:S03]  /*1e2540*/  LOP3.LUT R12, R59, 0xffff, RZ, 0xc0, !PT ;  /* 0x0000ffff3b0c7812 */ /* 0x010fc600078ec0ff */
[----:B------:R-:W4:Y:S01]  /*1e2550*/  LDL.LU R59, [R1+0x8740] ;  /* 0x00874000013b7983 */ /* 0x000f220000300800 */
[----:B0-----:R-:W-:-:S05]  /*1e2560*/  IADD3 R22, P6, R0, R19, RZ ;  /* 0x0000001300167210 */ /* 0x001fca0007fde0ff */
[----:B------:R-:W-:Y:S01]  /*1e2570*/  IMAD.X R23, R61, 0x1, R47, P6 ;  /* 0x000000013d177824 */ /* 0x000fe200030e062f */
[----:B------:R-:W-:Y:S02]  /*1e2580*/  LOP3.LUT R14, R13, 0xffff, RZ, 0xc0, !PT ;  /* 0x0000ffff0d0e7812 */ /* 0x000fe400078ec0ff */
[----:B-1----:R-:W-:Y:S02]  /*1e2590*/  LOP3.LUT R21, R10, 0xffff, RZ, 0xc0, !PT ;  /* 0x0000ffff0a157812 */ /* 0x002fe400078ec0ff */
[----:B------:R-:W-:Y:S02]  /*1e25a0*/  PRMT R13, R12, 0x3340, R1 ;  /* 0x000033400c0d7816 */ /* 0x000fe40000000001 */
[----:B------:R-:W-:-:S04]  /*1e25b0*/  PRMT R10, R14, 0x3340, R21 ;  /* 0x000033400e0a7816 */ /* 0x000fc80000000015 */
[----:B------:R-:W-:Y:S02]  /*1e25c0*/  PRMT R24, R10, 0x5410, R13 ;  /* 0x000054100a187816 */ /* 0x000fe4000000000d */
[----:B------:R-:W4:Y:S04]  /*1e25d0*/  LDL.LU R13, [R1+0x438] ;  /* 0x00043800010d7983 */ /* 0x000f280000300800 */
[----:B------:R-:W4:Y:S01]  /*1e25e0*/  LDL.LU R10, [R1+0x32c] ;  /* 0x00032c00010a7983 */ /* 0x000f220000300800 */
[----:B------:R-:W-:Y:S02]  /*1e25f0*/  SHF.R.U32.HI R14, RZ, 0x8, R14 ;  /* 0x00000008ff0e7819 */ /* 0x000fe4000001160e */
[----:B------:R-:W-:Y:S02]  /*1e2600*/  SHF.R.U32.HI R21, RZ, 0x8, R21 ;  /* 0x00000008ff157819 */ /* 0x000fe40000011615 */
[----:B------:R-:W-:-:S02]  /*1e2610*/  SHF.R.U32.HI R12, RZ, 0x8, R12 ;  /* 0x00000008ff0c7819 */ /* 0x000fc4000001160c */
[----:B------:R-:W-:Y:S02]  /*1e2620*/  LOP3.LUT R14, R14, 0xffff, RZ, 0xc0, !PT ;  /* 0x0000ffff0e0e7812 */ /* 0x000fe400078ec0ff */
[----:B------:R-:W-:Y:S02]  /*1e2630*/  LOP3.LUT R21, R21, 0xffff, RZ, 0xc0, !PT ;  /* 0x0000ffff15157812 */ /* 0x000fe400078ec0ff */
[----:B------:R-:W-:Y:S02]  /*1e2640*/  LOP3.LUT R12, R12, 0xffff, RZ, 0xc0, !PT ;  /* 0x0000ffff0c0c7812 */ /* 0x000fe400078ec0ff */
[----:B------:R-:W-:Y:S02]  /*1e2650*/  PRMT R21, R14, 0x3340, R21 ;  /* 0x000033400e157816 */ /* 0x000fe40000000015 */
[----:B------:R-:W-:Y:S01]  /*1e2660*/  PRMT R14, R12, 0x3340, R1 ;  /* 0x000033400c0e7816 */ /* 0x000fe20000000001 */
[----:B------:R-:W-:Y:S04]  /*1e2670*/  STL [R1+0x8674], R24 ;  /* 0x0086741801007387 */ /* 0x000fe80000100800 */
[----:B------:R0:W-:Y:S04]  /*1e2680*/  STL.64 [R1+0x11d0], R22 ;  /* 0x0011d01601007387 */ /* 0x0001e80000100a00 */
[----:B------:R-:W-:Y:S04]  /*1e2690*/  STL [R1+0x1e0], R21 ;  /* 0x0001e01501007387 */ /* 0x000fe80000100800 */
[----:B------:R4:W-:Y:S01]  /*1e26a0*/  STL [R1+0x90], R14 ;  /* 0x0000900e01007387 */ /* 0x0009e20000100800 */
[----:B------:R-:W-:-:S04]  /*1e26b0*/  SHF.R.U32.HI R15, RZ, 0x8, R15 ;  /* 0x00000008ff0f7819 */ /* 0x000fc8000001160f */
[----:B------:R-:W-:-:S04]  /*1e26c0*/  LOP3.LUT R15, R15, 0xffff, RZ, 0xc0, !PT ;  /* 0x0000ffff0f0f7812 */ /* 0x000fc800078ec0ff */
[----:B------:R-:W-:Y:S02]  /*1e26d0*/  PRMT R15, R15, 0x3340, R1 ;  /* 0x000033400f0f7816 */ /* 0x000fe40000000001 */
[----:B--2---:R-:W-:Y:S02]  /*1e26e0*/  LOP3.LUT R12, R11, 0xffff, RZ, 0xc0, !PT ;  /* 0x0000ffff0b0c7812 */ /* 0x004fe400078ec0ff */
[----:B------:R-:W2:Y:S01]  /*1e26f0*/  LDL.LU R11, [R1+0x3dc] ;  /* 0x0003dc00010b7983 */ /* 0x000ea20000300800 */
[----:B---3--:R-:W-:-:S04]  /*1e2700*/  LOP3.LUT R44, R44, 0xffff, RZ, 0xc0, !PT ;  /* 0x0000ffff2c2c7812 */ /* 0x008fc800078ec0ff */
[----:B0-----:R-:W-:Y:S01]  /*1e2710*/  PRMT R22, R44, 0x3340, R1 ;  /* 0x000033402c167816 */ /* 0x001fe20000000001 */
[----:B------:R-:W-:Y:S01]  /*1e2720*/  STL [R1+0x8678], R44 ;  /* 0x0086782c01007387 */ /* 0x000fe20000100800 */
[----:B----4-:R-:W-:-:S04]  /*1e2730*/  LOP3.LUT R14, R59, 0xffff, RZ, 0xc0, !PT ;  /* 0x0000ffff3b0e7812 */ /* 0x010fc800078ec0ff */
[----:B------:R-:W-:Y:S02]  /*1e2740*/  PRMT R21, R12, 0x3340, R14 ;  /* 0x000033400c157816 */ /* 0x000fe4000000000e */
        /* <DEDUP_REMOVED lines=13> */
[----:B------:R-:W3:Y:S01]  /*1e2820*/  LDL.LU R46, [R1+0x873c] ;  /* 0x00873c00012e7983 */ /* 0x000ee20000300800 */
[----:B0-----:R-:W-:-:S02]  /*1e2830*/  IADD3 R22, P6, R0, R50, RZ ;  /* 0x0000003200167210 */ /* 0x001fc40007fde0ff */
[----:B-1----:R-:W-:Y:S02]  /*1e2840*/  PRMT R15, R12, 0x3340, R1 ;  /* 0x000033400c0f7816 */ /* 0x002fe40000000001 */
[----:B------:R-:W-:Y:S02]  /*1e2850*/  SHF.R.U32.HI R12, RZ, 0x8, R12 ;  /* 0x00000008ff0c7819 */ /* 0x000fe4000001160c */
[----:B------:R-:W-:Y:S02]  /*1e2860*/  LOP3.LUT R13, R13, 0xffff, RZ, 0xc0, !PT ;  /* 0x0000ffff0d0d7812 */ /* 0x000fe400078ec0ff */
[----:B------:R-:W-:-:S04]  /*1e2870*/  LOP3.LUT R14, R10, 0xffff, RZ, 0xc0, !PT ;  /* 0x0000ffff0a0e7812 */ /* 0x000fc800078ec0ff */
[--C-:B------:R-:W-:Y:S02]  /*1e2880*/  PRMT R10, R13, 0x3340, R14.reuse ;  /* 0x000033400d0a7816 */ /* 0x100fe4000000000e */
[----:B------:R-:W-:Y:S02]  /*1e2890*/  SHF.R.U32.HI R13, RZ, 0x8, R13 ;  /* 0x00000008ff0d7819 */ /* 0x000fe4000001160d */
[----:B------:R-:W-:Y:S02]  /*1e28a0*/  SHF.R.U32.HI R14, RZ, 0x8, R14 ;  /* 0x00000008ff0e7819 */ /* 0x000fe4000001160e */
[----:B------:R-:W-:Y:S02]  /*1e28b0*/  LOP3.LUT R13, R13, 0xffff, RZ, 0xc0, !PT ;  /* 0x0000ffff0d0d7812 */ /* 0x000fe400078ec0ff */
[----:B------:R-:W-:Y:S02]  /*1e28c0*/  LOP3.LUT R14, R14, 0xffff, RZ, 0xc0, !PT ;  /* 0x0000ffff0e0e7812 */ /* 0x000fe400078ec0ff */
[----:B------:R-:W-:Y:S01]  /*1e28d0*/  LOP3.LUT R12, R12, 0xffff, RZ, 0xc0, !PT ;  /* 0x0000ffff0c0c7812 */ /* 0x000fe200078ec0ff */
[----:B------:R-:W-:Y:S01]  /*1e28e0*/  IMAD.X R23, R61, 0x1, R51, P6 ;  /* 0x000000013d177824 */ /* 0x000fe200030e0633 */
[----:B------:R-:W-:-:S02]  /*1e28f0*/  PRMT R15, R10, 0x5410, R15 ;  /* 0x000054100a0f7816 */ /* 0x000fc4000000000f */
[----:B------:R-:W-:Y:S01]  /*1e2900*/  PRMT R14, R13, 0x3340, R14 ;  /* 0x000033400d0e7816 */ /* 0x000fe2000000000e */
[----:B------:R-:W4:Y:S01]  /*1e2910*/  LDL.LU R10, [R1+0x440] ;  /* 0x00044000010a7983 */ /* 0x000f220000300800 */
[----:B------:R-:W-:-:S03]  /*1e2920*/  PRMT R13, R12, 0x3340, R1 ;  /* 0x000033400c0d7816 */ /* 0x000fc60000000001 */
[----:B------:R0:W-:Y:S04]  /*1e2930*/  STL [R1+0x69c], R15 ;  /* 0x00069c0f01007387 */ /* 0x0001e80000100800 */
[----:B------:R-:W-:Y:S04]  /*1e2940*/  STL.64 [R1+0x11b8], R22 ;  /* 0x0011b81601007387 */ /* 0x000fe80000100a00 */
[----:B------:R1:W-:Y:S01]  /*1e2950*/  STL [R1+0x1c4], R14 ;  /* 0x0001c40e01007387 */ /* 0x0003e20000100800 */
[----:B0-----:R-:W-:-:S03]  /*1e2960*/  LOP3.LUT R15, R60, 0xffff, RZ, 0xc0, !PT ;  /* 0x0000ffff3c0f7812 */ /* 0x001fc600078ec0ff */
[----:B------:R0:W-:Y:S04]  /*1e2970*/  STL [R1+0x84], R13 ;  /* 0x0000840d01007387 */ /* 0x0001e80000100800 */
[----:B------:R-:W4:Y:S01]  /*1e2980*/  LDL.LU R60, [R1+0x8738] ;  /* 0x00873800013c7983 */ /* 0x000f220000300800 */
[----:B--2---:R-:W-:Y:S02]  /*1e2990*/  LOP3.LUT R12, R11, 0xffff, RZ, 0xc0, !PT ;  /* 0x0000ffff0b0c7812 */ /* 0x004fe400078ec0ff */
[----:B---3--:R-:W-:Y:S02]  /*1e29a0*/  LOP3.LUT R11, R46, 0xffff, RZ, 0xc0, !PT ;  /* 0x0000ffff2e0b7812 */ /* 0x008fe400078ec0ff */
[----:B------:R-:W2:Y:S01]  /*1e29b0*/  LDL.LU R46, [R1+0x8734] ;  /* 0x00873400012e7983 */ /* 0x000ea20000300800 */
[----:B-1----:R-:W-:-:S02]  /*1e29c0*/  PRMT R14, R15, 0x3340, R1 ;  /* 0x000033400f0e7816 */ /* 0x002fc40000000001 */
[----:B0-----:R-:W-:Y:S02]  /*1e29d0*/  PRMT R13, R12, 0x3340, R11 ;  /* 0x000033400c0d7816 */ /* 0x001fe4000000000b */
[----:B------:R-:W-:Y:S02]  /*1e29e0*/  IADD3 R22, P6, R0, R52, RZ ;  /* 0x0000003400167210 */ /* 0x000fe40007fde0ff */
[----:B------:R-:W-:-:S03]  /*1e29f0*/  PRMT R13, R13, 0x5410, R14 ;  /* 0x000054100d0d7816 */ /* 0x000fc6000000000e */
[----:B------:R-:W-:Y:S01]  /*1e2a00*/  IMAD.X R23, R61, 0x1, R53, P6 ;  /* 0x000000013d177824 */ /* 0x000fe200030e0635 */
[----:B------:R-:W-:Y:S01]  /*1e2a10*/  SHF.R.U32.HI R21, RZ, 0x8, R11 ;  /* 0x00000008ff157819 */ /* 0x000fe2000001160b */
[----:B------:R0:W-:Y:S04]  /*1e2a20*/  STL [R1+0x668], R13 ;  /* 0x0006680d01007387 */ /* 0x0001e80000100800 */
[----:B------:R-:W3:Y:S04]  /*1e2a30*/  LDL.LU R11, [R1+0x78c] ;  /* 0x00078c00010b7983 */ /* 0x000ee80000300800 */
[----:B------:R-:W-:Y:S04]  /*1e2a40*/  STL.64 [R1+0x11b0], R22 ;  /* 0x0011b01601007387 */ /* 0x000fe80000100a00 */
[----:B0-----:R-:W3:Y:S04]  /*1e2a50*/  LDL.LU R13, [R1+0x684] ;  /* 0x00068400010d7983 */ /* 0x001ee80000300800 */
[----:B------:R-:W3:Y:S01]  /*1e2a60*/  LDL.LU R14, [R1+0x764] ;  /* 0x00076400010e7983 */ /* 0x000ee20000300800 */
[----:B------:R-:W-:-:S02]  /*1e2a70*/  SHF.R.U32.HI R12, RZ, 0x8, R12 ;  /* 0x00000008ff0c7819 */ /* 0x000fc4000001160c */
[----:B------:R-:W-:Y:S02]  /*1e2a80*/  SHF.R.U32.HI R15, RZ, 0x8, R15 ;  /* 0x00000008ff0f7819 */ /* 0x000fe4000001160f */
[----:B------:R-:W-:Y:S02]  /*1e2a90*/  LOP3.LUT R12, R12, 0xffff, RZ, 0xc0, !PT ;  /* 0x0000ffff0c0c7812 */ /* 0x000fe400078ec0ff */
[----:B------:R-:W-:Y:S02]  /*1e2aa0*/  LOP3.LUT R21, R21, 0xffff, RZ, 0xc0, !PT ;  /* 0x0000ffff15157812 */ /* 0x000fe400078ec0ff */
[----:B------:R-:W-:Y:S02]  /*1e2ab0*/  LOP3.LUT R15, R15, 0xffff, RZ, 0xc0, !PT ;  /* 0x0000ffff0f0f7812 */ /* 0x000fe400078ec0ff */
[----:B------:R-:W-:Y:S02]  /*1e2ac0*/  PRMT R12, R12, 0x3340, R21 ;  /* 0x000033400c0c7816 */ /* 0x000fe40000000015 */
[----:B------:R-:W-:-:S03]  /*1e2ad0*/  PRMT R21, R15, 0x3340, R1 ;  /* 0x000033400f157816 */ /* 0x000fc60000000001 */
[----:B------:R4:W-:Y:S04]  /*1e2ae0*/  STL [R1+0x86d8], R12 ;  /* 0x0086d80c01007387 */ /* 0x0009e80000100800 */
[----:B------:R2:W-:Y:S01]  /*1e2af0*/  STL [R1+0x80], R21 ;  /* 0x0000801501007387 */ /* 0x0005e20000100800 */
[----:B----4-:R-:W-:-:S03]  /*1e2b00*/  LOP3.LUT R12, R60, 0xffff, RZ, 0xc0, !PT ;  /* 0x0000ffff3c0c7812 */ /* 0x010fc600078ec0ff */
[----:B------:R-:W4:Y:S01]  /*1e2b10*/  LDL.LU R60, [R1+0x8730] ;  /* 0x00873000013c7983 */ /* 0x000f220000300800 */
[----:B------:R-:W-:Y:S02]  /*1e2b20*/  LOP3.LUT R15, R10, 0xffff, RZ, 0xc0, !PT ;  /* 0x0000ffff0a0f7812 */ /* 0x000fe400078ec0ff */
[----:B------:R-:W-:Y:S02]  /*1e2b30*/  PRMT R22, R12, 0x3340, R1 ;  /* 0x000033400c167816 */ /* 0x000fe40000000001 */
[----:B--2---:R-:W-:-:S04]  /*1e2b40*/  LOP3.LUT R21, R46, 0xffff, RZ, 0xc0, !PT ;  /* 0x0000ffff2e157812 */ /* 0x004fc800078ec0ff */
[----:B------:R-:W-:-:S04]  /*1e2b50*/  PRMT R10, R15, 0x3340, R21 ;  /* 0x000033400f0a7816 */ /* 0x000fc80000000015 */
[----:B------:R-:W-:Y:S02]  /*1e2b60*/  PRMT R24, R10, 0x5410, R22 ;  /* 0x000054100a187816 */ /* 0x000fe40000000016 */
[----:B------:R-:W2:Y:S01]  /*1e2b70*/  LDL.LU R10, [R1+0x3ec] ;  /* 0x0003ec00010a7983 */ /* 0x000ea20000300800 */
[----:B------:R-:W-:-:S05]  /*1e2b80*/  IADD3 R22, P6, R0, R54, RZ ;  /* 0x0000003600167210 */ /* 0x000fca0007fde0ff */
[----:B------:R-:W-:Y:S01]  /*1e2b90*/  IMAD.X R23, R61, 0x1, R55, P6 ;  /* 0x000000013d177824 */ /* 0x000fe200030e0637 */
[----:B------:R-:W-:Y:S01]  /*1e2ba0*/  STL [R1+0x648], R24 ;  /* 0x0006481801007387 */ /* 0x000fe20000100800 */
[----:B------:R-:W-:-:S03]  /*1e2bb0*/  SHF.R.U32.HI R15, RZ, 0x8, R15 ;  /* 0x00000008ff0f7819 */ /* 0x000fc6000001160f */
[----:B------:R0:W-:Y:S01]  /*1e2bc0*/  STL.64 [R1+0x11a8], R22 ;  /* 0x0011a81601007387 */ /* 0x0001e20000100a00 */
[----:B------:R-:W-:Y:S02]  /*1e2bd0*/  SHF.R.U32.HI R21, RZ, 0x8, R21 ;  /* 0x00000008ff157819 */ /* 0x000fe40000011615 */
[----:B------:R-:W-:Y:S02]  /*1e2be0*/  LOP3.LUT R15, R15, 0xffff, RZ, 0xc0, !PT ;  /* 0x0000ffff0f0f7812 */ /* 0x000fe400078ec0ff */
[----:B------:R-:W-:Y:S02]  /*1e2bf0*/  LOP3.LUT R21, R21, 0xffff, RZ, 0xc0, !PT ;  /* 0x0000ffff15157812 */ /* 0x000fe400078ec0ff */
[----:B0-----:R-:W-:-:S05]  /*1e2c00*/  IADD3 R22, P6, R0, R58, RZ ;  /* 0x0000003a00167210 */ /* 0x001fca0007fde0ff */
[----:B------:R-:W-:Y:S01]  /*1e2c10*/  IMAD.X R23, R61, 0x1, R57, P6 ;  /* 0x000000013d177824 */ /* 0x000fe200030e0639 */
[----:B------:R-:W-:Y:S02]  /*1e2c20*/  SHF.R.U32.HI R61, RZ, 0x8, R12 ;  /* 0x00000008ff3d7819 */ /* 0x000fe4000001160c */
[----:B------:R-:W-:Y:S02]  /*1e2c30*/  PRMT R15, R15, 0x3340, R21 ;  /* 0x000033400f0f7816 */ /* 0x000fe40000000015 */
[----:B------:R-:W-:-:S03]  /*1e2c40*/  LOP3.LUT R61, R61, 0xffff, RZ, 0xc0, !PT ;  /* 0x0000ffff3d3d7812 */ /* 0x000fc600078ec0ff */
[----:B------:R0:W-:Y:S01]  /*1e2c50*/  STL [R1+0x1b4], R15 ;  /* 0x0001b40f01007387 */ /* 0x0001e20000100800 */
[--C-:B------:R-:W-:Y:S02]  /*1e2c60*/  PRMT R12, R61, 0x3340, R1.reuse ;  /* 0x000033403d0c7816 */ /* 0x100fe40000000001 */
[----:B---3--:R-:W-:Y:S02]  /*1e2c70*/  LOP3.LUT R11, R11, 0xffff, RZ, 0xc0, !PT ;  /* 0x0000ffff0b0b7812 */ /* 0x008fe400078ec0ff */
[----:B------:R-:W-:Y:S01]  /*1e2c80*/  LOP3.LUT R13, R13, 0xffff, RZ, 0xc0, !PT ;  /* 0x0000ffff0d0d7812 */ /* 0x000fe200078ec0ff */
[----:B0-----:R-:W3:Y:S04]  /*1e2c90*/  LDL.LU R15, [R1+0x694] ;  /* 0x00069400010f7983 */ /* 0x001ee80000300800 */
[----:B------:R-:W3:Y:S04]  /*1e2ca0*/  LDL.LU R46, [R1+0x794] ;  /* 0x00079400012e7983 */ /* 0x000ee80000300800 */
[----:B------:R-:W-:Y:S04]  /*1e2cb0*/  STL.64 [R1+0x11a0], R22 ;  /* 0x0011a01601007387 */ /* 0x000fe80000100a00 */
[----:B------:R0:W-:Y:S01]  /*1e2cc0*/  STL [R1+0x78], R12 ;  /* 0x0000780c01007387 */ /* 0x0001e20000100800 */
[----:B------:R-:W-:-:S02]  /*1e2cd0*/  PRMT R61, R13, 0x3340, R1 ;  /* 0x000033400d3d7816 */ /* 0x000fc40000000001 */
[----:B0-----:R-:W-:-:S04]  /*1e2ce0*/  LOP3.LUT R12, R14, 0xffff, RZ, 0xc0, !PT ;  /* 0x0000ffff0e0c7812 */ /* 0x001fc800078ec0ff */
[--C-:B------:R-:W-:Y:S02]  /*1e2cf0*/  PRMT R14, R11, 0x3340, R12.reuse ;  /* 0x000033400b0e7816 */ /* 0x100fe4000000000c */
        /* <DEDUP_REMOVED lines=10> */
[----:B------:R-:W-:-:S03]  /*1e2da0*/  LOP3.LUT R28, R8, 0xffff, RZ, 0xc0, !PT ;  /* 0x0000ffff081c7812 */ /* 0x000fc600078ec0ff */
[----:B------:R-:W-:Y:S01]  /*1e2db0*/  STL [R1+0x86cc], R14 ;  /* 0x0086cc0e01007387 */ /* 0x000fe20000100800 */
[----:B----4-:R-:W-:-:S03]  /*1e2dc0*/  LOP3.LUT R21, R60, 0xffff, RZ, 0xc0, !PT ;  /* 0x0000ffff3c157812 */ /* 0x010fc600078ec0ff */
[----:B------:R0:W-:Y:S04]  /*1e2dd0*/  STL [R1+0x74], R11 ;  /* 0x0000740b01007387 */ /* 0x0001e80000100800 */
[----:B------:R-:W4:Y:S04]  /*1e2de0*/  LDL.LU R8, [R1+0x872c] ;  /* 0x00872c0001087983 */ /* 0x000f280000300800 */
[----:B------:R-:W4:Y:S04]  /*1e2df0*/  LDL.LU R60, [R1+0x8728] ;  /* 0x00872800013c7983 */ /* 0x000f280000300800 */
[----:B------:R-:W4:Y:S04]  /*1e2e00*/  LDL.LU R13, [R1+0x7ec] ;  /* 0x0007ec00010d7983 */ /* 0x000f280000300800 */
[----:B0-----:R-:W4:Y:S01]  /*1e2e10*/  LDL.LU R11, [R1+0x538] ;  /* 0x00053800010b7983 */ /* 0x001f220000300800 */
[----:B--2---:R-:W-:-:S03]  /*1e2e20*/  LOP3.LUT R22, R10, 0xffff, RZ, 0xc0, !PT ;  /* 0x0000ffff0a167812 */ /* 0x004fc600078ec0ff */
[----:B------:R-:W2:Y:S01]  /*1e2e30*/  LDL.LU R10, [R1+0x714] ;  /* 0x00071400010a7983 */ /* 0x000ea20000300800 */
[----:B------:R-:W-:Y:S02]  /*1e2e40*/  PRMT R61, R28, 0x3340, R1 ;  /* 0x000033401c3d7816 */ /* 0x000fe40000000001 */
[----:B------:R-:W-:-:S04]  /*1e2e50*/  PRMT R12, R22, 0x3340, R21 ;  /* 0x00003340160c7816 */ /* 0x000fc80000000015 */
[----:B------:R-:W-:Y:S01]  /*1e2e60*/  PRMT R14, R12, 0x5410, R61 ;  /* 0x000054100c0e7816 */ /* 0x000fe2000000003d */
[----:B------:R-:W-:Y:S04]  /*1e2e70*/  STL [R1+0x867c], R28 ;  /* 0x00867c1c01007387 */ /* 0x000fe80000100800 */
[----:B------:R4:W-:Y:S01]  /*1e2e80*/  STL [R1+0x2c78], R14 ;  /* 0x002c780e01007387 */ /* 0x0009e20000100800 */
[----:B------:R-:W-:Y:S01]  /*1e2e90*/  VIADD R0, R0, UR4 ;  /* 0x0000000400007c36 */ /* 0x000fe20008000000 */
[----:B------:R-:W-:Y:S01]  /*1e2ea0*/  SHF.R.U32.HI R22, RZ, 0x8, R22 ;  /* 0x00000008ff167819 */ /* 0x000fe20000011616 */
[----:B------:R-:W-:-:S03]  /*1e2eb0*/  ULDC UR4, c[0x0][0x248] ;  /* 0x0000920000047ab9 */ /* 0x000fc60000000800 */
[----:B------:R-:W-:Y:S02]  /*1e2ec0*/  IADD3 R24, P6, R0, R56, RZ ;  /* 0x0000003800187210 */ /* 0x000fe40007fde0ff */
[----:B------:R-:W-:Y:S02]  /*1e2ed0*/  LOP3.LUT R22, R22, 0xffff, RZ, 0xc0, !PT ;  /* 0x0000ffff16167812 */ /* 0x000fe400078ec0ff */
[----:B---3--:R-:W-:Y:S02]  /*1e2ee0*/  LOP3.LUT R15, R15, 0xffff, RZ, 0xc0, !PT ;  /* 0x0000ffff0f0f7812 */ /* 0x008fe400078ec0ff */
[----:B------:R-:W-:Y:S02]  /*1e2ef0*/  LOP3.LUT R12, R46, 0xffff, RZ, 0xc0, !PT ;  /* 0x0000ffff2e0c7812 */ /* 0x000fe400078ec0ff */
[----:B------:R-:W-:Y:S02]  /*1e2f00*/  PRMT R61, R15, 0x3340, R1 ;  /* 0x000033400f3d7816 */ /* 0x000fe40000000001 */
[----:B----4-:R-:W-:-:S04]  /*1e2f10*/  LOP3.LUT R14, R60, 0xffff, RZ, 0xc0, !PT ;  /* 0x0000ffff3c0e7812 */ /* 0x010fc800078ec0ff */
[----:B------:R-:W-:-:S04]  /*1e2f20*/  PRMT R23, R12, 0x3340, R14 ;  /* 0x000033400c177816 */ /* 0x000fc8000000000e */
[----:B------:R-:W-:Y:S02]  /*1e2f30*/  PRMT R23, R23, 0x5410, R61 ;  /* 0x0000541017177816 */ /* 0x000fe4000000003d */
[----:B------:R-:W-:-:S05]  /*1e2f40*/  SHF.R.S32.HI R61, RZ, 0x1f, R0 ;  /* 0x0000001fff3d7819 */ /* 0x000fca0000011400 */
[----:B------:R-:W-:Y:S01]  /*1e2f50*/  IMAD.X R25, R61, 0x1, R16, P6 ;  /* 0x000000013d197824 */ /* 0x000fe200030e0610 */
[----:B------:R0:W-:Y:S01]  /*1e2f60*/  STL [R1+0x654], R23 ;  /* 0x0006541701007387 */ /* 0x0001e20000100800 */
[----:B------:R-:W-:-:S03]  /*1e2f70*/  SHF.R.U32.HI R12, RZ, 0x8, R12 ;  /* 0x00000008ff0c7819 */ /* 0x000fc6000001160c */
[----:B------:R1:W-:Y:S01]  /*1e2f80*/  STL.64 [R1+0x1198], R24 ;  /* 0x0011981801007387 */ /* 0x0003e20000100a00 */
[----:B------:R-:W-:-:S03]  /*1e2f90*/  SHF.R.U32.HI R14, RZ, 0x8, R14 ;  /* 0x00000008ff0e7819 */ /* 0x000fc6000001160e */
[----:B0-----:R-:W3:Y:S01]  /*1e2fa0*/  LDL.LU R23, [R1+0x2668] ;  /* 0x0026680001177983 */ /* 0x001ee20000300800 */
[----:B------:R-:W-:Y:S02]  /*1e2fb0*/  LOP3.LUT R12, R12, 0xffff, RZ, 0xc0, !PT ;  /* 0x0000ffff0c0c7812 */ /* 0x000fe400078ec0ff */
[----:B-1----:R-:W-:Y:S02]  /*1e2fc0*/  SHF.R.U32.HI R24, RZ, 0x8, R21 ;  /* 0x00000008ff187819 */ /* 0x002fe40000011615 */
[----:B------:R-:W4:Y:S01]  /*1e2fd0*/  LDL.LU R21, [R1+0x61c] ;  /* 0x00061c0001157983 */ /* 0x000f220000300800 */
[----:B------:R-:W-:-:S03]  /*1e2fe0*/  LOP3.LUT R14, R14, 0xffff, RZ, 0xc0, !PT ;  /* 0x0000ffff0e0e7812 */ /* 0x000fc600078ec0ff */
[----:B------:R-:W4:Y:S01]  /*1e2ff0*/  LDL.LU R46, [R1+0x718] ;  /* 0x00071800012e7983 */ /* 0x000f220000300800 */
[----:B------:R-:W-:-:S04]  /*1e3000*/  LOP3.LUT R24, R24, 0xffff, RZ, 0xc0, !PT ;  /* 0x0000ffff18187812 */ /* 0x000fc800078ec0ff */
[----:B------:R-:W-:Y:S02]  /*1e3010*/  PRMT R60, R22, 0x3340, R24 ;  /* 0x00003340163c7816 */ /* 0x000fe40000000018 */
[----:B------:R-:W-:-:S03]  /*1e3020*/  PRMT R22, R12, 0x3340, R14 ;  /* 0x000033400c167816 */ /* 0x000fc6000000000e */
[----:B------:R-:W-:Y:S01]  /*1e3030*/  STL [R1+0x84a8], R60 ;  /* 0x0084a83c01007387 */ /* 0x000fe20000100800 */
[----:B------:R-:W-:Y:S02]  /*1e3040*/  LOP3.LUT R14, R13, 0xffff, RZ, 0xc0, !PT ;  /* 0x0000ffff0d0e7812 */ /* 0x000fe400078ec0ff */
[----:B------:R-:W-:Y:S01]  /*1e3050*/  LOP3.LUT R12, R11, 0xffff, RZ, 0xc0, !PT ;  /* 0x0000ffff0b0c7812 */ /* 0x000fe200078ec0ff */
[----:B------:R2:W-:Y:S03]  /*1e3060*/  STL [R1+0x194], R22 ;  /* 0x0001941601007387 */ /* 0x0005e60000100800 */
[----:B------:R-:W-:Y:S02]  /*1e3070*/  PRMT R11, R12, 0x3340, R1 ;  /* 0x000033400c0b7816 */ /* 0x000fe40000000001 */
[----:B--2---:R-:W-:-:S04]  /*1e3080*/  LOP3.LUT R22, R10, 0xffff, RZ, 0xc0, !PT ;  /* 0x0000ffff0a167812 */ /* 0x004fc800078ec0ff */
[----:B------:R-:W-:-:S04]  /*1e3090*/  PRMT R10, R14, 0x3340, R22 ;  /* 0x000033400e0a7816 */ /* 0x000fc80000000016 */
[----:B------:R-:W-:Y:S02]  /*1e30a0*/  PRMT R13, R10, 0x5410, R11 ;  /* 0x000054100a0d7816 */ /* 0x000fe4000000000b */
[----:B------:R-:W-:-:S05]  /*1e30b0*/  IADD3 R10, P6, R0, R17, RZ ;  /* 0x00000011000a7210 */ /* 0x000fca0007fde0ff */
[----:B------:R-:W-:Y:S01]  /*1e30c0*/  IMAD.X R11, R61, 0x1, R18, P6 ;  /* 0x000000013d0b7824 */ /* 0x000fe200030e0612 */
[----:B------:R0:W-:Y:S04]  /*1e30d0*/  STL [R1+0x650], R13 ;  /* 0x0006500d01007387 */ /* 0x0001e80000100800 */
[----:B0-----:R-:W2:Y:S04]  /*1e30e0*/  LDL.LU R13, [R1+0x44c] ;  /* 0x00044c00010d7983 */ /* 0x001ea80000300800 */
[----:B------:R0:W-:Y:S04]  /*1e30f0*/  STL.64 [R1+0x1190], R10 ;  /* 0x0011900a01007387 */ /* 0x0001e80000100a00 */
[----:B0-----:R-:W2:Y:S04]  /*1e3100*/  LDL.LU R11, [R1+0x228] ;  /* 0x00022800010b7983 */ /* 0x001ea80000300800 */
[----:B------:R-:W2:Y:S01]  /*1e3110*/  LDL.LU R10, [R1+0x340] ;  /* 0x00034000010a7983 */ /* 0x000ea20000300800 */
        /* <DEDUP_REMOVED lines=10> */
[----:B---3--:R-:W-:Y:S02]  /*1e31c0*/  LOP3.LUT R12, R23, 0xffff, RZ, 0xc0, !PT ;  /* 0x0000ffff170c7812 */ /* 0x008fe400078ec0ff */
[----:B----4-:R-:W-:Y:S02]  /*1e31d0*/  LOP3.LUT R30, R21, 0xffff, RZ, 0xc0, !PT ;  /* 0x0000ffff151e7812 */ /* 0x010fe400078ec0ff */
[----:B0-----:R-:W-:Y:S02]  /*1e31e0*/  LOP3.LUT R14, R46, 0xffff, RZ, 0xc0, !PT ;  /* 0x0000ffff2e0e7812 */ /* 0x001fe400078ec0ff */
[----:B------:R-:W-:-:S02]  /*1e31f0*/  PRMT R22, R30, 0x3340, R1 ;  /* 0x000033401e167816 */ /* 0x000fc40000000001 */
[----:B------:R-:W-:-:S04]  /*1e3200*/  PRMT R21, R12, 0x3340, R14 ;  /* 0x000033400c157816 */ /* 0x000fc8000000000e */
[----:B------:R-:W-:Y:S02]  /*1e3210*/  PRMT R21, R21, 0x5410, R22 ;  /* 0x0000541015157816 */ /* 0x000fe40000000016 */
[----:B------:R-:W-:Y:S01]  /*1e3220*/  IADD3 R22, P6, R0, R19, RZ ;  /* 0x0000001300167210 */ /* 0x000fe20007fde0ff */
[----:B------:R-:W-:Y:S04]  /*1e3230*/  STL [R1+0x8680], R30 ;  /* 0x0086801e01007387 */ /* 0x000fe80000100800 */
[----:B------:R-:W-:Y:S01]  /*1e3240*/  IMAD.X R23, R61, 0x1, R47, P6 ;  /* 0x000000013d177824 */ /* 0x000fe200030e062f */
[----:B------:R0:W-:Y:S01]  /*1e3250*/  STL [R1+0x2c5c], R21 ;  /* 0x002c5c1501007387 */ /* 0x0001e20000100800 */
[----:B------:R-:W-:Y:S02]  /*1e3260*/  SHF.R.U32.HI R12, RZ, 0x8, R12 ;  /* 0x00000008ff0c7819 */ /* 0x000fe4000001160c */
[----:B------:R-:W-:-:S02]  /*1e3270*/  SHF.R.U32.HI R14, RZ, 0x8, R14 ;  /* 0x00000008ff0e7819 */ /* 0x000fc4000001160e */
[----:B------:R-:W-:Y:S01]  /*1e3280*/  LOP3.LUT R12, R12, 0xffff, RZ, 0xc0, !PT ;  /* 0x0000ffff0c0c7812 */ /* 0x000fe200078ec0ff */
[----:B0-----:R-:W3:Y:S04]  /*1e3290*/  LDL.LU R21, [R1+0x450] ;  /* 0x0004500001157983 */ /* 0x001ee80000300800 */
[----:B------:R0:W-:Y:S01]  /*1e32a0*/  STL.64 [R1+0x1188], R22 ;  /* 0x0011881601007387 */ /* 0x0001e20000100a00 */
[----:B------:R-:W-:-:S04]  /*1e32b0*/  LOP3.LUT R14, R14, 0xffff, RZ, 0xc0, !PT ;  /* 0x0000ffff0e0e7812 */ /* 0x000fc800078ec0ff */
[----:B------:R-:W-:Y:S02]  /*1e32c0*/  PRMT R46, R12, 0x3340, R14 ;  /* 0x000033400c2e7816 */ /* 0x000fe4000000000e */
[----:B0-----:R-:W-:Y:S02]  /*1e32d0*/  SHF.R.U32.HI R22, RZ, 0x8, R15 ;  /* 0x00000008ff167819 */ /* 0x001fe4000001160f */
[----:B------:R-:W4:Y:S02]  /*1e32e0*/  LDL.LU R15, [R1+0x348] ;  /* 0x00034800010f7983 */ /* 0x000f240000300800 */
[----:B------:R-:W-:-:S04]  /*1e32f0*/  LOP3.LUT R22, R22, 0xffff, RZ, 0xc0, !PT ;  /* 0x0000ffff16167812 */ /* 0x000fc800078ec0ff */
[----:B------:R-:W-:Y:S01]  /*1e3300*/  PRMT R22, R22, 0x3340, R1 ;  /* 0x0000334016167816 */ /* 0x000fe20000000001 */
[----:B------:R-:W-:Y:S04]  /*1e3310*/  STL [R1+0x84ac], R46 ;  /* 0x0084ac2e01007387 */ /* 0x000fe80000100800 */
[----:B------:R0:W-:Y:S01]  /*1e3320*/  STL [R1+0x68], R22 ;  /* 0x0000681601007387 */ /* 0x0001e20000100800 */
[----:B------:R-:W-:-:S05]  /*1e3330*/  IADD3 R24, P6, R0, R48, RZ ;  /* 0x0000003000187210 */ /* 0x000fca0007fde0ff */
[----:B------:R-:W-:Y:S01]  /*1e3340*/  IMAD.X R25, R61, 0x1, R49, P6 ;  /* 0x000000013d197824 */ /* 0x000fe200030e0631 */
[----:B--2---:R-:W-:Y:S02]  /*1e3350*/  LOP3.LUT R14, R13, 0xffff, RZ, 0xc0, !PT ;  /* 0x0000ffff0d0e7812 */ /* 0x004fe400078ec0ff */
[----:B------:R-:W2:Y:S01]  /*1e3360*/  LDL.LU R13, [R1+0x400] ;  /* 0x00040000010d7983 */ /* 0x000ea20000300800 */
[----:B------:R-:W-:Y:S02]  /*1e3370*/  LOP3.LUT R12, R11, 0xffff, RZ, 0xc0, !PT ;  /* 0x0000ffff0b0c7812 */ /* 0x000fe400078ec0ff */
[----:B0-----:R-:W-:Y:S02]  /*1e3380*/  LOP3.LUT R22, R10, 0xffff, RZ, 0xc0, !PT ;  /* 0x0000ffff0a167812 */ /* 0x001fe400078ec0ff */
[----:B------:R-:W-:Y:S02]  /*1e3390*/  PRMT R11, R12, 0x3340, R1 ;  /* 0x000033400c0b7816 */ /* 0x000fe40000000001 */
[----:B------:R-:W-:-:S02]  /*1e33a0*/  PRMT R10, R14, 0x3340, R22 ;  /* 0x000033400e0a7816 */ /* 0x000fc40000000016 */
[----:B------:R-:W-:Y:S02]  /*1e33b0*/  SHF.R.U32.HI R14, RZ, 0x8, R14 ;  /* 0x00000008ff0e7819 */ /* 0x000fe4000001160e */
[----:B------:R-:W-:Y:S02]  /*1e33c0*/  PRMT R23, R10, 0x5410, R11 ;  /* 0x000054100a177816 */ /* 0x000fe4000000000b */
[----:B------:R-:W-:Y:S01]  /*1e33d0*/  SHF.R.U32.HI R22, RZ, 0x8, R22 ;  /* 0x00000008ff167819 */ /* 0x000fe20000011616 */
[----:B------:R-:W2:Y:S01]  /*1e33e0*/  LDL.LU R11, [R1+0x7d4] ;  /* 0x0007d400010b7983 */ /* 0x000ea20000300800 */
[----:B------:R-:W-:Y:S02]  /*1e33f0*/  SHF.R.U32.HI R12, RZ, 0x8, R12 ;  /* 0x00000008ff0c7819 */ /* 0x000fe4000001160c */
[----:B------:R-:W-:Y:S01]  /*1e3400*/  LOP3.LUT R14, R14, 0xffff, RZ, 0xc0, !PT ;  /* 0x0000ffff0e0e7812 */ /* 0x000fe200078ec0ff */
[----:B------:R-:W2:Y:S01]  /*1e3410*/  LDL.LU R10, [R1+0x6d4] ;  /* 0x0006d400010a7983 */ /* 0x000ea20000300800 */
[----:B------:R-:W-:-:S02]  /*1e3420*/  LOP3.LUT R22, R22, 0xffff, RZ, 0xc0, !PT ;  /* 0x0000ffff16167812 */ /* 0x000fc400078ec0ff */
[----:B------:R-:W-:Y:S01]  /*1e3430*/  LOP3.LUT R12, R12, 0xffff, RZ, 0xc0, !PT ;  /* 0x0000ffff0c0c7812 */ /* 0x000fe200078ec0ff */
[----:B------:R0:W-:Y:S04]  /*1e3440*/  STL [R1+0x2c50], R23 ;  /* 0x002c501701007387 */ /* 0x0001e80000100800 */
[----:B0-----:R-:W2:Y:S04]  /*1e3450*/  LDL.LU R23, [R1+0x7b4] ;  /* 0x0007b40001177983 */ /* 0x001ea80000300800 */
[----:B------:R0:W-:Y:S02]  /*1e3460*/  STL.64 [R1+0x1178], R24 ;  /* 0x0011781801007387 */ /* 0x0001e40000100a00 */
[----:B0-----:R-:W-:-:S02]  /*1e3470*/  PRMT R24, R14, 0x3340, R22 ;  /* 0x000033400e187816 */ /* 0x001fc40000000016 */
[----:B------:R-:W-:Y:S02]  /*1e3480*/  PRMT R22, R12, 0x3340, R1 ;  /* 0x000033400c167816 */ /* 0x000fe40000000001 */
[----:B------:R-:W-:Y:S01]  /*1e3490*/  LOP3.LUT R12, R8, 0xffff, RZ, 0xc0, !PT ;  /* 0x0000ffff080c7812 */ /* 0x000fe200078ec0ff */
[----:B------:R0:W-:Y:S04]  /*1e34a0*/  STL [R1+0x180], R24 ;  /* 0x0001801801007387 */ /* 0x0001e80000100800 */
[----:B------:R1:W-:Y:S04]  /*1e34b0*/  STL [R1+0x64], R22 ;  /* 0x0000641601007387 */ /* 0x0003e80000100800 */
[----:B------:R-:W2:Y:S01]  /*1e34c0*/  LDL.LU R8, [R1+0x8724] ;  /* 0x0087240001087983 */ /* 0x000ea20000300800 */
[----:B0-----:R-:W-:-:S02]  /*1e34d0*/  IADD3 R24, P6, R0, R50, RZ ;  /* 0x0000003200187210 */ /* 0x001fc40007fde0ff */
[----:B-1----:R-:W-:Y:S02]  /*1e34e0*/  PRMT R22, R12, 0x3340, R1 ;  /* 0x000033400c167816 */ /* 0x002fe40000000001 */
[----:B------:R-:W-:Y:S01]  /*1e34f0*/  SHF.R.U32.HI R12, RZ, 0x8, R12 ;  /* 0x00000008ff0c7819 */ /* 0x000fe2000001160c */
[----:B------:R-:W-:-:S03]  /*1e3500*/  IMAD.X R25, R61, 0x1, R51, P6 ;  /* 0x000000013d197824 */ /* 0x000fc600030e0633 */
[----:B------:R-:W-:Y:S02]  /*1e3510*/  LOP3.LUT R12, R12, 0xffff, RZ, 0xc0, !PT ;  /* 0x0000ffff0c0c7812 */ /* 0x000fe400078ec0ff */
[----:B------:R-:W-:-:S05]  /*1e3520*/  IADD3 R26, P6, R0, R52, RZ ;  /* 0x00000034001a7210 */ /* 0x000fca0007fde0ff */
[----:B------:R-:W-:Y:S01]  /*1e3530*/  IMAD.X R27, R61, 0x1, R53, P6 ;  /* 0x000000013d1b7824 */ /* 0x000fe200030e0635 */
[----:B---3--:R-:W-:Y:S02]  /*1e3540*/  LOP3.LUT R14, R21, 0xffff, RZ, 0xc0, !PT ;  /* 0x0000ffff150e7812 */ /* 0x008fe400078ec0ff */
[----:B----4-:R-:W-:-:S04]  /*1e3550*/  LOP3.LUT R15, R15, 0xffff, RZ, 0xc0, !PT ;  /* 0x0000ffff0f0f7812 */ /* 0x010fc800078ec0ff */
[--C-:B------:R-:W-:Y:S02]  /*1e3560*/  PRMT R21, R14, 0x3340, R15.reuse ;  /* 0x000033400e157816 */ /* 0x100fe4000000000f */
[----:B------:R-:W-:Y:S02]  /*1e3570*/  SHF.R.U32.HI R14, RZ, 0x8, R14 ;  /* 0x00000008ff0e7819 */ /* 0x000fe4000001160e */
[----:B------:R-:W-:Y:S02]  /*1e3580*/  SHF.R.U32.HI R15, RZ, 0x8, R15 ;  /* 0x00000008ff0f7819 */ /* 0x000fe4000001160f */
[----:B------:R-:W-:Y:S02]  /*1e3590*/  PRMT R21, R21, 0x5410, R22 ;  /* 0x0000541015157816 */ /* 0x000fe40000000016 */
[----:B------:R-:W-:Y:S02]  /*1e35a0*/  LOP3.LUT R14, R14, 0xffff, RZ, 0xc0, !PT ;  /* 0x0000ffff0e0e7812 */ /* 0x000fe400078ec0ff */
[----:B------:R-:W-:Y:S01]  /*1e35b0*/  LOP3.LUT R15, R15, 0xffff, RZ, 0xc0, !PT ;  /* 0x0000ffff0f0f7812 */ /* 0x000fe200078ec0ff */
[----:B------:R0:W-:Y:S04]  /*1e35c0*/  STL [R1+0x2c3c], R21 ;  /* 0x002c3c1501007387 */ /* 0x0001e80000100800 */
[----:B------:R-:W-:Y:S01]  /*1e35d0*/  STL.64 [R1+0x1180], R24 ;  /* 0x0011801801007387 */ /* 0x000fe20000100a00 */
[----:B0-----:R-:W-:-:S02]  /*1e35e0*/  PRMT R21, R14, 0x3340, R15 ;  /* 0x000033400e157816 */ /* 0x001fc4000000000f */
[----:B------:R-:W-:-:S03]  /*1e35f0*/  PRMT R15, R12, 0x3340, R1 ;  /* 0x000033400c0f7816 */ /* 0x000fc60000000001 */
[----:B------:R0:W-:Y:S01]  /*1e3600*/  STL [R1+0x17c], R21 ;  /* 0x00017c1501007387 */ /* 0x0001e20000100800 */
[----:B------:R-:W-:-:S03]  /*1e3610*/  LOP3.LUT R12, R3, 0xffff, RZ, 0xc0, !PT ;  /* 0x0000ffff030c7812 */ /* 0x000fc600078ec0ff */
[----:B------:R1:W-:Y:S04]  /*1e3620*/  STL [R1+0x60], R15 ;  /* 0x0000600f01007387 */ /* 0x0003e80000100800 */
[----:B------:R-:W3:Y:S01]  /*1e3630*/  LDL.LU R3, [R1+0x8720] ;  /* 0x0087200001037983 */ /* 0x000ee20000300800 */
[----:B------:R-:W-:Y:S02]  /*1e3640*/  LOP3.LUT R32, R6, 0xffff, RZ, 0xc0, !PT ;  /* 0x0000ffff06207812 */ /* 0x000fe400078ec0ff */
[----:B--2---:R-:W-:Y:S02]  /*1e3650*/  LOP3.LUT R14, R13, 0xffff, RZ, 0xc0, !PT ;  /* 0x0000ffff0d0e7812 */ /* 0x004fe400078ec0ff */
[----:B------:R-:W-:Y:S02]  /*1e3660*/  PRMT R13, R12, 0x3340, R1 ;  /* 0x000033400c0d7816 */ /* 0x000fe40000000001 */
[----:B------:R-:W-:-:S02]  /*1e3670*/  SHF.R.U32.HI R12, RZ, 0x8, R12 ;  /* 0x00000008ff0c7819 */ /* 0x000fc4000001160c */
[----:B0-----:R-:W-:Y:S02]  /*1e3680*/  LOP3.LUT R21, R11, 0xffff, RZ, 0xc0, !PT ;  /* 0x0000ffff0b157812 */ /* 0x001fe400078ec0ff */
[----:B------:R-:W-:Y:S02]  /*1e3690*/  LOP3.LUT R10, R10, 0xffff, RZ, 0xc0, !PT ;  /* 0x0000ffff0a0a7812 */ /* 0x000fe400078ec0ff */
[----:B------:R-:W-:Y:S02]  /*1e36a0*/  LOP3.LUT R22, R23, 0xffff, RZ, 0xc0, !PT ;  /* 0x0000ffff17167812 */ /* 0x000fe400078ec0ff */
[----:B-1----:R-:W-:Y:S02]  /*1e36b0*/  LOP3.LUT R15, R8, 0xffff, RZ, 0xc0, !PT ;  /* 0x0000ffff080f7812 */ /* 0x002fe400078ec0ff */
[----:B------:R-:W2:Y:S02]  /*1e36c0*/  LDL.LU R8, [R1+0x871c] ;  /* 0x00871c0001087983 */ /* 0x000ea40000300800 */
[----:B------:R-:W-:-:S04]  /*1e36d0*/  PRMT R11, R14, 0x3340, R15 ;  /* 0x000033400e0b7816 */ /* 0x000fc8000000000f */
[----:B------:R-:W-:Y:S02]  /*1e36e0*/  PRMT R23, R11, 0x5410, R13 ;  /* 0x000054100b177816 */ /* 0x000fe4000000000d */
[----:B------:R-:W-:Y:S02]  /*1e36f0*/  PRMT R13, R10, 0x3340, R1 ;  /* 0x000033400a0d7816 */ /* 0x000fe40000000001 */
[--C-:B------:R-:W-:Y:S01]  /*1e3700*/  PRMT R11, R21, 0x3340, R22.reuse ;  /* 0x00003340150b7816 */ /* 0x100fe20000000016 */
[----:B------:R0:W-:Y:S01]  /*1e3710*/  STL [R1+0x2c28], R23 ;  /* 0x002c281701007387 */ /* 0x0001e20000100800 */
[----:B------:R-:W-:Y:S02]  /*1e3720*/  SHF.R.U32.HI R21, RZ, 0x8, R21 ;  /* 0x00000008ff157819 */ /* 0x000fe40000011615 */
[----:B------:R-:W-:Y:S02]  /*1e3730*/  SHF.R.U32.HI R22, RZ, 0x8, R22 ;  /* 0x00000008ff167819 */ /* 0x000fe40000011616 */
[----:B------:R-:W-:-:S02]  /*1e3740*/  SHF.R.U32.HI R14, RZ, 0x8, R14 ;  /* 0x00000008ff0e7819 */ /* 0x000fc4000001160e */
[----:B------:R-:W-:Y:S02]  /*1e3750*/  SHF.R.U32.HI R15, RZ, 0x8, R15 ;  /* 0x00000008ff0f7819 */ /* 0x000fe4000001160f */
[----:B0-----:R-:W-:Y:S02]  /*1e3760*/  PRMT R23, R11, 0x5410, R13 ;  /* 0x000054100b177816 */ /* 0x001fe4000000000d */
[----:B------:R-:W4:Y:S01]  /*1e3770*/  LDL.LU R13, [R1+0x2dc] ;  /* 0x0002dc00010d7983 */ /* 0x000f220000300800 */
[----:B------:R-:W-:Y:S02]  /*1e3780*/  LOP3.LUT R21, R21, 0xffff, RZ, 0xc0, !PT ;  /* 0x0000ffff15157812 */ /* 0x000fe400078ec0ff */
[----:B------:R-:W-:Y:S01]  /*1e3790*/  LOP3.LUT R22, R22, 0xffff, RZ, 0xc0, !PT ;  /* 0x0000ffff16167812 */ /* 0x000fe200078ec0ff */
[----:B------:R-:W3:Y:S01]  /*1e37a0*/  LDL.LU R11, [R1+0x36c4] ;  /* 0x0036c400010b7983 */ /* 0x000ee20000300800 */
[----:B------:R-:W-:Y:S02]  /*1e37b0*/  LOP3.LUT R14, R14, 0xffff, RZ, 0xc0, !PT ;  /* 0x0000ffff0e0e7812 */ /* 0x000fe400078ec0ff */
[----:B------:R-:W-:Y:S01]  /*1e37c0*/  LOP3.LUT R15, R15, 0xffff, RZ, 0xc0, !PT ;  /* 0x0000ffff0f0f7812 */ /* 0x000fe200078ec0ff */
[----:B------:R0:W-:Y:S01]  /*1e37d0*/  STL [R1+0x2c18], R23 ;  /* 0x002c181701007387 */ /* 0x0001e20000100800 */
[----:B------:R-:W-:-:S02]  /*1e37e0*/  PRMT R22, R21, 0x3340, R22 ;  /* 0x0000334015167816 */ /* 0x000fc40000000016 */
[----:B------:R-:W-:Y:S01]  /*1e37f0*/  PRMT R21, R14, 0x3340, R15 ;  /* 0x000033400e157816 */ /* 0x000fe2000000000f */
[----:B------:R-:W3:Y:S01]  /*1e3800*/  LDL.LU R25, [R1+0x6f8] ;  /* 0x0006f80001197983 */ /* 0x000ee20000300800 */
[----:B------:R-:W-:-:S03]  /*1e3810*/  IADD3 R14, P6, R0, R54, RZ ;  /* 0x00000036000e7210 */ /* 0x000fc60007fde0ff */
[----:B0-----:R-:W3:Y:S02]  /*1e3820*/  LDL.LU R23, [R1+0x7c8] ;  /* 0x0007c80001177983 */ /* 0x001ee40000300800 */
[----:B------:R-:W-:Y:S02]  /*1e3830*/  IMAD.X R15, R61, 0x1, R55, P6 ;  /* 0x000000013d0f7824 */ /* 0x000fe400030e0637 */
[----:B------:R-:W-:Y:S01]  /*1e3840*/  STL.64 [R1+0x1160], R26 ;  /* 0x0011601a01007387 */ /* 0x000fe20000100a00 */
[----:B------:R-:W-:-:S03]  /*1e3850*/  LOP3.LUT R12, R12, 0xffff, RZ, 0xc0, !PT ;  /* 0x0000ffff0c0c7812 */ /* 0x000fc600078ec0ff */
[----:B------:R-:W-:Y:S04]  /*1e3860*/  STL [R1+0x15c], R22 ;  /* 0x00015c1601007387 */ /* 0x000fe80000100800 */
[----:B------:R-:W-:Y:S04]  /*1e3870*/  STL [R1+0x154], R21 ;  /* 0x0001541501007387 */ /* 0x000fe80000100800 */
[----:B------:R0:W-:Y:S01]  /*1e3880*/  STL.64 [R1+0x1170], R14 ;  /* 0x0011700e01007387 */ /* 0x0001e20000100a00 */
[----:B------:R-:W-:Y:S02]  /*1e3890*/  PRMT R12, R12, 0x3340, R1 ;  /* 0x000033400c0c7816 */ /* 0x000fe40000000001 */
[----:B0-----:R-:W-:-:S03]  /*1e38a0*/  IADD3 R14, P6, R0, R58, RZ ;  /* 0x0000003a000e7210 */ /* 0x001fc60007fde0ff */
[----:B------:R-:W-:Y:S02]  /*1e38b0*/  STL [R1+0x54], R12 ;  /* 0x0000540c01007387 */ /* 0x000fe40000100800 */
[----:B------:R-:W-:Y:S02]  /*1e38c0*/  IMAD.X R15, R61, 0x1, R57, P6 ;  /* 0x000000013d0f7824 */ /* 0x000fe400030e0639 */
[----:B------:R-:W3:Y:S01]  /*1e38d0*/  LDL.LU R21, [R1+0x688] ;  /* 0x0006880001157983 */ /* 0x000ee20000300800 */
[----:B------:R-:W-:-:S03]  /*1e38e0*/  SHF.R.U32.HI R61, RZ, 0x8, R10 ;  /* 0x00000008ff3d7819 */ /* 0x000fc6000001160a */
[----:B------:R0:W-:Y:S04]  /*1e38f0*/  STL.64 [R1+0x1168], R14 ;  /* 0x0011680e01007387 */ /* 0x0001e80000100a00 */
[----:B0-----:R-:W3:Y:S04]  /*1e3900*/  LDL.LU R15, [R1+0x2688] ;  /* 0x00268800010f7983 */ /* 0x001ee80000300800 */
[----:B------:R-:W3:Y:S01]  /*1e3910*/  LDL.LU R10, [R1+0x76c] ;  /* 0x00076c00010a7983 */ /* 0x000ee20000300800 */
[----:B------:R-:W-:-:S04]  /*1e3920*/  LOP3.LUT R61, R61, 0xffff, RZ, 0xc0, !PT ;  /* 0x0000ffff3d3d7812 */ /* 0x000fc800078ec0ff */
[----:B------:R-:W-:-:S05]  /*1e3930*/  PRMT R12, R61, 0x3340, R1 ;  /* 0x000033403d0c7816 */ /* 0x000fca0000000001 */
[----:B------:R0:W-:Y:S04]  /*1e3940*/  STL [R1+0x50], R12 ;  /* 0x0000500c01007387 */ /* 0x0001e80000100800 */
[----:B------:R-:W3:Y:S01]  /*1e3950*/  LDL.LU R6, [R1+0x8718] ;  /* 0x0087180001067983 */ /* 0x000ee20000300800 */
[----:B------:R-:W-:-:S03]  /*1e3960*/  PRMT R61, R32, 0x3340, R1 ;  /* 0x00003340203d7816 */ /* 0x000fc60000000001 */
[----:B------:R-:W-:Y:S01]  /*1e3970*/  STL [R1+0x8684], R32 ;  /* 0x0086842001007387 */ /* 0x000fe20000100800 */
[----:B------:R-:W-:Y:S01]  /*1e3980*/  VIADD R0, R0, UR4 ;  /* 0x0000000400007c36 */ /* 0x000fe20008000000 */
[----:B------:R-:W-:Y:S01]  /*1e3990*/  LOP3.LUT R42, R5, 0xffff, RZ, 0xc0, !PT ;  /* 0x0000ffff052a7812 */ /* 0x000fe200078ec0ff */
[----:B------:R-:W-:Y:S01]  /*1e39a0*/  ULDC UR4, c[0x0][0x248] ;  /* 0x0000920000047ab9 */ /* 0x000fe20000000800 */
[----:B--2---:R-:W-:Y:S02]  /*1e39b0*/  LOP3.LUT R8, R8, 0xffff, RZ, 0xc0, !PT ;  /* 0x0000ffff08087812 */ /* 0x004fe400078ec0ff */
[----:B----4-:R-:W-:-:S04]  /*1e39c0*/  LOP3.LUT R13, R13, 0xffff, RZ, 0xc0, !PT ;  /* 0x0000ffff0d0d7812 */ /* 0x010fc800078ec0ff */
[----:B------:R-:W-:Y:S02]  /*1e39d0*/  PRMT R14, R8, 0x3340, R13 ;  /* 0x00003340080e7816 */ /* 0x000fe4000000000d */
[----:B---3--:R-:W-:Y:S02]  /*1e39e0*/  LOP3.LUT R11, R11, 0xffff, RZ, 0xc0, !PT ;  /* 0x0000ffff0b0b7812 */ /* 0x008fe400078ec0ff */
[----:B0-----:R-:W-:Y:S02]  /*1e39f0*/  LOP3.LUT R12, R25, 0xffff, RZ, 0xc0, !PT ;  /* 0x0000ffff190c7812 */ /* 0x001fe400078ec0ff */
[----:B------:R-:W-:Y:S02]  /*1e3a00*/  LOP3.LUT R22, R23, 0xffff, RZ, 0xc0, !PT ;  /* 0x0000ffff17167812 */ /* 0x000fe400078ec0ff */
[----:B------:R-:W-:Y:S02]  /*1e3a10*/  PRMT R23, R14, 0x5410, R61 ;  /* 0x000054100e177816 */ /* 0x000fe4000000003d */
[----:B------:R-:W-:-:S02]  /*1e3a20*/  PRMT R61, R12, 0x3340, R1 ;  /* 0x000033400c3d7816 */ /* 0x000fc40000000001 */
[----:B------:R-:W-:Y:S02]  /*1e3a30*/  PRMT R14, R11, 0x3340, R22 ;  /* 0x000033400b0e7816 */ /* 0x000fe40000000016 */
[----:B------:R-:W-:Y:S02]  /*1e3a40*/  SHF.R.U32.HI R8, RZ, 0x8, R8 ;  /* 0x00000008ff087819 */ /* 0x000fe40000011608 */
[----:B------:R-:W-:Y:S02]  /*1e3a50*/  PRMT R14, R14, 0x5410, R61 ;  /* 0x000054100e0e7816 */ /* 0x000fe4000000003d */
[----:B------:R-:W-:Y:S01]  /*1e3a60*/  SHF.R.U32.HI R61, RZ, 0x8, R13 ;  /* 0x00000008ff3d7819 */ /* 0x000fe2000001160d */
[----:B------:R0:W-:Y:S01]  /*1e3a70*/  STL [R1+0x2c0c], R23 ;  /* 0x002c0c1701007387 */ /* 0x0001e20000100800 */
[----:B------:R-:W-:-:S03]  /*1e3a80*/  LOP3.LUT R8, R8, 0xffff, RZ, 0xc0, !PT ;  /* 0x0000ffff08087812 */ /* 0x000fc600078ec0ff */
[----:B------:R1:W-:Y:S04]  /*1e3a90*/  STL [R1+0x2bf4], R14 ;  /* 0x002bf40e01007387 */ /* 0x0003e80000100800 */
[----:B------:R-:W2:Y:S01]  /*1e3aa0*/  LDL.LU R13, [R1+0x460] ;  /* 0x00046000010d7983 */ /* 0x000ea20000300800 */
[----:B0-----:R-:W-:Y:S02]  /*1e3ab0*/  SHF.R.U32.HI R23, RZ, 0x8, R22 ;  /* 0x00000008ff177819 */ /* 0x001fe40000011616 */
[----:B------:R-:W-:Y:S02]  /*1e3ac0*/  LOP3.LUT R22, R61, 0xffff, RZ, 0xc0, !PT ;  /* 0x0000ffff3d167812 */ /* 0x000fe400078ec0ff */
[----:B-1----:R-:W-:Y:S02]  /*1e3ad0*/  SHF.R.U32.HI R14, RZ, 0x8, R11 ;  /* 0x00000008ff0e7819 */ /* 0x002fe4000001160b */
[----:B------:R-:W-:Y:S01]  /*1e3ae0*/  LOP3.LUT R61, R23, 0xffff, RZ, 0xc0, !PT ;  /* 0x0000ffff173d7812 */ /* 0x000fe200078ec0ff */
[----:B------:R-:W3:Y:S01]  /*1e3af0*/  LDL.LU R11, [R1+0x394] ;  /* 0x00039400010b7983 */ /* 0x000ee20000300800 */
[----:B------:R-:W-:-:S02]  /*1e3b00*/  LOP3.LUT R14, R14, 0xffff, RZ, 0xc0, !PT ;  /* 0x0000ffff0e0e7812 */ /* 0x000fc400078ec0ff */
[----:B------:R-:W-:Y:S02]  /*1e3b10*/  PRMT R8, R8, 0x3340, R22 ;  /* 0x0000334008087816 */ /* 0x000fe40000000016 */
[----:B------:R-:W-:-:S03]  /*1e3b20*/  PRMT R22, R14, 0x3340, R61 ;  /* 0x000033400e167816 */ /* 0x000fc6000000003d */
[----:B------:R0:W-:Y:S02]  /*1e3b30*/  STL [R1+0x84b0], R8 ;  /* 0x0084b00801007387 */ /* 0x0001e40000100800 */
[----:B0-----:R-:W-:Y:S02]  /*1e3b40*/  LOP3.LUT R8, R21, 0xffff, RZ, 0xc0, !PT ;  /* 0x0000ffff15087812 */ /* 0x001fe400078ec0ff */
[----:B------:R-:W-:Y:S02]  /*1e3b50*/  LOP3.LUT R14, R15, 0xffff, RZ, 0xc0, !PT ;  /* 0x0000ffff0f0e7812 */ /* 0x000fe400078ec0ff */
[----:B------:R-:W-:Y:S02]  /*1e3b60*/  LOP3.LUT R15, R10, 0xffff, RZ, 0xc0, !PT ;  /* 0x0000ffff0a0f7812 */ /* 0x000fe400078ec0ff */
[----:B------:R-:W-:Y:S02]  /*1e3b70*/  PRMT R61, R8, 0x3340, R1 ;  /* 0x00003340083d7816 */ /* 0x000fe40000000001 */
[----:B------:R-:W-:Y:S01]  /*1e3b80*/  PRMT R21, R14, 0x3340, R15 ;  /* 0x000033400e157816 */ /* 0x000fe2000000000f */
[----:B------:R0:W-:Y:S01]  /*1e3b90*/  STL [R1+0x624], R22 ;  /* 0x0006241601007387 */ /* 0x0001e20000100800 */
[----:B------:R-:W-:-:S02]  /*1e3ba0*/  SHF.R.U32.HI R14, RZ, 0x8, R14 ;  /* 0x00000008ff0e7819 */ /* 0x000fc4000001160e */
[----:B------:R-:W-:Y:S01]  /*1e3bb0*/  SHF.R.U32.HI R15, RZ, 0x8, R15 ;  /* 0x00000008ff0f7819 */ /* 0x000fe2000001160f */
[----:B------:R-:W4:Y:S01]  /*1e3bc0*/  LDL.LU R10, [R1+0x410] ;  /* 0x00041000010a7983 */ /* 0x000f220000300800 */
[----:B------:R-:W-:Y:S02]  /*1e3bd0*/  PRMT R21, R21, 0x5410, R61 ;  /* 0x0000541015157816 */ /* 0x000fe4000000003d */
[----:B------:R-:W-:Y:S02]  /*1e3be0*/  SHF.R.U32.HI R8, RZ, 0x8, R8 ;  /* 0x00000008ff087819 */ /* 0x000fe40000011608 */
[----:B------:R-:W-:Y:S02]  /*1e3bf0*/  SHF.R.S32.HI R61, RZ, 0x1f, R0 ;  /* 0x0000001fff3d7819 */ /* 0x000fe40000011400 */
[----:B0-----:R-:W-:Y:S02]  /*1e3c00*/  IADD3 R22, P6, R0, R56, RZ ;  /* 0x0000003800167210 */ /* 0x001fe40007fde0ff */
[----:B------:R-:W-:-:S02]  /*1e3c10*/  LOP3.LUT R14, R14, 0xffff, RZ, 0xc0, !PT ;  /* 0x0000ffff0e0e7812 */ /* 0x000fc400078ec0ff */
        /* <DEDUP_REMOVED lines=10> */
[----:B------:R-:W4:Y:S01]  /*1e3cc0*/  LDL.LU R6, [R1+0x8714] ;  /* 0x0087140001067983 */ /* 0x000f220000300800 */
[----:B------:R-:W-:Y:S02]  /*1e3cd0*/  SHF.R.U32.HI R12, RZ, 0x8, R12 ;  /* 0x00000008ff0c7819 */ /* 0x000fe4000001160c */
[----:B-1----:R-:W-:Y:S01]  /*1e3ce0*/  PRMT R15, R14, 0x3340, R1 ;  /* 0x000033400e0f7816 */ /* 0x002fe20000000001 */
[----:B------:R-:W4:Y:S01]  /*1e3cf0*/  LDL.LU R21, [R1+0x464] ;  /* 0x0004640001157983 */ /* 0x000f220000300800 */
[----:B------:R-:W-:Y:S02]  /*1e3d00*/  IADD3 R22, P6, R0, R17, RZ ;  /* 0x0000001100167210 */ /* 0x000fe40007fde0ff */
[----:B------:R-:W-:-:S03]  /*1e3d10*/  LOP3.LUT R12, R12, 0xffff, RZ, 0xc0, !PT ;  /* 0x0000ffff0c0c7812 */ /* 0x000fc600078ec0ff */
[----:B------:R-:W-:Y:S01]  /*1e3d20*/  IMAD.X R23, R61, 0x1, R18, P6 ;  /* 0x000000013d177824 */ /* 0x000fe200030e0612 */
[----:B------:R-:W-:Y:S02]  /*1e3d30*/  PRMT R12, R12, 0x3340, R1 ;  /* 0x000033400c0c7816 */ /* 0x000fe40000000001 */
[----:B--2---:R-:W-:Y:S02]  /*1e3d40*/  LOP3.LUT R8, R13, 0xffff, RZ, 0xc0, !PT ;  /* 0x0000ffff0d087812 */ /* 0x004fe400078ec0ff */
[----:B---3--:R-:W-:-:S04]  /*1e3d50*/  LOP3.LUT R11, R11, 0xffff, RZ, 0xc0, !PT ;  /* 0x0000ffff0b0b7812 */ /* 0x008fc800078ec0ff */
[--C-:B------:R-:W-:Y:S02]  /*1e3d60*/  PRMT R13, R8, 0x3340, R11.reuse ;  /* 0x00003340080d7816 */ /* 0x100fe4000000000b */
[----:B------:R-:W-:Y:S02]  /*1e3d70*/  SHF.R.U32.HI R8, RZ, 0x8, R8 ;  /* 0x00000008ff087819 */ /* 0x000fe40000011608 */
[----:B------:R-:W-:Y:S02]  /*1e3d80*/  SHF.R.U32.HI R11, RZ, 0x8, R11 ;  /* 0x00000008ff0b7819 */ /* 0x000fe4000001160b */
[----:B------:R-:W-:Y:S02]  /*1e3d90*/  LOP3.LUT R8, R8, 0xffff, RZ, 0xc0, !PT ;  /* 0x0000ffff08087812 */ /* 0x000fe400078ec0ff */
[----:B------:R-:W-:Y:S02]  /*1e3da0*/  LOP3.LUT R11, R11, 0xffff, RZ, 0xc0, !PT ;  /* 0x0000ffff0b0b7812 */ /* 0x000fe400078ec0ff */
[----:B------:R-:W-:-:S02]  /*1e3db0*/  PRMT R15, R13, 0x5410, R15 ;  /* 0x000054100d0f7816 */ /* 0x000fc4000000000f */
[----:B------:R-:W-:Y:S01]  /*1e3dc0*/  PRMT R11, R8, 0x3340, R11 ;  /* 0x00003340080b7816 */ /* 0x000fe2000000000b */
[----:B------:R-:W2:Y:S04]  /*1e3dd0*/  LDL.LU R13, [R1+0x254] ;  /* 0x00025400010d7983 */ /* 0x000ea80000300800 */
[----:B------:R-:W-:Y:S04]  /*1e3de0*/  STL [R1+0x2ba8], R15 ;  /* 0x002ba80f01007387 */ /* 0x000fe80000100800 */
[----:B------:R-:W-:Y:S04]  /*1e3df0*/  STL.64 [R1+0x1158], R22 ;  /* 0x0011581601007387 */ /* 0x000fe80000100a00 */
[----:B------:R0:W-:Y:S04]  /*1e3e00*/  STL [R1+0x354], R12 ;  /* 0x0003540c01007387 */ /* 0x0001e80000100800 */
[----:B------:R1:W-:Y:S01]  /*1e3e10*/  STL [R1+0x610], R11 ;  /* 0x0006100b01007387 */ /* 0x0003e20000100800 */
[----:B----4-:R-:W-:-:S02]  /*1e3e20*/  LOP3.LUT R8, R10, 0xffff, RZ, 0xc0, !PT ;  /* 0x0000ffff0a087812 */ /* 0x010fc400078ec0ff */
[----:B0-----:R-:W-:Y:S02]  /*1e3e30*/  LOP3.LUT R12, R6, 0xffff, RZ, 0xc0, !PT ;  /* 0x0000ffff060c7812 */ /* 0x001fe400078ec0ff */
[----:B------:R-:W3:Y:S04]  /*1e3e40*/  LDL.LU R6, [R1+0x8710] ;  /* 0x0087100001067983 */ /* 0x000ee80000300800 */
[----:B------:R-:W4:Y:S04]  /*1e3e50*/  LDL.LU R15, [R1+0x5360] ;  /* 0x00536000010f7983 */ /* 0x000f280000300800 */
[----:B-1----:R-:W4:Y:S04]  /*1e3e60*/  LDL.LU R11, [R1+0x72c] ;  /* 0x00072c00010b7983 */ /* 0x002f280000300800 */
[----:B------:R-:W4:Y:S01]  /*1e3e70*/  LDL.LU R10, [R1+0x24b8] ;  /* 0x0024b800010a7983 */ /* 0x000f220000300800 */
[----:B------:R-:W-:-:S02]  /*1e3e80*/  LOP3.LUT R3, R3, 0xffff, RZ, 0xc0, !PT ;  /* 0x0000ffff03037812 */ /* 0x000fc400078ec0ff */
[----:B------:R-:W-:Y:S02]  /*1e3e90*/  PRMT R22, R8, 0x3340, R12 ;  /* 0x0000334008167816 */ /* 0x000fe4000000000c */
[----:B------:R-:W-:-:S04]  /*1e3ea0*/  PRMT R23, R3, 0x3340, R1 ;  /* 0x0000334003177816 */ /* 0x000fc80000000001 */
[----:B------:R-:W-:Y:S02]  /*1e3eb0*/  PRMT R24, R22, 0x5410, R23 ;  /* 0x0000541016187816 */ /* 0x000fe40000000017 */
[----:B------:R-:W-:Y:S02]  /*1e3ec0*/  IADD3 R22, P6, R0, R19, RZ ;  /* 0x0000001300167210 */ /* 0x000fe40007fde0ff */
[----:B------:R-:W-:Y:S02]  /*1e3ed0*/  SHF.R.U32.HI R14, RZ, 0x8, R14 ;  /* 0x00000008ff0e7819 */ /* 0x000fe4000001160e */
[----:B------:R-:W-:Y:S01]  /*1e3ee0*/  SHF.R.U32.HI R8, RZ, 0x8, R8 ;  /* 0x00000008ff087819 */ /* 0x000fe20000011608 */
[----:B------:R-:W-:Y:S01]  /*1e3ef0*/  IMAD.X R23, R61, 0x1, R47, P6 ;  /* 0x000000013d177824 */ /* 0x000fe200030e062f */
[----:B------:R-:W-:Y:S02]  /*1e3f00*/  SHF.R.U32.HI R12, RZ, 0x8, R12 ;  /* 0x00000008ff0c7819 */ /* 0x000fe4000001160c */
[----:B------:R-:W-:Y:S01]  /*1e3f10*/  LOP3.LUT R14, R14, 0xffff, RZ, 0xc0, !PT ;  /* 0x0000ffff0e0e7812 */ /* 0x000fe200078ec0ff */
[----:B------:R-:W-:Y:S01]  /*1e3f20*/  STL [R1+0x2b9c], R24 ;  /* 0x002b9c1801007387 */ /* 0x000fe20000100800 */
[----:B------:R-:W-:-:S02]  /*1e3f30*/  LOP3.LUT R8, R8, 0xffff, RZ, 0xc0, !PT ;  /* 0x0000ffff08087812 */ /* 0x000fc400078ec0ff */
[----:B------:R-:W-:Y:S01]  /*1e3f40*/  LOP3.LUT R12, R12, 0xffff, RZ, 0xc0, !PT ;  /* 0x0000ffff0c0c7812 */ /* 0x000fe200078ec0ff */
[----:B------:R0:W-:Y:S02]  /*1e3f50*/  STL.64 [R1+0x1148], R22 ;  /* 0x0011481601007387 */ /* 0x0001e40000100a00 */
[----:B0-----:R-:W-:Y:S02]  /*1e3f60*/  PRMT R22, R14, 0x3340, R1 ;  /* 0x000033400e167816 */ /* 0x001fe40000000001 */
[----:B------:R-:W-:-:S03]  /*1e3f70*/  PRMT R14, R8, 0x3340, R12 ;  /* 0x00003340080e7816 */ /* 0x000fc6000000000c */
[----:B------:R0:W-:Y:S01]  /*1e3f80*/  STL [R1+0x350], R22 ;  /* 0x0003501601007387 */ /* 0x0001e20000100800 */
[----:B------:R-:W-:-:S03]  /*1e3f90*/  LOP3.LUT R12, R21, 0xffff, RZ, 0xc0, !PT ;  /* 0x0000ffff150c7812 */ /* 0x000fc600078ec0ff */
[----:B------:R3:W-:Y:S01]  /*1e3fa0*/  STL [R1+0x60c], R14 ;  /* 0x00060c0e01007387 */ /* 0x0007e20000100800 */
[----:B0-----:R-:W-:-:S05]  /*1e3fb0*/  IADD3 R22, P6, R0, R48, RZ ;  /* 0x0000003000167210 */ /* 0x001fca0007fde0ff */
[----:B------:R-:W-:Y:S01]  /*1e3fc0*/  IMAD.X R23, R61, 0x1, R49, P6 ;  /* 0x000000013d177824 */ /* 0x000fe200030e0631 */
[----:B--2---:R-:W-:-:S04]  /*1e3fd0*/  LOP3.LUT R8, R13, 0xffff, RZ, 0xc0, !PT ;  /* 0x0000ffff0d087812 */ /* 0x004fc800078ec0ff */
[----:B------:R-:W-:Y:S02]  /*1e3fe0*/  PRMT R21, R8, 0x3340, R1 ;  /* 0x0000334008157816 */ /* 0x000fe40000000001 */
[----:B------:R-:W-:-:S04]  /*1e3ff0*/  SHF.R.U32.HI R8, RZ, 0x8, R8 ;  /* 0x00000008ff087819 */ /* 0x000fc80000011608 */
[----:B------:R-:W-:Y:S02]  /*1e4000*/  LOP3.LUT R8, R8, 0xffff, RZ, 0xc0, !PT ;  /* 0x0000ffff08087812 */ /* 0x000fe400078ec0ff */
[----:B---3--:R-:W-:Y:S02]  /*1e4010*/  LOP3.LUT R14, R6, 0xffff, RZ, 0xc0, !PT ;  /* 0x0000ffff060e7812 */ /* 0x008fe400078ec0ff */
[----:B------:R-:W2:Y:S02]  /*1e4020*/  LDL.LU R6, [R1+0x870c] ;  /* 0x00870c0001067983 */ /* 0x000ea40000300800 */
[----:B------:R-:W-:Y:S02]  /*1e4030*/  PRMT R13, R12, 0x3340, R14 ;  /* 0x000033400c0d7816 */ /* 0x000fe4000000000e */
[----:B------:R-:W-:Y:S02]  /*1e4040*/  SHF.R.U32.HI R12, RZ, 0x8, R12 ;  /* 0x00000008ff0c7819 */ /* 0x000fe4000001160c */
[----:B------:R-:W-:-:S02]  /*1e4050*/  PRMT R21, R13, 0x5410, R21 ;  /* 0x000054100d157816 */ /* 0x000fc40000000015 */
[----:B------:R-:W3:Y:S01]  /*1e4060*/  LDL.LU R13, [R1+0x300] ;  /* 0x00030000010d7983 */ /* 0x000ee20000300800 */
[----:B------:R-:W-:Y:S02]  /*1e4070*/  SHF.R.U32.HI R14, RZ, 0x8, R14 ;  /* 0x00000008ff0e7819 */ /* 0x000fe4000001160e */
[----:B------:R-:W-:Y:S02]  /*1e4080*/  LOP3.LUT R12, R12, 0xffff, RZ, 0xc0, !PT ;  /* 0x0000ffff0c0c7812 */ /* 0x000fe400078ec0ff */
[----:B------:R-:W-:Y:S01]  /*1e4090*/  LOP3.LUT R14, R14, 0xffff, RZ, 0xc0, !PT ;  /* 0x0000ffff0e0e7812 */ /* 0x000fe200078ec0ff */
[----:B------:R-:W-:Y:S03]  /*1e40a0*/  STL [R1+0x2b84], R21 ;  /* 0x002b841501007387 */ /* 0x000fe60000100800 */
[----:B------:R-:W-:Y:S02]  /*1e40b0*/  PRMT R12, R12, 0x3340, R14 ;  /* 0x000033400c0c7816 */ /* 0x000fe4000000000e */
[----:B------:R-:W-:Y:S01]  /*1e40c0*/  PRMT R14, R8, 0x3340, R1 ;  /* 0x00003340080e7816 */ /* 0x000fe20000000001 */
[----:B------:R-:W-:Y:S01]  /*1e40d0*/  STL.64 [R1+0x1130], R22 ;  /* 0x0011301601007387 */ /* 0x000fe20000100a00 */
[----:B----4-:R-:W-:-:S03]  /*1e40e0*/  LOP3.LUT R8, R15, 0xffff, RZ, 0xc0, !PT ;  /* 0x0000ffff0f087812 */ /* 0x010fc600078ec0ff */
[----:B------:R0:W-:Y:S04]  /*1e40f0*/  STL [R1+0x604], R12 ;  /* 0x0006040c01007387 */ /* 0x0001e80000100800 */
[----:B------:R1:W-:Y:S01]  /*1e4100*/  STL [R1+0x34c], R14 ;  /* 0x00034c0e01007387 */ /* 0x0003e20000100800 */
[----:B0-----:R-:W-:Y:S02]  /*1e4110*/  LOP3.LUT R12, R11, 0xffff, RZ, 0xc0, !PT ;  /* 0x0000ffff0b0c7812 */ /* 0x001fe400078ec0ff */
[----:B-1----:R-:W-:Y:S02]  /*1e4120*/  LOP3.LUT R14, R10, 0xffff, RZ, 0xc0, !PT ;  /* 0x0000ffff0a0e7812 */ /* 0x002fe400078ec0ff */
[----:B------:R-:W-:Y:S02]  /*1e4130*/  PRMT R11, R12, 0x3340, R1 ;  /* 0x000033400c0b7816 */ /* 0x000fe40000000001 */
[----:B------:R-:W-:-:S04]  /*1e4140*/  PRMT R10, R8, 0x3340, R14 ;  /* 0x00003340080a7816 */ /* 0x000fc8000000000e */
[----:B------:R-:W-:Y:S02]  /*1e4150*/  PRMT R15, R10, 0x5410, R11 ;  /* 0x000054100a0f7816 */ /* 0x000fe4000000000b */
[----:B------:R-:W-:-:S05]  /*1e4160*/  IADD3 R10, P6, R0, R50, RZ ;  /* 0x00000032000a7210 */ /* 0x000fca0007fde0ff */
[----:B------:R-:W-:Y:S01]  /*1e4170*/  IMAD.X R11, R61, 0x1, R51, P6 ;  /* 0x000000013d0b7824 */ /* 0x000fe200030e0633 */
[----:B------:R0:W-:Y:S04]  /*1e4180*/  STL [R1+0x2b68], R15 ;  /* 0x002b680f01007387 */ /* 0x0001e80000100800 */
[----:B------:R1:W-:Y:S01]  /*1e4190*/  STL.64 [R1+0x1140], R10 ;  /* 0x0011400a01007387 */ /* 0x0003e20000100a00 */
[----:B0-----:R-:W-:-:S03]  /*1e41a0*/  SHF.R.U32.HI R15, RZ, 0x8, R3 ;  /* 0x00000008ff0f7819 */ /* 0x001fc60000011603 */
[----:B-1----:R-:W4:Y:S04]  /*1e41b0*/  LDL.LU R11, [R1+0x5364] ;  /* 0x00536400010b7983 */ /* 0x002f280000300800 */
[----:B------:R-:W4:Y:S04]  /*1e41c0*/  LDL.LU R10, [R1+0x73c] ;  /* 0x00073c00010a7983 */ /* 0x000f280000300800 */
[----:B------:R-:W4:Y:S01]  /*1e41d0*/  LDL.LU R3, [R1+0x24a8] ;  /* 0x0024a80001037983 */ /* 0x000f220000300800 */
[----:B------:R-:W-:Y:S02]  /*1e41e0*/  SHF.R.U32.HI R8, RZ, 0x8, R8 ;  /* 0x00000008ff087819 */ /* 0x000fe40000011608 */
[----:B------:R-:W-:-:S02]  /*1e41f0*/  SHF.R.U32.HI R14, RZ, 0x8, R14 ;  /* 0x00000008ff0e7819 */ /* 0x000fc4000001160e */
[----:B------:R-:W-:Y:S02]  /*1e4200*/  LOP3.LUT R15, R15, 0xffff, RZ, 0xc0, !PT ;  /* 0x0000ffff0f0f7812 */ /* 0x000fe400078ec0ff */
[----:B------:R-:W-:Y:S02]  /*1e4210*/  LOP3.LUT R8, R8, 0xffff, RZ, 0xc0, !PT ;  /* 0x0000ffff08087812 */ /* 0x000fe400078ec0ff */
[----:B------:R-:W-:Y:S02]  /*1e4220*/  LOP3.LUT R14, R14, 0xffff, RZ, 0xc0, !PT ;  /* 0x0000ffff0e0e7812 */ /* 0x000fe400078ec0ff */
[----:B------:R-:W-:Y:S02]  /*1e4230*/  PRMT R15, R15, 0x3340, R1 ;  /* 0x000033400f0f7816 */ /* 0x000fe40000000001 */
[----:B------:R-:W-:-:S03]  /*1e4240*/  PRMT R8, R8, 0x3340, R14 ;  /* 0x0000334008087816 */ /* 0x000fc6000000000e */
[----:B------:R0:W-:Y:S04]  /*1e4250*/  STL [R1+0x348], R15 ;  /* 0x0003480f01007387 */ /* 0x0001e80000100800 */
[----:B------:R3:W-:Y:S04]  /*1e4260*/  STL [R1+0x5f8], R8 ;  /* 0x0005f80801007387 */ /* 0x0007e80000100800 */
[----:B------:R-:W4:Y:S01]  /*1e4270*/  LDL.LU R5, [R1+0x8708] ;  /* 0x0087080001057983 */ /* 0x000f220000300800 */
[----:B0-----:R-:W-:Y:S02]  /*1e4280*/  PRMT R15, R42, 0x3340, R1 ;  /* 0x000033402a0f7816 */ /* 0x001fe40000000001 */
[----:B------:R-:W-:-:S04]  /*1e4290*/  SHF.R.U32.HI R12, RZ, 0x8, R12 ;  /* 0x00000008ff0c7819 */ /* 0x000fc8000001160c */
[----:B------:R-:W-:-:S04]  /*1e42a0*/  LOP3.LUT R12, R12, 0xffff, RZ, 0xc0, !PT ;  /* 0x0000ffff0c0c7812 */ /* 0x000fc800078ec0ff */
[----:B------:R-:W-:Y:S02]  /*1e42b0*/  PRMT R12, R12, 0x3340, R1 ;  /* 0x000033400c0c7816 */ /* 0x000fe40000000001 */
[----:B--2---:R-:W-:Y:S02]  /*1e42c0*/  LOP3.LUT R6, R6, 0xffff, RZ, 0xc0, !PT ;  /* 0x0000ffff06067812 */ /* 0x004fe400078ec0ff */
[----:B---3--:R-:W-:Y:S02]  /*1e42d0*/  LOP3.LUT R8, R13, 0xffff, RZ, 0xc0, !PT ;  /* 0x0000ffff0d087812 */ /* 0x008fe400078ec0ff */
[----:B------:R-:W2:Y:S02]  /*1e42e0*/  LDL.LU R13, [R1+0x2698] ;  /* 0x00269800010d7983 */ /* 0x000ea40000300800 */
[----:B------:R-:W-:-:S04]  /*1e42f0*/  PRMT R14, R6, 0x3340, R8 ;  /* 0x00003340060e7816 */ /* 0x000fc80000000008 */
[----:B------:R-:W-:Y:S02]  /*1e4300*/  PRMT R21, R14, 0x5410, R15 ;  /* 0x000054100e157816 */ /* 0x000fe4000000000f */
[----:B------:R-:W-:Y:S01]  /*1e4310*/  IADD3 R14, P6, R0, R52, RZ ;  /* 0x00000034000e7210 */ /* 0x000fe20007fde0ff */
[----:B------:R-:W-:Y:S04]  /*1e4320*/  STL [R1+0x8688], R42 ;  /* 0x0086882a01007387 */ /* 0x000fe80000100800 */
[----:B------:R-:W-:Y:S01]  /*1e4330*/  IMAD.X R15, R61, 0x1, R53, P6 ;  /* 0x000000013d0f7824 */ /* 0x000fe200030e0635 */
[----:B------:R0:W-:Y:S01]  /*1e4340*/  STL [R1+0x2b64], R21 ;  /* 0x002b641501007387 */ /* 0x0001e20000100800 */
[----:B------:R-:W-:Y:S02]  /*1e4350*/  SHF.R.U32.HI R6, RZ, 0x8, R6 ;  /* 0x00000008ff067819 */ /* 0x000fe40000011606 */
[----:B------:R-:W-:Y:S01]  /*1e4360*/  SHF.R.U32.HI R8, RZ, 0x8, R8 ;  /* 0x00000008ff087819 */ /* 0x000fe20000011608 */
[----:B0-----:R-:W3:Y:S04]  /*1e4370*/  LDL.LU R21, [R1+0x6d8] ;  /* 0x0006d80001157983 */ /* 0x001ee80000300800 */
[----:B------:R0:W-:Y:S01]  /*1e4380*/  STL.64 [R1+0x1128], R14 ;  /* 0x0011280e01007387 */ /* 0x0001e20000100a00 */
[----:B------:R-:W-:-:S02]  /*1e4390*/  LOP3.LUT R6, R6, 0xffff, RZ, 0xc0, !PT ;  /* 0x0000ffff06067812 */ /* 0x000fc400078ec0ff */
[----:B------:R-:W-:Y:S01]  /*1e43a0*/  LOP3.LUT R8, R8, 0xffff, RZ, 0xc0, !PT ;  /* 0x0000ffff08087812 */ /* 0x000fe200078ec0ff */
[----:B0-----:R-:W3:Y:S03]  /*1e43b0*/  LDL.LU R15, [R1+0x7b8] ;  /* 0x0007b800010f7983 */ /* 0x001ee60000300800 */
[----:B------:R-:W-:-:S05]  /*1e43c0*/  PRMT R6, R6, 0x3340, R8 ;  /* 0x0000334006067816 */ /* 0x000fca0000000008 */
[----:B------:R0:W-:Y:S04]  /*1e43d0*/  STL [R1+0x84b4], R6 ;  /* 0x0084b40601007387 */ /* 0x0001e80000100800 */
[----:B------:R1:W-:Y:S01]  /*1e43e0*/  STL [R1+0x344], R12 ;  /* 0x0003440c01007387 */ /* 0x0003e20000100800 */
[----:B----4-:R-:W-:Y:S02]  /*1e43f0*/  LOP3.LUT R8, R11, 0xffff, RZ, 0xc0, !PT ;  /* 0x0000ffff0b087812 */ /* 0x010fe400078ec0ff */
[----:B0-----:R-:W-:Y:S02]  /*1e4400*/  LOP3.LUT R6, R10, 0xffff, RZ, 0xc0, !PT ;  /* 0x0000ffff0a067812 */ /* 0x001fe400078ec0ff */
[----:B-1----:R-:W-:Y:S02]  /*1e4410*/  LOP3.LUT R12, R3, 0xffff, RZ, 0xc0, !PT ;  /* 0x0000ffff030c7812 */ /* 0x002fe400078ec0ff */
[----:B------:R-:W-:-:S02]  /*1e4420*/  PRMT R10, R6, 0x3340, R1 ;  /* 0x00003340060a7816 */ /* 0x000fc40000000001 */
[----:B------:R-:W-:-:S04]  /*1e4430*/  PRMT R3, R8, 0x3340, R12 ;  /* 0x0000334008037816 */ /* 0x000fc8000000000c */
[----:B------:R-:W-:Y:S02]  /*1e4440*/  PRMT R10, R3, 0x5410, R10 ;  /* 0x00005410030a7816 */ /* 0x000fe4000000000a */
[----:B------:R-:W4:Y:S04]  /*1e4450*/  LDL.LU R3, [R1+0x268c] ;  /* 0x00268c0001037983 */ /* 0x000f280000300800 */
[----:B------:R-:W4:Y:S01]  /*1e4460*/  LDL.LU R11, [R1+0x6ec] ;  /* 0x0006ec00010b7983 */ /* 0x000f220000300800 */
[----:B------:R-:W-:Y:S02]  /*1e4470*/  SHF.R.U32.HI R8, RZ, 0x8, R8 ;  /* 0x00000008ff087819 */ /* 0x000fe40000011608 */
[----:B------:R-:W-:Y:S01]  /*1e4480*/  SHF.R.U32.HI R12, RZ, 0x8, R12 ;  /* 0x00000008ff0c7819 */ /* 0x000fe2000001160c */
[----:B------:R0:W-:Y:S01]  /*1e4490*/  STL [R1+0x2b3c], R10 ;  /* 0x002b3c0a01007387 */ /* 0x0001e20000100800 */
[----:B------:R-:W-:-:S02]  /*1e44a0*/  IADD3 R22, P6, R0, R54, RZ ;  /* 0x0000003600167210 */ /* 0x000fc40007fde0ff */
[----:B------:R-:W-:Y:S02]  /*1e44b0*/  LOP3.LUT R8, R8, 0xffff, RZ, 0xc0, !PT ;  /* 0x0000ffff08087812 */ /* 0x000fe400078ec0ff */
[----:B------:R-:W-:Y:S01]  /*1e44c0*/  LOP3.LUT R12, R12, 0xffff, RZ, 0xc0, !PT ;  /* 0x0000ffff0c0c7812 */ /* 0x000fe200078ec0ff */
[----:B0-----:R-:W4:Y:S01]  /*1e44d0*/  LDL.LU R10, [R1+0x7c0] ;  /* 0x0007c000010a7983 */ /* 0x001f220000300800 */
[----:B------:R-:W-:Y:S02]  /*1e44e0*/  IMAD.X R23, R61, 0x1, R55, P6 ;  /* 0x000000013d177824 */ /* 0x000fe400030e0637 */
[----:B------:R-:W-:-:S03]  /*1e44f0*/  PRMT R8, R8, 0x3340, R12 ;  /* 0x0000334008087816 */ /* 0x000fc6000000000c */
[----:B------:R0:W-:Y:S01]  /*1e4500*/  STL.64 [R1+0x1120], R22 ;  /* 0x0011201601007387 */ /* 0x0001e20000100a00 */
[----:B------:R-:W-:-:S03]  /*1e4510*/  IADD3 R26, P6, R0, R58, RZ ;  /* 0x0000003a001a7210 */ /* 0x000fc60007fde0ff */
[----:B------:R-:W4:Y:S04]  /*1e4520*/  LDL.LU R25, [R1+0x26c] ;  /* 0x00026c0001197983 */ /* 0x000f280000300800 */
[----:B------:R3:W-:Y:S04]  /*1e4530*/  STL [R1+0x5ec], R8 ;  /* 0x0005ec0801007387 */ /* 0x0007e80000100800 */
[----:B0-----:R-:W4:Y:S01]  /*1e4540*/  LDL.LU R23, [R1+0x470] ;  /* 0x0004700001177983 */ /* 0x001f220000300800 */
[----:B------:R-:W-:Y:S01]  /*1e4550*/  IMAD.X R27, R61, 0x1, R57, P6 ;  /* 0x000000013d1b7824 */ /* 0x000fe200030e0639 */
[----:B------:R-:W-:-:S04]  /*1e4560*/  SHF.R.U32.HI R6, RZ, 0x8, R6 ;  /* 0x00000008ff067819 */ /* 0x000fc80000011606 */
[----:B------:R-:W-:-:S04]  /*1e4570*/  LOP3.LUT R6, R6, 0xffff, RZ, 0xc0, !PT ;  /* 0x0000ffff06067812 */ /* 0x000fc800078ec0ff */
[----:B------:R-:W-:Y:S02]  /*1e4580*/  PRMT R6, R6, 0x3340, R1 ;  /* 0x0000334006067816 */ /* 0x000fe40000000001 */
[----:B--2---:R-:W-:Y:S02]  /*1e4590*/  LOP3.LUT R12, R13, 0xffff, RZ, 0xc0, !PT ;  /* 0x0000ffff0d0c7812 */ /* 0x004fe400078ec0ff */
[----:B------:R-:W2:Y:S01]  /*1e45a0*/  LDL.LU R13, [R1+0x3b0] ;  /* 0x0003b000010d7983 */ /* 0x000ea20000300800 */
[----:B---3--:R-:W-:Y:S02]  /*1e45b0*/  LOP3.LUT R8, R21, 0xffff, RZ, 0xc0, !PT ;  /* 0x0000ffff15087812 */ /* 0x008fe400078ec0ff */
[----:B------:R-:W-:-:S04]  /*1e45c0*/  LOP3.LUT R14, R15, 0xffff, RZ, 0xc0, !PT ;  /* 0x0000ffff0f0e7812 */ /* 0x000fc800078ec0ff */
[----:B------:R-:W-:Y:S02]  /*1e45d0*/  PRMT R15, R12, 0x3340, R14 ;  /* 0x000033400c0f7816 */ /* 0x000fe4000000000e */
[----:B------:R-:W-:Y:S02]  /*1e45e0*/  SHF.R.U32.HI R12, RZ, 0x8, R12 ;  /* 0x00000008ff0c7819 */ /* 0x000fe4000001160c */
[----:B------:R-:W-:Y:S02]  /*1e45f0*/  SHF.R.U32.HI R61, RZ, 0x8, R14 ;  /* 0x00000008ff3d7819 */ /* 0x000fe4000001160e */
[----:B------:R-:W-:Y:S02]  /*1e4600*/  LOP3.LUT R12, R12, 0xffff, RZ, 0xc0, !PT ;  /* 0x0000ffff0c0c7812 */ /* 0x000fe400078ec0ff */
[----:B------:R-:W-:Y:S02]  /*1e4610*/  LOP3.LUT R61, R61, 0xffff, RZ, 0xc0, !PT ;  /* 0x0000ffff3d3d7812 */ /* 0x000fe400078ec0ff */
[----:B------:R-:W-:-:S02]  /*1e4620*/  PRMT R21, R8, 0x3340, R1 ;  /* 0x0000334008157816 */ /* 0x000fc40000000001 */
[----:B------:R-:W-:Y:S02]  /*1e4630*/  PRMT R12, R12, 0x3340, R61 ;  /* 0x000033400c0c7816 */ /* 0x000fe4000000003d */
[----:B------:R-:W-:Y:S02]  /*1e4640*/  SHF.R.U32.HI R61, RZ, 0x8, R8 ;  /* 0x00000008ff3d7819 */ /* 0x000fe40000011608 */
[----:B------:R-:W-:Y:S02]  /*1e4650*/  PRMT R15, R15, 0x5410, R21 ;  /* 0x000054100f0f7816 */ /* 0x000fe40000000015 */
[----:B------:R-:W-:-:S04]  /*1e4660*/  LOP3.LUT R61, R61, 0xffff, RZ, 0xc0, !PT ;  /* 0x0000ffff3d3d7812 */ /* 0x000fc800078ec0ff */
[----:B------:R-:W-:Y:S01]  /*1e4670*/  PRMT R8, R61, 0x3340, R1 ;  /* 0x000033403d087816 */ /* 0x000fe20000000001 */
[----:B------:R-:W-:Y:S04]  /*1e4680*/  STL [R1+0x2b30], R15 ;  /* 0x002b300f01007387 */ /* 0x000fe80000100800 */
[----:B------:R4:W-:Y:S04]  /*1e4690*/  STL.64 [R1+0x1138], R26 ;  /* 0x0011381a01007387 */ /* 0x0009e80000100a00 */
[----:B------:R-:W-:Y:S04]  /*1e46a0*/  STL [R1+0x5e4], R12 ;  /* 0x0005e40c01007387 */ /* 0x000fe80000100800 */
[----:B------:R-:W-:Y:S04]  /*1e46b0*/  STL [R1+0x340], R8 ;  /* 0x0003400801007387 */ /* 0x000fe80000100800 */
[----:B------:R0:W-:Y:S01]  /*1e46c0*/  STL [R1+0x33c], R6 ;  /* 0x00033c0601007387 */ /* 0x0001e20000100800 */
[----:B----4-:R-:W-:-:S03]  /*1e46d0*/  LOP3.LUT R26, R11, 0xffff, RZ, 0xc0, !PT ;  /* 0x0000ffff0b1a7812 */ /* 0x010fc600078ec0ff */
[----:B------:R-:W3:Y:S04]  /*1e46e0*/  LDL.LU R21, [R1+0x424] ;  /* 0x0004240001157983 */ /* 0x000ee80000300800 */
[----:B------:R-:W4:Y:S04]  /*1e46f0*/  LDL.LU R11, [R1+0x1f0] ;  /* 0x0001f000010b7983 */ /* 0x000f280000300800 */
[----:B------:R-:W4:Y:S01]  /*1e4700*/  LDL.LU R15, [R1+0x310] ;  /* 0x00031000010f7983 */ /* 0x000f220000300800 */
[----:B------:R-:W-:Y:S02]  /*1e4710*/  LOP3.LUT R3, R3, 0xffff, RZ, 0xc0, !PT ;  /* 0x0000ffff03037812 */ /* 0x000fe400078ec0ff */
[----:B------:R-:W-:-:S02]  /*1e4720*/  LOP3.LUT R10, R10, 0xffff, RZ, 0xc0, !PT ;  /* 0x0000ffff0a0a7812 */ /* 0x000fc400078ec0ff */
[----:B------:R-:W-:Y:S02]  /*1e4730*/  PRMT R61, R26, 0x3340, R1 ;  /* 0x000033401a3d7816 */ /* 0x000fe40000000001 */
[----:B0-----:R-:W-:-:S04]  /*1e4740*/  PRMT R6, R3, 0x3340, R10 ;  /* 0x0000334003067816 */ /* 0x001fc8000000000a */
[----:B------:R-:W-:Y:S01]  /*1e4750*/  PRMT R12, R6, 0x5410, R61 ;  /* 0x00005410060c7816 */ /* 0x000fe2000000003d */
[----:B------:R-:W-:Y:S01]  /*1e4760*/  STL [R1+0x868c], R26 ;  /* 0x00868c1a01007387 */ /* 0x000fe20000100800 */
[----:B------:R-:W-:-:S03]  /*1e4770*/  LOP3.LUT R8, R25, 0xffff, RZ, 0xc0, !PT ;  /* 0x0000ffff19087812 */ /* 0x000fc600078ec0ff */
[----:B------:R2:W-:Y:S01]  /*1e4780*/  STL [R1+0x2b1c], R12 ;  /* 0x002b1c0c01007387 */ /* 0x0005e20000100800 */
[----:B------:R-:W-:Y:S01]  /*1e4790*/  LOP3.LUT R6, R23, 0xffff, RZ, 0xc0, !PT ;  /* 0x0000ffff17067812 */ /* 0x000fe200078ec0ff */
[----:B------:R-:W-:Y:S01]  /*1e47a0*/  VIADD R0, R0, UR4 ;  /* 0x0000000400007c36 */ /* 0x000fe20008000000 */
[----:B------:R-:W-:Y:S01]  /*1e47b0*/  PRMT R61, R8, 0x3340, R1 ;  /* 0x00003340083d7816 */ /* 0x000fe20000000001 */
[----:B------:R-:W-:-:S03]  /*1e47c0*/  ULDC UR4, c[0x0][0x248] ;  /* 0x0000920000047ab9 */ /* 0x000fc60000000800 */
[----:B------:R-:W-:Y:S02]  /*1e47d0*/  IADD3 R22, P6, R0, R56, RZ ;  /* 0x0000003800167210 */ /* 0x000fe40007fde0ff */
[----:B------:R-:W-:Y:S02]  /*1e47e0*/  SHF.R.U32.HI R3, RZ, 0x8, R3 ;  /* 0x00000008ff037819 */ /* 0x000fe40000011603 */
[----:B------:R-:W-:Y:S02]  /*1e47f0*/  SHF.R.U32.HI R14, RZ, 0x8, R10 ;  /* 0x00000008ff0e7819 */ /* 0x000fe4000001160a */
[----:B------:R-:W-:Y:S02]  /*1e4800*/  LOP3.LUT R3, R3, 0xffff, RZ, 0xc0, !PT ;  /* 0x0000ffff03037812 */ /* 0x000fe400078ec0ff */
[----:B------:R-:W-:-:S04]  /*1e4810*/  LOP3.LUT R14, R14, 0xffff, RZ, 0xc0, !PT ;  /* 0x0000ffff0e0e7812 */ /* 0x000fc800078ec0ff */
[----:B------:R-:W-:Y:S02]  /*1e4820*/  PRMT R3, R3, 0x3340, R14 ;  /* 0x0000334003037816 */ /* 0x000fe4000000000e */
[----:B--2---:R-:W-:-:S04]  /*1e4830*/  LOP3.LUT R12, R13, 0xffff, RZ, 0xc0, !PT ;  /* 0x0000ffff0d0c7812 */ /* 0x004fc800078ec0ff */
[----:B------:R-:W-:-:S04]  /*1e4840*/  PRMT R13, R6, 0x3340, R12 ;  /* 0x00003340060d7816 */ /* 0x000fc8000000000c */
[----:B------:R-:W-:Y:S02]  /*1e4850*/  PRMT R13, R13, 0x5410, R61 ;  /* 0x000054100d0d7816 */ /* 0x000fe4000000003d */
[----:B------:R-:W-:Y:S02]  /*1e4860*/  SHF.R.S32.HI R61, RZ, 0x1f, R0 ;  /* 0x0000001fff3d7819 */ /* 0x000fe40000011400 */
[----:B------:R-:W-:-:S03]  /*1e4870*/  SHF.R.U32.HI R6, RZ, 0x8, R6 ;  /* 0x00000008ff067819 */ /* 0x000fc60000011606 */
[----:B------:R-:W-:Y:S01]  /*1e4880*/  IMAD.X R23, R61, 0x1, R16, P6 ;  /* 0x000000013d177824 */ /* 0x000fe200030e0610 */
[----:B------:R0:W-:Y:S01]  /*1e4890*/  STL [R1+0x28f8], R13 ;  /* 0x0028f80d01007387 */ /* 0x0001e20000100800 */
[----:B------:R-:W-:-:S03]  /*1e48a0*/  SHF.R.U32.HI R12, RZ, 0x8, R12 ;  /* 0x00000008ff0c7819 */ /* 0x000fc6000001160c */
[----:B------:R-:W2:Y:S01]  /*1e48b0*/  LDL.LU R25, [R1+0x474] ;  /* 0x0004740001197983 */ /* 0x000ea20000300800 */
[----:B------:R-:W-:-:S03]  /*1e48c0*/  LOP3.LUT R6, R6, 0xffff, RZ, 0xc0, !PT ;  /* 0x0000ffff06067812 */ /* 0x000fc600078ec0ff */
[----:B------:R1:W-:Y:S01]  /*1e48d0*/  STL.64 [R1+0x1118], R22 ;  /* 0x0011181601007387 */ /* 0x0003e20000100a00 */
[----:B------:R-:W-:-:S03]  /*1e48e0*/  LOP3.LUT R12, R12, 0xffff, RZ, 0xc0, !PT ;  /* 0x0000ffff0c0c7812 */ /* 0x000fc600078ec0ff */
[----:B0-----:R-:W2:Y:S04]  /*1e48f0*/  LDL.LU R13, [R1+0x274] ;  /* 0x00027400010d7983 */ /* 0x001ea80000300800 */
[----:B------:R-:W2:Y:S01]  /*1e4900*/  LDL.LU R10, [R1+0x3b8] ;  /* 0x0003b800010a7983 */ /* 0x000ea20000300800 */
[----:B------:R-:W-:-:S03]  /*1e4910*/  PRMT R6, R6, 0x3340, R12 ;  /* 0x0000334006067816 */ /* 0x000fc6000000000c */
[----:B------:R3:W-:Y:S04]  /*1e4920*/  STL [R1+0x84b8], R3 ;  /* 0x0084b80301007387 */ /* 0x0007e80000100800 */
[----:B------:R0:W-:Y:S04]  /*1e4930*/  STL [R1+0x5d4], R6 ;  /* 0x0005d40601007387 */ /* 0x0001e80000100800 */
[----:B-1----:R-:W2:Y:S01]  /*1e4940*/  LDL.LU R23, [R1+0x5368] ;  /* 0x0053680001177983 */ /* 0x002ea20000300800 */
[----:B---3--:R-:W-:-:S03]  /*1e4950*/  LOP3.LUT R3, R21, 0xffff, RZ, 0xc0, !PT ;  /* 0x0000ffff15037812 */ /* 0x008fc600078ec0ff */
[----:B------:R-:W3:Y:S01]  /*1e4960*/  LDL.LU R21, [R1+0x780] ;  /* 0x0007800001157983 */ /* 0x000ee20000300800 */
[----:B----4-:R-:W-:Y:S02]  /*1e4970*/  LOP3.LUT R11, R11, 0xffff, RZ, 0xc0, !PT ;  /* 0x0000ffff0b0b7812 */ /* 0x010fe400078ec0ff */
[----:B0-----:R-:W-:Y:S02]  /*1e4980*/  LOP3.LUT R6, R15, 0xffff, RZ, 0xc0, !PT ;  /* 0x0000ffff0f067812 */ /* 0x001fe400078ec0ff */
[----:B------:R-:W-:Y:S02]  /*1e4990*/  PRMT R14, R11, 0x3340, R1 ;  /* 0x000033400b0e7816 */ /* 0x000fe40000000001 */
[----:B------:R-:W-:-:S04]  /*1e49a0*/  PRMT R12, R3, 0x3340, R6 ;  /* 0x00003340030c7816 */ /* 0x000fc80000000006 */
[----:B------:R-:W-:-:S05]  /*1e49b0*/  PRMT R12, R12, 0x5410, R14 ;  /* 0x000054100c0c7816 */ /* 0x000fca000000000e */
[----:B------:R0:W-:Y:S04]  /*1e49c0*/  STL [R1+0x28e4], R12 ;  /* 0x0028e40c01007387 */ /* 0x0001e80000100800 */
[----:B------:R-:W4:Y:S01]  /*1e49d0*/  LDL.LU R15, [R1+0x24c8] ;  /* 0x0024c800010f7983 */ /* 0x000f220000300800 */
[----:B------:R-:W-:Y:S02]  /*1e49e0*/  SHF.R.U32.HI R8, RZ, 0x8, R8 ;  /* 0x00000008ff087819 */ /* 0x000fe40000011608 */
[----:B------:R-:W-:Y:S02]  /*1e49f0*/  SHF.R.U32.HI R3, RZ, 0x8, R3 ;  /* 0x00000008ff037819 */ /* 0x000fe40000011603 */
[----:B------:R-:W-:Y:S02]  /*1e4a00*/  SHF.R.U32.HI R6, RZ, 0x8, R6 ;  /* 0x00000008ff067819 */ /* 0x000fe40000011606 */
[----:B------:R-:W-:-:S02]  /*1e4a10*/  IADD3 R26, P6, R0, R17, RZ ;  /* 0x00000011001a7210 */ /* 0x000fc40007fde0ff */
[----:B------:R-:W-:Y:S02]  /*1e4a20*/  LOP3.LUT R8, R8, 0xffff, RZ, 0xc0, !PT ;  /* 0x0000ffff08087812 */ /* 0x000fe400078ec0ff */
[----:B------:R-:W-:Y:S02]  /*1e4a30*/  LOP3.LUT R3, R3, 0xffff, RZ, 0xc0, !PT ;  /* 0x0000ffff03037812 */ /* 0x000fe400078ec0ff */
[----:B------:R-:W-:Y:S01]  /*1e4a40*/  LOP3.LUT R6, R6, 0xffff, RZ, 0xc0, !PT ;  /* 0x0000ffff06067812 */ /* 0x000fe200078ec0ff */
[----:B------:R-:W-:Y:S01]  /*1e4a50*/  IMAD.X R27, R61, 0x1, R18, P6 ;  /* 0x000000013d1b7824 */ /* 0x000fe200030e0612 */
[----:B0-----:R-:W-:Y:S02]  /*1e4a60*/  PRMT R12, R8, 0x3340, R1 ;  /* 0x00003340080c7816 */ /* 0x001fe40000000001 */
[----:B------:R-:W-:Y:S02]  /*1e4a70*/  PRMT R8, R3, 0x3340, R6 ;  /* 0x0000334003087816 */ /* 0x000fe40000000006 */
[----:B------:R-:W-:Y:S04]  /*1e4a80*/  STL.64 [R1+0x1110], R26 ;  /* 0x0011101a01007387 */ /* 0x000fe80000100a00 */
[----:B------:R-:W-:Y:S04]  /*1e4a90*/  STL [R1+0x338], R12 ;  /* 0x0003380c01007387 */ /* 0x000fe80000100800 */
[----:B------:R0:W-:Y:S01]  /*1e4aa0*/  STL [R1+0x5d0], R8 ;  /* 0x0005d00801007387 */ /* 0x0001e20000100800 */
[----:B--2---:R-:W-:-:S02]  /*1e4ab0*/  LOP3.LUT R6, R25, 0xffff, RZ, 0xc0, !PT ;  /* 0x0000ffff19067812 */ /* 0x004fc400078ec0ff */
[----:B------:R-:W-:Y:S02]  /*1e4ac0*/  LOP3.LUT R3, R13, 0xffff, RZ, 0xc0, !PT ;  /* 0x0000ffff0d037812 */ /* 0x000fe400078ec0ff */
[----:B0-----:R-:W-:Y:S02]  /*1e4ad0*/  LOP3.LUT R8, R10, 0xffff, RZ, 0xc0, !PT ;  /* 0x0000ffff0a087812 */ /* 0x001fe400078ec0ff */
[----:B------:R-:W-:Y:S02]  /*1e4ae0*/  PRMT R12, R3, 0x3340, R1 ;  /* 0x00003340030c7816 */ /* 0x000fe40000000001 */
[----:B------:R-:W-:Y:S02]  /*1e4af0*/  PRMT R10, R6, 0x3340, R8 ;  /* 0x00003340060a7816 */ /* 0x000fe40000000008 */
[----:B------:R-:W-:Y:S02]  /*1e4b00*/  SHF.R.U32.HI R6, RZ, 0x8, R6 ;  /* 0x00000008ff067819 */ /* 0x000fe40000011606 */
[----:B------:R-:W-:-:S02]  /*1e4b10*/  PRMT R10, R10, 0x5410, R12 ;  /* 0x000054100a0a7816 */ /* 0x000fc4000000000c */
[----:B------:R-:W-:Y:S02]  /*1e4b20*/  IADD3 R12, P6, R0, R19, RZ ;  /* 0x00000013000c7210 */ /* 0x000fe40007fde0ff */
[----:B------:R-:W-:Y:S02]  /*1e4b30*/  SHF.R.U32.HI R8, RZ, 0x8, R8 ;  /* 0x00000008ff087819 */ /* 0x000fe40000011608 */
[----:B------:R-:W-:Y:S01]  /*1e4b40*/  SHF.R.U32.HI R3, RZ, 0x8, R3 ;  /* 0x00000008ff037819 */ /* 0x000fe20000011603 */
[----:B------:R-:W-:Y:S01]  /*1e4b50*/  IMAD.X R13, R61, 0x1, R47, P6 ;  /* 0x000000013d0d7824 */ /* 0x000fe200030e062f */
[----:B------:R-:W-:Y:S02]  /*1e4b60*/  LOP3.LUT R6, R6, 0xffff, RZ, 0xc0, !PT ;  /* 0x0000ffff06067812 */ /* 0x000fe400078ec0ff */
[----:B------:R-:W-:Y:S02]  /*1e4b70*/  LOP3.LUT R8, R8, 0xffff, RZ, 0xc0, !PT ;  /* 0x0000ffff08087812 */ /* 0x000fe400078ec0ff */
[----:B------:R-:W-:Y:S01]  /*1e4b80*/  LOP3.LUT R3, R3, 0xffff, RZ, 0xc0, !PT ;  /* 0x0000ffff03037812 */ /* 0x000fe200078ec0ff */
[----:B------:R-:W-:Y:S01]  /*1e4b90*/  STL [R1+0x28c4], R10 ;  /* 0x0028c40a01007387 */ /* 0x000fe20000100800 */
[----:B------:R-:W-:-:S02]  /*1e4ba0*/  PRMT R8, R6, 0x3340, R8 ;  /* 0x0000334006087816 */ /* 0x000fc40000000008 */
[----:B------:R-:W-:Y:S01]  /*1e4bb0*/  PRMT R6, R3, 0x3340, R1 ;  /* 0x0000334003067816 */ /* 0x000fe20000000001 */
[----:B------:R0:W-:Y:S01]  /*1e4bc0*/  STL.64 [R1+0x1100], R12 ;  /* 0x0011000c01007387 */ /* 0x0001e20000100a00 */
[----:B------:R-:W-:-:S03]  /*1e4bd0*/  LOP3.LUT R3, R23, 0xffff, RZ, 0xc0, !PT ;  /* 0x0000ffff17037812 */ /* 0x000fc600078ec0ff */
[----:B0-----:R-:W2:Y:S04]  /*1e4be0*/  LDL.LU R13, [R1+0x434] ;  /* 0x00043400010d7983 */ /* 0x001ea80000300800 */
[----:B------:R-:W2:Y:S04]  /*1e4bf0*/  LDL.LU R10, [R1+0x320] ;  /* 0x00032000010a7983 */ /* 0x000ea80000300800 */
[----:B------:R3:W-:Y:S04]  /*1e4c00*/  STL [R1+0x5cc], R8 ;  /* 0x0005cc0801007387 */ /* 0x0007e80000100800 */
[----:B------:R4:W-:Y:S01]  /*1e4c10*/  STL [R1+0x334], R6 ;  /* 0x0003340601007387 */ /* 0x0009e20000100800 */
[----:B---3--:R-:W-:-:S04]  /*1e4c20*/  LOP3.LUT R8, R21, 0xffff, RZ, 0xc0, !PT ;  /* 0x0000ffff15087812 */ /* 0x008fc800078ec0ff */
[----:B------:R-:W-:Y:S02]  /*1e4c30*/  PRMT R14, R8, 0x3340, R1 ;  /* 0x00003340080e7816 */ /* 0x000fe40000000001 */
[----:B----4-:R-:W-:-:S04]  /*1e4c40*/  LOP3.LUT R6, R15, 0xffff, RZ, 0xc0, !PT ;  /* 0x0000ffff0f067812 */ /* 0x010fc800078ec0ff */
[----:B------:R-:W-:-:S04]  /*1e4c50*/  PRMT R12, R3, 0x3340, R6 ;  /* 0x00003340030c7816 */ /* 0x000fc80000000006 */
[----:B------:R-:W-:Y:S02]  /*1e4c60*/  PRMT R12, R12, 0x5410, R14 ;  /* 0x000054100c0c7816 */ /* 0x000fe4000000000e */
[----:B------:R-:W-:-:S03]  /*1e4c70*/  IADD3 R14, P6, R0, R48, RZ ;  /* 0x00000030000e7210 */ /* 0x000fc60007fde0ff */
[----:B------:R0:W-:Y:S02]  /*1e4c80*/  STL [R1+0x28a8], R12 ;  /* 0x0028a80c01007387 */ /* 0x0001e40000100800 */
[----:B------:R-:W-:Y:S02]  /*1e4c90*/  IMAD.X R15, R61, 0x1, R49, P6 ;  /* 0x000000013d0f7824 */ /* 0x000fe400030e0631 */
[----:B------:R-:W3:Y:S04]  /*1e4ca0*/  LDL.LU R27, [R1+0x536c] ;  /* 0x00536c00011b7983 */ /* 0x000ee80000300800 */
[----:B------:R-:W4:Y:S04]  /*1e4cb0*/  LDL.LU R25, [R1+0x798] ;  /* 0x0007980001197983 */ /* 0x000f280000300800 */
[----:B------:R1:W-:Y:S01]  /*1e4cc0*/  STL.64 [R1+0x1108], R14 ;  /* 0x0011080e01007387 */ /* 0x0003e20000100a00 */
[----:B0-----:R-:W-:-:S03]  /*1e4cd0*/  SHF.R.U32.HI R12, RZ, 0x8, R11 ;  /* 0x00000008ff0c7819 */ /* 0x001fc6000001160b */
[----:B------:R-:W4:Y:S04]  /*1e4ce0*/  LDL.LU R23, [R1+0x24bc] ;  /* 0x0024bc0001177983 */ /* 0x000f280000300800 */
[----:B------:R-:W4:Y:S04]  /*1e4cf0*/  LDL.LU R21, [R1+0x26a8] ;  /* 0x0026a80001157983 */ /* 0x000f280000300800 */
[----:B------:R-:W4:Y:S04]  /*1e4d00*/  LDL.LU R11, [R1+0x730] ;  /* 0x00073000010b7983 */ /* 0x000f280000300800 */
[----:B-1----:R-:W4:Y:S01]  /*1e4d10*/  LDL.LU R15, [R1+0x22e8] ;  /* 0x0022e800010f7983 */ /* 0x002f220000300800 */
[----:B------:R-:W-:-:S02]  /*1e4d20*/  SHF.R.U32.HI R3, RZ, 0x8, R3 ;  /* 0x00000008ff037819 */ /* 0x000fc40000011603 */
[----:B------:R-:W-:Y:S02]  /*1e4d30*/  SHF.R.U32.HI R6, RZ, 0x8, R6 ;  /* 0x00000008ff067819 */ /* 0x000fe40000011606 */
        /* <DEDUP_REMOVED lines=11> */
[----:B------:R-:W-:Y:S02]  /*1e4df0*/  LOP3.LUT R13, R5, 0xffff, RZ, 0xc0, !PT ;  /* 0x0000ffff050d7812 */ /* 0x000fe400078ec0ff */
[----:B0-----:R-:W-:Y:S01]  /*1e4e00*/  LOP3.LUT R6, R10, 0xffff, RZ, 0xc0, !PT ;  /* 0x0000ffff0a067812 */ /* 0x001fe200078ec0ff */
[----:B------:R-:W2:Y:S01]  /*1e4e10*/  LDL.LU R5, [R1+0x8704] ;  /* 0x0087040001057983 */ /* 0x000ea20000300800 */
[----:B------:R-:W-:Y:S02]  /*1e4e20*/  PRMT R12, R13, 0x3340, R1 ;  /* 0x000033400d0c7816 */ /* 0x000fe40000000001 */
[----:B------:R-:W-:-:S02]  /*1e4e30*/  PRMT R10, R3, 0x3340, R6 ;  /* 0x00003340030a7816 */ /* 0x000fc40000000006 */
[----:B------:R-:W-:Y:S02]  /*1e4e40*/  SHF.R.U32.HI R3, RZ, 0x8, R3 ;  /* 0x00000008ff037819 */ /* 0x000fe40000011603 */
[----:B------:R-:W-:Y:S02]  /*1e4e50*/  PRMT R10, R10, 0x5410, R12 ;  /* 0x000054100a0a7816 */ /* 0x000fe4000000000c */
[----:B------:R-:W-:Y:S02]  /*1e4e60*/  IADD3 R12, P6, R0, R50, RZ ;  /* 0x00000032000c7210 */ /* 0x000fe40007fde0ff */
[----:B------:R-:W-:Y:S01]  /*1e4e70*/  SHF.R.U32.HI R6, RZ, 0x8, R6 ;  /* 0x00000008ff067819 */ /* 0x000fe20000011606 */
[----:B------:R0:W-:Y:S01]  /*1e4e80*/  STL [R1+0x8690], R13 ;  /* 0x0086900d01007387 */ /* 0x0001e20000100800 */
[----:B------:R-:W-:Y:S02]  /*1e4e90*/  LOP3.LUT R3, R3, 0xffff, RZ, 0xc0, !PT ;  /* 0x0000ffff03037812 */ /* 0x000fe400078ec0ff */
[----:B------:R-:W-:Y:S01]  /*1e4ea0*/  LOP3.LUT R6, R6, 0xffff, RZ, 0xc0, !PT ;  /* 0x0000ffff06067812 */ /* 0x000fe200078ec0ff */
[----:B------:R1:W-:Y:S01]  /*1e4eb0*/  STL [R1+0x28a4], R10 ;  /* 0x0028a40a01007387 */ /* 0x0003e20000100800 */
[----:B0-----:R-:W-:-:S02]  /*1e4ec0*/  IMAD.X R13, R61, 0x1, R51, P6 ;  /* 0x000000013d0d7824 */ /* 0x001fc400030e0633 */
[----:B-1----:R-:W-:-:S03]  /*1e4ed0*/  PRMT R10, R3, 0x3340, R6 ;  /* 0x00003340030a7816 */ /* 0x002fc60000000006 */
[----:B------:R3:W-:Y:S04]  /*1e4ee0*/  STL.64 [R1+0x10f8], R12 ;  /* 0x0010f80c01007387 */ /* 0x0007e80000100a00 */
[----:B------:R-:W-:Y:S04]  /*1e4ef0*/  STL [R1+0x84bc], R10 ;  /* 0x0084bc0a01007387 */ /* 0x000fe80000100800 */
[----:B------:R0:W-:Y:S01]  /*1e4f00*/  STL [R1+0x32c], R8 ;  /* 0x00032c0801007387 */ /* 0x0001e20000100800 */
[----:B---3--:R-:W-:Y:S02]  /*1e4f10*/  LOP3.LUT R12, R27, 0xffff, RZ, 0xc0, !PT ;  /* 0x0000ffff1b0c7812 */ /* 0x008fe400078ec0ff */
[----:B----4-:R-:W-:-:S04]  /*1e4f20*/  LOP3.LUT R3, R25, 0xffff, RZ, 0xc0, !PT ;  /* 0x0000ffff19037812 */ /* 0x010fc800078ec0ff */
[----:B------:R-:W-:Y:S02]  /*1e4f30*/  PRMT R14, R3, 0x3340, R1 ;  /* 0x00003340030e7816 */ /* 0x000fe40000000001 */
[----:B------:R-:W-:Y:S02]  /*1e4f40*/  LOP3.LUT R13, R23, 0xffff, RZ, 0xc0, !PT ;  /* 0x0000ffff170d7812 */ /* 0x000fe400078ec0ff */
[----:B0-----:R-:W-:Y:S02]  /*1e4f50*/  LOP3.LUT R8, R21, 0xffff, RZ, 0xc0, !PT ;  /* 0x0000ffff15087812 */ /* 0x001fe400078ec0ff */
[----:B------:R-:W-:Y:S02]  /*1e4f60*/  LOP3.LUT R6, R11, 0xffff, RZ, 0xc0, !PT ;  /* 0x0000ffff0b067812 */ /* 0x000fe400078ec0ff */
[----:B------:R-:W-:Y:S02]  /*1e4f70*/  PRMT R11, R12, 0x3340, R13 ;  /* 0x000033400c0b7816 */ /* 0x000fe4000000000d */
[----:B------:R-:W-:-:S02]  /*1e4f80*/  LOP3.LUT R10, R15, 0xffff, RZ, 0xc0, !PT ;  /* 0x0000ffff0f0a7812 */ /* 0x000fc400078ec0ff */
[----:B------:R-:W-:Y:S02]  /*1e4f90*/  PRMT R15, R11, 0x5410, R14 ;  /* 0x000054100b0f7816 */ /* 0x000fe4000000000e */
[----:B------:R-:W-:Y:S02]  /*1e4fa0*/  PRMT R14, R6, 0x3340, R1 ;  /* 0x00003340060e7816 */ /* 0x000fe40000000001 */
[----:B------:R-:W-:Y:S01]  /*1e4fb0*/  PRMT R11, R8, 0x3340, R10 ;  /* 0x00003340080b7816 */ /* 0x000fe2000000000a */
[----:B------:R0:W-:Y:S03]  /*1e4fc0*/  STL [R1+0x2870], R15 ;  /* 0x0028700f01007387 */ /* 0x0001e60000100800 */
[----:B------:R-:W-:Y:S01]  /*1e4fd0*/  PRMT R11, R11, 0x5410, R14 ;  /* 0x000054100b0b7816 */ /* 0x000fe2000000000e */
[----:B------:R-:W3:Y:S01]  /*1e4fe0*/  LDL.LU R33, [R1+0x484] ;  /* 0x0004840001217983 */ /* 0x000ee20000300800 */
[----:B------:R-:W-:-:S03]  /*1e4ff0*/  IADD3 R14, P6, R0, R52, RZ ;  /* 0x00000034000e7210 */ /* 0x000fc60007fde0ff */
[----:B------:R-:W4:Y:S01]  /*1e5000*/  LDL.LU R31, [R1+0x298] ;  /* 0x00029800011f7983 */ /* 0x000f220000300800 */
[----:B------:R-:W-:-:S03]  /*1e5010*/  SHF.R.U32.HI R12, RZ, 0x8, R12 ;  /* 0x00000008ff0c7819 */ /* 0x000fc6000001160c */
[----:B------:R1:W-:Y:S01]  /*1e5020*/  STL [R1+0x286c], R11 ;  /* 0x00286c0b01007387 */ /* 0x0003e20000100800 */
[----:B------:R-:W-:Y:S01]  /*1e5030*/  SHF.R.U32.HI R13, RZ, 0x8, R13 ;  /* 0x00000008ff0d7819 */ /* 0x000fe2000001160d */
[----:B0-----:R-:W-:Y:S01]  /*1e5040*/  IMAD.X R15, R61, 0x1, R53, P6 ;  /* 0x000000013d0f7824 */ /* 0x001fe200030e0635 */
[----:B------:R-:W-:Y:S01]  /*1e5050*/  LOP3.LUT R12, R12, 0xffff, RZ, 0xc0, !PT ;  /* 0x0000ffff0c0c7812 */ /* 0x000fe200078ec0ff */
[----:B-1----:R-:W2:Y:S01]  /*1e5060*/  LDL.LU R11, [R1+0x3d4] ;  /* 0x0003d400010b7983 */ /* 0x002ea20000300800 */
[----:B------:R-:W-:Y:S02]  /*1e5070*/  LOP3.LUT R13, R13, 0xffff, RZ, 0xc0, !PT ;  /* 0x0000ffff0d0d7812 */ /* 0x000fe400078ec0ff */
[----:B------:R-:W-:Y:S01]  /*1e5080*/  SHF.R.U32.HI R8, RZ, 0x8, R8 ;  /* 0x00000008ff087819 */ /* 0x000fe20000011608 */
[----:B------:R-:W2:Y:S01]  /*1e5090*/  LDL.LU R29, [R1+0x269c] ;  /* 0x00269c00011d7983 */ /* 0x000ea20000300800 */
[----:B------:R-:W-:-:S03]  /*1e50a0*/  SHF.R.U32.HI R10, RZ, 0x8, R10 ;  /* 0x00000008ff0a7819 */ /* 0x000fc6000001160a */
[----:B------:R-:W2:Y:S01]  /*1e50b0*/  LDL.LU R21, [R1+0x748] ;  /* 0x0007480001157983 */ /* 0x000ea20000300800 */
[----:B------:R-:W-:-:S03]  /*1e50c0*/  LOP3.LUT R8, R8, 0xffff, RZ, 0xc0, !PT ;  /* 0x0000ffff08087812 */ /* 0x000fc600078ec0ff */
[----:B------:R0:W-:Y:S01]  /*1e50d0*/  STL.64 [R1+0x10f0], R14 ;  /* 0x0010f00e01007387 */ /* 0x0001e20000100a00 */
[----:B------:R-:W-:Y:S02]  /*1e50e0*/  LOP3.LUT R10, R10, 0xffff, RZ, 0xc0, !PT ;  /* 0x0000ffff0a0a7812 */ /* 0x000fe400078ec0ff */
[----:B------:R-:W-:Y:S02]  /*1e50f0*/  SHF.R.U32.HI R6, RZ, 0x8, R6 ;  /* 0x00000008ff067819 */ /* 0x000fe40000011606 */
[----:B------:R-:W-:Y:S01]  /*1e5100*/  PRMT R8, R8, 0x3340, R10 ;  /* 0x0000334008087816 */ /* 0x000fe2000000000a */
[----:B0-----:R-:W2:Y:S01]  /*1e5110*/  LDL.LU R15, [R1+0x22d8] ;  /* 0x0022d800010f7983 */ /* 0x001ea20000300800 */
[----:B------:R-:W-:Y:S02]  /*1e5120*/  PRMT R14, R12, 0x3340, R13 ;  /* 0x000033400c0e7816 */ /* 0x000fe4000000000d */
[----:B------:R-:W-:-:S05]  /*1e5130*/  IADD3 R12, P6, R0, R54, RZ ;  /* 0x00000036000c7210 */ /* 0x000fca0007fde0ff */
[----:B------:R-:W-:Y:S01]  /*1e5140*/  IMAD.X R13, R61, 0x1, R55, P6 ;  /* 0x000000013d0d7824 */ /* 0x000fe200030e0637 */
[----:B------:R-:W-:Y:S01]  /*1e5150*/  STL [R1+0x5c0], R14 ;  /* 0x0005c00e01007387 */ /* 0x000fe20000100800 */
[----:B------:R-:W-:-:S03]  /*1e5160*/  LOP3.LUT R6, R6, 0xffff, RZ, 0xc0, !PT ;  /* 0x0000ffff06067812 */ /* 0x000fc600078ec0ff */
[----:B------:R-:W-:Y:S01]  /*1e5170*/  STL [R1+0x5bc], R8 ;  /* 0x0005bc0801007387 */ /* 0x000fe20000100800 */
[----:B------:R-:W-:-:S03]  /*1e5180*/  PRMT R6, R6, 0x3340, R1 ;  /* 0x0000334006067816 */ /* 0x000fc60000000001 */
[----:B------:R0:W-:Y:S04]  /*1e5190*/  STL.64 [R1+0x10e8], R12 ;  /* 0x0010e80c01007387 */ /* 0x0001e80000100a00 */
[----:B------:R1:W-:Y:S04]  /*1e51a0*/  STL [R1+0x328], R6 ;  /* 0x0003280601007387 */ /* 0x0003e80000100800 */
[----:B------:R-:W2:Y:S01]  /*1e51b0*/  LDL.LU R27, [R1+0x294] ;  /* 0x00029400011b7983 */ /* 0x000ea20000300800 */
[----:B0-----:R-:W-:-:S03]  /*1e51c0*/  IADD3 R12, P6, R0, R58, RZ ;  /* 0x0000003a000c7210 */ /* 0x001fc60007fde0ff */
[----:B------:R-:W2:Y:S02]  /*1e51d0*/  LDL.LU R25, [R1+0x480] ;  /* 0x0004800001197983 */ /* 0x000ea40000300800 */
[----:B------:R-:W-:-:S05]  /*1e51e0*/  IMAD.X R13, R61, 0x1, R57, P6 ;  /* 0x000000013d0d7824 */ /* 0x000fca00030e0639 */
[----:B------:R0:W-:Y:S04]  /*1e51f0*/  STL.64 [R1+0x10e0], R12 ;  /* 0x0010e00c01007387 */ /* 0x0001e80000100a00 */
[----:B------:R-:W2:Y:S01]  /*1e5200*/  LDL.LU R23, [R1+0x3d0] ;  /* 0x0003d00001177983 */ /* 0x000ea20000300800 */
[----:B------:R-:W-:-:S04]  /*1e5210*/  SHF.R.U32.HI R61, RZ, 0x8, R3 ;  /* 0x00000008ff3d7819 */ /* 0x000fc80000011603 */
[----:B------:R-:W-:-:S04]  /*1e5220*/  LOP3.LUT R61, R61, 0xffff, RZ, 0xc0, !PT ;  /* 0x0000ffff3d3d7812 */ /* 0x000fc800078ec0ff */
[----:B-1----:R-:W-:-:S05]  /*1e5230*/  PRMT R6, R61, 0x3340, R1 ;  /* 0x000033403d067816 */ /* 0x002fca0000000001 */
[----:B------:R1:W-:Y:S01]  /*1e5240*/  STL [R1+0x324], R6 ;  /* 0x0003240601007387 */ /* 0x0003e20000100800 */
[----:B------:R-:W-:Y:S01]  /*1e5250*/  VIADD R0, R0, UR4 ;  /* 0x0000000400007c36 */ /* 0x000fe20008000000 */
[----:B------:R-:W-:Y:S01]  /*1e5260*/  ULDC UR4, c[0x0][0x248] ;  /* 0x0000920000047ab9 */ /* 0x000fe20000000800 */
[----:B---3--:R-:W-:Y:S02]  /*1e5270*/  LOP3.LUT R3, R33, 0xffff, RZ, 0xc0, !PT ;  /* 0x0000ffff21037812 */ /* 0x008fe400078ec0ff */
[----:B----4-:R-:W-:-:S04]  /*1e5280*/  LOP3.LUT R8, R31, 0xffff, RZ, 0xc0, !PT ;  /* 0x0000ffff1f087812 */ /* 0x010fc800078ec0ff */
[----:B------:R-:W-:Y:S02]  /*1e5290*/  PRMT R61, R8, 0x3340, R1 ;  /* 0x00003340083d7816 */ /* 0x000fe40000000001 */
[----:B--2---:R-:W-:-:S04]  /*1e52a0*/  LOP3.LUT R11, R11, 0xffff, RZ, 0xc0, !PT ;  /* 0x0000ffff0b0b7812 */ /* 0x004fc800078ec0ff */
[----:B0-----:R-:W-:Y:S02]  /*1e52b0*/  PRMT R12, R3, 0x3340, R11 ;  /* 0x00003340030c7816 */ /* 0x001fe4000000000b */
[----:B------:R-:W-:Y:S02]  /*1e52c0*/  LOP3.LUT R39, R21, 0xffff, RZ, 0xc0, !PT ;  /* 0x0000ffff15277812 */ /* 0x000fe400078ec0ff */
[----:B------:R-:W-:Y:S02]  /*1e52d0*/  PRMT R12, R12, 0x5410, R61 ;  /* 0x000054100c0c7816 */ /* 0x000fe4000000003d */
[----:B-1----:R-:W-:Y:S01]  /*1e52e0*/  LOP3.LUT R6, R29, 0xffff, RZ, 0xc0, !PT ;  /* 0x0000ffff1d067812 */ /* 0x002fe200078ec0ff */
[----:B------:R-:W-:Y:S01]  /*1e52f0*/  STL [R1+0x8694], R39 ;  /* 0x0086942701007387 */ /* 0x000fe20000100800 */
[----:B------:R-:W-:-:S03]  /*1e5300*/  PRMT R61, R39, 0x3340, R1 ;  /* 0x00003340273d7816 */ /* 0x000fc60000000001 */
[----:B------:R0:W-:Y:S01]  /*1e5310*/  STL [R1+0x27bc], R12 ;  /* 0x0027bc0c01007387 */ /* 0x0001e20000100800 */
[----:B------:R-:W-:-:S04]  /*1e5320*/  LOP3.LUT R10, R15, 0xffff, RZ, 0xc0, !PT ;  /* 0x0000ffff0f0a7812 */ /* 0x000fc800078ec0ff */
[----:B0-----:R-:W-:Y:S02]  /*1e5330*/  PRMT R12, R6, 0x3340, R10 ;  /* 0x00003340060c7816 */ /* 0x001fe4000000000a */
[----:B------:R-:W-:Y:S02]  /*1e5340*/  SHF.R.U32.HI R6, RZ, 0x8, R6 ;  /* 0x00000008ff067819 */ /* 0x000fe40000011606 */
[----:B------:R-:W-:Y:S02]  /*1e5350*/  PRMT R12, R12, 0x5410, R61 ;  /* 0x000054100c0c7816 */ /* 0x000fe4000000003d */
[----:B------:R-:W-:Y:S02]  /*1e5360*/  SHF.R.U32.HI R10, RZ, 0x8, R10 ;  /* 0x00000008ff0a7819 */ /* 0x000fe4000001160a */
[----:B------:R-:W-:Y:S02]  /*1e5370*/  SHF.R.U32.HI R3, RZ, 0x8, R3 ;  /* 0x00000008ff037819 */ /* 0x000fe40000011603 */
[----:B------:R-:W-:Y:S01]  /*1e5380*/  SHF.R.U32.HI R61, RZ, 0x8, R11 ;  /* 0x00000008ff3d7819 */ /* 0x000fe2000001160b */
[----:B------:R-:W-:Y:S01]  /*1e5390*/  STL [R1+0x2804], R12 ;  /* 0x0028040c01007387 */ /* 0x000fe20000100800 */
[----:B------:R-:W-:-:S02]  /*1e53a0*/  LOP3.LUT R6, R6, 0xffff, RZ, 0xc0, !PT ;  /* 0x0000ffff06067812 */ /* 0x000fc400078ec0ff */
[----:B------:R-:W-:Y:S01]  /*1e53b0*/  LOP3.LUT R10, R10, 0xffff, RZ, 0xc0, !PT ;  /* 0x0000ffff0a0a7812 */ /* 0x000fe200078ec0ff */
[----:B------:R-:W2:Y:S01]  /*1e53c0*/  LDL.LU R21, [R1+0x43c] ;  /* 0x00043c0001157983 */ /* 0x000ea20000300800 */
[----:B------:R-:W-:Y:S02]  /*1e53d0*/  LOP3.LUT R3, R3, 0xffff, RZ, 0xc0, !PT ;  /* 0x0000ffff03037812 */ /* 0x000fe400078ec0ff */
[----:B------:R-:W-:Y:S01]  /*1e53e0*/  LOP3.LUT R61, R61, 0xffff, RZ, 0xc0, !PT ;  /* 0x0000ffff3d3d7812 */ /* 0x000fe200078ec0ff */
[----:B------:R-:W3:Y:S01]  /*1e53f0*/  LDL.LU R15, [R1+0x37c] ;  /* 0x00037c00010f7983 */ /* 0x000ee20000300800 */
[----:B------:R-:W-:Y:S02]  /*1e5400*/  PRMT R11, R6, 0x3340, R10 ;  /* 0x00003340060b7816 */ /* 0x000fe4000000000a */
[----:B------:R-:W-:-:S03]  /*1e5410*/  PRMT R6, R3, 0x3340, R61 ;  /* 0x0000334003067816 */ /* 0x000fc6000000003d */
[----:B------:R-:W-:Y:S01]  /*1e5420*/  STL [R1+0x84c0], R11 ;  /* 0x0084c00b01007387 */ /* 0x000fe20000100800 */
[----:B------:R-:W-:Y:S02]  /*1e5430*/  LOP3.LUT R10, R27, 0xffff, RZ, 0xc0, !PT ;  /* 0x0000ffff1b0a7812 */ /* 0x000fe400078ec0ff */
[----:B------:R-:W-:Y:S01]  /*1e5440*/  LOP3.LUT R3, R25, 0xffff, RZ, 0xc0, !PT ;  /* 0x0000ffff19037812 */ /* 0x000fe200078ec0ff */
[----:B------:R0:W-:Y:S01]  /*1e5450*/  STL [R1+0x5b4], R6 ;  /* 0x0005b40601007387 */ /* 0x0001e20000100800 */
[----:B------:R-:W-:-:S03]  /*1e5460*/  PRMT R61, R10, 0x3340, R1 ;  /* 0x000033400a3d7816 */ /* 0x000fc60000000001 */
[----:B------:R-:W4:Y:S04]  /*1e5470*/  LDL.LU R27, [R1+0x5370] ;  /* 0x00537000011b7983 */ /* 0x000f280000300800 */
[----:B------:R-:W4:Y:S01]  /*1e5480*/  LDL.LU R25, [R1+0x7e0] ;  /* 0x0007e00001197983 */ /* 0x000f220000300800 */
[----:B0-----:R-:W-:-:S04]  /*1e5490*/  LOP3.LUT R6, R23, 0xffff, RZ, 0xc0, !PT ;  /* 0x0000ffff17067812 */ /* 0x001fc800078ec0ff */
[----:B------:R-:W-:-:S04]  /*1e54a0*/  PRMT R11, R3, 0x3340, R6 ;  /* 0x00003340030b7816 */ /* 0x000fc80000000006 */
[----:B------:R-:W-:-:S05]  /*1e54b0*/  PRMT R11, R11, 0x5410, R61 ;  /* 0x000054100b0b7816 */ /* 0x000fca000000003d */
[----:B------:R0:W-:Y:S04]  /*1e54c0*/  STL [R1+0x27a4], R11 ;  /* 0x0027a40b01007387 */ /* 0x0001e80000100800 */
[----:B------:R-:W4:Y:S01]  /*1e54d0*/  LDL.LU R23, [R1+0x24d8] ;  /* 0x0024d80001177983 */ /* 0x000f220000300800 */
[----:B------:R-:W-:Y:S02]  /*1e54e0*/  SHF.R.U32.HI R8, RZ, 0x8, R8 ;  /* 0x00000008ff087819 */ /* 0x000fe40000011608 */
[----:B------:R-:W-:Y:S02]  /*1e54f0*/  SHF.R.U32.HI R3, RZ, 0x8, R3 ;  /* 0x00000008ff037819 */ /* 0x000fe40000011603 */
[----:B------:R-:W-:Y:S02]  /*1e5500*/  SHF.R.U32.HI R6, RZ, 0x8, R6 ;  /* 0x00000008ff067819 */ /* 0x000fe40000011606 */
[----:B------:R-:W-:-:S02]  /*1e5510*/  SHF.R.S32.HI R61, RZ, 0x1f, R0 ;  /* 0x0000001fff3d7819 */ /* 0x000fc40000011400 */
[----:B------:R-:W-:Y:S02]  /*1e5520*/  IADD3 R12, P6, R0, R56, RZ ;  /* 0x00000038000c7210 */ /* 0x000fe40007fde0ff */
[----:B------:R-:W-:Y:S02]  /*1e5530*/  LOP3.LUT R8, R8, 0xffff, RZ, 0xc0, !PT ;  /* 0x0000ffff08087812 */ /* 0x000fe400078ec0ff */
[----:B------:R-:W-:Y:S02]  /*1e5540*/  LOP3.LUT R3, R3, 0xffff, RZ, 0xc0, !PT ;  /* 0x0000ffff03037812 */ /* 0x000fe400078ec0ff */
[----:B------:R-:W-:Y:S01]  /*1e5550*/  LOP3.LUT R6, R6, 0xffff, RZ, 0xc0, !PT ;  /* 0x0000ffff06067812 */ /* 0x000fe200078ec0ff */
[----:B------:R-:W-:Y:S01]  /*1e5560*/  IMAD.X R13, R61, 0x1, R16, P6 ;  /* 0x000000013d0d7824 */ /* 0x000fe200030e0610 */
[----:B0-----:R-:W-:Y:S02]  /*1e5570*/  PRMT R11, R8, 0x3340, R1 ;  /* 0x00003340080b7816 */ /* 0x001fe40000000001 */
[----:B------:R-:W-:-:S02]  /*1e5580*/  PRMT R8, R3, 0x3340, R6 ;  /* 0x0000334003087816 */ /* 0x000fc40000000006 */
[----:B------:R0:W-:Y:S01]  /*1e5590*/  STL.64 [R1+0x10d8], R12 ;  /* 0x0010d80c01007387 */ /* 0x0001e20000100a00 */
[----:B------:R-:W-:-:S03]  /*1e55a0*/  LOP3.LUT R3, R5, 0xffff, RZ, 0xc0, !PT ;  /* 0x0000ffff05037812 */ /* 0x000fc600078ec0ff */
[----:B------:R-:W-:Y:S04]  /*1e55b0*/  STL [R1+0x320], R11 ;  /* 0x0003200b01007387 */ /* 0x000fe80000100800 */
[----:B------:R3:W-:Y:S04]  /*1e55c0*/  STL [R1+0x5b0], R8 ;  /* 0x0005b00801007387 */ /* 0x0007e80000100800 */
[----:B------:R-:W4:Y:S01]  /*1e55d0*/  LDL.LU R5, [R1+0x8700] ;  /* 0x0087000001057983 */ /* 0x000f220000300800 */
[----:B0-----:R-:W-:Y:S02]  /*1e55e0*/  PRMT R12, R3, 0x3340, R1 ;  /* 0x00003340030c7816 */ /* 0x001fe40000000001 */
[----:B------:R-:W-:-:S04]  /*1e55f0*/  SHF.R.U32.HI R3, RZ, 0x8, R3 ;  /* 0x00000008ff037819 */ /* 0x000fc80000011603 */
[----:B------:R-:W-:Y:S02]  /*1e5600*/  LOP3.LUT R3, R3, 0xffff, RZ, 0xc0, !PT ;  /* 0x0000ffff03037812 */ /* 0x000fe400078ec0ff */
[----:B------:R-:W-:-:S04]  /*1e5610*/  SHF.R.U32.HI R10, RZ, 0x8, R10 ;  /* 0x00000008ff0a7819 */ /* 0x000fc8000001160a */
[----:B------:R-:W-:-:S04]  /*1e5620*/  LOP3.LUT R10, R10, 0xffff, RZ, 0xc0, !PT ;  /* 0x0000ffff0a0a7812 */ /* 0x000fc800078ec0ff */
[----:B------:R-:W-:Y:S02]  /*1e5630*/  PRMT R10, R10, 0x3340, R1 ;  /* 0x000033400a0a7816 */ /* 0x000fe40000000001 */
[----:B--2---:R-:W-:Y:S02]  /*1e5640*/  LOP3.LUT R6, R21, 0xffff, RZ, 0xc0, !PT ;  /* 0x0000ffff15067812 */ /* 0x004fe400078ec0ff */
[----:B------:R-:W2:Y:S01]  /*1e5650*/  LDL.LU R21, [R1+0x444] ;  /* 0x0004440001157983 */ /* 0x000ea20000300800 */
[----:B---3--:R-:W-:-:S03]  /*1e5660*/  LOP3.LUT R8, R15, 0xffff, RZ, 0xc0, !PT ;  /* 0x0000ffff0f087812 */ /* 0x008fc600078ec0ff */
[----:B------:R-:W3:Y:S01]  /*1e5670*/  LDL.LU R15, [R1+0x21c] ;  /* 0x00021c00010f7983 */ /* 0x000ee20000300800 */
        /* <DEDUP_REMOVED lines=9> */
[----:B------:R-:W-:Y:S01]  /*1e5710*/  PRMT R6, R3, 0x3340, R1 ;  /* 0x0000334003067816 */ /* 0x000fe20000000001 */
[----:B------:R-:W-:Y:S01]  /*1e5720*/  STL [R1+0x2798], R11 ;  /* 0x0027980b01007387 */ /* 0x000fe20000100800 */
[----:B----4-:R-:W-:-:S03]  /*1e5730*/  LOP3.LUT R3, R27, 0xffff, RZ, 0xc0, !PT ;  /* 0x0000ffff1b037812 */ /* 0x010fc600078ec0ff */
[----:B------:R-:W-:Y:S04]  /*1e5740*/  STL.64 [R1+0x10d0], R12 ;  /* 0x0010d00c01007387 */ /* 0x000fe80000100a00 */
[----:B------:R0:W-:Y:S04]  /*1e5750*/  STL [R1+0x5ac], R8 ;  /* 0x0005ac0801007387 */ /* 0x0001e80000100800 */
[----:B------:R1:W-:Y:S04]  /*1e5760*/  STL [R1+0x31c], R6 ;  /* 0x00031c0601007387 */ /* 0x0003e80000100800 */
[----:B------:R-:W4:Y:S01]  /*1e5770*/  LDL.LU R27, [R1+0x26b8] ;  /* 0x0026b800011b7983 */ /* 0x000f220000300800 */
[----:B0-----:R-:W-:-:S02]  /*1e5780*/  LOP3.LUT R8, R25, 0xffff, RZ, 0xc0, !PT ;  /* 0x0000ffff19087812 */ /* 0x001fc400078ec0ff */
[----:B-1----:R-:W-:Y:S02]  /*1e5790*/  LOP3.LUT R6, R23, 0xffff, RZ, 0xc0, !PT ;  /* 0x0000ffff17067812 */ /* 0x002fe400078ec0ff */
[----:B------:R-:W-:Y:S02]  /*1e57a0*/  PRMT R12, R8, 0x3340, R1 ;  /* 0x00003340080c7816 */ /* 0x000fe40000000001 */
[----:B------:R-:W-:Y:S02]  /*1e57b0*/  PRMT R11, R3, 0x3340, R6 ;  /* 0x00003340030b7816 */ /* 0x000fe40000000006 */
[----:B------:R-:W-:Y:S02]  /*1e57c0*/  SHF.R.U32.HI R3, RZ, 0x8, R3 ;  /* 0x00000008ff037819 */ /* 0x000fe40000011603 */
[----:B------:R-:W-:Y:S02]  /*1e57d0*/  PRMT R11, R11, 0x5410, R12 ;  /* 0x000054100b0b7816 */ /* 0x000fe4000000000c */
[----:B------:R-:W-:-:S02]  /*1e57e0*/  SHF.R.U32.HI R6, RZ, 0x8, R6 ;  /* 0x00000008ff067819 */ /* 0x000fc40000011606 */
[----:B------:R-:W-:Y:S02]  /*1e57f0*/  IADD3 R12, P6, R0, R19, RZ ;  /* 0x00000013000c7210 */ /* 0x000fe40007fde0ff */
[----:B------:R-:W-:Y:S02]  /*1e5800*/  LOP3.LUT R3, R3, 0xffff, RZ, 0xc0, !PT ;  /* 0x0000ffff03037812 */ /* 0x000fe400078ec0ff */
[----:B------:R-:W-:Y:S01]  /*1e5810*/  LOP3.LUT R6, R6, 0xffff, RZ, 0xc0, !PT ;  /* 0x0000ffff06067812 */ /* 0x000fe200078ec0ff */
[----:B------:R-:W-:Y:S01]  /*1e5820*/  IMAD.X R13, R61, 0x1, R47, P6 ;  /* 0x000000013d0d7824 */ /* 0x000fe200030e062f */
[----:B------:R-:W-:Y:S02]  /*1e5830*/  STL [R1+0x2778], R11 ;  /* 0x0027780b01007387 */ /* 0x000fe40000100800 */
[----:B------:R-:W-:Y:S02]  /*1e5840*/  PRMT R6, R3, 0x3340, R6 ;  /* 0x0000334003067816 */ /* 0x000fe40000000006 */
[----:B------:R-:W4:Y:S04]  /*1e5850*/  LDL.LU R25, [R1+0x22f8] ;  /* 0x0022f80001197983 */ /* 0x000f280000300800 */
[----:B------:R-:W-:Y:S04]  /*1e5860*/  STL.64 [R1+0x10c8], R12 ;  /* 0x0010c80c01007387 */ /* 0x000fe80000100a00 */
[----:B------:R-:W-:Y:S04]  /*1e5870*/  STL [R1+0x318], R10 ;  /* 0x0003180a01007387 */ /* 0x000fe80000100800 */
[----:B------:R0:W-:Y:S02]  /*1e5880*/  STL [R1+0x5a8], R6 ;  /* 0x0005a80601007387 */ /* 0x0001e40000100800 */
[----:B0-----:R-:W-:-:S02]  /*1e5890*/  LOP3.LUT R6, R5, 0xffff, RZ, 0xc0, !PT ;  /* 0x0000ffff05067812 */ /* 0x001fc400078ec0ff */
[----:B------:R-:W4:Y:S01]  /*1e58a0*/  LDL.LU R5, [R1+0x86fc] ;  /* 0x0086fc0001057983 */ /* 0x000f220000300800 */
[----:B------:R-:W-:-:S04]  /*1e58b0*/  SHF.R.U32.HI R8, RZ, 0x8, R8 ;  /* 0x00000008ff087819 */ /* 0x000fc80000011608 */
[----:B------:R-:W-:-:S04]  /*1e58c0*/  LOP3.LUT R8, R8, 0xffff, RZ, 0xc0, !PT ;  /* 0x0000ffff08087812 */ /* 0x000fc800078ec0ff */
[--C-:B------:R-:W-:Y:S02]  /*1e58d0*/  PRMT R8, R8, 0x3340, R1.reuse ;  /* 0x0000334008087816 */ /* 0x100fe40000000001 */
[----:B--2---:R-:W-:Y:S02]  /*1e58e0*/  LOP3.LUT R3, R21, 0xffff, RZ, 0xc0, !PT ;  /* 0x0000ffff15037812 */ /* 0x004fe400078ec0ff */
[----:B---3--:R-:W-:Y:S02]  /*1e58f0*/  LOP3.LUT R21, R15, 0xffff, RZ, 0xc0, !PT ;  /* 0x0000ffff0f157812 */ /* 0x008fe400078ec0ff */
[----:B------:R-:W-:Y:S02]  /*1e5900*/  PRMT R10, R3, 0x3340, R6 ;  /* 0x00003340030a7816 */ /* 0x000fe40000000006 */
[----:B------:R-:W-:Y:S01]  /*1e5910*/  PRMT R11, R21, 0x3340, R1 ;  /* 0x00003340150b7816 */ /* 0x000fe20000000001 */
[----:B------:R-:W-:Y:S03]  /*1e5920*/  STL [R1+0x8698], R21 ;  /* 0x0086981501007387 */ /* 0x000fe60000100800 */
[----:B------:R-:W-:Y:S01]  /*1e5930*/  PRMT R10, R10, 0x5410, R11 ;  /* 0x000054100a0a7816 */ /* 0x000fe2000000000b */
[----:B------:R-:W2:Y:S01]  /*1e5940*/  LDL.LU R29, [R1+0x5374] ;  /* 0x00537400011d7983 */ /* 0x000ea20000300800 */
[----:B------:R-:W-:-:S02]  /*1e5950*/  SHF.R.U32.HI R3, RZ, 0x8, R3 ;  /* 0x00000008ff037819 */ /* 0x000fc40000011603 */
[----:B------:R-:W-:Y:S01]  /*1e5960*/  SHF.R.U32.HI R6, RZ, 0x8, R6 ;  /* 0x00000008ff067819 */ /* 0x000fe20000011606 */
[----:B------:R-:W3:Y:S01]  /*1e5970*/  LDL.LU R23, [R1+0x24cc] ;  /* 0x0024cc0001177983 */ /* 0x000ee20000300800 */
[----:B------:R-:W-:-:S03]  /*1e5980*/  LOP3.LUT R3, R3, 0xffff, RZ, 0xc0, !PT ;  /* 0x0000ffff03037812 */ /* 0x000fc600078ec0ff */
[----:B------:R0:W-:Y:S01]  /*1e5990*/  STL [R1+0x26a8], R10 ;  /* 0x0026a80a01007387 */ /* 0x0001e20000100800 */
[----:B------:R-:W-:Y:S02]  /*1e59a0*/  LOP3.LUT R6, R6, 0xffff, RZ, 0xc0, !PT ;  /* 0x0000ffff06067812 */ /* 0x000fe400078ec0ff */
[----:B0-----:R-:W-:Y:S02]  /*1e59b0*/  IADD3 R10, P6, R0, R48, RZ ;  /* 0x00000030000a7210 */ /* 0x001fe40007fde0ff */
[----:B------:R-:W-:-:S03]  /*1e59c0*/  PRMT R15, R3, 0x3340, R6 ;  /* 0x00003340030f7816 */ /* 0x000fc60000000006 */
[----:B------:R-:W-:-:S05]  /*1e59d0*/  IMAD.X R11, R61, 0x1, R49, P6 ;  /* 0x000000013d0b7824 */ /* 0x000fca00030e0631 */
[----:B------:R-:W-:Y:S04]  /*1e59e0*/  STL.64 [R1+0x1038], R10 ;  /* 0x0010380a01007387 */ /* 0x000fe80000100a00 */
[----:B------:R-:W-:Y:S04]  /*1e59f0*/  STL [R1+0x84c4], R15 ;  /* 0x0084c40f01007387 */ /* 0x000fe80000100800 */
[----:B------:R0:W-:Y:S01]  /*1e5a00*/  STL [R1+0x314], R8 ;  /* 0x0003140801007387 */ /* 0x0001e20000100800 */
[----:B----4-:R-:W-:-:S03]  /*1e5a10*/  LOP3.LUT R3, R5, 0xffff, RZ, 0xc0, !PT ;  /* 0x0000ffff05037812 */ /* 0x010fc600078ec0ff */
[----:B------:R-:W4:Y:S01]  /*1e5a20*/  LDL.LU R5, [R1+0x86f8] ;  /* 0x0086f80001057983 */ /* 0x000f220000300800 */
[----:B------:R-:W-:Y:S02]  /*1e5a30*/  LOP3.LUT R6, R27, 0xffff, RZ, 0xc0, !PT ;  /* 0x0000ffff1b067812 */ /* 0x000fe400078ec0ff */
[----:B0-----:R-:W-:Y:S01]  /*1e5a40*/  LOP3.LUT R8, R25, 0xffff, RZ, 0xc0, !PT ;  /* 0x0000ffff19087812 */ /* 0x001fe200078ec0ff */
[----:B------:R-:W4:Y:S04]  /*1e5a50*/  LDL.LU R27, [R1+0x26ac] ;  /* 0x0026ac00011b7983 */ /* 0x000f280000300800 */
[----:B------:R-:W4:Y:S01]  /*1e5a60*/  LDL.LU R25, [R1+0x7a0] ;  /* 0x0007a00001197983 */ /* 0x000f220000300800 */
[----:B------:R-:W-:Y:S02]  /*1e5a70*/  PRMT R11, R3, 0x3340, R1 ;  /* 0x00003340030b7816 */ /* 0x000fe40000000001 */
[----:B------:R-:W-:-:S04]  /*1e5a80*/  PRMT R10, R6, 0x3340, R8 ;  /* 0x00003340060a7816 */ /* 0x000fc80000000008 */
[----:B------:R-:W-:-:S05]  /*1e5a90*/  PRMT R10, R10, 0x5410, R11 ;  /* 0x000054100a0a7816 */ /* 0x000fca000000000b */
[----:B------:R0:W-:Y:S01]  /*1e5aa0*/  STL [R1+0x269c], R10 ;  /* 0x00269c0a01007387 */ /* 0x0001e20000100800 */
[----:B------:R-:W-:Y:S02]  /*1e5ab0*/  SHF.R.U32.HI R6, RZ, 0x8, R6 ;  /* 0x00000008ff067819 */ /* 0x000fe40000011606 */
[----:B------:R-:W-:Y:S02]  /*1e5ac0*/  SHF.R.U32.HI R8, RZ, 0x8, R8 ;  /* 0x00000008ff087819 */ /* 0x000fe40000011608 */
[----:B------:R-:W-:Y:S02]  /*1e5ad0*/  SHF.R.U32.HI R3, RZ, 0x8, R3 ;  /* 0x00000008ff037819 */ /* 0x000fe40000011603 */
[----:B0-----:R-:W-:Y:S02]  /*1e5ae0*/  IADD3 R10, P6, R0, R50, RZ ;  /* 0x00000032000a7210 */ /* 0x001fe40007fde0ff */
[----:B------:R-:W-:-:S03]  /*1e5af0*/  LOP3.LUT R6, R6, 0xffff, RZ, 0xc0, !PT ;  /* 0x0000ffff06067812 */ /* 0x000fc600078ec0ff */
[----:B------:R-:W-:Y:S01]  /*1e5b00*/  IMAD.X R11, R61, 0x1, R51, P6 ;  /* 0x000000013d0b7824 */ /* 0x000fe200030e0633 */
[----:B------:R-:W-:Y:S02]  /*1e5b10*/  LOP3.LUT R8, R8, 0xffff, RZ, 0xc0, !PT ;  /* 0x0000ffff08087812 */ /* 0x000fe400078ec0ff */
[----:B------:R-:W-:Y:S02]  /*1e5b20*/  LOP3.LUT R3, R3, 0xffff, RZ, 0xc0, !PT ;  /* 0x0000ffff03037812 */ /* 0x000fe400078ec0ff */
[----:B------:R0:W-:Y:S02]  /*1e5b30*/  STL.64 [R1+0x10c0], R10 ;  /* 0x0010c00a01007387 */ /* 0x0001e40000100a00 */
[----:B0-----:R-:W-:Y:S02]  /*1e5b40*/  PRMT R10, R6, 0x3340, R8 ;  /* 0x00003340060a7816 */ /* 0x001fe40000000008 */
[----:B------:R-:W-:-:S03]  /*1e5b50*/  PRMT R8, R3, 0x3340, R1 ;  /* 0x0000334003087816 */ /* 0x000fc60000000001 */
[----:B------:R-:W-:Y:S04]  /*1e5b60*/  STL [R1+0x5a0], R10 ;  /* 0x0005a00a01007387 */ /* 0x000fe80000100800 */
[----:B------:R3:W-:Y:S01]  /*1e5b70*/  STL [R1+0x310], R8 ;  /* 0x0003100801007387 */ /* 0x0007e20000100800 */
[----:B--2---:R-:W-:Y:S02]  /*1e5b80*/  LOP3.LUT R6, R29, 0xffff, RZ, 0xc0, !PT ;  /* 0x0000ffff1d067812 */ /* 0x004fe400078ec0ff */
[----:B---3--:R-:W-:-:S04]  /*1e5b90*/  LOP3.LUT R8, R23, 0xffff, RZ, 0xc0, !PT ;  /* 0x0000ffff17087812 */ /* 0x008fc800078ec0ff */
[----:B------:R-:W-:Y:S02]  /*1e5ba0*/  PRMT R10, R6, 0x3340, R8 ;  /* 0x00003340060a7816 */ /* 0x000fe40000000008 */
[----:B------:R-:W-:Y:S02]  /*1e5bb0*/  SHF.R.U32.HI R6, RZ, 0x8, R6 ;  /* 0x00000008ff067819 */ /* 0x000fe40000011606 */
[----:B------:R-:W-:Y:S02]  /*1e5bc0*/  SHF.R.U32.HI R8, RZ, 0x8, R8 ;  /* 0x00000008ff087819 */ /* 0x000fe40000011608 */
[----:B------:R-:W-:Y:S02]  /*1e5bd0*/  LOP3.LUT R6, R6, 0xffff, RZ, 0xc0, !PT ;  /* 0x0000ffff06067812 */ /* 0x000fe400078ec0ff */
[----:B------:R-:W-:-:S04]  /*1e5be0*/  LOP3.LUT R8, R8, 0xffff, RZ, 0xc0, !PT ;  /* 0x0000ffff08087812 */ /* 0x000fc800078ec0ff */
[----:B------:R-:W-:Y:S02]  /*1e5bf0*/  PRMT R8, R6, 0x3340, R8 ;  /* 0x0000334006087816 */ /* 0x000fe40000000008 */
[----:B----4-:R-:W-:Y:S02]  /*1e5c00*/  LOP3.LUT R3, R5, 0xffff, RZ, 0xc0, !PT ;  /* 0x0000ffff05037812 */ /* 0x010fe400078ec0ff */
[----:B------:R-:W2:Y:S02]  /*1e5c10*/  LDL.LU R5, [R1+0x86f4] ;  /* 0x0086f40001057983 */ /* 0x000ea40000300800 */
[----:B------:R-:W-:Y:S02]  /*1e5c20*/  PRMT R11, R3, 0x3340, R1 ;  /* 0x00003340030b7816 */ /* 0x000fe40000000001 */
[----:B------:R-:W3:Y:S02]  /*1e5c30*/  LDL.LU R29, [R1+0x65c] ;  /* 0x00065c00011d7983 */ /* 0x000ee40000300800 */
[----:B------:R-:W-:-:S02]  /*1e5c40*/  PRMT R10, R10, 0x5410, R11 ;  /* 0x000054100a0a7816 */ /* 0x000fc4000000000b */
[----:B------:R-:W4:Y:S04]  /*1e5c50*/  LDL.LU R23, [R1+0x2c0] ;  /* 0x0002c00001177983 */ /* 0x000f280000300800 */
[----:B------:R0:W-:Y:S04]  /*1e5c60*/  STL [R1+0x2698], R10 ;  /* 0x0026980a01007387 */ /* 0x0001e80000100800 */
[----:B------:R-:W4:Y:S01]  /*1e5c70*/  LDL.LU R37, [R1+0x3f4] ;  /* 0x0003f40001257983 */ /* 0x000f220000300800 */
[----:B------:R-:W-:Y:S02]  /*1e5c80*/  SHF.R.U32.HI R3, RZ, 0x8, R3 ;  /* 0x00000008ff037819 */ /* 0x000fe40000011603 */
[----:B0-----:R-:W-:-:S02]  /*1e5c90*/  IADD3 R10, P6, R0, R52, RZ ;  /* 0x00000034000a7210 */ /* 0x001fc40007fde0ff */
[----:B------:R-:W-:-:S03]  /*1e5ca0*/  LOP3.LUT R3, R3, 0xffff, RZ, 0xc0, !PT ;  /* 0x0000ffff03037812 */ /* 0x000fc600078ec0ff */
[----:B------:R-:W-:Y:S01]  /*1e5cb0*/  IMAD.X R11, R61, 0x1, R53, P6 ;  /* 0x000000013d0b7824 */ /* 0x000fe200030e0635 */
[----:B------:R-:W-:-:S04]  /*1e5cc0*/  PRMT R6, R3, 0x3340, R1 ;  /* 0x0000334003067816 */ /* 0x000fc80000000001 */
[----:B------:R-:W-:Y:S01]  /*1e5cd0*/  STL.64 [R1+0x1088], R10 ;  /* 0x0010880a01007387 */ /* 0x000fe20000100a00 */
[----:B------:R-:W-:-:S03]  /*1e5ce0*/  LOP3.LUT R3, R27, 0xffff, RZ, 0xc0, !PT ;  /* 0x0000ffff1b037812 */ /* 0x000fc600078ec0ff */
[----:B------:R0:W-:Y:S01]  /*1e5cf0*/  STL [R1+0x59c], R8 ;  /* 0x00059c0801007387 */ /* 0x0001e20000100800 */
[----:B------:R-:W-:-:S03]  /*1e5d00*/  LOP3.LUT R24, R25, 0xffff, RZ, 0xc0, !PT ;  /* 0x0000ffff19187812 */ /* 0x000fc600078ec0ff */
[----:B------:R1:W-:Y:S04]  /*1e5d10*/  STL [R1+0x30c], R6 ;  /* 0x00030c0601007387 */ /* 0x0003e80000100800 */
[----:B------:R-:W4:Y:S04]  /*1e5d20*/  LDL.LU R31, [R1+0x660] ;  /* 0x00066000011f7983 */ /* 0x000f280000300800 */
[----:B------:R-:W4:Y:S04]  /*1e5d30*/  LDL.LU R27, [R1+0x2bc] ;  /* 0x0002bc00011b7983 */ /* 0x000f280000300800 */
[----:B------:R-:W4:Y:S01]  /*1e5d40*/  LDL.LU R25, [R1+0x3f0] ;  /* 0x0003f00001197983 */ /* 0x000f220000300800 */
[----:B0-----:R-:W-:-:S02]  /*1e5d50*/  PRMT R8, R24, 0x3340, R1 ;  /* 0x0000334018087816 */ /* 0x001fc40000000001 */
[----:B------:R-:W-:Y:S01]  /*1e5d60*/  IADD3 R10, P6, R0, R54, RZ ;  /* 0x00000036000a7210 */ /* 0x000fe20007fde0ff */
[----:B------:R-:W-:Y:S04]  /*1e5d70*/  STL [R1+0x869c], R24 ;  /* 0x00869c1801007387 */ /* 0x000fe80000100800 */
[----:B------:R-:W-:Y:S01]  /*1e5d80*/  IMAD.X R11, R61, 0x1, R55, P6 ;  /* 0x000000013d0b7824 */ /* 0x000fe200030e0637 */
[----:B--2---:R-:W-:-:S04]  /*1e5d90*/  LOP3.LUT R5, R5, 0xffff, RZ, 0xc0, !PT ;  /* 0x0000ffff05057812 */ /* 0x004fc800078ec0ff */
[----:B-1----:R-:W-:Y:S02]  /*1e5da0*/  PRMT R6, R3, 0x3340, R5 ;  /* 0x0000334003067816 */ /* 0x002fe40000000005 */
[----:B------:R-:W-:Y:S02]  /*1e5db0*/  SHF.R.U32.HI R3, RZ, 0x8, R3 ;  /* 0x00000008ff037819 */ /* 0x000fe40000011603 */
[----:B------:R-:W-:Y:S02]  /*1e5dc0*/  SHF.R.U32.HI R5, RZ, 0x8, R5 ;  /* 0x00000008ff057819 */ /* 0x000fe40000011605 */
[----:B------:R-:W-:Y:S02]  /*1e5dd0*/  LOP3.LUT R3, R3, 0xffff, RZ, 0xc0, !PT ;  /* 0x0000ffff03037812 */ /* 0x000fe400078ec0ff */
[----:B------:R-:W-:Y:S02]  /*1e5de0*/  LOP3.LUT R5, R5, 0xffff, RZ, 0xc0, !PT ;  /* 0x0000ffff05057812 */ /* 0x000fe400078ec0ff */
[----:B------:R-:W-:-:S02]  /*1e5df0*/  PRMT R6, R6, 0x5410, R8 ;  /* 0x0000541006067816 */ /* 0x000fc40000000008 */
[----:B------:R-:W-:-:S03]  /*1e5e00*/  PRMT R5, R3, 0x3340, R5 ;  /* 0x0000334003057816 */ /* 0x000fc60000000005 */
[----:B------:R4:W-:Y:S01]  /*1e5e10*/  STL [R1+0x268c], R6 ;  /* 0x00268c0601007387 */ /* 0x0009e20000100800 */
[----:B---3--:R-:W-:-:S03]  /*1e5e20*/  LOP3.LUT R3, R29, 0xffff, RZ, 0xc0, !PT ;  /* 0x0000ffff1d037812 */ /* 0x008fc600078ec0ff */
[----:B------:R-:W-:Y:S04]  /*1e5e30*/  STL.64 [R1+0x1030], R10 ;  /* 0x0010300a01007387 */ /* 0x000fe80000100a00 */
[----:B------:R0:W-:Y:S01]  /*1e5e40*/  STL [R1+0x84c8], R5 ;  /* 0x0084c80501007387 */ /* 0x0001e20000100800 */
[----:B----4-:R-:W-:-:S03]  /*1e5e50*/  LOP3.LUT R6, R23, 0xffff, RZ, 0xc0, !PT ;  /* 0x0000ffff17067812 */ /* 0x010fc600078ec0ff */
[----:B------:R-:W2:Y:S01]  /*1e5e60*/  LDL.LU R33, [R1+0x2128] ;  /* 0x0021280001217983 */ /* 0x000ea20000300800 */
[----:B0-----:R-:W-:-:S03]  /*1e5e70*/  LOP3.LUT R5, R37, 0xffff, RZ, 0xc0, !PT ;  /* 0x0000ffff25057812 */ /* 0x001fc600078ec0ff */
[----:B------:R-:W3:Y:S01]  /*1e5e80*/  LDL.LU R29, [R1+0x5378] ;  /* 0x00537800011d7983 */ /* 0x000ee20000300800 */
[----:B------:R-:W-:Y:S02]  /*1e5e90*/  PRMT R10, R6, 0x3340, R1 ;  /* 0x00003340060a7816 */ /* 0x000fe40000000001 */
[----:B------:R-:W-:Y:S01]  /*1e5ea0*/  PRMT R8, R3, 0x3340, R5 ;  /* 0x0000334003087816 */ /* 0x000fe20000000005 */
[----:B------:R-:W4:Y:S03]  /*1e5eb0*/  LDL.LU R23, [R1+0x24e8] ;  /* 0x0024e80001177983 */ /* 0x000f260000300800 */
[----:B------:R-:W-:Y:S02]  /*1e5ec0*/  PRMT R8, R8, 0x5410, R10 ;  /* 0x0000541008087816 */ /* 0x000fe4000000000a */
[----:B------:R-:W-:Y:S02]  /*1e5ed0*/  IADD3 R10, P6, R0, R58, RZ ;  /* 0x0000003a000a7210 */ /* 0x000fe40007fde0ff */
[----:B------:R-:W-:-:S03]  /*1e5ee0*/  SHF.R.U32.HI R3, RZ, 0x8, R3 ;  /* 0x00000008ff037819 */ /* 0x000fc60000011603 */
[----:B------:R-:W-:Y:S01]  /*1e5ef0*/  IMAD.X R11, R61, 0x1, R57, P6 ;  /* 0x000000013d0b7824 */ /* 0x000fe200030e0639 */
[----:B------:R-:W-:Y:S02]  /*1e5f00*/  SHF.R.U32.HI R61, RZ, 0x8, R5 ;  /* 0x00000008ff3d7819 */ /* 0x000fe40000011605 */
[----:B------:R-:W-:Y:S02]  /*1e5f10*/  LOP3.LUT R3, R3, 0xffff, RZ, 0xc0, !PT ;  /* 0x0000ffff03037812 */ /* 0x000fe400078ec0ff */
[----:B------:R-:W-:Y:S01]  /*1e5f20*/  LOP3.LUT R61, R61, 0xffff, RZ, 0xc0, !PT ;  /* 0x0000ffff3d3d7812 */ /* 0x000fe200078ec0ff */
[----:B------:R0:W-:Y:S03]  /*1e5f30*/  STL [R1+0x2688], R8 ;  /* 0x0026880801007387 */ /* 0x0001e60000100800 */
[----:B------:R-:W-:Y:S01]  /*1e5f40*/  PRMT R5, R3, 0x3340, R61 ;  /* 0x0000334003057816 */ /* 0x000fe2000000003d */
[----:B------:R-:W-:Y:S01]  /*1e5f50*/  STL.64 [R1+0x1080], R10 ;  /* 0x0010800a01007387 */ /* 0x000fe20000100a00 */
[----:B------:R-:W-:-:S03]  /*1e5f60*/  LOP3.LUT R3, R31, 0xffff, RZ, 0xc0, !PT ;  /* 0x0000ffff1f037812 */ /* 0x000fc600078ec0ff */
[----:B------:R1:W-:Y:S01]  /*1e5f70*/  STL [R1+0x598], R5 ;  /* 0x0005980501007387 */ /* 0x0003e20000100800 */
[----:B0-----:R-:W-:-:S04]  /*1e5f80*/  LOP3.LUT R8, R27, 0xffff, RZ, 0xc0, !PT ;  /* 0x0000ffff1b087812 */ /* 0x001fc800078ec0ff */
[----:B------:R-:W-:Y:S02]  /*1e5f90*/  PRMT R61, R8, 0x3340, R1 ;  /* 0x00003340083d7816 */ /* 0x000fe40000000001 */
[----:B-1----:R-:W-:-:S04]  /*1e5fa0*/  LOP3.LUT R5, R25, 0xffff, RZ, 0xc0, !PT ;  /* 0x0000ffff19057812 */ /* 0x002fc800078ec0ff */
[----:B------:R-:W-:-:S04]  /*1e5fb0*/  PRMT R10, R3, 0x3340, R5 ;  /* 0x00003340030a7816 */ /* 0x000fc80000000005 */
[----:B------:R-:W-:-:S05]  /*1e5fc0*/  PRMT R10, R10, 0x5410, R61 ;  /* 0x000054100a0a7816 */ /* 0x000fca000000003d */
[----:B------:R0:W-:Y:S04]  /*1e5fd0*/  STL [R1+0x2668], R10 ;  /* 0x0026680a01007387 */ /* 0x0001e80000100800 */
[----:B------:R-:W4:Y:S04]  /*1e5fe0*/  LDL.LU R31, [R1+0x454] ;  /* 0x00045400011f7983 */ /* 0x000f280000300800 */
        /* <DEDUP_REMOVED lines=8> */
[----:B0-----:R-:W-:-:S02]  /*1e6070*/  PRMT R10, R61, 0x3340, R1 ;  /* 0x000033403d0a7816 */ /* 0x001fc40000000001 */
[----:B------:R-:W-:-:S03]  /*1e6080*/  PRMT R5, R3, 0x3340, R5 ;  /* 0x0000334003057816 */ /* 0x000fc60000000005 */
[----:B------:R-:W-:Y:S04]  /*1e6090*/  STL [R1+0x308], R10 ;  /* 0x0003080a01007387 */ /* 0x000fe80000100800 */
[----:B------:R4:W-:Y:S01]  /*1e60a0*/  STL [R1+0x594], R5 ;  /* 0x0005940501007387 */ /* 0x0009e20000100800 */
[----:B------:R-:W-:Y:S01]  /*1e60b0*/  VIADD R0, R0, UR4 ;  /* 0x0000000400007c36 */ /* 0x000fe20008000000 */
[----:B------:R-:W-:Y:S01]  /*1e60c0*/  SHF.R.U32.HI R8, RZ, 0x8, R8 ;  /* 0x00000008ff087819 */ /* 0x000fe20000011608 */
[----:B------:R-:W-:-:S03]  /*1e60d0*/  ULDC UR4, c[0x0][0x248] ;  /* 0x0000920000047ab9 */ /* 0x000fc60000000800 */
[----:B------:R-:W-:Y:S02]  /*1e60e0*/  LOP3.LUT R8, R8, 0xffff, RZ, 0xc0, !PT ;  /* 0x0000ffff08087812 */ /* 0x000fe400078ec0ff */
[----:B--2---:R-:W-:Y:S02]  /*1e60f0*/  LOP3.LUT R6, R33, 0xffff, RZ, 0xc0, !PT ;  /* 0x0000ffff21067812 */ /* 0x004fe400078ec0ff */
[----:B---3--:R-:W-:Y:S02]  /*1e6100*/  LOP3.LUT R3, R29, 0xffff, RZ, 0xc0, !PT ;  /* 0x0000ffff1d037812 */ /* 0x008fe400078ec0ff */
[----:B----4-:R-:W-:Y:S02]  /*1e6110*/  LOP3.LUT R5, R23, 0xffff, RZ, 0xc0, !PT ;  /* 0x0000ffff17057812 */ /* 0x010fe400078ec0ff */
[----:B------:R-:W-:Y:S02]  /*1e6120*/  PRMT R61, R6, 0x3340, R1 ;  /* 0x00003340063d7816 */ /* 0x000fe40000000001 */
[----:B------:R-:W-:-:S04]  /*1e6130*/  PRMT R10, R3, 0x3340, R5 ;  /* 0x00003340030a7816 */ /* 0x000fc80000000005 */
[----:B------:R-:W-:Y:S02]  /*1e6140*/  PRMT R12, R10, 0x5410, R61 ;  /* 0x000054100a0c7816 */ /* 0x000fe4000000003d */
[----:B------:R-:W-:Y:S02]  /*1e6150*/  SHF.R.S32.HI R61, RZ, 0x1f, R0 ;  /* 0x0000001fff3d7819 */ /* 0x000fe40000011400 */
[----:B------:R-:W-:Y:S02]  /*1e6160*/  IADD3 R10, P6, R0, R56, RZ ;  /* 0x00000038000a7210 */ /* 0x000fe40007fde0ff */
[----:B------:R-:W-:Y:S02]  /*1e6170*/  SHF.R.U32.HI R3, RZ, 0x8, R3 ;  /* 0x00000008ff037819 */ /* 0x000fe40000011603 */
[----:B------:R-:W-:Y:S01]  /*1e6180*/  SHF.R.U32.HI R5, RZ, 0x8, R5 ;  /* 0x00000008ff057819 */ /* 0x000fe20000011605 */
[----:B------:R-:W-:Y:S01]  /*1e6190*/  IMAD.X R11, R61, 0x1, R16, P6 ;  /* 0x000000013d0b7824 */ /* 0x000fe200030e0610 */
[----:B------:R-:W-:Y:S01]  /*1e61a0*/  STL [R1+0x264c], R12 ;  /* 0x00264c0c01007387 */ /* 0x000fe20000100800 */
[----:B------:R-:W-:-:S02]  /*1e61b0*/  LOP3.LUT R3, R3, 0xffff, RZ, 0xc0, !PT ;  /* 0x0000ffff03037812 */ /* 0x000fc400078ec0ff */
[----:B------:R-:W-:Y:S01]  /*1e61c0*/  LOP3.LUT R5, R5, 0xffff, RZ, 0xc0, !PT ;  /* 0x0000ffff05057812 */ /* 0x000fe200078ec0ff */
[----:B------:R-:W2:Y:S04]  /*1e61d0*/  LDL.LU R43, [R1+0x458] ;  /* 0x00045800012b7983 */ /* 0x000ea80000300800 */
[----:B------:R0:W-:Y:S04]  /*1e61e0*/  STL.64 [R1+0xfe8], R10 ;  /* 0x000fe80a01007387 */ /* 0x0001e80000100a00 */
[----:B------:R-:W3:Y:S04]  /*1e61f0*/  LDL.LU R29, [R1+0x240] ;  /* 0x00024000011d7983 */ /* 0x000ee80000300800 */
[----:B------:R-:W4:Y:S01]  /*1e6200*/  LDL.LU R23, [R1+0x390] ;  /* 0x0003900001177983 */ /* 0x000f220000300800 */
[----:B0-----:R-:W-:-:S02]  /*1e6210*/  PRMT R10, R8, 0x3340, R1 ;  /* 0x00003340080a7816 */ /* 0x001fc40000000001 */
[----:B------:R-:W-:-:S03]  /*1e6220*/  PRMT R8, R3, 0x3340, R5 ;  /* 0x0000334003087816 */ /* 0x000fc60000000005 */
[----:B------:R-:W-:Y:S04]  /*1e6230*/  STL [R1+0x304], R10 ;  /* 0x0003040a01007387 */ /* 0x000fe80000100800 */
[----:B------:R0:W-:Y:S01]  /*1e6240*/  STL [R1+0x590], R8 ;  /* 0x0005900801007387 */ /* 0x0001e20000100800 */
[----:B------:R-:W-:Y:S02]  /*1e6250*/  LOP3.LUT R5, R31, 0xffff, RZ, 0xc0, !PT ;  /* 0x0000ffff1f057812 */ /* 0x000fe400078ec0ff */
[----:B------:R-:W-:Y:S02]  /*1e6260*/  LOP3.LUT R3, R27, 0xffff, RZ, 0xc0, !PT ;  /* 0x0000ffff1b037812 */ /* 0x000fe400078ec0ff */
[----:B0-----:R-:W-:Y:S02]  /*1e6270*/  LOP3.LUT R8, R25, 0xffff, RZ, 0xc0, !PT ;  /* 0x0000ffff19087812 */ /* 0x001fe400078ec0ff */
[----:B------:R-:W-:-:S02]  /*1e6280*/  PRMT R11, R3, 0x3340, R1 ;  /* 0x00003340030b7816 */ /* 0x000fc40000000001 */
[----:B------:R-:W-:-:S04]  /*1e6290*/  PRMT R10, R5, 0x3340, R8 ;  /* 0x00003340050a7816 */ /* 0x000fc80000000008 */
[----:B------:R-:W-:Y:S02]  /*1e62a0*/  PRMT R12, R10, 0x5410, R11 ;  /* 0x000054100a0c7816 */ /* 0x000fe4000000000b */
[----:B------:R-:W-:-:S03]  /*1e62b0*/  IADD3 R10, P6, R0, R17, RZ ;  /* 0x00000011000a7210 */ /* 0x000fc60007fde0ff */
[----:B------:R-:W-:Y:S02]  /*1e62c0*/  STL [R1+0x263c], R12 ;  /* 0x00263c0c01007387 */ /* 0x000fe40000100800 */
[----:B------:R-:W-:Y:S02]  /*1e62d0*/  IMAD.X R11, R61, 0x1, R18, P6 ;  /* 0x000000013d0b7824 */ /* 0x000fe400030e0612 */
[----:B------:R-:W4:Y:S04]  /*1e62e0*/  LDL.LU R41, [R1+0x537c] ;  /* 0x00537c0001297983 */ /* 0x000f280000300800 */
[----:B------:R-:W4:Y:S04]  /*1e62f0*/  LDL.LU R37, [R1+0x2118] ;  /* 0x0021180001257983 */ /* 0x000f280000300800 */
[----:B------:R-:W-:Y:S04]  /*1e6300*/  STL.64 [R1+0xfe0], R10 ;  /* 0x000fe00a01007387 */ /* 0x000fe80000100a00 */
[----:B------:R-:W4:Y:S04]  /*1e6310*/  LDL.LU R31, [R1+0x24dc] ;  /* 0x0024dc00011f7983 */ /* 0x000f280000300800 */
        /* <DEDUP_REMOVED lines=18> */
[----:B----4-:R-:W-:Y:S02]  /*1e6440*/  LOP3.LUT R5, R23, 0xffff, RZ, 0xc0, !PT ;  /* 0x0000ffff17057812 */ /* 0x010fe400078ec0ff */
[----:B------:R-:W-:Y:S02]  /*1e6450*/  PRMT R10, R29, 0x3340, R1 ;  /* 0x000033401d0a7816 */ /* 0x000fe40000000001 */
[----:B------:R-:W-:-:S02]  /*1e6460*/  PRMT R8, R3, 0x3340, R5 ;  /* 0x0000334003087816 */ /* 0x000fc40000000005 */
[----:B------:R-:W-:Y:S02]  /*1e6470*/  SHF.R.U32.HI R3, RZ, 0x8, R3 ;  /* 0x00000008ff037819 */ /* 0x000fe40000011603 */
[----:B------:R-:W-:Y:S02]  /*1e6480*/  SHF.R.U32.HI R5, RZ, 0x8, R5 ;  /* 0x00000008ff057819 */ /* 0x000fe40000011605 */
[----:B------:R-:W-:Y:S02]  /*1e6490*/  PRMT R8, R8, 0x5410, R10 ;  /* 0x0000541008087816 */ /* 0x000fe4000000000a */
[----:B------:R-:W-:Y:S02]  /*1e64a0*/  IADD3 R10, P6, R0, R19, RZ ;  /* 0x00000013000a7210 */ /* 0x000fe40007fde0ff */
[----:B------:R-:W-:Y:S02]  /*1e64b0*/  LOP3.LUT R3, R3, 0xffff, RZ, 0xc0, !PT ;  /* 0x0000ffff03037812 */ /* 0x000fe400078ec0ff */
[----:B------:R-:W-:Y:S01]  /*1e64c0*/  LOP3.LUT R5, R5, 0xffff, RZ, 0xc0, !PT ;  /* 0x0000ffff05057812 */ /* 0x000fe200078ec0ff */
[----:B------:R-:W-:Y:S01]  /*1e64d0*/  IMAD.X R11, R61, 0x1, R47, P6 ;  /* 0x000000013d0b7824 */ /* 0x000fe200030e062f */
[----:B------:R-:W-:Y:S02]  /*1e64e0*/  STL [R1+0x86a0], R29 ;  /* 0x0086a01d01007387 */ /* 0x000fe40000100800 */
[----:B------:R-:W-:-:S02]  /*1e64f0*/  PRMT R23, R3, 0x3340, R5 ;  /* 0x0000334003177816 */ /* 0x000fc40000000005 */
[----:B------:R-:W-:Y:S04]  /*1e6500*/  STL [R1+0x24e8], R8 ;  /* 0x0024e80801007387 */ /* 0x000fe80000100800 */
[----:B------:R0:W-:Y:S04]  /*1e6510*/  STL.64 [R1+0xfb8], R10 ;  /* 0x000fb80a01007387 */ /* 0x0001e80000100a00 */
[----:B------:R-:W-:Y:S04]  /*1e6520*/  STL [R1+0x84cc], R23 ;  /* 0x0084cc1701007387 */ /* 0x000fe80000100800 */
[----:B------:R1:W-:Y:S01]  /*1e6530*/  STL [R1+0x2fc], R6 ;  /* 0x0002fc0601007387 */ /* 0x0003e20000100800 */
[----:B0-----:R-:W-:-:S03]  /*1e6540*/  LOP3.LUT R11, R31, 0xffff, RZ, 0xc0, !PT ;  /* 0x0000ffff1f0b7812 */ /* 0x001fc600078ec0ff */
[----:B------:R-:W2:Y:S01]  /*1e6550*/  LDL.LU R31, [R1+0x6b0] ;  /* 0x0006b000011f7983 */ /* 0x000ea20000300800 */
[----:B-1----:R-:W-:-:S03]  /*1e6560*/  LOP3.LUT R6, R27, 0xffff, RZ, 0xc0, !PT ;  /* 0x0000ffff1b067812 */ /* 0x002fc600078ec0ff */
[----:B------:R-:W3:Y:S01]  /*1e6570*/  LDL.LU R27, [R1+0x2e0] ;  /* 0x0002e000011b7983 */ /* 0x000ee20000300800 */
[----:B------:R-:W-:-:S03]  /*1e6580*/  LOP3.LUT R5, R25, 0xffff, RZ, 0xc0, !PT ;  /* 0x0000ffff19057812 */ /* 0x000fc600078ec0ff */
[----:B------:R-:W4:Y:S01]  /*1e6590*/  LDL.LU R25, [R1+0x408] ;  /* 0x0004080001197983 */ /* 0x000f220000300800 */
[----:B------:R-:W-:Y:S02]  /*1e65a0*/  LOP3.LUT R10, R41, 0xffff, RZ, 0xc0, !PT ;  /* 0x0000ffff290a7812 */ /* 0x000fe400078ec0ff */
[----:B------:R-:W-:Y:S02]  /*1e65b0*/  LOP3.LUT R3, R37, 0xffff, RZ, 0xc0, !PT ;  /* 0x0000ffff25037812 */ /* 0x000fe400078ec0ff */
[----:B------:R-:W-:Y:S02]  /*1e65c0*/  PRMT R12, R10, 0x3340, R11 ;  /* 0x000033400a0c7816 */ /* 0x000fe4000000000b */
[----:B------:R-:W-:Y:S02]  /*1e65d0*/  PRMT R13, R3, 0x3340, R1 ;  /* 0x00003340030d7816 */ /* 0x000fe40000000001 */
[----:B------:R-:W-:Y:S02]  /*1e65e0*/  LOP3.LUT R8, R33, 0xffff, RZ, 0xc0, !PT ;  /* 0x0000ffff21087812 */ /* 0x000fe400078ec0ff */
[----:B------:R-:W-:-:S02]  /*1e65f0*/  PRMT R14, R12, 0x5410, R13 ;  /* 0x000054100c0e7816 */ /* 0x000fc4000000000d */
[----:B------:R-:W-:Y:S02]  /*1e6600*/  PRMT R13, R5, 0x3340, R1 ;  /* 0x00003340050d7816 */ /* 0x000fe40000000001 */
[----:B------:R-:W-:Y:S01]  /*1e6610*/  PRMT R12, R6, 0x3340, R8 ;  /* 0x00003340060c7816 */ /* 0x000fe20000000008 */
[----:B------:R0:W-:Y:S01]  /*1e6620*/  STL [R1+0x24dc], R14 ;  /* 0x0024dc0e01007387 */ /* 0x0001e20000100800 */
[----:B------:R-:W-:Y:S02]  /*1e6630*/  SHF.R.U32.HI R10, RZ, 0x8, R10 ;  /* 0x00000008ff0a7819 */ /* 0x000fe4000001160a */
[----:B------:R-:W-:Y:S02]  /*1e6640*/  SHF.R.U32.HI R11, RZ, 0x8, R11 ;  /* 0x00000008ff0b7819 */ /* 0x000fe4000001160b */
[----:B------:R-:W-:Y:S02]  /*1e6650*/  LOP3.LUT R10, R10, 0xffff, RZ, 0xc0, !PT ;  /* 0x0000ffff0a0a7812 */ /* 0x000fe400078ec0ff */
[----:B0-----:R-:W-:-:S02]  /*1e6660*/  PRMT R14, R12, 0x5410, R13 ;  /* 0x000054100c0e7816 */ /* 0x001fc4000000000d */
[----:B------:R-:W-:Y:S02]  /*1e6670*/  IADD3 R12, P6, R0, R48, RZ ;  /* 0x00000030000c7210 */ /* 0x000fe40007fde0ff */
[----:B------:R-:W-:-:S03]  /*1e6680*/  LOP3.LUT R11, R11, 0xffff, RZ, 0xc0, !PT ;  /* 0x0000ffff0b0b7812 */ /* 0x000fc600078ec0ff */
[----:B------:R-:W-:Y:S01]  /*1e6690*/  IMAD.X R13, R61, 0x1, R49, P6 ;  /* 0x000000013d0d7824 */ /* 0x000fe200030e0631 */
[----:B------:R-:W-:Y:S01]  /*1e66a0*/  PRMT R10, R10, 0x3340, R11 ;  /* 0x000033400a0a7816 */ /* 0x000fe2000000000b */
[----:B------:R-:W-:Y:S04]  /*1e66b0*/  STL [R1+0x24d8], R14 ;  /* 0x0024d80e01007387 */ /* 0x000fe80000100800 */
[----:B------:R-:W-:Y:S04]  /*1e66c0*/  STL.64 [R1+0xfb0], R12 ;  /* 0x000fb00c01007387 */ /* 0x000fe80000100a00 */
[----:B------:R-:W4:Y:S04]  /*1e66d0*/  LDL.LU R41, [R1+0x64c] ;  /* 0x00064c0001297983 */ /* 0x000f280000300800 */
[----:B------:R-:W4:Y:S01]  /*1e66e0*/  LDL.LU R37, [R1+0x250] ;  /* 0x0002500001257983 */ /* 0x000f220000300800 */
[----:B------:R-:W-:-:S03]  /*1e66f0*/  SHF.R.U32.HI R6, RZ, 0x8, R6 ;  /* 0x00000008ff067819 */ /* 0x000fc60000011606 */
[----:B------:R0:W-:Y:S01]  /*1e6700*/  STL [R1+0x584], R10 ;  /* 0x0005840a01007387 */ /* 0x0001e20000100800 */
[----:B------:R-:W-:-:S03]  /*1e6710*/  SHF.R.U32.HI R8, RZ, 0x8, R8 ;  /* 0x00000008ff087819 */ /* 0x000fc60000011608 */
[----:B------:R-:W4:Y:S01]  /*1e6720*/  LDL.LU R33, [R1+0x398] ;  /* 0x0003980001217983 */ /* 0x000f220000300800 */
[----:B------:R-:W-:Y:S02]  /*1e6730*/  LOP3.LUT R6, R6, 0xffff, RZ, 0xc0, !PT ;  /* 0x0000ffff06067812 */ /* 0x000fe400078ec0ff */
[----:B------:R-:W-:Y:S02]  /*1e6740*/  LOP3.LUT R8, R8, 0xffff, RZ, 0xc0, !PT ;  /* 0x0000ffff08087812 */ /* 0x000fe400078ec0ff */
[----:B------:R-:W-:Y:S02]  /*1e6750*/  SHF.R.U32.HI R5, RZ, 0x8, R5 ;  /* 0x00000008ff057819 */ /* 0x000fe40000011605 */
[----:B------:R-:W-:Y:S02]  /*1e6760*/  SHF.R.U32.HI R3, RZ, 0x8, R3 ;  /* 0x00000008ff037819 */ /* 0x000fe40000011603 */
[----:B0-----:R-:W-:Y:S02]  /*1e6770*/  IADD3 R10, P6, R0, R50, RZ ;  /* 0x00000032000a7210 */ /* 0x001fe40007fde0ff */
[----:B------:R-:W-:-:S02]  /*1e6780*/  PRMT R6, R6, 0x3340, R8 ;  /* 0x0000334006067816 */ /* 0x000fc40000000008 */
[----:B------:R-:W-:Y:S02]  /*1e6790*/  LOP3.LUT R5, R5, 0xffff, RZ, 0xc0, !PT ;  /* 0x0000ffff05057812 */ /* 0x000fe400078ec0ff */
[----:B------:R-:W-:Y:S01]  /*1e67a0*/  LOP3.LUT R3, R3, 0xffff, RZ, 0xc0, !PT ;  /* 0x0000ffff03037812 */ /* 0x000fe200078ec0ff */
[----:B------:R-:W-:Y:S01]  /*1e67b0*/  IMAD.X R11, R61, 0x1, R51, P6 ;  /* 0x000000013d0b7824 */ /* 0x000fe200030e0633 */
[----:B------:R0:W-:Y:S01]  /*1e67c0*/  STL [R1+0x580], R6 ;  /* 0x0005800601007387 */ /* 0x0001e20000100800 */
[----:B------:R-:W-:-:S03]  /*1e67d0*/  PRMT R8, R5, 0x3340, R1 ;  /* 0x0000334005087816 */ /* 0x000fc60000000001 */
[----:B------:R-:W-:Y:S01]  /*1e67e0*/  STL.64 [R1+0xf38], R10 ;  /* 0x000f380a01007387 */ /* 0x000fe20000100a00 */
[----:B0-----:R-:W-:-:S03]  /*1e67f0*/  PRMT R6, R3, 0x3340, R1 ;  /* 0x0000334003067816 */ /* 0x001fc60000000001 */
[----:B------:R-:W-:Y:S04]  /*1e6800*/  STL [R1+0x2f8], R8 ;  /* 0x0002f80801007387 */ /* 0x000fe80000100800 */
[----:B------:R4:W-:Y:S01]  /*1e6810*/  STL [R1+0x2f4], R6 ;  /* 0x0002f40601007387 */ /* 0x0009e20000100800 */
[----:B--2---:R-:W-:-:S03]  /*1e6820*/  LOP3.LUT R5, R31, 0xffff, RZ, 0xc0, !PT ;  /* 0x0000ffff1f057812 */ /* 0x004fc600078ec0ff */
[----:B------:R-:W2:Y:S01]  /*1e6830*/  LDL.LU R31, [R1+0x6c0] ;  /* 0x0006c000011f7983 */ /* 0x000ea20000300800 */
[----:B---3--:R-:W-:-:S03]  /*1e6840*/  LOP3.LUT R3, R27, 0xffff, RZ, 0xc0, !PT ;  /* 0x0000ffff1b037812 */ /* 0x008fc600078ec0ff */
[----:B------:R-:W3:Y:S01]  /*1e6850*/  LDL.LU R27, [R1+0x2e8] ;  /* 0x0002e800011b7983 */ /* 0x000ee20000300800 */
[----:B----4-:R-:W-:-:S03]  /*1e6860*/  LOP3.LUT R6, R25, 0xffff, RZ, 0xc0, !PT ;  /* 0x0000ffff19067812 */ /* 0x010fc600078ec0ff */
        /* <DEDUP_REMOVED lines=12> */
[----:B------:R0:W-:Y:S04]  /*1e6930*/  STL [R1+0x24cc], R8 ;  /* 0x0024cc0801007387 */ /* 0x0001e80000100800 */
[----:B------:R1:W-:Y:S01]  /*1e6940*/  STL.64 [R1+0xf30], R10 ;  /* 0x000f300a01007387 */ /* 0x0003e20000100a00 */
[----:B0-----:R-:W-:-:S02]  /*1e6950*/  PRMT R8, R5, 0x3340, R6 ;  /* 0x0000334005087816 */ /* 0x001fc40000000006 */
[----:B------:R-:W-:-:S03]  /*1e6960*/  PRMT R6, R3, 0x3340, R1 ;  /* 0x0000334003067816 */ /* 0x000fc60000000001 */
[----:B------:R-:W-:Y:S04]  /*1e6970*/  STL [R1+0x57c], R8 ;  /* 0x00057c0801007387 */ /* 0x000fe80000100800 */
[----:B------:R0:W-:Y:S01]  /*1e6980*/  STL [R1+0x2f0], R6 ;  /* 0x0002f00601007387 */ /* 0x0001e20000100800 */
[----:B------:R-:W-:Y:S02]  /*1e6990*/  LOP3.LUT R5, R41, 0xffff, RZ, 0xc0, !PT ;  /* 0x0000ffff29057812 */ /* 0x000fe400078ec0ff */
[----:B------:R-:W-:-:S04]  /*1e69a0*/  LOP3.LUT R3, R37, 0xffff, RZ, 0xc0, !PT ;  /* 0x0000ffff25037812 */ /* 0x000fc800078ec0ff */
[----:B-1----:R-:W-:Y:S02]  /*1e69b0*/  PRMT R10, R3, 0x3340, R1 ;  /* 0x00003340030a7816 */ /* 0x002fe40000000001 */
[----:B0-----:R-:W-:-:S04]  /*1e69c0*/  LOP3.LUT R6, R33, 0xffff, RZ, 0xc0, !PT ;  /* 0x0000ffff21067812 */ /* 0x001fc800078ec0ff */
        /* <DEDUP_REMOVED lines=9> */
[----:B------:R-:W4:Y:S04]  /*1e6a60*/  LDL.LU R34, [R1+0x213c] ;  /* 0x00213c0001227983 */ /* 0x000f280000300800 */
[----:B------:R-:W-:Y:S01]  /*1e6a70*/  STL.64 [R1+0xf20], R10 ;  /* 0x000f200a01007387 */ /* 0x000fe20000100a00 */
[----:B0-----:R-:W-:-:S03]  /*1e6a80*/  PRMT R8, R5, 0x3340, R6 ;  /* 0x0000334005087816 */ /* 0x001fc60000000006 */
[----:B------:R-:W4:Y:S04]  /*1e6a90*/  LDL.LU R43, [R1+0x5380] ;  /* 0x00538000012b7983 */ /* 0x000f280000300800 */
[----:B------:R-:W4:Y:S04]  /*1e6aa0*/  LDL.LU R41, [R1+0x253c] ;  /* 0x00253c0001297983 */ /* 0x000f280000300800 */
[----:B------:R4:W-:Y:S01]  /*1e6ab0*/  STL [R1+0x574], R8 ;  /* 0x0005740801007387 */ /* 0x0009e20000100800 */
[----:B--2---:R-:W-:Y:S02]  /*1e6ac0*/  LOP3.LUT R6, R31, 0xffff, RZ, 0xc0, !PT ;  /* 0x0000ffff1f067812 */ /* 0x004fe400078ec0ff */
[----:B---3--:R-:W-:-:S02]  /*1e6ad0*/  LOP3.LUT R5, R27, 0xffff, RZ, 0xc0, !PT ;  /* 0x0000ffff1b057812 */ /* 0x008fc400078ec0ff */
[----:B----4-:R-:W-:Y:S02]  /*1e6ae0*/  LOP3.LUT R8, R25, 0xffff, RZ, 0xc0, !PT ;  /* 0x0000ffff19087812 */ /* 0x010fe400078ec0ff */
[----:B------:R-:W-:Y:S02]  /*1e6af0*/  PRMT R11, R5, 0x3340, R1 ;  /* 0x00003340050b7816 */ /* 0x000fe40000000001 */
[----:B------:R-:W-:-:S04]  /*1e6b00*/  PRMT R10, R6, 0x3340, R8 ;  /* 0x00003340060a7816 */ /* 0x000fc80000000008 */
[----:B------:R-:W-:Y:S02]  /*1e6b10*/  PRMT R12, R10, 0x5410, R11 ;  /* 0x000054100a0c7816 */ /* 0x000fe4000000000b */
[----:B------:R-:W-:-:S05]  /*1e6b20*/  IADD3 R10, P6, R0, R58, RZ ;  /* 0x0000003a000a7210 */ /* 0x000fca0007fde0ff */
[----:B------:R-:W-:Y:S01]  /*1e6b30*/  IMAD.X R11, R61, 0x1, R57, P6 ;  /* 0x000000013d0b7824 */ /* 0x000fe200030e0639 */
[----:B------:R-:W-:Y:S04]  /*1e6b40*/  STL [R1+0x24b8], R12 ;  /* 0x0024b80c01007387 */ /* 0x000fe80000100800 */
[----:B------:R-:W-:Y:S04]  /*1e6b50*/  STL.64 [R1+0xf28], R10 ;  /* 0x000f280a01007387 */ /* 0x000fe80000100a00 */
[----:B------:R-:W2:Y:S01]  /*1e6b60*/  LDL.LU R25, [R1+0x5384] ;  /* 0x0053840001197983 */ /* 0x000ea20000300800 */
[----:B------:R-:W-:-:S02]  /*1e6b70*/  SHF.R.U32.HI R6, RZ, 0x8, R6 ;  /* 0x00000008ff067819 */ /* 0x000fc40000011606 */
[----:B------:R-:W-:Y:S02]  /*1e6b80*/  SHF.R.U32.HI R61, RZ, 0x8, R8 ;  /* 0x00000008ff3d7819 */ /* 0x000fe40000011608 */
[----:B------:R-:W-:Y:S02]  /*1e6b90*/  LOP3.LUT R6, R6, 0xffff, RZ, 0xc0, !PT ;  /* 0x0000ffff06067812 */ /* 0x000fe400078ec0ff */
[----:B------:R-:W-:-:S04]  /*1e6ba0*/  LOP3.LUT R61, R61, 0xffff, RZ, 0xc0, !PT ;  /* 0x0000ffff3d3d7812 */ /* 0x000fc800078ec0ff */
[----:B------:R-:W-:-:S05]  /*1e6bb0*/  PRMT R6, R6, 0x3340, R61 ;  /* 0x0000334006067816 */ /* 0x000fca000000003d */
[----:B------:R0:W-:Y:S01]  /*1e6bc0*/  STL [R1+0x570], R6 ;  /* 0x0005700601007387 */ /* 0x0001e20000100800 */
[----:B------:R-:W-:-:S03]  /*1e6bd0*/  SHF.R.U32.HI R61, RZ, 0x8, R5 ;  /* 0x00000008ff3d7819 */ /* 0x000fc60000011605 */
[----:B------:R-:W3:Y:S01]  /*1e6be0*/  LDL.LU R35, [R1+0x214c] ;  /* 0x00214c0001237983 */ /* 0x000ee20000300800 */
[----:B------:R-:W-:-:S03]  /*1e6bf0*/  SHF.R.U32.HI R3, RZ, 0x8, R3 ;  /* 0x00000008ff037819 */ /* 0x000fc60000011603 */
[----:B------:R-:W4:Y:S01]  /*1e6c00*/  LDL.LU R37, [R1+0x2558] ;  /* 0x0025580001257983 */ /* 0x000f220000300800 */
[----:B------:R-:W-:Y:S02]  /*1e6c10*/  LOP3.LUT R61, R61, 0xffff, RZ, 0xc0, !PT ;  /* 0x0000ffff3d3d7812 */ /* 0x000fe400078ec0ff */
[----:B------:R-:W-:Y:S01]  /*1e6c20*/  LOP3.LUT R3, R3, 0xffff, RZ, 0xc0, !PT ;  /* 0x0000ffff03037812 */ /* 0x000fe200078ec0ff */
[----:B------:R-:W4:Y:S01]  /*1e6c30*/  LDL.LU R33, [R1+0x678] ;  /* 0x0006780001217983 */ /* 0x000f220000300800 */
[----:B------:R-:W-:-:S03]  /*1e6c40*/  PRMT R5, R61, 0x3340, R1 ;  /* 0x000033403d057816 */ /* 0x000fc60000000001 */
[----:B------:R-:W4:Y:S01]  /*1e6c50*/  LDL.LU R31, [R1+0x260] ;  /* 0x00026000011f7983 */ /* 0x000f220000300800 */
[----:B0-----:R-:W-:-:S03]  /*1e6c60*/  PRMT R6, R3, 0x3340, R1 ;  /* 0x0000334003067816 */ /* 0x001fc60000000001 */
[----:B------:R-:W4:Y:S04]  /*1e6c70*/  LDL.LU R27, [R1+0x3a8] ;  /* 0x0003a800011b7983 */ /* 0x000f280000300800 */
[----:B------:R0:W-:Y:S04]  /*1e6c80*/  STL [R1+0x2ec], R5 ;  /* 0x0002ec0501007387 */ /* 0x0001e80000100800 */
[----:B------:R1:W-:Y:S01]  /*1e6c90*/  STL [R1+0x2e8], R6 ;  /* 0x0002e80601007387 */ /* 0x0003e20000100800 */
[----:B------:R-:W-:Y:S01]  /*1e6ca0*/  VIADD R0, R0, UR4 ;  /* 0x0000000400007c36 */ /* 0x000fe20008000000 */
[----:B------:R-:W-:Y:S01]  /*1e6cb0*/  ULDC UR4, c[0x0][0x248] ;  /* 0x0000920000047ab9 */ /* 0x000fe20000000800 */
[----:B------:R-:W-:-:S04]  /*1e6cc0*/  LOP3.LUT R3, R34, 0xffff, RZ, 0xc0, !PT ;  /* 0x0000ffff22037812 */ /* 0x000fc800078ec0ff */
[----:B------:R-:W-:Y:S02]  /*1e6cd0*/  PRMT R61, R3, 0x3340, R1 ;  /* 0x00003340033d7816 */ /* 0x000fe40000000001 */
[----:B0-----:R-:W-:Y:S02]  /*1e6ce0*/  LOP3.LUT R5, R43, 0xffff, RZ, 0xc0, !PT ;  /* 0x0000ffff2b057812 */ /* 0x001fe400078ec0ff */
[----:B-1----:R-:W-:-:S04]  /*1e6cf0*/  LOP3.LUT R6, R41, 0xffff, RZ, 0xc0, !PT ;  /* 0x0000ffff29067812 */ /* 0x002fc800078ec0ff */
[--C-:B------:R-:W-:Y:S02]  /*1e6d00*/  PRMT R8, R5, 0x3340, R6.reuse ;  /* 0x0000334005087816 */ /* 0x100fe40000000006 */
[----:B------:R-:W-:Y:S02]  /*1e6d10*/  SHF.R.U32.HI R5, RZ, 0x8, R5 ;  /* 0x00000008ff057819 */ /* 0x000fe40000011605 */
[----:B------:R-:W-:Y:S02]  /*1e6d20*/  SHF.R.U32.HI R6, RZ, 0x8, R6 ;  /* 0x00000008ff067819 */ /* 0x000fe40000011606 */
[----:B------:R-:W-:Y:S02]  /*1e6d30*/  PRMT R8, R8, 0x5410, R61 ;  /* 0x0000541008087816 */ /* 0x000fe4000000003d */
[----:B------:R-:W-:Y:S02]  /*1e6d40*/  SHF.R.S32.HI R61, RZ, 0x1f, R0 ;  /* 0x0000001fff3d7819 */ /* 0x000fe40000011400 */
[----:B------:R-:W-:-:S02]  /*1e6d50*/  IADD3 R10, P6, R0, R56, RZ ;  /* 0x00000038000a7210 */ /* 0x000fc40007fde0ff */
[----:B------:R-:W-:Y:S02]  /*1e6d60*/  SHF.R.U32.HI R3, RZ, 0x8, R3 ;  /* 0x00000008ff037819 */ /* 0x000fe40000011603 */
[----:B------:R-:W-:Y:S02]  /*1e6d70*/  LOP3.LUT R5, R5, 0xffff, RZ, 0xc0, !PT ;  /* 0x0000ffff05057812 */ /* 0x000fe400078ec0ff */
[----:B------:R-:W-:Y:S01]  /*1e6d80*/  LOP3.LUT R6, R6, 0xffff, RZ, 0xc0, !PT ;  /* 0x0000ffff06067812 */ /* 0x000fe200078ec0ff */
[----:B------:R-:W-:Y:S01]  /*1e6d90*/  IMAD.X R11, R61, 0x1, R16, P6 ;  /* 0x000000013d0b7824 */ /* 0x000fe200030e0610 */
[----:B------:R-:W-:Y:S02]  /*1e6da0*/  LOP3.LUT R3, R3, 0xffff, RZ, 0xc0, !PT ;  /* 0x0000ffff03037812 */ /* 0x000fe400078ec0ff */
[----:B------:R-:W-:Y:S01]  /*1e6db0*/  PRMT R6, R5, 0x3340, R6 ;  /* 0x0000334005067816 */ /* 0x000fe20000000006 */
[----:B------:R-:W-:Y:S01]  /*1e6dc0*/  STL [R1+0x2498], R8 ;  /* 0x0024980801007387 */ /* 0x000fe20000100800 */
[----:B------:R-:W-:-:S03]  /*1e6dd0*/  PRMT R5, R3, 0x3340, R1 ;  /* 0x0000334003057816 */ /* 0x000fc60000000001 */
[----:B------:R-:W-:Y:S04]  /*1e6de0*/  STL.64 [R1+0xee8], R10 ;  /* 0x000ee80a01007387 */ /* 0x000fe80000100a00 */
[----:B------:R3:W-:Y:S04]  /*1e6df0*/  STL [R1+0x4f0], R6 ;  /* 0x0004f00601007387 */ /* 0x0007e80000100800 */
[----:B------:R-:W4:Y:S04]  /*1e6e00*/  LDL.LU R43, [R1+0x26dc] ;  /* 0x0026dc00012b7983 */ /* 0x000f280000300800 */
[----:B------:R4:W-:Y:S04]  /*1e6e10*/  STL [R1+0x2e4], R5 ;  /* 0x0002e40501007387 */ /* 0x0009e80000100800 */
[----:B------:R-:W4:Y:S01]  /*1e6e20*/  LDL.LU R41, [R1+0x20f8] ;  /* 0x0020f80001297983 */ /* 0x000f220000300800 */
[----:B--2---:R-:W-:-:S03]  /*1e6e30*/  LOP3.LUT R3, R25, 0xffff, RZ, 0xc0, !PT ;  /* 0x0000ffff19037812 */ /* 0x004fc600078ec0ff */
[----:B------:R-:W2:Y:S01]  /*1e6e40*/  LDL.LU R25, [R1+0x2318] ;  /* 0x0023180001197983 */ /* 0x000ea20000300800 */
[----:B---3--:R-:W-:Y:S02]  /*1e6e50*/  LOP3.LUT R6, R35, 0xffff, RZ, 0xc0, !PT ;  /* 0x0000ffff23067812 */ /* 0x008fe400078ec0ff */
[----:B----4-:R-:W-:Y:S02]  /*1e6e60*/  LOP3.LUT R5, R37, 0xffff, RZ, 0xc0, !PT ;  /* 0x0000ffff25057812 */ /* 0x010fe400078ec0ff */
[----:B------:R-:W-:Y:S02]  /*1e6e70*/  PRMT R12, R6, 0x3340, R1 ;  /* 0x00003340060c7816 */ /* 0x000fe40000000001 */
[----:B------:R-:W-:Y:S02]  /*1e6e80*/  PRMT R11, R3, 0x3340, R5 ;  /* 0x00003340030b7816 */ /* 0x000fe40000000005 */
[----:B------:R-:W-:Y:S02]  /*1e6e90*/  LOP3.LUT R8, R33, 0xffff, RZ, 0xc0, !PT ;  /* 0x0000ffff21087812 */ /* 0x000fe400078ec0ff */
[----:B------:R-:W-:-:S02]  /*1e6ea0*/  LOP3.LUT R33, R31, 0xffff, RZ, 0xc0, !PT ;  /* 0x0000ffff1f217812 */ /* 0x000fc400078ec0ff */
[----:B------:R-:W-:Y:S02]  /*1e6eb0*/  PRMT R11, R11, 0x5410, R12 ;  /* 0x000054100b0b7816 */ /* 0x000fe4000000000c */
[----:B------:R-:W-:Y:S01]  /*1e6ec0*/  LOP3.LUT R10, R27, 0xffff, RZ, 0xc0, !PT ;  /* 0x0000ffff1b0a7812 */ /* 0x000fe200078ec0ff */
[----:B------:R-:W-:Y:S01]  /*1e6ed0*/  STL [R1+0x86a4], R33 ;  /* 0x0086a42101007387 */ /* 0x000fe20000100800 */
[----:B------:R-:W-:-:S03]  /*1e6ee0*/  PRMT R12, R33, 0x3340, R1 ;  /* 0x00003340210c7816 */ /* 0x000fc60000000001 */
[----:B------:R0:W-:Y:S02]  /*1e6ef0*/  STL [R1+0x2478], R11 ;  /* 0x0024780b01007387 */ /* 0x0001e40000100800 */
[----:B0-----:R-:W-:-:S04]  /*1e6f00*/  PRMT R11, R8, 0x3340, R10 ;  /* 0x00003340080b7816 */ /* 0x001fc8000000000a */
[----:B------:R-:W-:Y:S02]  /*1e6f10*/  PRMT R11, R11, 0x5410, R12 ;  /* 0x000054100b0b7816 */ /* 0x000fe4000000000c */
[----:B------:R-:W-:Y:S02]  /*1e6f20*/  IADD3 R12, P6, R0, R17, RZ ;  /* 0x00000011000c7210 */ /* 0x000fe40007fde0ff */
[----:B------:R-:W-:-:S03]  /*1e6f30*/  SHF.R.U32.HI R8, RZ, 0x8, R8 ;  /* 0x00000008ff087819 */ /* 0x000fc60000011608 */
[----:B------:R-:W-:Y:S01]  /*1e6f40*/  IMAD.X R13, R61, 0x1, R18, P6 ;  /* 0x000000013d0d7824 */ /* 0x000fe200030e0612 */
[----:B------:R-:W-:Y:S01]  /*1e6f50*/  SHF.R.U32.HI R10, RZ, 0x8, R10 ;  /* 0x00000008ff0a7819 */ /* 0x000fe2000001160a */
[----:B------:R0:W-:Y:S01]  /*1e6f60*/  STL [R1+0x248c], R11 ;  /* 0x00248c0b01007387 */ /* 0x0001e20000100800 */
[----:B------:R-:W-:Y:S02]  /*1e6f70*/  SHF.R.U32.HI R3, RZ, 0x8, R3 ;  /* 0x00000008ff037819 */ /* 0x000fe40000011603 */
[----:B------:R-:W-:Y:S01]  /*1e6f80*/  SHF.R.U32.HI R5, RZ, 0x8, R5 ;  /* 0x00000008ff057819 */ /* 0x000fe20000011605 */
[----:B------:R-:W3:Y:S01]  /*1e6f90*/  LDL.LU R35, [R1+0x26e8] ;  /* 0x0026e80001237983 */ /* 0x000ee20000300800 */
[----:B------:R-:W-:Y:S02]  /*1e6fa0*/  LOP3.LUT R8, R8, 0xffff, RZ, 0xc0, !PT ;  /* 0x0000ffff08087812 */ /* 0x000fe400078ec0ff */
[----:B------:R-:W-:Y:S01]  /*1e6fb0*/  LOP3.LUT R10, R10, 0xffff, RZ, 0xc0, !PT ;  /* 0x0000ffff0a0a7812 */ /* 0x000fe200078ec0ff */
[----:B------:R-:W-:Y:S01]  /*1e6fc0*/  STL.64 [R1+0xee0], R12 ;  /* 0x000ee00c01007387 */ /* 0x000fe20000100a00 */
[----:B------:R-:W-:-:S02]  /*1e6fd0*/  LOP3.LUT R3, R3, 0xffff, RZ, 0xc0, !PT ;  /* 0x0000ffff03037812 */ /* 0x000fc400078ec0ff */
[----:B------:R-:W-:Y:S01]  /*1e6fe0*/  LOP3.LUT R5, R5, 0xffff, RZ, 0xc0, !PT ;  /* 0x0000ffff05057812 */ /* 0x000fe200078ec0ff */
[----:B------:R-:W4:Y:S01]  /*1e6ff0*/  LDL.LU R27, [R1+0x210c] ;  /* 0x00210c00011b7983 */ /* 0x000f220000300800 */
[----:B------:R-:W-:-:S03]  /*1e7000*/  PRMT R31, R8, 0x3340, R10 ;  /* 0x00003340081f7816 */ /* 0x000fc6000000000a */
[----:B------:R-:W4:Y:S01]  /*1e7010*/  LDL.LU R37, [R1+0x230c] ;  /* 0x00230c0001257983 */ /* 0x000f220000300800 */
[----:B------:R-:W-:-:S03]  /*1e7020*/  PRMT R8, R3, 0x3340, R5 ;  /* 0x0000334003087816 */ /* 0x000fc60000000005 */
[----:B------:R-:W-:Y:S04]  /*1e7030*/  STL [R1+0x84d0], R31 ;  /* 0x0084d01f01007387 */ /* 0x000fe80000100800 */
[----:B------:R2:W-:Y:S01]  /*1e7040*/  STL [R1+0x4e4], R8 ;  /* 0x0004e40801007387 */ /* 0x0005e20000100800 */
[----:B------:R-:W-:Y:S02]  /*1e7050*/  LOP3.LUT R5, R43, 0xffff, RZ, 0xc0, !PT ;  /* 0x0000ffff2b057812 */ /* 0x000fe400078ec0ff */
[----:B------:R-:W-:-:S04]  /*1e7060*/  LOP3.LUT R3, R41, 0xffff, RZ, 0xc0, !PT ;  /* 0x0000ffff29037812 */ /* 0x000fc800078ec0ff */
[----:B0-----:R-:W-:Y:S02]  /*1e7070*/  PRMT R11, R3, 0x3340, R1 ;  /* 0x00003340030b7816 */ /* 0x001fe40000000001 */
[----:B--2---:R-:W-:-:S04]  /*1e7080*/  LOP3.LUT R8, R25, 0xffff, RZ, 0xc0, !PT ;  /* 0x0000ffff19087812 */ /* 0x004fc800078ec0ff */
[----:B------:R-:W-:-:S04]  /*1e7090*/  PRMT R10, R5, 0x3340, R8 ;  /* 0x00003340050a7816 */ /* 0x000fc80000000008 */
[----:B------:R-:W-:Y:S02]  /*1e70a0*/  PRMT R12, R10, 0x5410, R11 ;  /* 0x000054100a0c7816 */ /* 0x000fe4000000000b */
[----:B------:R-:W-:-:S03]  /*1e70b0*/  IADD3 R10, P6, R0, R19, RZ ;  /* 0x00000013000a7210 */ /* 0x000fc60007fde0ff */
[----:B------:R-:W-:Y:S02]  /*1e70c0*/  STL [R1+0x245c], R12 ;  /* 0x00245c0c01007387 */ /* 0x000fe40000100800 */
[----:B------:R-:W-:Y:S02]  /*1e70d0*/  IMAD.X R11, R61, 0x1, R47, P6 ;  /* 0x000000013d0b7824 */ /* 0x000fe400030e062f */
[----:B------:R-:W2:Y:S04]  /*1e70e0*/  LDL.LU R43, [R1+0x70c] ;  /* 0x00070c00012b7983 */ /* 0x000ea80000300800 */
[----:B------:R-:W2:Y:S04]  /*1e70f0*/  LDL.LU R41, [R1+0x36c] ;  /* 0x00036c0001297983 */ /* 0x000ea80000300800 */
[----:B------:R-:W-:Y:S04]  /*1e7100*/  STL.64 [R1+0xeb0], R10 ;  /* 0x000eb00a01007387 */ /* 0x000fe80000100a00 */
        /* <DEDUP_REMOVED lines=16> */
[----:B------:R-:W-:Y:S01]  /*1e7210*/  PRMT R8, R8, 0x5410, R10 ;  /* 0x0000541008087816 */ /* 0x000fe2000000000a */
[----:B------:R-:W-:Y:S01]  /*1e7220*/  STL [R1+0x86a8], R27 ;  /* 0x0086a81b01007387 */ /* 0x000fe20000100800 */
[----:B------:R-:W-:-:S03]  /*1e7230*/  SHF.R.U32.HI R3, RZ, 0x8, R3 ;  /* 0x00000008ff037819 */ /* 0x000fc60000011603 */
[----:B------:R-:W-:Y:S01]  /*1e7240*/  STL [R1+0x243c], R8 ;  /* 0x00243c0801007387 */ /* 0x000fe20000100800 */
[----:B------:R-:W-:-:S03]  /*1e7250*/  SHF.R.U32.HI R5, RZ, 0x8, R5 ;  /* 0x00000008ff057819 */ /* 0x000fc60000011605 */
[----:B------:R-:W3:Y:S01]  /*1e7260*/  LDL.LU R40, [R1+0x6a8] ;  /* 0x0006a80001287983 */ /* 0x000ee20000300800 */
[----:B------:R-:W-:-:S03]  /*1e7270*/  SHF.R.U32.HI R6, RZ, 0x8, R6 ;  /* 0x00000008ff067819 */ /* 0x000fc60000011606 */
[----:B------:R-:W4:Y:S01]  /*1e7280*/  LDL.LU R34, [R1+0x270] ;  /* 0x0002700001227983 */ /* 0x000f220000300800 */
[----:B------:R-:W-:-:S03]  /*1e7290*/  IADD3 R10, P6, R0, R48, RZ ;  /* 0x00000030000a7210 */ /* 0x000fc60007fde0ff */
[----:B------:R-:W4:Y:S01]  /*1e72a0*/  LDL.LU R35, [R1+0x3b4] ;  /* 0x0003b40001237983 */ /* 0x000f220000300800 */
[----:B------:R-:W-:Y:S02]  /*1e72b0*/  LOP3.LUT R3, R3, 0xffff, RZ, 0xc0, !PT ;  /* 0x0000ffff03037812 */ /* 0x000fe400078ec0ff */
[----:B------:R-:W-:Y:S02]  /*1e72c0*/  LOP3.LUT R5, R5, 0xffff, RZ, 0xc0, !PT ;  /* 0x0000ffff05057812 */ /* 0x000fe400078ec0ff */
[----:B------:R-:W-:Y:S01]  /*1e72d0*/  LOP3.LUT R6, R6, 0xffff, RZ, 0xc0, !PT ;  /* 0x0000ffff06067812 */ /* 0x000fe200078ec0ff */
[----:B------:R-:W-:Y:S01]  /*1e72e0*/  IMAD.X R11, R61, 0x1, R49, P6 ;  /* 0x000000013d0b7824 */ /* 0x000fe200030e0631 */
[----:B------:R-:W-:Y:S02]  /*1e72f0*/  PRMT R37, R3, 0x3340, R5 ;  /* 0x0000334003257816 */ /* 0x000fe40000000005 */
[----:B------:R-:W-:Y:S02]  /*1e7300*/  PRMT R6, R6, 0x3340, R1 ;  /* 0x0000334006067816 */ /* 0x000fe40000000001 */
[----:B------:R0:W-:Y:S04]  /*1e7310*/  STL.64 [R1+0xeb8], R10 ;  /* 0x000eb80a01007387 */ /* 0x0001e80000100a00 */
[----:B------:R-:W-:Y:S04]  /*1e7320*/  STL [R1+0x84d4], R37 ;  /* 0x0084d42501007387 */ /* 0x000fe80000100800 */
[----:B------:R1:W-:Y:S01]  /*1e7330*/  STL [R1+0x2dc], R6 ;  /* 0x0002dc0601007387 */ /* 0x0003e20000100800 */
[----:B--2---:R-:W-:-:S03]  /*1e7340*/  LOP3.LUT R5, R43, 0xffff, RZ, 0xc0, !PT ;  /* 0x0000ffff2b057812 */ /* 0x004fc600078ec0ff */
[----:B------:R-:W2:Y:S01]  /*1e7350*/  LDL.LU R43, [R1+0x724] ;  /* 0x00072400012b7983 */ /* 0x000ea20000300800 */
[----:B------:R-:W-:-:S03]  /*1e7360*/  LOP3.LUT R3, R41, 0xffff, RZ, 0xc0, !PT ;  /* 0x0000ffff29037812 */ /* 0x000fc600078ec0ff */
[----:B------:R-:W2:Y:S01]  /*1e7370*/  LDL.LU R41, [R1+0x370] ;  /* 0x0003700001297983 */ /* 0x000ea20000300800 */
[----:B0-----:R-:W-:Y:S02]  /*1e7380*/  PRMT R10, R3, 0x3340, R1 ;  /* 0x00003340030a7816 */ /* 0x001fe40000000001 */
[----:B-1----:R-:W-:-:S04]  /*1e7390*/  LOP3.LUT R6, R25, 0xffff, RZ, 0xc0, !PT ;  /* 0x0000ffff19067812 */ /* 0x002fc800078ec0ff */
[----:B------:R-:W-:-:S04]  /*1e73a0*/  PRMT R8, R5, 0x3340, R6 ;  /* 0x0000334005087816 */ /* 0x000fc80000000006 */
[----:B------:R-:W-:-:S05]  /*1e73b0*/  PRMT R8, R8, 0x5410, R10 ;  /* 0x0000541008087816 */ /* 0x000fca000000000a */
[----:B------:R0:W-:Y:S04]  /*1e73c0*/  STL [R1+0x23ec], R8 ;  /* 0x0023ec0801007387 */ /* 0x0001e80000100800 */
[----:B------:R-:W2:Y:S01]  /*1e73d0*/  LDL.LU R25, [R1+0x42c] ;  /* 0x00042c0001197983 */ /* 0x000ea20000300800 */
        /* <DEDUP_REMOVED lines=13> */
[----:B---3--:R-:W-:-:S02]  /*1e74b0*/  LOP3.LUT R5, R40, 0xffff, RZ, 0xc0, !PT ;  /* 0x0000ffff28057812 */ /* 0x008fc400078ec0ff */
[----:B----4-:R-:W-:Y:S02]  /*1e74c0*/  LOP3.LUT R3, R34, 0xffff, RZ, 0xc0, !PT ;  /* 0x0000ffff22037812 */ /* 0x010fe400078ec0ff */
[----:B0-----:R-:W-:Y:S02]  /*1e74d0*/  LOP3.LUT R6, R35, 0xffff, RZ, 0xc0, !PT ;  /* 0x0000ffff23067812 */ /* 0x001fe400078ec0ff */
[----:B------:R-:W-:Y:S02]  /*1e74e0*/  PRMT R10, R3, 0x3340, R1 ;  /* 0x00003340030a7816 */ /* 0x000fe40000000001 */
[----:B------:R-:W-:-:S04]  /*1e74f0*/  PRMT R8, R5, 0x3340, R6 ;  /* 0x0000334005087816 */ /* 0x000fc80000000006 */
[----:B------:R-:W-:Y:S02]  /*1e7500*/  PRMT R8, R8, 0x5410, R10 ;  /* 0x0000541008087816 */ /* 0x000fe4000000000a */
[----:B------:R-:W-:Y:S02]  /*1e7510*/  IADD3 R10, P6, R0, R52, RZ ;  /* 0x00000034000a7210 */ /* 0x000fe40007fde0ff */
[----:B------:R-:W-:Y:S02]  /*1e7520*/  SHF.R.U32.HI R5, RZ, 0x8, R5 ;  /* 0x00000008ff057819 */ /* 0x000fe40000011605 */
[----:B------:R-:W-:Y:S01]  /*1e7530*/  SHF.R.U32.HI R6, RZ, 0x8, R6 ;  /* 0x00000008ff067819 */ /* 0x000fe20000011606 */
[----:B------:R-:W-:Y:S01]  /*1e7540*/  IMAD.X R11, R61, 0x1, R53, P6 ;  /* 0x000000013d0b7824 */ /* 0x000fe200030e0635 */
[----:B------:R-:W-:Y:S01]  /*1e7550*/  SHF.R.U32.HI R3, RZ, 0x8, R3 ;  /* 0x00000008ff037819 */ /* 0x000fe20000011603 */
[----:B------:R0:W-:Y:S01]  /*1e7560*/  STL [R1+0x23cc], R8 ;  /* 0x0023cc0801007387 */ /* 0x0001e20000100800 */
[----:B------:R-:W-:-:S02]  /*1e7570*/  LOP3.LUT R5, R5, 0xffff, RZ, 0xc0, !PT ;  /* 0x0000ffff05057812 */ /* 0x000fc400078ec0ff */
[----:B------:R-:W-:Y:S01]  /*1e7580*/  LOP3.LUT R6, R6, 0xffff, RZ, 0xc0, !PT ;  /* 0x0000ffff06067812 */ /* 0x000fe200078ec0ff */
[----:B------:R1:W-:Y:S01]  /*1e7590*/  STL.64 [R1+0xe40], R10 ;  /* 0x000e400a01007387 */ /* 0x0003e20000100a00 */
[----:B------:R-:W-:-:S03]  /*1e75a0*/  LOP3.LUT R3, R3, 0xffff, RZ, 0xc0, !PT ;  /* 0x0000ffff03037812 */ /* 0x000fc600078ec0ff */
[----:B------:R-:W3:Y:S01]  /*1e75b0*/  LDL.LU R44, [R1+0x5388] ;  /* 0x00538800012c7983 */ /* 0x000ee20000300800 */
[----:B0-----:R-:W-:-:S03]  /*1e75c0*/  PRMT R8, R5, 0x3340, R6 ;  /* 0x0000334005087816 */ /* 0x001fc60000000006 */
[----:B------:R-:W4:Y:S01]  /*1e75d0*/  LDL.LU R36, [R1+0x218c] ;  /* 0x00218c0001247983 */ /* 0x000f220000300800 */
[----:B------:R-:W-:-:S03]  /*1e75e0*/  PRMT R6, R3, 0x3340, R1 ;  /* 0x0000334003067816 */ /* 0x000fc60000000001 */
[----:B------:R-:W4:Y:S04]  /*1e75f0*/  LDL.LU R45, [R1+0x2628] ;  /* 0x00262800012d7983 */ /* 0x000f280000300800 */
[----:B------:R-:W-:Y:S04]  /*1e7600*/  STL [R1+0x4c8], R8 ;  /* 0x0004c80801007387 */ /* 0x000fe80000100800 */
[----:B------:R0:W-:Y:S04]  /*1e7610*/  STL [R1+0x2d4], R6 ;  /* 0x0002d40601007387 */ /* 0x0001e80000100800 */
[----:B------:R-:W4:Y:S01]  /*1e7620*/  LDL.LU R40, [R1+0x6d0] ;  /* 0x0006d00001287983 */ /* 0x000f220000300800 */
[----:B--2---:R-:W-:-:S02]  /*1e7630*/  LOP3.LUT R5, R43, 0xffff, RZ, 0xc0, !PT ;  /* 0x0000ffff2b057812 */ /* 0x004fc400078ec0ff */
[----:B------:R-:W-:-:S04]  /*1e7640*/  LOP3.LUT R3, R41, 0xffff, RZ, 0xc0, !PT ;  /* 0x0000ffff29037812 */ /* 0x000fc800078ec0ff */
[----:B-1----:R-:W-:Y:S02]  /*1e7650*/  PRMT R10, R3, 0x3340, R1 ;  /* 0x00003340030a7816 */ /* 0x002fe40000000001 */
[----:B0-----:R-:W-:Y:S02]  /*1e7660*/  LOP3.LUT R6, R25, 0xffff, RZ, 0xc0, !PT ;  /* 0x0000ffff19067812 */ /* 0x001fe400078ec0ff */
[----:B------:R-:W2:Y:S02]  /*1e7670*/  LDL.LU R25, [R1+0x28c] ;  /* 0x00028c0001197983 */ /* 0x000ea40000300800 */
[----:B------:R-:W-:-:S04]  /*1e7680*/  PRMT R8, R5, 0x3340, R6 ;  /* 0x0000334005087816 */ /* 0x000fc80000000006 */
[----:B------:R-:W-:Y:S02]  /*1e7690*/  PRMT R8, R8, 0x5410, R10 ;  /* 0x0000541008087816 */ /* 0x000fe4000000000a */
[----:B------:R-:W-:Y:S02]  /*1e76a0*/  IADD3 R10, P6, R0, R54, RZ ;  /* 0x00000036000a7210 */ /* 0x000fe40007fde0ff */
[----:B------:R-:W-:Y:S01]  /*1e76b0*/  SHF.R.U32.HI R5, RZ, 0x8, R5 ;  /* 0x00000008ff057819 */ /* 0x000fe20000011605 */
[----:B------:R-:W-:Y:S01]  /*1e76c0*/  STL [R1+0x23a8], R8 ;  /* 0x0023a80801007387 */ /* 0x000fe20000100800 */
[----:B------:R-:W-:-:S03]  /*1e76d0*/  SHF.R.U32.HI R6, RZ, 0x8, R6 ;  /* 0x00000008ff067819 */ /* 0x000fc60000011606 */
[----:B------:R-:W2:Y:S01]  /*1e76e0*/  LDL.LU R34, [R1+0x3c8] ;  /* 0x0003c80001227983 */ /* 0x000ea20000300800 */
[----:B------:R-:W-:Y:S01]  /*1e76f0*/  LOP3.LUT R5, R5, 0xffff, RZ, 0xc0, !PT ;  /* 0x0000ffff05057812 */ /* 0x000fe200078ec0ff */
[----:B------:R-:W-:Y:S01]  /*1e7700*/  IMAD.X R11, R61, 0x1, R55, P6 ;  /* 0x000000013d0b7824 */ /* 0x000fe200030e0637 */
[----:B------:R-:W-:-:S04]  /*1e7710*/  LOP3.LUT R6, R6, 0xffff, RZ, 0xc0, !PT ;  /* 0x0000ffff06067812 */ /* 0x000fc800078ec0ff */
[----:B------:R-:W-:Y:S01]  /*1e7720*/  PRMT R5, R5, 0x3340, R6 ;  /* 0x0000334005057816 */ /* 0x000fe20000000006 */
[----:B------:R0:W-:Y:S04]  /*1e7730*/  STL.64 [R1+0xe00], R10 ;  /* 0x000e000a01007387 */ /* 0x0001e80000100a00 */
[----:B------:R-:W2:Y:S04]  /*1e7740*/  LDL.LU R35, [R1+0x219c] ;  /* 0x00219c0001237983 */ /* 0x000ea80000300800 */
[----:B------:R-:W2:Y:S04]  /*1e7750*/  LDL.LU R43, [R1+0x538c] ;  /* 0x00538c00012b7983 */ /* 0x000ea80000300800 */
[----:B------:R3:W-:Y:S04]  /*1e7760*/  STL [R1+0x4c0], R5 ;  /* 0x0004c00501007387 */ /* 0x0007e80000100800 */
[----:B------:R-:W2:Y:S01]  /*1e7770*/  LDL.LU R41, [R1+0x2658] ;  /* 0x0026580001297983 */ /* 0x000ea20000300800 */
[----:B0-----:R-:W-:-:S05]  /*1e7780*/  IADD3 R10, P6, R0, R58, RZ ;  /* 0x0000003a000a7210 */ /* 0x001fca0007fde0ff */
[----:B------:R-:W-:Y:S01]  /*1e7790*/  IMAD.X R11, R61, 0x1, R57, P6 ;  /* 0x000000013d0b7824 */ /* 0x000fe200030e0639 */
[----:B------:R-:W-:-:S04]  /*1e77a0*/  SHF.R.U32.HI R61, RZ, 0x8, R3 ;  /* 0x00000008ff3d7819 */ /* 0x000fc80000011603 */
[----:B------:R-:W-:-:S04]  /*1e77b0*/  LOP3.LUT R61, R61, 0xffff, RZ, 0xc0, !PT ;  /* 0x0000ffff3d3d7812 */ /* 0x000fc800078ec0ff */
[----:B------:R-:W-:Y:S01]  /*1e77c0*/  PRMT R6, R61, 0x3340, R1 ;  /* 0x000033403d067816 */ /* 0x000fe20000000001 */
[----:B------:R-:W-:Y:S04]  /*1e77d0*/  STL.64 [R1+0xe08], R10 ;  /* 0x000e080a01007387 */ /* 0x000fe80000100a00 */
[----:B------:R0:W-:Y:S01]  /*1e77e0*/  STL [R1+0x2d0], R6 ;  /* 0x0002d00601007387 */ /* 0x0001e20000100800 */
[----:B---3--:R-:W-:Y:S02]  /*1e77f0*/  LOP3.LUT R5, R44, 0xffff, RZ, 0xc0, !PT ;  /* 0x0000ffff2c057812 */ /* 0x008fe400078ec0ff */
[----:B----4-:R-:W-:Y:S02]  /*1e7800*/  LOP3.LUT R3, R36, 0xffff, RZ, 0xc0, !PT ;  /* 0x0000ffff24037812 */ /* 0x010fe400078ec0ff */
[----:B0-----:R-:W-:-:S02]  /*1e7810*/  LOP3.LUT R6, R45, 0xffff, RZ, 0xc0, !PT ;  /* 0x0000ffff2d067812 */ /* 0x001fc400078ec0ff */
[----:B------:R-:W-:Y:S02]  /*1e7820*/  PRMT R61, R3, 0x3340, R1 ;  /* 0x00003340033d7816 */ /* 0x000fe40000000001 */
[--C-:B------:R-:W-:Y:S02]  /*1e7830*/  PRMT R8, R5, 0x3340, R6.reuse ;  /* 0x0000334005087816 */ /* 0x100fe40000000006 */
[----:B------:R-:W-:Y:S02]  /*1e7840*/  SHF.R.U32.HI R5, RZ, 0x8, R5 ;  /* 0x00000008ff057819 */ /* 0x000fe40000011605 */
[----:B------:R-:W-:Y:S02]  /*1e7850*/  PRMT R8, R8, 0x5410, R61 ;  /* 0x0000541008087816 */ /* 0x000fe4000000003d */
[----:B------:R-:W-:Y:S02]  /*1e7860*/  SHF.R.U32.HI R61, RZ, 0x8, R6 ;  /* 0x00000008ff3d7819 */ /* 0x000fe40000011606 */
[----:B------:R-:W-:-:S02]  /*1e7870*/  SHF.R.U32.HI R3, RZ, 0x8, R3 ;  /* 0x00000008ff037819 */ /* 0x000fc40000011603 */
[----:B------:R-:W-:Y:S02]  /*1e7880*/  LOP3.LUT R5, R5, 0xffff, RZ, 0xc0, !PT ;  /* 0x0000ffff05057812 */ /* 0x000fe400078ec0ff */
[----:B------:R-:W-:Y:S02]  /*1e7890*/  LOP3.LUT R61, R61, 0xffff, RZ, 0xc0, !PT ;  /* 0x0000ffff3d3d7812 */ /* 0x000fe400078ec0ff */
[----:B------:R-:W-:Y:S02]  /*1e78a0*/  LOP3.LUT R3, R3, 0xffff, RZ, 0xc0, !PT ;  /* 0x0000ffff03037812 */ /* 0x000fe400078ec0ff */
[----:B------:R-:W-:Y:S01]  /*1e78b0*/  PRMT R5, R5, 0x3340, R61 ;  /* 0x0000334005057816 */ /* 0x000fe2000000003d */
[----:B------:R0:W-:Y:S01]  /*1e78c0*/  STL [R1+0x239c], R8 ;  /* 0x00239c0801007387 */ /* 0x0001e20000100800 */
[----:B------:R-:W-:-:S03]  /*1e78d0*/  PRMT R3, R3, 0x3340, R1 ;  /* 0x0000334003037816 */ /* 0x000fc60000000001 */
[----:B------:R-:W-:Y:S01]  /*1e78e0*/  STL [R1+0x4bc], R5 ;  /* 0x0004bc0501007387 */ /* 0x000fe20000100800 */
[----:B0-----:R-:W-:-:S03]  /*1e78f0*/  LOP3.LUT R8, R40, 0xffff, RZ, 0xc0, !PT ;  /* 0x0000ffff28087812 */ /* 0x001fc600078ec0ff */
[----:B------:R0:W-:Y:S04]  /*1e7900*/  STL [R1+0x2cc], R3 ;  /* 0x0002cc0301007387 */ /* 0x0001e80000100800 */
[----:B------:R-:W3:Y:S04]  /*1e7910*/  LDL.LU R36, [R1+0x5398] ;  /* 0x0053980001247983 */ /* 0x000ee80000300800 */
[----:B------:R-:W4:Y:S04]  /*1e7920*/  LDL.LU R45, [R1+0x215c] ;  /* 0x00215c00012d7983 */ /* 0x000f280000300800 */
[----:B------:R-:W4:Y:S01]  /*1e7930*/  LDL.LU R40, [R1+0x2328] ;  /* 0x0023280001287983 */ /* 0x000f220000300800 */
[----:B------:R-:W-:Y:S01]  /*1e7940*/  VIADD R0, R0, UR4 ;  /* 0x0000000400007c36 */ /* 0x000fe20008000000 */
[----:B------:R-:W-:-:S04]  /*1e7950*/  ULDC UR4, c[0x0][0x248] ;  /* 0x0000920000047ab9 */ /* 0x000fc80000000800 */
[----:B------:R-:W-:Y:S02]  /*1e7960*/  IADD3 R12, P6, R0, R56, RZ ;  /* 0x00000038000c7210 */ /* 0x000fe40007fde0ff */
[----:B--2---:R-:W-:-:S04]  /*1e7970*/  LOP3.LUT R25, R25, 0xffff, RZ, 0xc0, !PT ;  /* 0x0000ffff19197812 */ /* 0x004fc800078ec0ff */
[----:B------:R-:W-:Y:S02]  /*1e7980*/  PRMT R61, R25, 0x3340, R1 ;  /* 0x00003340193d7816 */ /* 0x000fe40000000001 */
[----:B------:R-:W-:-:S04]  /*1e7990*/  LOP3.LUT R10, R34, 0xffff, RZ, 0xc0, !PT ;  /* 0x0000ffff220a7812 */ /* 0x000fc800078ec0ff */
[----:B0-----:R-:W-:-:S04]  /*1e79a0*/  PRMT R3, R8, 0x3340, R10 ;  /* 0x0000334008037816 */ /* 0x001fc8000000000a */
[----:B------:R-:W-:Y:S01]  /*1e79b0*/  PRMT R5, R3, 0x5410, R61 ;  /* 0x0000541003057816 */ /* 0x000fe2000000003d */
[----:B------:R-:W-:Y:S01]  /*1e79c0*/  STL [R1+0x86ac], R25 ;  /* 0x0086ac1901007387 */ /* 0x000fe20000100800 */
[----:B------:R-:W-:-:S03]  /*1e79d0*/  LOP3.LUT R6, R35, 0xffff, RZ, 0xc0, !PT ;  /* 0x0000ffff23067812 */ /* 0x000fc600078ec0ff */
[----:B------:R0:W-:Y:S01]  /*1e79e0*/  STL [R1+0x2398], R5 ;  /* 0x0023980501007387 */ /* 0x0001e20000100800 */
[----:B------:R-:W-:Y:S02]  /*1e79f0*/  LOP3.LUT R3, R43, 0xffff, RZ, 0xc0, !PT ;  /* 0x0000ffff2b037812 */ /* 0x000fe400078ec0ff */
[----:B------:R-:W-:Y:S02]  /*1e7a00*/  PRMT R61, R6, 0x3340, R1 ;  /* 0x00003340063d7816 */ /* 0x000fe40000000001 */
[----:B0-----:R-:W-:-:S04]  /*1e7a10*/  LOP3.LUT R5, R41, 0xffff, RZ, 0xc0, !PT ;  /* 0x0000ffff29057812 */ /* 0x001fc800078ec0ff */
[----:B------:R-:W-:-:S04]  /*1e7a20*/  PRMT R11, R3, 0x3340, R5 ;  /* 0x00003340030b7816 */ /* 0x000fc80000000005 */
[----:B------:R-:W-:Y:S02]  /*1e7a30*/  PRMT R11, R11, 0x5410, R61 ;  /* 0x000054100b0b7816 */ /* 0x000fe4000000003d */
[----:B------:R-:W-:-:S05]  /*1e7a40*/  SHF.R.S32.HI R61, RZ, 0x1f, R0 ;  /* 0x0000001fff3d7819 */ /* 0x000fca0000011400 */
[----:B------:R-:W-:Y:S01]  /*1e7a50*/  IMAD.X R13, R61, 0x1, R16, P6 ;  /* 0x000000013d0d7824 */ /* 0x000fe200030e0610 */
[----:B------:R-:W-:Y:S04]  /*1e7a60*/  STL [R1+0x238c], R11 ;  /* 0x00238c0b01007387 */ /* 0x000fe80000100800 */
[----:B------:R-:W2:Y:S04]  /*1e7a70*/  LDL.LU R34, [R1+0x539c] ;  /* 0x00539c0001227983 */ /* 0x000ea80000300800 */
[----:B------:R-:W-:Y:S04]  /*1e7a80*/  STL.64 [R1+0xce8], R12 ;  /* 0x000ce80c01007387 */ /* 0x000fe80000100a00 */
[----:B------:R-:W2:Y:S04]  /*1e7a90*/  LDL.LU R35, [R1+0x2168] ;  /* 0x0021680001237983 */ /* 0x000ea80000300800 */
[----:B------:R-:W2:Y:S01]  /*1e7aa0*/  LDL.LU R41, [R1+0x231c] ;  /* 0x00231c0001297983 */ /* 0x000ea20000300800 */
[----:B------:R-:W-:-:S02]  /*1e7ab0*/  SHF.R.U32.HI R8, RZ, 0x8, R8 ;  /* 0x00000008ff087819 */ /* 0x000fc40000011608 */
[----:B------:R-:W-:Y:S02]  /*1e7ac0*/  SHF.R.U32.HI R10, RZ, 0x8, R10 ;  /* 0x00000008ff0a7819 */ /* 0x000fe4000001160a */
[----:B------:R-:W-:Y:S02]  /*1e7ad0*/  SHF.R.U32.HI R3, RZ, 0x8, R3 ;  /* 0x00000008ff037819 */ /* 0x000fe40000011603 */
[----:B------:R-:W-:Y:S02]  /*1e7ae0*/  SHF.R.U32.HI R5, RZ, 0x8, R5 ;  /* 0x00000008ff057819 */ /* 0x000fe40000011605 */
[----:B------:R-:W-:Y:S02]  /*1e7af0*/  LOP3.LUT R8, R8, 0xffff, RZ, 0xc0, !PT ;  /* 0x0000ffff08087812 */ /* 0x000fe400078ec0ff */
[----:B------:R-:W-:Y:S02]  /*1e7b00*/  LOP3.LUT R10, R10, 0xffff, RZ, 0xc0, !PT ;  /* 0x0000ffff0a0a7812 */ /* 0x000fe400078ec0ff */
[----:B------:R-:W-:-:S02]  /*1e7b10*/  LOP3.LUT R3, R3, 0xffff, RZ, 0xc0, !PT ;  /* 0x0000ffff03037812 */ /* 0x000fc400078ec0ff */
[----:B------:R-:W-:Y:S02]  /*1e7b20*/  LOP3.LUT R5, R5, 0xffff, RZ, 0xc0, !PT ;  /* 0x0000ffff05057812 */ /* 0x000fe400078ec0ff */
[----:B------:R-:W-:Y:S02]  /*1e7b30*/  PRMT R43, R8, 0x3340, R10 ;  /* 0x00003340082b7816 */ /* 0x000fe4000000000a */
[----:B------:R-:W-:-:S03]  /*1e7b40*/  PRMT R8, R3, 0x3340, R5 ;  /* 0x0000334003087816 */ /* 0x000fc60000000005 */
[----:B------:R-:W-:Y:S04]  /*1e7b50*/  STL [R1+0x84d8], R43 ;  /* 0x0084d82b01007387 */ /* 0x000fe80000100800 */
[----:B------:R0:W-:Y:S01]  /*1e7b60*/  STL [R1+0x4b8], R8 ;  /* 0x0004b80801007387 */ /* 0x0001e20000100800 */
[----:B---3--:R-:W-:Y:S02]  /*1e7b70*/  LOP3.LUT R5, R36, 0xffff, RZ, 0xc0, !PT ;  /* 0x0000ffff24057812 */ /* 0x008fe400078ec0ff */
[----:B----4-:R-:W-:Y:S02]  /*1e7b80*/  LOP3.LUT R3, R45, 0xffff, RZ, 0xc0, !PT ;  /* 0x0000ffff2d037812 */ /* 0x010fe400078ec0ff */
[----:B0-----:R-:W-:Y:S02]  /*1e7b90*/  LOP3.LUT R8, R40, 0xffff, RZ, 0xc0, !PT ;  /* 0x0000ffff28087812 */ /* 0x001fe400078ec0ff */
[----:B------:R-:W-:-:S02]  /*1e7ba0*/  PRMT R11, R3, 0x3340, R1 ;  /* 0x00003340030b7816 */ /* 0x000fc40000000001 */
[--C-:B------:R-:W-:Y:S02]  /*1e7bb0*/  PRMT R10, R5, 0x3340, R8.reuse ;  /* 0x00003340050a7816 */ /* 0x100fe40000000008 */
[----:B------:R-:W-:Y:S02]  /*1e7bc0*/  SHF.R.U32.HI R5, RZ, 0x8, R5 ;  /* 0x00000008ff057819 */ /* 0x000fe40000011605 */
[----:B------:R-:W-:Y:S02]  /*1e7bd0*/  PRMT R12, R10, 0x5410, R11 ;  /* 0x000054100a0c7816 */ /* 0x000fe4000000000b */
[----:B------:R-:W-:Y:S02]  /*1e7be0*/  IADD3 R10, P6, R0, R17, RZ ;  /* 0x00000011000a7210 */ /* 0x000fe40007fde0ff */
[----:B------:R-:W-:Y:S02]  /*1e7bf0*/  SHF.R.U32.HI R8, RZ, 0x8, R8 ;  /* 0x00000008ff087819 */ /* 0x000fe40000011608 */
[----:B------:R-:W-:Y:S01]  /*1e7c00*/  SHF.R.U32.HI R3, RZ, 0x8, R3 ;  /* 0x00000008ff037819 */ /* 0x000fe20000011603 */
[----:B------:R-:W-:Y:S01]  /*1e7c10*/  IMAD.X R11, R61, 0x1, R18, P6 ;  /* 0x000000013d0b7824 */ /* 0x000fe200030e0612 */
[----:B------:R-:W-:-:S02]  /*1e7c20*/  LOP3.LUT R5, R5, 0xffff, RZ, 0xc0, !PT ;  /* 0x0000ffff05057812 */ /* 0x000fc400078ec0ff */
[----:B------:R-:W-:Y:S02]  /*1e7c30*/  LOP3.LUT R8, R8, 0xffff, RZ, 0xc0, !PT ;  /* 0x0000ffff08087812 */ /* 0x000fe400078ec0ff */
[----:B------:R-:W-:Y:S01]  /*1e7c40*/  LOP3.LUT R3, R3, 0xffff, RZ, 0xc0, !PT ;  /* 0x0000ffff03037812 */ /* 0x000fe200078ec0ff */
[----:B------:R0:W-:Y:S01]  /*1e7c50*/  STL [R1+0x2388], R12 ;  /* 0x0023880c01007387 */ /* 0x0001e20000100800 */
[----:B------:R-:W-:Y:S02]  /*1e7c60*/  PRMT R8, R5, 0x3340, R8 ;  /* 0x0000334005087816 */ /* 0x000fe40000000008 */
[----:B------:R-:W-:Y:S01]  /*1e7c70*/  PRMT R5, R3, 0x3340, R1 ;  /* 0x0000334003057816 */ /* 0x000fe20000000001 */
[----:B------:R-:W-:Y:S04]  /*1e7c80*/  STL.64 [R1+0xd30], R10 ;  /* 0x000d300a01007387 */ /* 0x000fe80000100a00 */
[----:B------:R-:W3:Y:S04]  /*1e7c90*/  LDL.LU R14, [R1+0x778] ;  /* 0x00077800010e7983 */ /* 0x000ee80000300800 */
[----:B------:R-:W4:Y:S04]  /*1e7ca0*/  LDL.LU R22, [R1+0x374] ;  /* 0x0003740001167983 */ /* 0x000f280000300800 */
[----:B0-----:R-:W4:Y:S04]  /*1e7cb0*/  LDL.LU R12, [R1+0x690] ;  /* 0x00069000010c7983 */ /* 0x001f280000300800 */
[----:B------:R-:W-:Y:S04]  /*1e7cc0*/  STL [R1+0x4b4], R8 ;  /* 0x0004b40801007387 */ /* 0x000fe80000100800 */
[----:B------:R0:W-:Y:S01]  /*1e7cd0*/  STL [R1+0x2c8], R5 ;  /* 0x0002c80501007387 */ /* 0x0001e20000100800 */
[----:B--2---:R-:W-:-:S02]  /*1e7ce0*/  LOP3.LUT R3, R34, 0xffff, RZ, 0xc0, !PT ;  /* 0x0000ffff22037812 */ /* 0x004fc400078ec0ff */
[----:B------:R-:W-:Y:S02]  /*1e7cf0*/  LOP3.LUT R45, R35, 0xffff, RZ, 0xc0, !PT ;  /* 0x0000ffff232d7812 */ /* 0x000fe400078ec0ff */
[----:B0-----:R-:W-:Y:S02]  /*1e7d00*/  LOP3.LUT R5, R41, 0xffff, RZ, 0xc0, !PT ;  /* 0x0000ffff29057812 */ /* 0x001fe400078ec0ff */
[----:B------:R-:W-:Y:S02]  /*1e7d10*/  PRMT R10, R45, 0x3340, R1 ;  /* 0x000033402d0a7816 */ /* 0x000fe40000000001 */
[----:B------:R-:W-:-:S04]  /*1e7d20*/  PRMT R8, R3, 0x3340, R5 ;  /* 0x0000334003087816 */ /* 0x000fc80000000005 */
[----:B------:R-:W-:Y:S02]  /*1e7d30*/  PRMT R8, R8, 0x5410, R10 ;  /* 0x0000541008087816 */ /* 0x000fe4000000000a */
[----:B------:R-:W-:Y:S01]  /*1e7d40*/  IADD3 R10, P6, R0, R19, RZ ;  /* 0x00000013000a7210 */ /* 0x000fe20007fde0ff */
[----:B------:R-:W-:Y:S04]  /*1e7d50*/  STL [R1+0x86b0], R45 ;  /* 0x0086b02d01007387 */ /* 0x000fe80000100800 */
[----:B------:R-:W-:Y:S01]  /*1e7d60*/  IMAD.X R11, R61, 0x1, R47, P6 ;  /* 0x000000013d0b7824 */ /* 0x000fe200030e062f */
[----:B------:R-:W-:Y:S04]  /*1e7d70*/  STL [R1+0x237c], R8 ;  /* 0x00237c0801007387 */ /* 0x000fe80000100800 */
[----:B------:R-:W2:Y:S04]  /*1e7d80*/  LDL.LU R44, [R1+0x77c] ;  /* 0x00077c00012c7983 */ /* 0x000ea80000300800 */
[----:B------:R-:W2:Y:S04]  /*1e7d90*/  LDL.LU R36, [R1+0x378] ;  /* 0x0003780001247983 */ /* 0x000ea80000300800 */
[----:B------:R-:W2:Y:S04]  /*1e7da0*/  LDL.LU R34, [R1+0x698] ;  /* 0x0006980001227983 */ /* 0x000ea80000300800 */
[----:B------:R-:W-:Y:S04]  /*1e7db0*/  STL.64 [R1+0xc60], R10 ;  /* 0x000c600a01007387 */ /* 0x000fe80000100a00 */
[----:B------:R-:W2:Y:S04]  /*1e7dc0*/  LDL.LU R35, [R1+0x708] ;  /* 0x0007080001237983 */ /* 0x000ea80000300800 */
[----:B------:R-:W2:Y:S04]  /*1e7dd0*/  LDL.LU R41, [R1+0x29c] ;  /* 0x00029c0001297983 */ /* 0x000ea80000300800 */
        /* <DEDUP_REMOVED lines=28> */
[----:B------:R2:W-:Y:S04]  /*1e7fa0*/  STL.64 [R1+0xce0], R10 ;  /* 0x000ce00a01007387 */ /* 0x0005e80000100a00 */
[----:B------:R0:W-:Y:S04]  /*1e7fb0*/  STL [R1+0x4b0], R6 ;  /* 0x0004b00601007387 */ /* 0x0001e80000100800 */
[----:B------:R1:W-:Y:S01]  /*1e7fc0*/  STL [R1+0x2c0], R5 ;  /* 0x0002c00501007387 */ /* 0x0003e20000100800 */
[----:B--2---:R-:W-:-:S03]  /*1e7fd0*/  LOP3.LUT R11, R34, 0xffff, RZ, 0xc0, !PT ;  /* 0x0000ffff220b7812 */ /* 0x004fc600078ec0ff */
[----:B------:R-:W2:Y:S01]  /*1e7fe0*/  LDL.LU R34, [R1+0x720] ;  /* 0x0007200001227983 */ /* 0x000ea20000300800 */
[----:B0-----:R-:W-:-:S03]  /*1e7ff0*/  LOP3.LUT R6, R35, 0xffff, RZ, 0xc0, !PT ;  /* 0x0000ffff23067812 */ /* 0x001fc600078ec0ff */
[----:B------:R-:W3:Y:S01]  /*1e8000*/  LDL.LU R35, [R1+0x2ac] ;  /* 0x0002ac0001237983 */ /* 0x000ee20000300800 */
[----:B-1----:R-:W-:-:S03]  /*1e8010*/  LOP3.LUT R5, R41, 0xffff, RZ, 0xc0, !PT ;  /* 0x0000ffff29057812 */ /* 0x002fc600078ec0ff */
        /* <DEDUP_REMOVED lines=9> */
[----:B------:R0:W-:Y:S03]  /*1e80b0*/  STL [R1+0x236c], R14 ;  /* 0x00236c0e01007387 */ /* 0x0001e60000100800 */
[----:B0-----:R-:W-:Y:S02]  /*1e80c0*/  PRMT R14, R12, 0x5410, R13 ;  /* 0x000054100c0e7816 */ /* 0x001fe4000000000d */
[----:B------:R-:W-:-:S05]  /*1e80d0*/  IADD3 R12, P6, R0, R50, RZ ;  /* 0x00000032000c7210 */ /* 0x000fca0007fde0ff */
[----:B------:R-:W-:Y:S01]  /*1e80e0*/  IMAD.X R13, R61, 0x1, R51, P6 ;  /* 0x000000013d0d7824 */ /* 0x000fe200030e0633 */
[----:B------:R-:W-:Y:S01]  /*1e80f0*/  STL [R1+0x2368], R14 ;  /* 0x0023680e01007387 */ /* 0x000fe20000100800 */
[----:B------:R-:W-:-:S03]  /*1e8100*/  SHF.R.U32.HI R10, RZ, 0x8, R10 ;  /* 0x00000008ff0a7819 */ /* 0x000fc6000001160a */
[----:B------:R0:W-:Y:S01]  /*1e8110*/  STL.64 [R1+0xb68], R12 ;  /* 0x000b680c01007387 */ /* 0x0001e20000100a00 */
[----:B------:R-:W-:-:S03]  /*1e8120*/  SHF.R.U32.HI R11, RZ, 0x8, R11 ;  /* 0x00000008ff0b7819 */ /* 0x000fc6000001160b */
[----:B------:R-:W4:Y:S04]  /*1e8130*/  LDL.LU R36, [R1+0x5390] ;  /* 0x0053900001247983 */ /* 0x000f280000300800 */
[----:B------:R-:W4:Y:S04]  /*1e8140*/  LDL.LU R40, [R1+0x21d8] ;  /* 0x0021d80001287983 */ /* 0x000f280000300800 */
[----:B0-----:R-:W4:Y:S01]  /*1e8150*/  LDL.LU R12, [R1+0x2880] ;  /* 0x00288000010c7983 */ /* 0x001f220000300800 */
[----:B------:R-:W-:Y:S02]  /*1e8160*/  LOP3.LUT R10, R10, 0xffff, RZ, 0xc0, !PT ;  /* 0x0000ffff0a0a7812 */ /* 0x000fe400078ec0ff */
[----:B------:R-:W-:-:S02]  /*1e8170*/  LOP3.LUT R11, R11, 0xffff, RZ, 0xc0, !PT ;  /* 0x0000ffff0b0b7812 */ /* 0x000fc400078ec0ff */
[----:B------:R-:W-:Y:S02]  /*1e8180*/  SHF.R.U32.HI R6, RZ, 0x8, R6 ;  /* 0x00000008ff067819 */ /* 0x000fe40000011606 */
[----:B------:R-:W-:Y:S02]  /*1e8190*/  PRMT R10, R10, 0x3340, R11 ;  /* 0x000033400a0a7816 */ /* 0x000fe4000000000b */
[----:B------:R-:W-:Y:S02]  /*1e81a0*/  SHF.R.U32.HI R8, RZ, 0x8, R8 ;  /* 0x00000008ff087819 */ /* 0x000fe40000011608 */
[----:B------:R-:W-:Y:S01]  /*1e81b0*/  SHF.R.U32.HI R5, RZ, 0x8, R5 ;  /* 0x00000008ff057819 */ /* 0x000fe20000011605 */
[----:B------:R0:W-:Y:S01]  /*1e81c0*/  STL [R1+0x4a8], R10 ;  /* 0x0004a80a01007387 */ /* 0x0001e20000100800 */
[----:B------:R-:W-:Y:S02]  /*1e81d0*/  SHF.R.U32.HI R3, RZ, 0x8, R3 ;  /* 0x00000008ff037819 */ /* 0x000fe40000011603 */
[----:B------:R-:W-:-:S02]  /*1e81e0*/  LOP3.LUT R6, R6, 0xffff, RZ, 0xc0, !PT ;  /* 0x0000ffff06067812 */ /* 0x000fc400078ec0ff */
[----:B------:R-:W-:Y:S02]  /*1e81f0*/  LOP3.LUT R8, R8, 0xffff, RZ, 0xc0, !PT ;  /* 0x0000ffff08087812 */ /* 0x000fe400078ec0ff */
[----:B------:R-:W-:Y:S02]  /*1e8200*/  LOP3.LUT R5, R5, 0xffff, RZ, 0xc0, !PT ;  /* 0x0000ffff05057812 */ /* 0x000fe400078ec0ff */
[----:B0-----:R-:W-:Y:S02]  /*1e8210*/  IADD3 R10, P6, R0, R52, RZ ;  /* 0x00000034000a7210 */ /* 0x001fe40007fde0ff */
[----:B------:R-:W-:Y:S02]  /*1e8220*/  LOP3.LUT R3, R3, 0xffff, RZ, 0xc0, !PT ;  /* 0x0000ffff03037812 */ /* 0x000fe400078ec0ff */
[----:B------:R-:W-:Y:S01]  /*1e8230*/  PRMT R6, R6, 0x3340, R8 ;  /* 0x0000334006067816 */ /* 0x000fe20000000008 */
[----:B------:R-:W-:Y:S01]  /*1e8240*/  IMAD.X R11, R61, 0x1, R53, P6 ;  /* 0x000000013d0b7824 */ /* 0x000fe200030e0635 */
[----:B------:R-:W-:-:S02]  /*1e8250*/  PRMT R8, R5, 0x3340, R1 ;  /* 0x0000334005087816 */ /* 0x000fc40000000001 */
[----:B------:R-:W-:Y:S01]  /*1e8260*/  PRMT R5, R3, 0x3340, R1 ;  /* 0x0000334003057816 */ /* 0x000fe20000000001 */
[----:B------:R2:W-:Y:S04]  /*1e8270*/  STL [R1+0x4a4], R6 ;  /* 0x0004a40601007387 */ /* 0x0005e80000100800 */
[----:B------:R-:W-:Y:S04]  /*1e8280*/  STL.64 [R1+0xc18], R10 ;  /* 0x000c180a01007387 */ /* 0x000fe80000100a00 */
        /* <DEDUP_REMOVED lines=9> */
[--C-:B------:R-:W-:Y:S01]  /*1e8320*/  PRMT R8, R6, 0x3340, R5.reuse ;  /* 0x0000334006087816 */ /* 0x100fe20000000005 */
[----:B------:R0:W-:Y:S01]  /*1e8330*/  STL [R1+0x86b4], R3 ;  /* 0x0086b40301007387 */ /* 0x0001e20000100800 */
[----:B------:R-:W-:Y:S02]  /*1e8340*/  SHF.R.U32.HI R5, RZ, 0x8, R5 ;  /* 0x00000008ff057819 */ /* 0x000fe40000011605 */
[----:B0-----:R-:W-:Y:S02]  /*1e8350*/  PRMT R3, R8, 0x5410, R10 ;  /* 0x0000541008037816 */ /* 0x001fe4000000000a */
[----:B------:R-:W-:-:S03]  /*1e8360*/  IADD3 R10, P6, R0, R54, RZ ;  /* 0x00000036000a7210 */ /* 0x000fc60007fde0ff */
[----:B------:R0:W-:Y:S01]  /*1e8370*/  STL [R1+0x235c], R3 ;  /* 0x00235c0301007387 */ /* 0x0001e20000100800 */
[----:B------:R-:W-:Y:S01]  /*1e8380*/  LOP3.LUT R5, R5, 0xffff, RZ, 0xc0, !PT ;  /* 0x0000ffff05057812 */ /* 0x000fe200078ec0ff */
[----:B------:R-:W-:Y:S01]  /*1e8390*/  IMAD.X R11, R61, 0x1, R55, P6 ;  /* 0x000000013d0b7824 */ /* 0x000fe200030e0637 */
[----:B0-----:R-:W-:-:S04]  /*1e83a0*/  SHF.R.U32.HI R3, RZ, 0x8, R6 ;  /* 0x00000008ff037819 */ /* 0x001fc80000011606 */
[----:B------:R-:W-:-:S04]  /*1e83b0*/  LOP3.LUT R3, R3, 0xffff, RZ, 0xc0, !PT ;  /* 0x0000ffff03037812 */ /* 0x000fc800078ec0ff */
[----:B------:R-:W-:Y:S02]  /*1e83c0*/  PRMT R46, R3, 0x3340, R5 ;  /* 0x00003340032e7816 */ /* 0x000fe40000000005 */
[----:B------:R-:W-:Y:S01]  /*1e83d0*/  LOP3.LUT R3, R36, 0xffff, RZ, 0xc0, !PT ;  /* 0x0000ffff24037812 */ /* 0x000fe200078ec0ff */
[----:B------:R0:W-:Y:S01]  /*1e83e0*/  STL.64 [R1+0xb60], R10 ;  /* 0x000b600a01007387 */ /* 0x0001e20000100a00 */
[----:B------:R-:W-:Y:S02]  /*1e83f0*/  LOP3.LUT R8, R40, 0xffff, RZ, 0xc0, !PT ;  /* 0x0000ffff28087812 */ /* 0x000fe400078ec0ff */
[----:B------:R-:W-:-:S04]  /*1e8400*/  LOP3.LUT R5, R12, 0xffff, RZ, 0xc0, !PT ;  /* 0x0000ffff0c057812 */ /* 0x000fc800078ec0ff */
[----:B------:R-:W-:Y:S02]  /*1e8410*/  PRMT R6, R3, 0x3340, R5 ;  /* 0x0000334003067816 */ /* 0x000fe40000000005 */
[----:B0-----:R-:W-:-:S04]  /*1e8420*/  PRMT R10, R8, 0x3340, R1 ;  /* 0x00003340080a7816 */ /* 0x001fc80000000001 */
[----:B------:R-:W-:Y:S02]  /*1e8430*/  PRMT R6, R6, 0x5410, R10 ;  /* 0x0000541006067816 */ /* 0x000fe4000000000a */
[----:B------:R-:W-:Y:S02]  /*1e8440*/  IADD3 R10, P6, R0, R58, RZ ;  /* 0x0000003a000a7210 */ /* 0x000fe40007fde0ff */
[----:B------:R-:W-:-:S03]  /*1e8450*/  SHF.R.U32.HI R3, RZ, 0x8, R3 ;  /* 0x00000008ff037819 */ /* 0x000fc60000011603 */
[----:B------:R-:W-:Y:S01]  /*1e8460*/  IMAD.X R11, R61, 0x1, R57, P6 ;  /* 0x000000013d0b7824 */ /* 0x000fe200030e0639 */
[----:B------:R-:W-:Y:S01]  /*1e8470*/  SHF.R.U32.HI R61, RZ, 0x8, R5 ;  /* 0x00000008ff3d7819 */ /* 0x000fe20000011605 */
[----:B------:R-:W-:Y:S01]  /*1e8480*/  STL [R1+0x84e0], R46 ;  /* 0x0084e02e01007387 */ /* 0x000fe20000100800 */
[----:B------:R-:W-:Y:S02]  /*1e8490*/  LOP3.LUT R3, R3, 0xffff, RZ, 0xc0, !PT ;  /* 0x0000ffff03037812 */ /* 0x000fe400078ec0ff */
[----:B------:R-:W-:Y:S01]  /*1e84a0*/  LOP3.LUT R61, R61, 0xffff, RZ, 0xc0, !PT ;  /* 0x0000ffff3d3d7812 */ /* 0x000fe200078ec0ff */
[----:B------:R-:W4:Y:S04]  /*1e84b0*/  LDL.LU R44, [R1+0x21a8] ;  /* 0x0021a800012c7983 */ /* 0x000f280000300800 */
[----:B------:R-:W4:Y:S01]  /*1e84c0*/  LDL.LU R36, [R1+0x53a4] ;  /* 0x0053a40001247983 */ /* 0x000f220000300800 */
[----:B------:R-:W-:-:S03]  /*1e84d0*/  PRMT R5, R3, 0x3340, R61 ;  /* 0x0000334003057816 */ /* 0x000fc6000000003d */
[----:B------:R-:W4:Y:S04]  /*1e84e0*/  LDL.LU R40, [R1+0x2338] ;  /* 0x0023380001287983 */ /* 0x000f280000300800 */
[----:B------:R3:W-:Y:S04]  /*1e84f0*/  STL [R1+0x2358], R6 ;  /* 0x0023580601007387 */ /* 0x0007e80000100800 */
[----:B------:R-:W-:Y:S04]  /*1e8500*/  STL.64 [R1+0xc10], R10 ;  /* 0x000c100a01007387 */ /* 0x000fe80000100a00 */
[----:B------:R4:W-:Y:S01]  /*1e8510*/  STL [R1+0x490], R5 ;  /* 0x0004900501007387 */ /* 0x0009e20000100800 */
[----:B--2---:R-:W-:-:S02]  /*1e8520*/  LOP3.LUT R3, R34, 0xffff, RZ, 0xc0, !PT ;  /* 0x0000ffff22037812 */ /* 0x004fc400078ec0ff */
[----:B---3--:R-:W-:Y:S02]  /*1e8530*/  LOP3.LUT R6, R35, 0xffff, RZ, 0xc0, !PT ;  /* 0x0000ffff23067812 */ /* 0x008fe400078ec0ff */
[----:B----4-:R-:W-:Y:S02]  /*1e8540*/  LOP3.LUT R5, R41, 0xffff, RZ, 0xc0, !PT ;  /* 0x0000ffff29057812 */ /* 0x010fe400078ec0ff */
[----:B------:R-:W-:Y:S02]  /*1e8550*/  PRMT R61, R6, 0x3340, R1 ;  /* 0x00003340063d7816 */ /* 0x000fe40000000001 */
[----:B------:R-:W-:-:S04]  /*1e8560*/  PRMT R10, R3, 0x3340, R5 ;  /* 0x00003340030a7816 */ /* 0x000fc80000000005 */
[----:B------:R-:W-:-:S05]  /*1e8570*/  PRMT R10, R10, 0x5410, R61 ;  /* 0x000054100a0a7816 */ /* 0x000fca000000003d */
[----:B------:R0:W-:Y:S04]  /*1e8580*/  STL [R1+0x234c], R10 ;  /* 0x00234c0a01007387 */ /* 0x0001e80000100800 */
[----:B------:R-:W2:Y:S04]  /*1e8590*/  LDL.LU R34, [R1+0x53ac] ;  /* 0x0053ac0001227983 */ /* 0x000ea80000300800 */
[----:B------:R-:W3:Y:S04]  /*1e85a0*/  LDL.LU R35, [R1+0x21b8] ;  /* 0x0021b80001237983 */ /* 0x000ee80000300800 */
        /* <DEDUP_REMOVED lines=13> */
[----:B------:R-:W-:Y:S01]  /*1e8680*/  ULDC UR4, c[0x0][0x248] ;  /* 0x0000920000047ab9 */ /* 0x000fe20000000800 */
[----:B------:R-:W-:Y:S02]  /*1e8690*/  LOP3.LUT R3, R44, 0xffff, RZ, 0xc0, !PT ;  /* 0x0000ffff2c037812 */ /* 0x000fe400078ec0ff */
[----:B------:R-:W-:-:S02]  /*1e86a0*/  LOP3.LUT R5, R36, 0xffff, RZ, 0xc0, !PT ;  /* 0x0000ffff24057812 */ /* 0x000fc400078ec0ff */
[----:B0-----:R-:W-:Y:S02]  /*1e86b0*/  LOP3.LUT R8, R40, 0xffff, RZ, 0xc0, !PT ;  /* 0x0000ffff28087812 */ /* 0x001fe400078ec0ff */
[----:B------:R-:W-:Y:S02]  /*1e86c0*/  PRMT R61, R3, 0x3340, R1 ;  /* 0x00003340033d7816 */ /* 0x000fe40000000001 */
[----:B------:R-:W-:Y:S02]  /*1e86d0*/  PRMT R10, R5, 0x3340, R8 ;  /* 0x00003340050a7816 */ /* 0x000fe40000000008 */
[----:B------:R-:W-:Y:S02]  /*1e86e0*/  SHF.R.U32.HI R5, RZ, 0x8, R5 ;  /* 0x00000008ff057819 */ /* 0x000fe40000011605 */
[----:B------:R-:W-:Y:S02]  /*1e86f0*/  PRMT R12, R10, 0x5410, R61 ;  /* 0x000054100a0c7816 */ /* 0x000fe4000000003d */
[----:B------:R-:W-:-:S02]  /*1e8700*/  SHF.R.S32.HI R61, RZ, 0x1f, R0 ;  /* 0x0000001fff3d7819 */ /* 0x000fc40000011400 */
[----:B------:R-:W-:Y:S02]  /*1e8710*/  IADD3 R10, P6, R0, R56, RZ ;  /* 0x00000038000a7210 */ /* 0x000fe40007fde0ff */
[----:B------:R-:W-:Y:S02]  /*1e8720*/  SHF.R.U32.HI R8, RZ, 0x8, R8 ;  /* 0x00000008ff087819 */ /* 0x000fe40000011608 */
[----:B------:R-:W-:Y:S01]  /*1e8730*/  SHF.R.U32.HI R3, RZ, 0x8, R3 ;  /* 0x00000008ff037819 */ /* 0x000fe20000011603 */
[----:B------:R-:W-:Y:S01]  /*1e8740*/  IMAD.X R11, R61, 0x1, R16, P6 ;  /* 0x000000013d0b7824 */ /* 0x000fe200030e0610 */
[----:B------:R-:W-:Y:S02]  /*1e8750*/  LOP3.LUT R5, R5, 0xffff, RZ, 0xc0, !PT ;  /* 0x0000ffff05057812 */ /* 0x000fe400078ec0ff */
[----:B------:R-:W-:Y:S02]  /*1e8760*/  LOP3.LUT R8, R8, 0xffff, RZ, 0xc0, !PT ;  /* 0x0000ffff08087812 */ /* 0x000fe400078ec0ff */
[----:B------:R-:W-:Y:S01]  /*1e8770*/  LOP3.LUT R3, R3, 0xffff, RZ, 0xc0, !PT ;  /* 0x0000ffff03037812 */ /* 0x000fe200078ec0ff */
[----:B------:R0:W-:Y:S01]  /*1e8780*/  STL [R1+0x2348], R12 ;  /* 0x0023480c01007387 */ /* 0x0001e20000100800 */
[----:B------:R-:W-:-:S02]  /*1e8790*/  PRMT R8, R5, 0x3340, R8 ;  /* 0x0000334005087816 */ /* 0x000fc40000000008 */
[----:B------:R-:W-:Y:S01]  /*1e87a0*/  PRMT R5, R3, 0x3340, R1 ;  /* 0x0000334003057816 */ /* 0x000fe20000000001 */
[----:B------:R-:W-:Y:S04]  /*1e87b0*/  STL.64 [R1+0xb38], R10 ;  /* 0x000b380a01007387 */ /* 0x000fe80000100a00 */
[----:B------:R-:W4:Y:S04]  /*1e87c0*/  LDL.LU R14, [R1+0x7cc] ;  /* 0x0007cc00010e7983 */ /* 0x000f280000300800 */
[----:B------:R-:W4:Y:S04]  /*1e87d0*/  LDL.LU R22, [R1+0x384] ;  /* 0x0003840001167983 */ /* 0x000f280000300800 */
[----:B0-----:R-:W4:Y:S04]  /*1e87e0*/  LDL.LU R12, [R1+0x6f4] ;  /* 0x0006f400010c7983 */ /* 0x001f280000300800 */
[----:B------:R3:W-:Y:S04]  /*1e87f0*/  STL [R1+0x484], R8 ;  /* 0x0004840801007387 */ /* 0x0007e80000100800 */
[----:B------:R4:W-:Y:S01]  /*1e8800*/  STL [R1+0x2b0], R5 ;  /* 0x0002b00501007387 */ /* 0x0009e20000100800 */
[----:B--2---:R-:W-:-:S02]  /*1e8810*/  LOP3.LUT R3, R34, 0xffff, RZ, 0xc0, !PT ;  /* 0x0000ffff22037812 */ /* 0x004fc400078ec0ff */
[----:B---3--:R-:W-:Y:S02]  /*1e8820*/  LOP3.LUT R8, R35, 0xffff, RZ, 0xc0, !PT ;  /* 0x0000ffff23087812 */ /* 0x008fe400078ec0ff */
[----:B----4-:R-:W-:Y:S02]  /*1e8830*/  LOP3.LUT R5, R41, 0xffff, RZ, 0xc0, !PT ;  /* 0x0000ffff29057812 */ /* 0x010fe400078ec0ff */
[----:B------:R-:W-:Y:S02]  /*1e8840*/  PRMT R11, R8, 0x3340, R1 ;  /* 0x00003340080b7816 */ /* 0x000fe40000000001 */
[----:B------:R-:W-:Y:S01]  /*1e8850*/  PRMT R10, R3, 0x3340, R5 ;  /* 0x00003340030a7816 */ /* 0x000fe20000000005 */
[----:B------:R0:W-:Y:S03]  /*1e8860*/  STL [R1+0x86b8], R8 ;  /* 0x0086b80801007387 */ /* 0x0001e60000100800 */
[----:B0-----:R-:W-:-:S02]  /*1e8870*/  PRMT R8, R10, 0x5410, R11 ;  /* 0x000054100a087816 */ /* 0x001fc4000000000b */
[----:B------:R-:W-:-:S03]  /*1e8880*/  IADD3 R10, P6, R0, R17, RZ ;  /* 0x00000011000a7210 */ /* 0x000fc60007fde0ff */
[----:B------:R0:W-:Y:S02]  /*1e8890*/  STL [R1+0x233c], R8 ;  /* 0x00233c0801007387 */ /* 0x0001e40000100800 */
[----:B------:R-:W-:Y:S02]  /*1e88a0*/  IMAD.X R11, R61, 0x1, R18, P6 ;  /* 0x000000013d0b7824 */ /* 0x000fe400030e0612 */
[----:B------:R-:W2:Y:S04]  /*1e88b0*/  LDL.LU R44, [R1+0x7e4] ;  /* 0x0007e400012c7983 */ /* 0x000ea80000300800 */
[----:B------:R-:W3:Y:S04]  /*1e88c0*/  LDL.LU R36, [R1+0x388] ;  /* 0x0003880001247983 */ /* 0x000ee80000300800 */
[----:B------:R-:W4:Y:S04]  /*1e88d0*/  LDL.LU R40, [R1+0x704] ;  /* 0x0007040001287983 */ /* 0x000f280000300800 */
[----:B------:R-:W-:Y:S04]  /*1e88e0*/  STL.64 [R1+0xbc8], R10 ;  /* 0x000bc80a01007387 */ /* 0x000fe80000100a00 */
[----:B------:R-:W4:Y:S04]  /*1e88f0*/  LDL.LU R34, [R1+0x774] ;  /* 0x0007740001227983 */ /* 0x000f280000300800 */
[----:B------:R-:W2:Y:S01]  /*1e8900*/  LDL.LU R41, [R1+0x35c] ;  /* 0x00035c0001297983 */ /* 0x000ea20000300800 */
[----:B------:R-:W-:-:S02]  /*1e8910*/  SHF.R.U32.HI R3, RZ, 0x8, R3 ;  /* 0x00000008ff037819 */ /* 0x000fc40000011603 */
[----:B------:R-:W-:Y:S01]  /*1e8920*/  SHF.R.U32.HI R5, RZ, 0x8, R5 ;  /* 0x00000008ff057819 */ /* 0x000fe20000011605 */
[----:B------:R-:W4:Y:S01]  /*1e8930*/  LDL.LU R35, [R1+0x68c] ;  /* 0x00068c0001237983 */ /* 0x000f220000300800 */
[----:B------:R-:W-:Y:S02]  /*1e8940*/  LOP3.LUT R6, R6, 0xffff, RZ, 0xc0, !PT ;  /* 0x0000ffff06067812 */ /* 0x000fe400078ec0ff */
[----:B------:R-:W-:Y:S02]  /*1e8950*/  LOP3.LUT R3, R3, 0xffff, RZ, 0xc0, !PT ;  /* 0x0000ffff03037812 */ /* 0x000fe400078ec0ff */
[----:B------:R-:W-:Y:S02]  /*1e8960*/  LOP3.LUT R5, R5, 0xffff, RZ, 0xc0, !PT ;  /* 0x0000ffff05057812 */ /* 0x000fe400078ec0ff */
[----:B0-----:R-:W-:Y:S02]  /*1e8970*/  PRMT R8, R6, 0x3340, R1 ;  /* 0x0000334006087816 */ /* 0x001fe40000000001 */
[----:B------:R-:W-:-:S05]  /*1e8980*/  PRMT R6, R3, 0x3340, R5 ;  /* 0x0000334003067816 */ /* 0x000fca0000000005 */
[----:B------:R0:W-:Y:S04]  /*1e8990*/  STL [R1+0x84e4], R6 ;  /* 0x0084e40601007387 */ /* 0x0001e80000100800 */
[----:B------:R1:W-:Y:S01]  /*1e89a0*/  STL [R1+0x2ac], R8 ;  /* 0x0002ac0801007387 */ /* 0x0003e20000100800 */
[----:B------:R-:W-:Y:S02]  /*1e89b0*/  LOP3.LUT R5, R14, 0xffff, RZ, 0xc0, !PT ;  /* 0x0000ffff0e057812 */ /* 0x000fe400078ec0ff */
[----:B------:R-:W-:Y:S02]  /*1e89c0*/  LOP3.LUT R3, R22, 0xffff, RZ, 0xc0, !PT ;  /* 0x0000ffff16037812 */ /* 0x000fe400078ec0ff */
[----:B0-----:R-:W-:Y:S02]  /*1e89d0*/  LOP3.LUT R6, R12, 0xffff, RZ, 0xc0, !PT ;  /* 0x0000ffff0c067812 */ /* 0x001fe400078ec0ff */
[----:B------:R-:W-:-:S02]  /*1e89e0*/  PRMT R10, R3, 0x3340, R1 ;  /* 0x00003340030a7816 */ /* 0x000fc40000000001 */
[--C-:B-1----:R-:W-:Y:S02]  /*1e89f0*/  PRMT R8, R5, 0x3340, R6.reuse ;  /* 0x0000334005087816 */ /* 0x102fe40000000006 */
        /* <DEDUP_REMOVED lines=18> */
[----:B---3--:R-:W-:Y:S01]  /*1e8b20*/  LOP3.LUT R3, R36, 0xffff, RZ, 0xc0, !PT ;  /* 0x0000ffff24037812 */ /* 0x008fe200078ec0ff */
[----:B------:R-:W3:Y:S01]  /*1e8b30*/  LDL.LU R22, [R1+0x360] ;  /* 0x0003600001167983 */ /* 0x000ee20000300800 */
[----:B----4-:R-:W-:Y:S02]  /*1e8b40*/  LOP3.LUT R11, R40, 0xffff, RZ, 0xc0, !PT ;  /* 0x0000ffff280b7812 */ /* 0x010fe400078ec0ff */
[----:B------:R-:W-:Y:S02]  /*1e8b50*/  PRMT R13, R3, 0x3340, R1 ;  /* 0x00003340030d7816 */ /* 0x000fe40000000001 */
[----:B------:R-:W-:-:S04]  /*1e8b60*/  PRMT R12, R10, 0x3340, R11 ;  /* 0x000033400a0c7816 */ /* 0x000fc8000000000b */
[----:B------:R-:W-:Y:S02]  /*1e8b70*/  PRMT R13, R12, 0x5410, R13 ;  /* 0x000054100c0d7816 */ /* 0x000fe4000000000d */
[----:B------:R-:W4:Y:S04]  /*1e8b80*/  LDL.LU R12, [R1+0x6a4] ;  /* 0x0006a400010c7983 */ /* 0x000f280000300800 */
[----:B------:R0:W-:Y:S04]  /*1e8b90*/  STL [R1+0x232c], R13 ;  /* 0x00232c0d01007387 */ /* 0x0001e80000100800 */
[----:B------:R-:W4:Y:S04]  /*1e8ba0*/  LDL.LU R44, [R1+0x53b8] ;  /* 0x0053b800012c7983 */ /* 0x000f280000300800 */
[----:B------:R-:W4:Y:S04]  /*1e8bb0*/  LDL.LU R36, [R1+0x21cc] ;  /* 0x0021cc0001247983 */ /* 0x000f280000300800 */
[----:B------:R-:W4:Y:S01]  /*1e8bc0*/  LDL.LU R40, [R1+0x2738] ;  /* 0x0027380001287983 */ /* 0x000f220000300800 */
[----:B------:R-:W-:-:S02]  /*1e8bd0*/  LOP3.LUT R6, R34, 0xffff, RZ, 0xc0, !PT ;  /* 0x0000ffff22067812 */ /* 0x000fc400078ec0ff */
[----:B------:R-:W-:Y:S02]  /*1e8be0*/  LOP3.LUT R8, R35, 0xffff, RZ, 0xc0, !PT ;  /* 0x0000ffff23087812 */ /* 0x000fe400078ec0ff */
[----:B------:R-:W-:Y:S02]  /*1e8bf0*/  PRMT R14, R5, 0x3340, R1 ;  /* 0x00003340050e7816 */ /* 0x000fe40000000001 */
[----:B0-----:R-:W-:Y:S02]  /*1e8c00*/  PRMT R13, R6, 0x3340, R8 ;  /* 0x00003340060d7816 */ /* 0x001fe40000000008 */
[----:B------:R-:W-:Y:S02]  /*1e8c10*/  SHF.R.U32.HI R10, RZ, 0x8, R10 ;  /* 0x00000008ff0a7819 */ /* 0x000fe4000001160a */
[----:B------:R-:W-:Y:S02]  /*1e8c20*/  SHF.R.U32.HI R11, RZ, 0x8, R11 ;  /* 0x00000008ff0b7819 */ /* 0x000fe4000001160b */
[----:B------:R-:W-:-:S02]  /*1e8c30*/  PRMT R13, R13, 0x5410, R14 ;  /* 0x000054100d0d7816 */ /* 0x000fc4000000000e */
[----:B------:R-:W-:Y:S02]  /*1e8c40*/  IADD3 R14, P6, R0, R48, RZ ;  /* 0x00000030000e7210 */ /* 0x000fe40007fde0ff */
[----:B------:R-:W-:Y:S02]  /*1e8c50*/  LOP3.LUT R10, R10, 0xffff, RZ, 0xc0, !PT ;  /* 0x0000ffff0a0a7812 */ /* 0x000fe400078ec0ff */
[----:B------:R-:W-:Y:S02]  /*1e8c60*/  LOP3.LUT R11, R11, 0xffff, RZ, 0xc0, !PT ;  /* 0x0000ffff0b0b7812 */ /* 0x000fe400078ec0ff */
[----:B------:R-:W-:Y:S02]  /*1e8c70*/  SHF.R.U32.HI R6, RZ, 0x8, R6 ;  /* 0x00000008ff067819 */ /* 0x000fe40000011606 */
[----:B------:R-:W-:Y:S01]  /*1e8c80*/  SHF.R.U32.HI R8, RZ, 0x8, R8 ;  /* 0x00000008ff087819 */ /* 0x000fe20000011608 */
[----:B------:R0:W-:Y:S01]  /*1e8c90*/  STL [R1+0x2328], R13 ;  /* 0x0023280d01007387 */ /* 0x0001e20000100800 */
[----:B------:R-:W-:Y:S01]  /*1e8ca0*/  SHF.R.U32.HI R5, RZ, 0x8, R5 ;  /* 0x00000008ff057819 */ /* 0x000fe20000011605 */
[----:B------:R-:W-:Y:S01]  /*1e8cb0*/  IMAD.X R15, R61, 0x1, R49, P6 ;  /* 0x000000013d0f7824 */ /* 0x000fe200030e0631 */
[----:B------:R-:W-:-:S02]  /*1e8cc0*/  LOP3.LUT R6, R6, 0xffff, RZ, 0xc0, !PT ;  /* 0x0000ffff06067812 */ /* 0x000fc400078ec0ff */
[----:B------:R-:W-:Y:S02]  /*1e8cd0*/  LOP3.LUT R8, R8, 0xffff, RZ, 0xc0, !PT ;  /* 0x0000ffff08087812 */ /* 0x000fe400078ec0ff */
[----:B------:R-:W-:Y:S02]  /*1e8ce0*/  SHF.R.U32.HI R3, RZ, 0x8, R3 ;  /* 0x00000008ff037819 */ /* 0x000fe40000011603 */
[----:B0-----:R-:W-:Y:S02]  /*1e8cf0*/  PRMT R13, R10, 0x3340, R11 ;  /* 0x000033400a0d7816 */ /* 0x001fe4000000000b */
[----:B------:R-:W-:Y:S02]  /*1e8d00*/  IADD3 R10, P6, R0, R50, RZ ;  /* 0x00000032000a7210 */ /* 0x000fe40007fde0ff */
[----:B------:R-:W-:Y:S02]  /*1e8d10*/  LOP3.LUT R5, R5, 0xffff, RZ, 0xc0, !PT ;  /* 0x0000ffff05057812 */ /* 0x000fe400078ec0ff */
[----:B------:R-:W-:Y:S01]  /*1e8d20*/  PRMT R6, R6, 0x3340, R8 ;  /* 0x0000334006067816 */ /* 0x000fe20000000008 */
[----:B------:R-:W-:Y:S01]  /*1e8d30*/  IMAD.X R11, R61, 0x1, R51, P6 ;  /* 0x000000013d0b7824 */ /* 0x000fe200030e0633 */
[----:B------:R-:W-:Y:S01]  /*1e8d40*/  LOP3.LUT R3, R3, 0xffff, RZ, 0xc0, !PT ;  /* 0x0000ffff03037812 */ /* 0x000fe200078ec0ff */
[----:B------:R-:W-:Y:S01]  /*1e8d50*/  STL.64 [R1+0xca8], R14 ;  /* 0x000ca80e01007387 */ /* 0x000fe20000100a00 */
[----:B------:R-:W-:-:S02]  /*1e8d60*/  PRMT R5, R5, 0x3340, R1 ;  /* 0x0000334005057816 */ /* 0x000fc40000000001 */
[----:B------:R-:W-:Y:S01]  /*1e8d70*/  PRMT R3, R3, 0x3340, R1 ;  /* 0x0000334003037816 */ /* 0x000fe20000000001 */
[----:B------:R-:W-:Y:S04]  /*1e8d80*/  STL [R1+0x47c], R13 ;  /* 0x00047c0d01007387 */ /* 0x000fe80000100800 */
[----:B------:R2:W-:Y:S04]  /*1e8d90*/  STL [R1+0x474], R6 ;  /* 0x0004740601007387 */ /* 0x0005e80000100800 */
[----:B------:R-:W-:Y:S04]  /*1e8da0*/  STL.64 [R1+0xca0], R10 ;  /* 0x000ca00a01007387 */ /* 0x000fe80000100a00 */
[----:B------:R3:W-:Y:S04]  /*1e8db0*/  STL [R1+0x2a4], R5 ;  /* 0x0002a40501007387 */ /* 0x0007e80000100800 */
[----:B------:R-:W4:Y:S04]  /*1e8dc0*/  LDL.LU R34, [R1+0x53a0] ;  /* 0x0053a00001227983 */ /* 0x000f280000300800 */
[----:B------:R0:W-:Y:S04]  /*1e8dd0*/  STL [R1+0x2a0], R3 ;  /* 0x0002a00301007387 */ /* 0x0001e80000100800 */
[----:B------:R-:W4:Y:S01]  /*1e8de0*/  LDL.LU R35, [R1+0x220c] ;  /* 0x00220c0001237983 */ /* 0x000f220000300800 */
[----:B--2---:R-:W-:-:S03]  /*1e8df0*/  LOP3.LUT R6, R41, 0xffff, RZ, 0xc0, !PT ;  /* 0x0000ffff29067812 */ /* 0x004fc600078ec0ff */
[----:B------:R-:W2:Y:S01]  /*1e8e00*/  LDL.LU R41, [R1+0x2888] ;  /* 0x0028880001297983 */ /* 0x000ea20000300800 */
[----:B---3--:R-:W-:-:S04]  /*1e8e10*/  LOP3.LUT R5, R22, 0xffff, RZ, 0xc0, !PT ;  /* 0x0000ffff16057812 */ /* 0x008fc800078ec0ff */
[----:B------:R-:W-:Y:S02]  /*1e8e20*/  PRMT R13, R5, 0x3340, R1 ;  /* 0x00003340050d7816 */ /* 0x000fe40000000001 */
[----:B----4-:R-:W-:-:S04]  /*1e8e30*/  LOP3.LUT R10, R12, 0xffff, RZ, 0xc0, !PT ;  /* 0x0000ffff0c0a7812 */ /* 0x010fc800078ec0ff */
[----:B------:R-:W-:Y:S01]  /*1e8e40*/  PRMT R12, R6, 0x3340, R10 ;  /* 0x00003340060c7816 */ /* 0x000fe2000000000a */
[----:B------:R1:W-:Y:S01]  /*1e8e50*/  STL [R1+0x86bc], R5 ;  /* 0x0086bc0501007387 */ /* 0x0003e20000100800 */
[----:B0-----:R-:W-:Y:S02]  /*1e8e60*/  LOP3.LUT R3, R44, 0xffff, RZ, 0xc0, !PT ;  /* 0x0000ffff2c037812 */ /* 0x001fe400078ec0ff */
[----:B------:R-:W-:Y:S02]  /*1e8e70*/  LOP3.LUT R8, R36, 0xffff, RZ, 0xc0, !PT ;  /* 0x0000ffff24087812 */ /* 0x000fe400078ec0ff */
[----:B------:R-:W-:Y:S02]  /*1e8e80*/  LOP3.LUT R11, R40, 0xffff, RZ, 0xc0, !PT ;  /* 0x0000ffff280b7812 */ /* 0x000fe400078ec0ff */
[----:B------:R-:W-:Y:S02]  /*1e8e90*/  PRMT R13, R12, 0x5410, R13 ;  /* 0x000054100c0d7816 */ /* 0x000fe4000000000d */
[----:B------:R-:W-:-:S02]  /*1e8ea0*/  PRMT R12, R8, 0x3340, R1 ;  /* 0x00003340080c7816 */ /* 0x000fc40000000001 */
[----:B-1----:R-:W-:-:S04]  /*1e8eb0*/  PRMT R5, R3, 0x3340, R11 ;  /* 0x0000334003057816 */ /* 0x002fc8000000000b */
[----:B------:R-:W-:Y:S02]  /*1e8ec0*/  PRMT R5, R5, 0x5410, R12 ;  /* 0x0000541005057816 */ /* 0x000fe4000000000c */
[----:B------:R-:W-:Y:S01]  /*1e8ed0*/  IADD3 R12, P6, R0, R52, RZ ;  /* 0x00000034000c7210 */ /* 0x000fe20007fde0ff */
[----:B------:R0:W-:Y:S01]  /*1e8ee0*/  STL [R1+0x231c], R13 ;  /* 0x00231c0d01007387 */ /* 0x0001e20000100800 */
[----:B------:R-:W-:Y:S02]  /*1e8ef0*/  SHF.R.U32.HI R6, RZ, 0x8, R6 ;  /* 0x00000008ff067819 */ /* 0x000fe40000011606 */
[----:B------:R-:W-:Y:S01]  /*1e8f00*/  SHF.R.U32.HI R10, RZ, 0x8, R10 ;  /* 0x00000008ff0a7819 */ /* 0x000fe2000001160a */
[----:B------:R1:W-:Y:S01]  /*1e8f10*/  STL [R1+0x2318], R5 ;  /* 0x0023180501007387 */ /* 0x0003e20000100800 */
[----:B0-----:R-:W-:Y:S01]  /*1e8f20*/  IMAD.X R13, R61, 0x1, R53, P6 ;  /* 0x000000013d0d7824 */ /* 0x001fe200030e0635 */
[----:B------:R-:W-:Y:S02]  /*1e8f30*/  SHF.R.U32.HI R3, RZ, 0x8, R3 ;  /* 0x00000008ff037819 */ /* 0x000fe40000011603 */
[----:B-1----:R-:W-:-:S02]  /*1e8f40*/  SHF.R.U32.HI R5, RZ, 0x8, R11 ;  /* 0x00000008ff057819 */ /* 0x002fc4000001160b */
[----:B------:R-:W-:Y:S01]  /*1e8f50*/  STL.64 [R1+0xd58], R12 ;  /* 0x000d580c01007387 */ /* 0x000fe20000100a00 */
[----:B------:R-:W-:-:S03]  /*1e8f60*/  LOP3.LUT R6, R6, 0xffff, RZ, 0xc0, !PT ;  /* 0x0000ffff06067812 */ /* 0x000fc600078ec0ff */
[----:B------:R-:W3:Y:S01]  /*1e8f70*/  LDL.LU R44, [R1+0x53a8] ;  /* 0x0053a800012c7983 */ /* 0x000ee20000300800 */
[----:B------:R-:W-:-:S03]  /*1e8f80*/  LOP3.LUT R10, R10, 0xffff, RZ, 0xc0, !PT ;  /* 0x0000ffff0a0a7812 */ /* 0x000fc600078ec0ff */
[----:B------:R-:W4:Y:S01]  /*1e8f90*/  LDL.LU R36, [R1+0x222c] ;  /* 0x00222c0001247983 */ /* 0x000f220000300800 */
[----:B------:R-:W-:-:S03]  /*1e8fa0*/  LOP3.LUT R3, R3, 0xffff, RZ, 0xc0, !PT ;  /* 0x0000ffff03037812 */ /* 0x000fc600078ec0ff */
[----:B------:R-:W4:Y:S01]  /*1e8fb0*/  LDL.LU R40, [R1+0x288c] ;  /* 0x00288c0001287983 */ /* 0x000f220000300800 */
[----:B------:R-:W-:Y:S02]  /*1e8fc0*/  LOP3.LUT R5, R5, 0xffff, RZ, 0xc0, !PT ;  /* 0x0000ffff05057812 */ /* 0x000fe400078ec0ff */
[----:B------:R-:W-:Y:S02]  /*1e8fd0*/  PRMT R10, R6, 0x3340, R10 ;  /* 0x00003340060a7816 */ /* 0x000fe4000000000a */
[----:B------:R-:W-:-:S03]  /*1e8fe0*/  PRMT R6, R3, 0x3340, R5 ;  /* 0x0000334003067816 */ /* 0x000fc60000000005 */
[----:B------:R-:W-:Y:S04]  /*1e8ff0*/  STL [R1+0x84e8], R10 ;  /* 0x0084e80a01007387 */ /* 0x000fe80000100800 */
[----:B------:R2:W-:Y:S01]  /*1e9000*/  STL [R1+0x470], R6 ;  /* 0x0004700601007387 */ /* 0x0005e20000100800 */
[----:B------:R-:W-:-:S03]  /*1e9010*/  LOP3.LUT R5, R34, 0xffff, RZ, 0xc0, !PT ;  /* 0x0000ffff22057812 */ /* 0x000fc600078ec0ff */
[----:B------:R-:W4:Y:S01]  /*1e9020*/  LDL.LU R34, [R1+0x658] ;  /* 0x0006580001227983 */ /* 0x000f220000300800 */
[----:B------:R-:W-:-:S03]  /*1e9030*/  LOP3.LUT R3, R35, 0xffff, RZ, 0xc0, !PT ;  /* 0x0000ffff23037812 */ /* 0x000fc600078ec0ff */
[----:B------:R-:W4:Y:S01]  /*1e9040*/  LDL.LU R35, [R1+0x20c8] ;  /* 0x0020c80001237983 */ /* 0x000f220000300800 */
[----:B------:R-:W-:Y:S02]  /*1e9050*/  PRMT R11, R3, 0x3340, R1 ;  /* 0x00003340030b7816 */ /* 0x000fe40000000001 */
[----:B--2---:R-:W-:-:S04]  /*1e9060*/  LOP3.LUT R6, R41, 0xffff, RZ, 0xc0, !PT ;  /* 0x0000ffff29067812 */ /* 0x004fc800078ec0ff */
[----:B------:R-:W-:-:S04]  /*1e9070*/  PRMT R10, R5, 0x3340, R6 ;  /* 0x00003340050a7816 */ /* 0x000fc80000000006 */
[----:B------:R-:W-:-:S05]  /*1e9080*/  PRMT R10, R10, 0x5410, R11 ;  /* 0x000054100a0a7816 */ /* 0x000fca000000000b */
[----:B------:R0:W-:Y:S04]  /*1e9090*/  STL [R1+0x230c], R10 ;  /* 0x00230c0a01007387 */ /* 0x0001e80000100800 */
[----:B------:R-:W2:Y:S01]  /*1e90a0*/  LDL.LU R41, [R1+0x744] ;  /* 0x0007440001297983 */ /* 0x000ea20000300800 */
[----:B0-----:R-:W-:-:S05]  /*1e90b0*/  IADD3 R10, P6, R0, R54, RZ ;  /* 0x00000036000a7210 */ /* 0x001fca0007fde0ff */
        /* <DEDUP_REMOVED lines=12> */
[----:B------:R-:W-:Y:S03]  /*1e9180*/  STL.64 [R1+0xd90], R10 ;  /* 0x000d900a01007387 */ /* 0x000fe60000100a00 */
[----:B0-----:R-:W-:Y:S02]  /*1e9190*/  PRMT R5, R61, 0x3340, R1 ;  /* 0x000033403d057816 */ /* 0x001fe40000000001 */
[----:B---3--:R-:W-:-:S02]  /*1e91a0*/  LOP3.LUT R3, R44, 0xffff, RZ, 0xc0, !PT ;  /* 0x0000ffff2c037812 */ /* 0x008fc400078ec0ff */
[----:B----4-:R-:W-:Y:S01]  /*1e91b0*/  LOP3.LUT R6, R36, 0xffff, RZ, 0xc0, !PT ;  /* 0x0000ffff24067812 */ /* 0x010fe200078ec0ff */
[----:B------:R0:W-:Y:S03]  /*1e91c0*/  STL [R1+0x29c], R5 ;  /* 0x00029c0501007387 */ /* 0x0001e60000100800 */
[----:B------:R-:W-:Y:S02]  /*1e91d0*/  PRMT R61, R6, 0x3340, R1 ;  /* 0x00003340063d7816 */ /* 0x000fe40000000001 */
[----:B0-----:R-:W-:-:S04]  /*1e91e0*/  LOP3.LUT R5, R40, 0xffff, RZ, 0xc0, !PT ;  /* 0x0000ffff28057812 */ /* 0x001fc800078ec0ff */
[----:B------:R-:W-:-:S04]  /*1e91f0*/  PRMT R10, R3, 0x3340, R5 ;  /* 0x00003340030a7816 */ /* 0x000fc80000000005 */
[----:B------:R-:W-:Y:S02]  /*1e9200*/  PRMT R10, R10, 0x5410, R61 ;  /* 0x000054100a0a7816 */ /* 0x000fe4000000003d */
[----:B------:R-:W-:Y:S02]  /*1e9210*/  SHF.R.U32.HI R61, RZ, 0x8, R8 ;  /* 0x00000008ff3d7819 */ /* 0x000fe40000011608 */
[----:B------:R-:W-:Y:S01]  /*1e9220*/  SHF.R.U32.HI R3, RZ, 0x8, R3 ;  /* 0x00000008ff037819 */ /* 0x000fe20000011603 */
[----:B------:R0:W-:Y:S01]  /*1e9230*/  STL [R1+0x2308], R10 ;  /* 0x0023080a01007387 */ /* 0x0001e20000100800 */
[----:B------:R-:W-:Y:S02]  /*1e9240*/  SHF.R.U32.HI R5, RZ, 0x8, R5 ;  /* 0x00000008ff057819 */ /* 0x000fe40000011605 */
[----:B------:R-:W-:Y:S01]  /*1e9250*/  LOP3.LUT R61, R61, 0xffff, RZ, 0xc0, !PT ;  /* 0x0000ffff3d3d7812 */ /* 0x000fe200078ec0ff */
[----:B------:R-:W3:Y:S01]  /*1e9260*/  LDL.LU R44, [R1+0x20e8] ;  /* 0x0020e800012c7983 */ /* 0x000ee20000300800 */
[----:B------:R-:W-:-:S02]  /*1e9270*/  LOP3.LUT R3, R3, 0xffff, RZ, 0xc0, !PT ;  /* 0x0000ffff03037812 */ /* 0x000fc400078ec0ff */
[----:B------:R-:W-:Y:S01]  /*1e9280*/  LOP3.LUT R5, R5, 0xffff, RZ, 0xc0, !PT ;  /* 0x0000ffff05057812 */ /* 0x000fe200078ec0ff */
[----:B------:R-:W4:Y:S04]  /*1e9290*/  LDL.LU R36, [R1+0x670] ;  /* 0x0006700001247983 */ /* 0x000f280000300800 */
[----:B------:R-:W4:Y:S01]  /*1e92a0*/  LDL.LU R40, [R1+0x75c] ;  /* 0x00075c0001287983 */ /* 0x000f220000300800 */
[----:B0-----:R-:W-:Y:S02]  /*1e92b0*/  PRMT R10, R61, 0x3340, R1 ;  /* 0x000033403d0a7816 */ /* 0x001fe40000000001 */
        /* <DEDUP_REMOVED lines=8> */
[----:B--2---:R-:W-:-:S04]  /*1e9340*/  LOP3.LUT R5, R41, 0xffff, RZ, 0xc0, !PT ;  /* 0x0000ffff29057812 */ /* 0x004fc800078ec0ff */
[----:B------:R-:W-:-:S04]  /*1e9350*/  PRMT R10, R3, 0x3340, R5 ;  /* 0x00003340030a7816 */ /* 0x000fc80000000005 */
[----:B------:R-:W-:-:S05]  /*1e9360*/  PRMT R10, R10, 0x5410, R61 ;  /* 0x000054100a0a7816 */ /* 0x000fca000000003d */
[----:B------:R0:W-:Y:S04]  /*1e9370*/  STL [R1+0x22fc], R10 ;  /* 0x0022fc0a01007387 */ /* 0x0001e80000100800 */
[----:B------:R-:W2:Y:S01]  /*1e9380*/  LDL.LU R41, [R1+0x6e8] ;  /* 0x0006e80001297983 */ /* 0x000ea20000300800 */
[----:B------:R-:W-:Y:S01]  /*1e9390*/  VIADD R0, R0, UR4 ;  /* 0x0000000400007c36 */ /* 0x000fe20008000000 */
[----:B------:R-:W-:Y:S01]  /*1e93a0*/  SHF.R.U32.HI R6, RZ, 0x8, R6 ;  /* 0x00000008ff067819 */ /* 0x000fe20000011606 */
[----:B------:R-:W-:-:S03]  /*1e93b0*/  ULDC UR4, c[0x0][0x248] ;  /* 0x0000920000047ab9 */ /* 0x000fc60000000800 */
[----:B------:R-:W-:Y:S02]  /*1e93c0*/  SHF.R.S32.HI R61, RZ, 0x1f, R0 ;  /* 0x0000001fff3d7819 */ /* 0x000fe40000011400 */
[----:B0-----:R-:W-:Y:S02]  /*1e93d0*/  IADD3 R10, P6, R0, R56, RZ ;  /* 0x00000038000a7210 */ /* 0x001fe40007fde0ff */
[----:B------:R-:W-:Y:S02]  /*1e93e0*/  SHF.R.U32.HI R3, RZ, 0x8, R3 ;  /* 0x00000008ff037819 */ /* 0x000fe40000011603 */
[----:B------:R-:W-:Y:S01]  /*1e93f0*/  SHF.R.U32.HI R5, RZ, 0x8, R5 ;  /* 0x00000008ff057819 */ /* 0x000fe20000011605 */
[----:B------:R-:W-:Y:S01]  /*1e9400*/  IMAD.X R11, R61, 0x1, R16, P6 ;  /* 0x000000013d0b7824 */ /* 0x000fe200030e0610 */
[----:B------:R-:W-:Y:S02]  /*1e9410*/  LOP3.LUT R6, R6, 0xffff, RZ, 0xc0, !PT ;  /* 0x0000ffff06067812 */ /* 0x000fe400078ec0ff */
[----:B------:R-:W-:-:S02]  /*1e9420*/  LOP3.LUT R3, R3, 0xffff, RZ, 0xc0, !PT ;  /* 0x0000ffff03037812 */ /* 0x000fc400078ec0ff */
[----:B------:R-:W-:Y:S01]  /*1e9430*/  LOP3.LUT R5, R5, 0xffff, RZ, 0xc0, !PT ;  /* 0x0000ffff05057812 */ /* 0x000fe200078ec0ff */
[----:B------:R0:W-:Y:S02]  /*1e9440*/  STL.64 [R1+0xd38], R10 ;  /* 0x000d380a01007387 */ /* 0x0001e40000100a00 */
[----:B0-----:R-:W-:Y:S02]  /*1e9450*/  PRMT R10, R6, 0x3340, R1 ;  /* 0x00003340060a7816 */ /* 0x001fe40000000001 */
        /* <DEDUP_REMOVED lines=20> */
[----:B------:R-:W3:Y:S04]  /*1e95a0*/  LDL.LU R14, [R1+0x7e8] ;  /* 0x0007e800010e7983 */ /* 0x000ee80000300800 */
[----:B------:R-:W-:Y:S04]  /*1e95b0*/  STL.64 [R1+0xd98], R10 ;  /* 0x000d980a01007387 */ /* 0x000fe80000100a00 */
[----:B------:R-:W4:Y:S01]  /*1e95c0*/  LDL.LU R22, [R1+0x368] ;  /* 0x0003680001167983 */ /* 0x000f220000300800 */
[----:B------:R-:W-:-:S03]  /*1e95d0*/  LOP3.LUT R3, R34, 0xffff, RZ, 0xc0, !PT ;  /* 0x0000ffff22037812 */ /* 0x000fc600078ec0ff */
[----:B0-----:R-:W4:Y:S04]  /*1e95e0*/  LDL.LU R12, [R1+0x700] ;  /* 0x00070000010c7983 */ /* 0x001f280000300800 */
[----:B------:R0:W-:Y:S04]  /*1e95f0*/  STL [R1+0x45c], R6 ;  /* 0x00045c0601007387 */ /* 0x0001e80000100800 */
[----:B------:R2:W-:Y:S01]  /*1e9600*/  STL [R1+0x290], R5 ;  /* 0x0002900501007387 */ /* 0x0005e20000100800 */
[----:B0-----:R-:W-:-:S04]  /*1e9610*/  LOP3.LUT R6, R35, 0xffff, RZ, 0xc0, !PT ;  /* 0x0000ffff23067812 */ /* 0x001fc800078ec0ff */
[----:B------:R-:W-:Y:S02]  /*1e9620*/  PRMT R11, R6, 0x3340, R1 ;  /* 0x00003340060b7816 */ /* 0x000fe40000000001 */
        /* <DEDUP_REMOVED lines=9> */
[----:B------:R-:W2:Y:S04]  /*1e96c0*/  LDL.LU R40, [R1+0x2890] ;  /* 0x0028900001287983 */ /* 0x000ea80000300800 */
        /* <DEDUP_REMOVED lines=14> */
[----:B------:R-:W-:Y:S02]  /*1e97b0*/  LOP3.LUT R6, R6, 0xffff, RZ, 0xc0, !PT ;  /* 0x0000ffff06067812 */ /* 0x000fe400078ec0ff */
[----:B---3--:R-:W-:Y:S02]  /*1e97c0*/  LOP3.LUT R3, R14, 0xffff, RZ, 0xc0, !PT ;  /* 0x0000ffff0e037812 */ /* 0x008fe400078ec0ff */
        /* <DEDUP_REMOVED lines=9> */
[----:B------:R-:W-:Y:S02]  /*1e9860*/  LOP3.LUT R3, R3, 0xffff, RZ, 0xc0, !PT ;  /* 0x0000ffff03037812 */ /* 0x000fe400078ec0ff */
[----:B------:R-:W-:Y:S01]  /*1e9870*/  LOP3.LUT R5, R5, 0xffff, RZ, 0xc0, !PT ;  /* 0x0000ffff05057812 */ /* 0x000fe200078ec0ff */
[----:B------:R-:W-:Y:S03]  /*1e9880*/  STL [R1+0x86c0], R15 ;  /* 0x0086c00f01007387 */ /* 0x000fe60000100800 */
[----:B------:R-:W-:Y:S01]  /*1e9890*/  PRMT R23, R3, 0x3340, R5 ;  /* 0x0000334003177816 */ /* 0x000fe20000000005 */
[----:B------:R-:W-:Y:S04]  /*1e98a0*/  STL [R1+0x22e8], R8 ;  /* 0x0022e80801007387 */ /* 0x000fe80000100800 */
[----:B------:R2:W-:Y:S01]  /*1e98b0*/  STL.64 [R1+0xb30], R10 ;  /* 0x000b300a01007387 */ /* 0x0005e20000100a00 */
[----:B------:R-:W-:-:S03]  /*1e98c0*/  PRMT R6, R6, 0x3340, R1 ;  /* 0x0000334006067816 */ /* 0x000fc60000000001 */
[----:B------:R-:W-:Y:S04]  /*1e98d0*/  STL [R1+0x84ec], R23 ;  /* 0x0084ec1701007387 */ /* 0x000fe80000100800 */
[----:B------:R0:W-:Y:S01]  /*1e98e0*/  STL [R1+0x288], R6 ;  /* 0x0002880601007387 */ /* 0x0001e20000100800 */
[----:B--2---:R-:W-:Y:S02]  /*1e98f0*/  LOP3.LUT R10, R44, 0xffff, RZ, 0xc0, !PT ;  /* 0x0000ffff2c0a7812 */ /* 0x004fe400078ec0ff */
[----:B------:R-:W-:-:S04]  /*1e9900*/  LOP3.LUT R3, R36, 0xffff, RZ, 0xc0, !PT ;  /* 0x0000ffff24037812 */ /* 0x000fc800078ec0ff */
[----:B------:R-:W-:Y:S02]  /*1e9910*/  PRMT R13, R3, 0x3340, R1 ;  /* 0x00003340030d7816 */ /* 0x000fe40000000001 */
[----:B------:R-:W-:-:S04]  /*1e9920*/  LOP3.LUT R11, R40, 0xffff, RZ, 0xc0, !PT ;  /* 0x0000ffff280b7812 */ /* 0x000fc800078ec0ff */
[----:B------:R-:W-:Y:S02]  /*1e9930*/  PRMT R12, R10, 0x3340, R11 ;  /* 0x000033400a0c7816 */ /* 0x000fe4000000000b */
[----:B0-----:R-:W-:Y:S02]  /*1e9940*/  LOP3.LUT R6, R34, 0xffff, RZ, 0xc0, !PT ;  /* 0x0000ffff22067812 */ /* 0x001fe400078ec0ff */
[----:B------:R-:W-:Y:S01]  /*1e9950*/  PRMT R12, R12, 0x5410, R13 ;  /* 0x000054100c0c7816 */ /* 0x000fe2000000000d */
[----:B------:R-:W2:Y:S01]  /*1e9960*/  LDL.LU R34, [R1+0x53e0] ;  /* 0x0053e00001227983 */ /* 0x000ea20000300800 */
[----:B------:R-:W-:Y:S02]  /*1e9970*/  LOP3.LUT R5, R35, 0xffff, RZ, 0xc0, !PT ;  /* 0x0000ffff23057812 */ /* 0x000fe400078ec0ff */
[----:B------:R-:W-:Y:S01]  /*1e9980*/  LOP3.LUT R8, R41, 0xffff, RZ, 0xc0, !PT ;  /* 0x0000ffff29087812 */ /* 0x000fe200078ec0ff */
[----:B------:R-:W3:Y:S04]  /*1e9990*/  LDL.LU R35, [R1+0x2208] ;  /* 0x0022080001237983 */ /* 0x000ee80000300800 */
[----:B------:R0:W-:Y:S04]  /*1e99a0*/  STL [R1+0x22dc], R12 ;  /* 0x0022dc0c01007387 */ /* 0x0001e80000100800 */
[----:B------:R-:W4:Y:S01]  /*1e99b0*/  LDL.LU R41, [R1+0x2860] ;  /* 0x0028600001297983 */ /* 0x000f220000300800 */
[----:B------:R-:W-:-:S02]  /*1e99c0*/  PRMT R13, R5, 0x3340, R1 ;  /* 0x00003340050d7816 */ /* 0x000fc40000000001 */
[----:B0-----:R-:W-:-:S04]  /*1e99d0*/  PRMT R12, R6, 0x3340, R8 ;  /* 0x00003340060c7816 */ /* 0x001fc80000000008 */
[----:B------:R-:W-:Y:S02]  /*1e99e0*/  PRMT R14, R12, 0x5410, R13 ;  /* 0x000054100c0e7816 */ /* 0x000fe4000000000d */
[----:B------:R-:W-:Y:S02]  /*1e99f0*/  IADD3 R12, P6, R0, R50, RZ ;  /* 0x00000032000c7210 */ /* 0x000fe40007fde0ff */
[----:B------:R-:W-:Y:S02]  /*1e9a00*/  SHF.R.U32.HI R10, RZ, 0x8, R10 ;  /* 0x00000008ff0a7819 */ /* 0x000fe4000001160a */
[----:B------:R-:W-:Y:S01]  /*1e9a10*/  SHF.R.U32.HI R11, RZ, 0x8, R11 ;  /* 0x00000008ff0b7819 */ /* 0x000fe2000001160b */
[----:B------:R-:W-:Y:S01]  /*1e9a20*/  IMAD.X R13, R61, 0x1, R51, P6 ;  /* 0x000000013d0d7824 */ /* 0x000fe200030e0633 */
[----:B------:R-:W-:Y:S02]  /*1e9a30*/  SHF.R.U32.HI R6, RZ, 0x8, R6 ;  /* 0x00000008ff067819 */ /* 0x000fe40000011606 */
[----:B------:R-:W-:-:S02]  /*1e9a40*/  SHF.R.U32.HI R8, RZ, 0x8, R8 ;  /* 0x00000008ff087819 */ /* 0x000fc40000011608 */
[----:B------:R-:W-:Y:S02]  /*1e9a50*/  LOP3.LUT R10, R10, 0xffff, RZ, 0xc0, !PT ;  /* 0x0000ffff0a0a7812 */ /* 0x000fe400078ec0ff */
[----:B------:R-:W-:Y:S01]  /*1e9a60*/  LOP3.LUT R11, R11, 0xffff, RZ, 0xc0, !PT ;  /* 0x0000ffff0b0b7812 */ /* 0x000fe200078ec0ff */
[----:B------:R-:W-:Y:S01]  /*1e9a70*/  STL [R1+0x22d8], R14 ;  /* 0x0022d80e01007387 */ /* 0x000fe20000100800 */
[----:B------:R-:W-:Y:S02]  /*1e9a80*/  LOP3.LUT R6, R6, 0xffff, RZ, 0xc0, !PT ;  /* 0x0000ffff06067812 */ /* 0x000fe400078ec0ff */
[----:B------:R-:W-:Y:S01]  /*1e9a90*/  LOP3.LUT R8, R8, 0xffff, RZ, 0xc0, !PT ;  /* 0x0000ffff08087812 */ /* 0x000fe200078ec0ff */
[----:B------:R0:W-:Y:S01]  /*1e9aa0*/  STL.64 [R1+0xaf8], R12 ;  /* 0x000af80c01007387 */ /* 0x0001e20000100a00 */
[----:B------:R-:W-:Y:S02]  /*1e9ab0*/  SHF.R.U32.HI R5, RZ, 0x8, R5 ;  /* 0x00000008ff057819 */ /* 0x000fe40000011605 */
[----:B------:R-:W-:-:S02]  /*1e9ac0*/  PRMT R6, R6, 0x3340, R8 ;  /* 0x0000334006067816 */ /* 0x000fc40000000008 */
[----:B------:R-:W-:Y:S02]  /*1e9ad0*/  SHF.R.U32.HI R3, RZ, 0x8, R3 ;  /* 0x00000008ff037819 */ /* 0x000fe40000011603 */
[----:B0-----:R-:W-:Y:S02]  /*1e9ae0*/  PRMT R12, R10, 0x3340, R11 ;  /* 0x000033400a0c7816 */ /* 0x001fe4000000000b */
[----:B------:R-:W-:Y:S02]  /*1e9af0*/  IADD3 R10, P6, R0, R52, RZ ;  /* 0x00000034000a7210 */ /* 0x000fe40007fde0ff */
[----:B------:R-:W-:Y:S01]  /*1e9b00*/  LOP3.LUT R5, R5, 0xffff, RZ, 0xc0, !PT ;  /* 0x0000ffff05057812 */ /* 0x000fe200078ec0ff */
[----:B------:R-:W-:Y:S02]  /*1e9b10*/  STL [R1+0x454], R12 ;  /* 0x0004540c01007387 */ /* 0x000fe40000100800 */
[----:B------:R-:W-:Y:S01]  /*1e9b20*/  IMAD.X R11, R61, 0x1, R53, P6 ;  /* 0x000000013d0b7824 */ /* 0x000fe200030e0635 */
[----:B------:R-:W-:Y:S01]  /*1e9b30*/  LOP3.LUT R3, R3, 0xffff, RZ, 0xc0, !PT ;  /* 0x0000ffff03037812 */ /* 0x000fe200078ec0ff */
[----:B------:R0:W-:Y:S01]  /*1e9b40*/  STL [R1+0x448], R6 ;  /* 0x0004480601007387 */ /* 0x0001e20000100800 */
[----:B------:R-:W-:-:S03]  /*1e9b50*/  PRMT R5, R5, 0x3340, R1 ;  /* 0x0000334005057816 */ /* 0x000fc60000000001 */
[----:B------:R-:W4:Y:S04]  /*1e9b60*/  LDL.LU R14, [R1+0x53e8] ;  /* 0x0053e800010e7983 */ /* 0x000f280000300800 */
[----:B------:R-:W-:Y:S01]  /*1e9b70*/  STL.64 [R1+0xaf0], R10 ;  /* 0x000af00a01007387 */ /* 0x000fe20000100a00 */
[----:B0-----:R-:W-:-:S03]  /*1e9b80*/  PRMT R6, R3, 0x3340, R1 ;  /* 0x0000334003067816 */ /* 0x001fc60000000001 */
[----:B------:R-:W4:Y:S04]  /*1e9b90*/  LDL.LU R22, [R1+0x2228] ;  /* 0x0022280001167983 */ /* 0x000f280000300800 */
[----:B------:R-:W4:Y:S04]  /*1e9ba0*/  LDL.LU R12, [R1+0x2864] ;  /* 0x00286400010c7983 */ /* 0x000f280000300800 */
        /* <DEDUP_REMOVED lines=8> */
[----:B----4-:R-:W-:-:S04]  /*1e9c30*/  LOP3.LUT R6, R41, 0xffff, RZ, 0xc0, !PT ;  /* 0x0000ffff29067812 */ /* 0x010fc800078ec0ff */
[----:B------:R-:W-:-:S04]  /*1e9c40*/  PRMT R8, R5, 0x3340, R6 ;  /* 0x0000334005087816 */ /* 0x000fc80000000006 */
[----:B------:R-:W-:Y:S02]  /*1e9c50*/  PRMT R8, R8, 0x5410, R10 ;  /* 0x0000541008087816 */ /* 0x000fe4000000000a */
[----:B------:R-:W-:Y:S02]  /*1e9c60*/  IADD3 R10, P6, R0, R54, RZ ;  /* 0x00000036000a7210 */ /* 0x000fe40007fde0ff */
[----:B------:R-:W-:Y:S02]  /*1e9c70*/  SHF.R.U32.HI R5, RZ, 0x8, R5 ;  /* 0x00000008ff057819 */ /* 0x000fe40000011605 */
[----:B------:R-:W-:Y:S01]  /*1e9c80*/  SHF.R.U32.HI R6, RZ, 0x8, R6 ;  /* 0x00000008ff067819 */ /* 0x000fe20000011606 */
[----:B------:R-:W-:Y:S01]  /*1e9c90*/  IMAD.X R11, R61, 0x1, R55, P6 ;  /* 0x000000013d0b7824 */ /* 0x000fe200030e0637 */
[----:B------:R-:W-:Y:S01]  /*1e9ca0*/  STL [R1+0x22cc], R8 ;  /* 0x0022cc0801007387 */ /* 0x000fe20000100800 */
[----:B------:R-:W-:Y:S02]  /*1e9cb0*/  LOP3.LUT R5, R5, 0xffff, RZ, 0xc0, !PT ;  /* 0x0000ffff05057812 */ /* 0x000fe400078ec0ff */
[----:B------:R-:W-:Y:S01]  /*1e9cc0*/  LOP3.LUT R6, R6, 0xffff, RZ, 0xc0, !PT ;  /* 0x0000ffff06067812 */ /* 0x000fe200078ec0ff */
[----:B------:R0:W-:Y:S03]  /*1e9cd0*/  STL.64 [R1+0xa98], R10 ;  /* 0x000a980a01007387 */ /* 0x0001e60000100a00 */
[----:B------:R-:W-:-:S02]  /*1e9ce0*/  PRMT R5, R5, 0x3340, R6 ;  /* 0x0000334005057816 */ /* 0x000fc40000000006 */
[----:B0-----:R-:W-:-:S03]  /*1e9cf0*/  IADD3 R10, P6, R0, R58, RZ ;  /* 0x0000003a000a7210 */ /* 0x001fc60007fde0ff */
[----:B------:R-:W-:Y:S02]  /*1e9d00*/  STL [R1+0x450], R5 ;  /* 0x0004500501007387 */ /* 0x000fe40000100800 */
[----:B------:R-:W-:Y:S02]  /*1e9d10*/  IMAD.X R11, R61, 0x1, R57, P6 ;  /* 0x000000013d0b7824 */ /* 0x000fe400030e0639 */
[----:B------:R-:W2:Y:S04]  /*1e9d20*/  LDL.LU R34, [R1+0x6cc] ;  /* 0x0006cc0001227983 */ /* 0x000ea80000300800 */
[----:B------:R-:W3:Y:S04]  /*1e9d30*/  LDL.LU R35, [R1+0x2158] ;  /* 0x0021580001237983 */ /* 0x000ee80000300800 */
[----:B------:R0:W-:Y:S04]  /*1e9d40*/  STL.64 [R1+0xa90], R10 ;  /* 0x000a900a01007387 */ /* 0x0001e80000100a00 */
[----:B------:R-:W4:Y:S01]  /*1e9d50*/  LDL.LU R41, [R1+0x7bc] ;  /* 0x0007bc0001297983 */ /* 0x000f220000300800 */
[----:B------:R-:W-:-:S04]  /*1e9d60*/  SHF.R.U32.HI R61, RZ, 0x8, R3 ;  /* 0x00000008ff3d7819 */ /* 0x000fc80000011603 */
[----:B------:R-:W-:Y:S02]  /*1e9d70*/  LOP3.LUT R61, R61, 0xffff, RZ, 0xc0, !PT ;  /* 0x0000ffff3d3d7812 */ /* 0x000fe400078ec0ff */
[----:B------:R-:W-:Y:S02]  /*1e9d80*/  LOP3.LUT R6, R14, 0xffff, RZ, 0xc0, !PT ;  /* 0x0000ffff0e067812 */ /* 0x000fe400078ec0ff */
[--C-:B------:R-:W-:Y:S02]  /*1e9d90*/  PRMT R3, R61, 0x3340, R1.reuse ;  /* 0x000033403d037816 */ /* 0x100fe40000000001 */
[----:B------:R-:W-:Y:S02]  /*1e9da0*/  LOP3.LUT R46, R22, 0xffff, RZ, 0xc0, !PT ;  /* 0x0000ffff162e7812 */ /* 0x000fe400078ec0ff */
[----:B------:R-:W-:Y:S01]  /*1e9db0*/  LOP3.LUT R8, R12, 0xffff, RZ, 0xc0, !PT ;  /* 0x0000ffff0c087812 */ /* 0x000fe200078ec0ff */
[----:B------:R1:W-:Y:S01]  /*1e9dc0*/  STL [R1+0x27c], R3 ;  /* 0x00027c0301007387 */ /* 0x0003e20000100800 */
[----:B------:R-:W-:-:S02]  /*1e9dd0*/  PRMT R61, R46, 0x3340, R1 ;  /* 0x000033402e3d7816 */ /* 0x000fc40000000001 */
[----:B0-----:R-:W-:Y:S02]  /*1e9de0*/  PRMT R10, R6, 0x3340, R8 ;  /* 0x00003340060a7816 */ /* 0x001fe40000000008 */
[----:B------:R-:W-:Y:S02]  /*1e9df0*/  LOP3.LUT R11, R36, 0xffff, RZ, 0xc0, !PT ;  /* 0x0000ffff240b7812 */ /* 0x000fe400078ec0ff */
[----:B-1----:R-:W-:Y:S02]  /*1e9e00*/  LOP3.LUT R3, R44, 0xffff, RZ, 0xc0, !PT ;  /* 0x0000ffff2c037812 */ /* 0x002fe400078ec0ff */
[----:B------:R-:W-:Y:S02]  /*1e9e10*/  LOP3.LUT R5, R40, 0xffff, RZ, 0xc0, !PT ;  /* 0x0000ffff28057812 */ /* 0x000fe400078ec0ff */
[----:B------:R-:W-:Y:S02]  /*1e9e20*/  PRMT R12, R10, 0x5410, R61 ;  /* 0x000054100a0c7816 */ /* 0x000fe4000000003d */
[----:B------:R-:W-:-:S02]  /*1e9e30*/  PRMT R61, R11, 0x3340, R1 ;  /* 0x000033400b3d7816 */ /* 0x000fc40000000001 */
[----:B------:R-:W-:Y:S01]  /*1e9e40*/  PRMT R10, R3, 0x3340, R5 ;  /* 0x00003340030a7816 */ /* 0x000fe20000000005 */
[----:B------:R-:W-:Y:S03]  /*1e9e50*/  STL [R1+0x86c4], R46 ;  /* 0x0086c42e01007387 */ /* 0x000fe60000100800 */
[----:B------:R-:W-:Y:S01]  /*1e9e60*/  PRMT R10, R10, 0x5410, R61 ;  /* 0x000054100a0a7816 */ /* 0x000fe2000000003d */
[----:B------:R0:W-:Y:S04]  /*1e9e70*/  STL [R1+0x22c8], R12 ;  /* 0x0022c80c01007387 */ /* 0x0001e80000100800 */
[----:B------:R-:W-:Y:S04]  /*1e9e80*/  STL [R1+0x22bc], R10 ;  /* 0x0022bc0a01007387 */ /* 0x000fe80000100800 */
[----:B------:R-:W4:Y:S04]  /*1e9e90*/  LDL.LU R44, [R1+0x20ec] ;  /* 0x0020ec00012c7983 */ /* 0x000f280000300800 */
[----:B------:R-:W4:Y:S01]  /*1e9ea0*/  LDL.LU R36, [R1+0x66c] ;  /* 0x00066c0001247983 */ /* 0x000f220000300800 */
[----:B------:R-:W-:-:S03]  /*1e9eb0*/  SHF.R.U32.HI R6, RZ, 0x8, R6 ;  /* 0x00000008ff067819 */ /* 0x000fc60000011606 */
[----:B------:R-:W4:Y:S01]  /*1e9ec0*/  LDL.LU R40, [R1+0x760] ;  /* 0x0007600001287983 */ /* 0x000f220000300800 */
        /* <DEDUP_REMOVED lines=8> */
[----:B------:R-:W-:Y:S01]  /*1e9f50*/  PRMT R6, R3, 0x3340, R5 ;  /* 0x0000334003067816 */ /* 0x000fe20000000005 */
[----:B------:R-:W-:Y:S01]  /*1e9f60*/  VIADD R0, R0, UR4 ;  /* 0x0000000400007c36 */ /* 0x000fe20008000000 */
[----:B------:R-:W-:Y:S01]  /*1e9f70*/  ULDC UR4, c[0x0][0x248] ;  /* 0x0000920000047ab9 */ /* 0x000fe20000000800 */
[----:B------:R-:W-:Y:S04]  /*1e9f80*/  STL [R1+0x84f0], R37 ;  /* 0x0084f02501007387 */ /* 0x000fe80000100800 */
[----:B------:R1:W-:Y:S01]  /*1e9f90*/  STL [R1+0x444], R6 ;  /* 0x0004440601007387 */ /* 0x0003e20000100800 */
[----:B0-----:R-:W-:-:S02]  /*1e9fa0*/  IADD3 R12, P6, R0, R56, RZ ;  /* 0x00000038000c7210 */ /* 0x001fc40007fde0ff */
[----:B--2---:R-:W-:Y:S02]  /*1e9fb0*/  LOP3.LUT R3, R34, 0xffff, RZ, 0xc0, !PT ;  /* 0x0000ffff22037812 */ /* 0x004fe400078ec0ff */
[----:B---3--:R-:W-:Y:S02]  /*1e9fc0*/  LOP3.LUT R5, R35, 0xffff, RZ, 0xc0, !PT ;  /* 0x0000ffff23057812 */ /* 0x008fe400078ec0ff */
[----:B------:R-:W-:Y:S02]  /*1e9fd0*/  PRMT R61, R3, 0x3340, R1 ;  /* 0x00003340033d7816 */ /* 0x000fe40000000001 */
[----:B----4-:R-:W-:-:S04]  /*1e9fe0*/  LOP3.LUT R8, R41, 0xffff, RZ, 0xc0, !PT ;  /* 0x0000ffff29087812 */ /* 0x010fc800078ec0ff */
[----:B-1----:R-:W-:-:S04]  /*1e9ff0*/  PRMT R6, R5, 0x3340, R8 ;  /* 0x0000334005067816 */ /* 0x002fc80000000008 */
[----:B------:R-:W-:Y:S02]  /*1ea000*/  PRMT R10, R6, 0x5410, R61 ;  /* 0x00005410060a7816 */ /* 0x000fe4000000003d */
[----:B------:R-:W-:-:S05]  /*1ea010*/  SHF.R.S32.HI R6, RZ, 0x1f, R0 ;  /* 0x0000001fff067819 */ /* 0x000fca0000011400 */
[----:B------:R-:W-:Y:S01]  /*1ea020*/  IMAD.X R13, R6, 0x1, R16, P6 ;  /* 0x00000001060d7824 */ /* 0x000fe200030e0610 */
[----:B------:R0:W-:Y:S04]  /*1ea030*/  STL [R1+0x228c], R10 ;  /* 0x00228c0a01007387 */ /* 0x0001e80000100800 */
[----:B------:R-:W2:Y:S04]  /*1ea040*/  LDL.LU R34, [R1+0x20fc] ;  /* 0x0020fc0001227983 */ /* 0x000ea80000300800 */
[----:B------:R-:W-:Y:S04]  /*1ea050*/  STL.64 [R1+0xa68], R12 ;  /* 0x000a680c01007387 */ /* 0x000fe80000100a00 */
        /* <DEDUP_REMOVED lines=10> */
[----:B------:R-:W-:Y:S01]  /*1ea100*/  STL [R1+0x440], R8 ;  /* 0x0004400801007387 */ /* 0x000fe20000100800 */
[----:B------:R-:W-:Y:S02]  /*1ea110*/  LOP3.LUT R3, R44, 0xffff, RZ, 0xc0, !PT ;  /* 0x0000ffff2c037812 */ /* 0x000fe400078ec0ff */
[----:B0-----:R-:W-:Y:S01]  /*1ea120*/  LOP3.LUT R10, R36, 0xffff, RZ, 0xc0, !PT ;  /* 0x0000ffff240a7812 */ /* 0x001fe200078ec0ff */
[----:B------:R0:W-:Y:S03]  /*1ea130*/  STL [R1+0x278], R5 ;  /* 0x0002780501007387 */ /* 0x0001e60000100800 */
[----:B------:R-:W-:Y:S02]  /*1ea140*/  PRMT R61, R10, 0x3340, R1 ;  /* 0x000033400a3d7816 */ /* 0x000fe40000000001 */
[----:B0-----:R-:W-:-:S04]  /*1ea150*/  LOP3.LUT R5, R40, 0xffff, RZ, 0xc0, !PT ;  /* 0x0000ffff28057812 */ /* 0x001fc800078ec0ff */
[----:B------:R-:W-:-:S04]  /*1ea160*/  PRMT R8, R3, 0x3340, R5 ;  /* 0x0000334003087816 */ /* 0x000fc80000000005 */
[----:B------:R-:W-:Y:S01]  /*1ea170*/  PRMT R8, R8, 0x5410, R61 ;  /* 0x0000541008087816 */ /* 0x000fe2000000003d */
[----:B------:R-:W-:Y:S01]  /*1ea180*/  VIADD R61, R0, UR4 ;  /* 0x00000004003d7c36 */ /* 0x000fe20008000000 */
[----:B------:R-:W-:Y:S01]  /*1ea190*/  SHF.R.U32.HI R3, RZ, 0x8, R3 ;  /* 0x00000008ff037819 */ /* 0x000fe20000011603 */
[----:B------:R-:W-:Y:S02]  /*1ea1a0*/  ULDC UR4, c[0x0][0x228] ;  /* 0x00008a0000047ab9 */ /* 0x000fe40000000800 */
[----:B------:R0:W-:Y:S01]  /*1ea1b0*/  STL [R1+0x2288], R8 ;  /* 0x0022880801007387 */ /* 0x0001e20000100800 */
[----:B------:R-:W-:Y:S02]  /*1ea1c0*/  IADD3 R12, P6, R61, R56, RZ ;  /* 0x000000383d0c7210 */ /* 0x000fe40007fde0ff */
[----:B------:R-:W-:Y:S02]  /*1ea1d0*/  SHF.R.U32.HI R56, RZ, 0x8, R5 ;  /* 0x00000008ff387819 */ /* 0x000fe40000011605 */
[----:B0-----:R-:W-:-:S05]  /*1ea1e0*/  SHF.R.S32.HI R8, RZ, 0x1f, R61 ;  /* 0x0000001fff087819 */ /* 0x001fca000001143d */
[----:B------:R-:W-:Y:S01]  /*1ea1f0*/  IMAD.X R13, R8, 0x1, R16, P6 ;  /* 0x00000001080d7824 */ /* 0x000fe200030e0610 */
[----:B------:R-:W-:Y:S02]  /*1ea200*/  SHF.R.U32.HI R16, RZ, 0x8, R11 ;  /* 0x00000008ff107819 */ /* 0x000fe4000001160b */
[----:B------:R-:W-:Y:S02]  /*1ea210*/  LOP3.LUT R3, R3, 0xffff, RZ, 0xc0, !PT ;  /* 0x0000ffff03037812 */ /* 0x000fe400078ec0ff */
[----:B------:R-:W-:Y:S02]  /*1ea220*/  LOP3.LUT R16, R16, 0xffff, RZ, 0xc0, !PT ;  /* 0x0000ffff10107812 */ /* 0x000fe400078ec0ff */
[----:B------:R-:W-:Y:S01]  /*1ea230*/  LOP3.LUT R56, R56, 0xffff, RZ, 0xc0, !PT ;  /* 0x0000ffff38387812 */ /* 0x000fe200078ec0ff */
[----:B------:R0:W-:Y:S01]  /*1ea240*/  STL.64 [R1+0xa60], R12 ;  /* 0x000a600c01007387 */ /* 0x0001e20000100a00 */
[----:B------:R-:W-:Y:S02]  /*1ea250*/  PRMT R11, R16, 0x3340, R1 ;  /* 0x00003340100b7816 */ /* 0x000fe40000000001 */
[----:B------:R-:W-:Y:S01]  /*1ea260*/  PRMT R3, R3, 0x3340, R56 ;  /* 0x0000334003037816 */ /* 0x000fe20000000038 */
[----:B------:R-:W4:Y:S04]  /*1ea270*/  LDL.LU R14, [R1+0x53d0] ;  /* 0x0053d000010e7983 */ /* 0x000f280000300800 */
[----:B------:R-:W4:Y:S04]  /*1ea280*/  LDL.LU R22, [R1+0x225c] ;  /* 0x00225c0001167983 */ /* 0x000f280000300800 */
[----:B0-----:R-:W4:Y:S04]  /*1ea290*/  LDL.LU R12, [R1+0x53cc] ;  /* 0x0053cc00010c7983 */ /* 0x001f280000300800 */
[----:B------:R-:W-:Y:S04]  /*1ea2a0*/  STL [R1+0x274], R11 ;  /* 0x0002740b01007387 */ /* 0x000fe80000100800 */
[----:B------:R4:W-:Y:S01]  /*1ea2b0*/  STL [R1+0x43c], R3 ;  /* 0x00043c0301007387 */ /* 0x0009e20000100800 */
[----:B------:R-:W-:-:S05]  /*1ea2c0*/  IADD3 R24, P6, R0, R17, RZ ;  /* 0x0000001100187210 */ /* 0x000fca0007fde0ff */
[----:B------:R-:W-:Y:S01]  /*1ea2d0*/  IMAD.X R25, R6, 0x1, R18, P6 ;  /* 0x0000000106197824 */ /* 0x000fe200030e0612 */
[----:B--2---:R-:W-:Y:S02]  /*1ea2e0*/  LOP3.LUT R5, R34, 0xffff, RZ, 0xc0, !PT ;  /* 0x0000ffff22057812 */ /* 0x004fe400078ec0ff */
[----:B---3--:R-:W-:Y:S02]  /*1ea2f0*/  LOP3.LUT R29, R35, 0xffff, RZ, 0xc0, !PT ;  /* 0x0000ffff231d7812 */ /* 0x008fe400078ec0ff */
[----:B----4-:R-:W-:Y:S02]  /*1ea300*/  LOP3.LUT R3, R41, 0xffff, RZ, 0xc0, !PT ;  /* 0x0000ffff29037812 */ /* 0x010fe400078ec0ff */
[----:B------:R-:W-:Y:S02]  /*1ea310*/  PRMT R16, R29, 0x3340, R1 ;  /* 0x000033401d107816 */ /* 0x000fe40000000001 */
[----:B------:R-:W-:-:S04]  /*1ea320*/  PRMT R56, R5, 0x3340, R3 ;  /* 0x0000334005387816 */ /* 0x000fc80000000003 */
[----:B------:R-:W-:Y:S02]  /*1ea330*/  PRMT R11, R56, 0x5410, R16 ;  /* 0x00005410380b7816 */ /* 0x000fe40000000010 */
[----:B------:R-:W-:Y:S01]  /*1ea340*/  IADD3 R16, P6, R61, R17, RZ ;  /* 0x000000113d107210 */ /* 0x000fe20007fde0ff */
[----:B------:R-:W-:Y:S04]  /*1ea350*/  STL [R1+0x86c8], R29 ;  /* 0x0086c81d01007387 */ /* 0x000fe80000100800 */
[----:B------:R-:W-:Y:S01]  /*1ea360*/  IMAD.X R17, R8, 0x1, R18, P6 ;  /* 0x0000000108117824 */ /* 0x000fe200030e0612 */
[----:B------:R-:W-:Y:S04]  /*1ea370*/  STL [R1+0x227c], R11 ;  /* 0x00227c0b01007387 */ /* 0x000fe80000100800 */
[----:B------:R0:W-:Y:S04]  /*1ea380*/  STL.64 [R1+0xa20], R16 ;  /* 0x000a201001007387 */ /* 0x0001e80000100a00 */
[----:B------:R-:W-:Y:S04]  /*1ea390*/  STL.64 [R1+0xa28], R24 ;  /* 0x000a281801007387 */ /* 0x000fe80000100a00 */
[----:B------:R-:W2:Y:S04]  /*1ea3a0*/  LDL.LU R44, [R1+0x53d4] ;  /* 0x0053d400012c7983 */ /* 0x000ea80000300800 */
[----:B------:R-:W3:Y:S04]  /*1ea3b0*/  LDL.LU R36, [R1+0x2268] ;  /* 0x0022680001247983 */ /* 0x000ee80000300800 */
[----:B------:R-:W4:Y:S04]  /*1ea3c0*/  LDL.LU R40, [R1+0x53d8] ;  /* 0x0053d80001287983 */ /* 0x000f280000300800 */
[----:B------:R-:W4:Y:S04]  /*1ea3d0*/  LDL.LU R34, [R1+0x5418] ;  /* 0x0054180001227983 */ /* 0x000f280000300800 */
[----:B------:R-:W4:Y:S04]  /*1ea3e0*/  LDL.LU R35, [R1+0x2258] ;  /* 0x0022580001237983 */ /* 0x000f280000300800 */
[----:B------:R-:W4:Y:S01]  /*1ea3f0*/  LDL.LU R41, [R1+0x2868] ;  /* 0x0028680001297983 */ /* 0x000f220000300800 */
[----:B------:R-:W-:-:S02]  /*1ea400*/  SHF.R.U32.HI R18, RZ, 0x8, R5 ;  /* 0x00000008ff127819 */ /* 0x000fc40000011605 */
[----:B0-----:R-:W-:Y:S02]  /*1ea410*/  SHF.R.U32.HI R17, RZ, 0x8, R3 ;  /* 0x00000008ff117819 */ /* 0x001fe40000011603 */
        /* <DEDUP_REMOVED lines=8> */
[----:B------:R-:W-:Y:S02]  /*1ea4a0*/  IADD3 R10, P6, R0, R19, RZ ;  /* 0x00000013000a7210 */ /* 0x000fe40007fde0ff */
[----:B------:R-:W-:Y:S02]  /*1ea4b0*/  LOP3.LUT R18, R22, 0xffff, RZ, 0xc0, !PT ;  /* 0x0000ffff16127812 */ /* 0x000fe400078ec0ff */
[----:B0-----:R-:W-:Y:S02]  /*1ea4c0*/  LOP3.LUT R3, R14, 0xffff, RZ, 0xc0, !PT ;  /* 0x0000ffff0e037812 */ /* 0x001fe400078ec0ff */
[----:B------:R-:W-:-:S02]  /*1ea4d0*/  LOP3.LUT R56, R12, 0xffff, RZ, 0xc0, !PT ;  /* 0x0000ffff0c387812 */ /* 0x000fc400078ec0ff */
[----:B------:R-:W-:Y:S02]  /*1ea4e0*/  PRMT R16, R18, 0x3340, R1 ;  /* 0x0000334012107816 */ /* 0x000fe40000000001 */
[----:B------:R-:W-:Y:S01]  /*1ea4f0*/  PRMT R17, R3, 0x3340, R56 ;  /* 0x0000334003117816 */ /* 0x000fe20000000038 */
[----:B------:R-:W-:-:S03]  /*1ea500*/  IMAD.X R11, R6, 0x1, R47, P6 ;  /* 0x00000001060b7824 */ /* 0x000fc600030e062f */
[----:B------:R-:W-:Y:S02]  /*1ea510*/  PRMT R5, R17, 0x5410, R16 ;  /* 0x0000541011057816 */ /* 0x000fe40000000010 */
[----:B------:R-:W-:Y:S02]  /*1ea520*/  SHF.R.U32.HI R17, RZ, 0x8, R3 ;  /* 0x00000008ff117819 */ /* 0x000fe40000011603 */
[----:B------:R-:W-:Y:S01]  /*1ea530*/  SHF.R.U32.HI R16, RZ, 0x8, R56 ;  /* 0x00000008ff107819 */ /* 0x000fe20000011638 */
[----:B------:R-:W-:Y:S01]  /*1ea540*/  STL [R1+0x226c], R5 ;  /* 0x00226c0501007387 */ /* 0x000fe20000100800 */
[----:B------:R-:W-:-:S03]  /*1ea550*/  LOP3.LUT R17, R17, 0xffff, RZ, 0xc0, !PT ;  /* 0x0000ffff11117812 */ /* 0x000fc600078ec0ff */
[----:B------:R0:W-:Y:S01]  /*1ea560*/  STL.64 [R1+0x9e8], R10 ;  /* 0x0009e80a01007387 */ /* 0x0001e20000100a00 */
[----:B------:R-:W-:Y:S02]  /*1ea570*/  LOP3.LUT R16, R16, 0xffff, RZ, 0xc0, !PT ;  /* 0x0000ffff10107812 */ /* 0x000fe400078ec0ff */
[----:B------:R-:W-:Y:S02]  /*1ea580*/  SHF.R.U32.HI R18, RZ, 0x8, R18 ;  /* 0x00000008ff127819 */ /* 0x000fe40000011612 */
[----:B------:R-:W-:Y:S02]  /*1ea590*/  PRMT R3, R17, 0x3340, R16 ;  /* 0x0000334011037816 */ /* 0x000fe40000000010 */
[----:B0-----:R-:W-:Y:S01]  /*1ea5a0*/  IADD3 R10, P6, R61, R19, RZ ;  /* 0x000000133d0a7210 */ /* 0x001fe20007fde0ff */
[----:B------:R-:W-:Y:S01]  /*1ea5b0*/  STL [R1+0x84f8], R47 ;  /* 0x0084f82f01007387 */ /* 0x000fe20000100800 */
[----:B------:R-:W-:-:S03]  /*1ea5c0*/  LOP3.LUT R18, R18, 0xffff, RZ, 0xc0, !PT ;  /* 0x0000ffff12127812 */ /* 0x000fc600078ec0ff */
[----:B------:R-:W-:Y:S01]  /*1ea5d0*/  IMAD.X R11, R8, 0x1, R47, P6 ;  /* 0x00000001080b7824 */ /* 0x000fe200030e062f */
[----:B------:R-:W-:-:S04]  /*1ea5e0*/  PRMT R5, R18, 0x3340, R1 ;  /* 0x0000334012057816 */ /* 0x000fc80000000001 */
[----:B------:R2:W-:Y:S04]  /*1ea5f0*/  STL.64 [R1+0x9e0], R10 ;  /* 0x0009e00a01007387 */ /* 0x0005e80000100a00 */
[----:B------:R3:W-:Y:S04]  /*1ea600*/  STL [R1+0x434], R3 ;  /* 0x0004340301007387 */ /* 0x0007e80000100800 */
[----:B------:R0:W-:Y:S01]  /*1ea610*/  STL [R1+0x26c], R5 ;  /* 0x00026c0501007387 */ /* 0x0001e20000100800 */
[----:B------:R-:W-:-:S05]  /*1ea620*/  IADD3 R12, P6, R0, R48, RZ ;  /* 0x00000030000c7210 */ /* 0x000fca0007fde0ff */
[----:B------:R-:W-:Y:S01]  /*1ea630*/  IMAD.X R13, R6, 0x1, R49, P6 ;  /* 0x00000001060d7824 */ /* 0x000fe200030e0631 */
[----:B--2---:R-:W-:Y:S02]  /*1ea640*/  LOP3.LUT R10, R44, 0xffff, RZ, 0xc0, !PT ;  /* 0x0000ffff2c0a7812 */ /* 0x004fe400078ec0ff */
[----:B---3--:R-:W-:Y:S02]  /*1ea650*/  LOP3.LUT R3, R36, 0xffff, RZ, 0xc0, !PT ;  /* 0x0000ffff24037812 */ /* 0x008fe400078ec0ff */
[----:B----4-:R-:W-:Y:S02]  /*1ea660*/  LOP3.LUT R19, R40, 0xffff, RZ, 0xc0, !PT ;  /* 0x0000ffff28137812 */ /* 0x010fe400078ec0ff */
[----:B------:R-:W-:Y:S02]  /*1ea670*/  PRMT R16, R3, 0x3340, R1 ;  /* 0x0000334003107816 */ /* 0x000fe40000000001 */
[----:B------:R-:W-:Y:S02]  /*1ea680*/  PRMT R17, R10, 0x3340, R19 ;  /* 0x000033400a117816 */ /* 0x000fe40000000013 */
[----:B------:R-:W-:-:S02]  /*1ea690*/  LOP3.LUT R56, R34, 0xffff, RZ, 0xc0, !PT ;  /* 0x0000ffff22387812 */ /* 0x000fc400078ec0ff */
[----:B0-----:R-:W-:Y:S02]  /*1ea6a0*/  LOP3.LUT R5, R35, 0xffff, RZ, 0xc0, !PT ;  /* 0x0000ffff23057812 */ /* 0x001fe400078ec0ff */
[----:B------:R-:W-:Y:S02]  /*1ea6b0*/  PRMT R11, R17, 0x5410, R16 ;  /* 0x00005410110b7816 */ /* 0x000fe40000000010 */
[----:B------:R-:W-:Y:S02]  /*1ea6c0*/  LOP3.LUT R18, R41, 0xffff, RZ, 0xc0, !PT ;  /* 0x0000ffff29127812 */ /* 0x000fe400078ec0ff */
[----:B------:R-:W-:Y:S02]  /*1ea6d0*/  PRMT R16, R5, 0x3340, R1 ;  /* 0x0000334005107816 */ /* 0x000fe40000000001 */
[----:B------:R-:W-:Y:S01]  /*1ea6e0*/  PRMT R17, R56, 0x3340, R18 ;  /* 0x0000334038117816 */ /* 0x000fe20000000012 */
[----:B------:R0:W-:Y:S03]  /*1ea6f0*/  STL [R1+0x2268], R11 ;  /* 0x0022680b01007387 */ /* 0x0001e60000100800 */
[----:B0-----:R-:W-:-:S05]  /*1ea700*/  PRMT R11, R17, 0x5410, R16 ;  /* 0x00005410110b7816 */ /* 0x001fca0000000010 */
[----:B------:R-:W-:Y:S04]  /*1ea710*/  STL [R1+0x225c], R11 ;  /* 0x00225c0b01007387 */ /* 0x000fe80000100800 */
[----:B------:R-:W2:Y:S04]  /*1ea720*/  LDL.LU R44, [R1+0x2198] ;  /* 0x00219800012c7983 */ /* 0x000ea80000300800 */
[----:B------:R-:W3:Y:S04]  /*1ea730*/  LDL.LU R36, [R1+0x728] ;  /* 0x0007280001247983 */ /* 0x000ee80000300800 */
[----:B------:R-:W4:Y:S04]  /*1ea740*/  LDL.LU R40, [R1+0x20bc] ;  /* 0x0020bc0001287983 */ /* 0x000f280000300800 */
[----:B------:R0:W-:Y:S04]  /*1ea750*/  STL.64 [R1+0x998], R12 ;  /* 0x0009980c01007387 */ /* 0x0001e80000100a00 */
[----:B------:R-:W4:Y:S04]  /*1ea760*/  LDL.LU R34, [R1+0x5420] ;  /* 0x0054200001227983 */ /* 0x000f280000300800 */
[----:B------:R-:W4:Y:S04]  /*1ea770*/  LDL.LU R35, [R1+0x2820] ;  /* 0x0028200001237983 */ /* 0x000f280000300800 */
[----:B------:R-:W-:Y:S04]  /*1ea780*/  STL [R1+0x844c], R48 ;  /* 0x00844c3001007387 */ /* 0x000fe80000100800 */
[----:B------:R-:W-:Y:S04]  /*1ea790*/  STL [R1+0x843c], R49 ;  /* 0x00843c3101007387 */ /* 0x000fe80000100800 */
[----:B------:R-:W4:Y:S01]  /*1ea7a0*/  LDL.LU R41, [R1+0x287c] ;  /* 0x00287c0001297983 */ /* 0x000f220000300800 */
[----:B0-----:R-:W-:-:S02]  /*1ea7b0*/  IADD3 R12, P6, R61, R48, RZ ;  /* 0x000000303d0c7210 */ /* 0x001fc40007fde0ff */
[----:B------:R-:W-:Y:S02]  /*1ea7c0*/  SHF.R.U32.HI R17, RZ, 0x8, R10 ;  /* 0x00000008ff117819 */ /* 0x000fe4000001160a */
[----:B------:R-:W-:Y:S01]  /*1ea7d0*/  SHF.R.U32.HI R16, RZ, 0x8, R19 ;  /* 0x00000008ff107819 */ /* 0x000fe20000011613 */
[----:B------:R-:W-:Y:S01]  /*1ea7e0*/  IMAD.X R13, R8, 0x1, R49, P6 ;  /* 0x00000001080d7824 */ /* 0x000fe200030e0631 */
[----:B------:R-:W-:Y:S02]  /*1ea7f0*/  SHF.R.U32.HI R19, RZ, 0x8, R56 ;  /* 0x00000008ff137819 */ /* 0x000fe40000011638 */
[----:B------:R-:W-:Y:S02]  /*1ea800*/  SHF.R.U32.HI R18, RZ, 0x8, R18 ;  /* 0x00000008ff127819 */ /* 0x000fe40000011612 */
[----:B------:R-:W-:Y:S02]  /*1ea810*/  LOP3.LUT R17, R17, 0xffff, RZ, 0xc0, !PT ;  /* 0x0000ffff11117812 */ /* 0x000fe400078ec0ff */
[----:B------:R-:W-:-:S02]  /*1ea820*/  LOP3.LUT R16, R16, 0xffff, RZ, 0xc0, !PT ;  /* 0x0000ffff10107812 */ /* 0x000fc400078ec0ff */
[----:B------:R-:W-:Y:S02]  /*1ea830*/  LOP3.LUT R19, R19, 0xffff, RZ, 0xc0, !PT ;  /* 0x0000ffff13137812 */ /* 0x000fe400078ec0ff */
[----:B------:R-:W-:Y:S02]  /*1ea840*/  LOP3.LUT R18, R18, 0xffff, RZ, 0xc0, !PT ;  /* 0x0000ffff12127812 */ /* 0x000fe400078ec0ff */
[----:B------:R-:W-:Y:S01]  /*1ea850*/  IADD3 R10, P6, R0, R50, RZ ;  /* 0x00000032000a7210 */ /* 0x000fe20007fde0ff */
[----:B------:R0:W-:Y:S04]  /*1ea860*/  STL.64 [R1+0x990], R12 ;  /* 0x0009900c01007387 */ /* 0x0001e80000100a00 */
[----:B------:R-:W-:Y:S01]  /*1ea870*/  IMAD.X R11, R6, 0x1, R51, P6 ;  /* 0x00000001060b7824 */ /* 0x000fe200030e0633 */
[----:B0-----:R-:W-:-:S02]  /*1ea880*/  PRMT R13, R17, 0x3340, R16 ;  /* 0x00003340110d7816 */ /* 0x001fc40000000010 */
[----:B------:R-:W-:Y:S02]  /*1ea890*/  PRMT R12, R19, 0x3340, R18 ;  /* 0x00003340130c7816 */ /* 0x000fe40000000012 */
[----:B------:R-:W-:Y:S01]  /*1ea8a0*/  SHF.R.U32.HI R16, RZ, 0x8, R5 ;  /* 0x00000008ff107819 */ /* 0x000fe20000011605 */
[----:B------:R-:W-:Y:S01]  /*1ea8b0*/  STL [R1+0x42c], R13 ;  /* 0x00042c0d01007387 */ /* 0x000fe20000100800 */
[----:B------:R-:W-:-:S03]  /*1ea8c0*/  SHF.R.U32.HI R17, RZ, 0x8, R3 ;  /* 0x00000008ff117819 */ /* 0x000fc60000011603 */
[----:B------:R-:W-:Y:S01]  /*1ea8d0*/  STL [R1+0x428], R12 ;  /* 0x0004280c01007387 */ /* 0x000fe20000100800 */
[----:B------:R-:W-:-:S03]  /*1ea8e0*/  LOP3.LUT R16, R16, 0xffff, RZ, 0xc0, !PT ;  /* 0x0000ffff10107812 */ /* 0x000fc600078ec0ff */
[----:B------:R0:W-:Y:S01]  /*1ea8f0*/  STL.64 [R1+0x988], R10 ;  /* 0x0009880a01007387 */ /* 0x0001e20000100a00 */
[----:B------:R-:W-:Y:S02]  /*1ea900*/  LOP3.LUT R17, R17, 0xffff, RZ, 0xc0, !PT ;  /* 0x0000ffff11117812 */ /* 0x000fe400078ec0ff */
[--C-:B------:R-:W-:Y:S01]  /*1ea910*/  PRMT R3, R16, 0x3340, R1.reuse ;  /* 0x0000334010037816 */ /* 0x100fe20000000001 */
[----:B------:R-:W-:Y:S01]  /*1ea920*/  STL [R1+0x8430], R50 ;  /* 0x0084303201007387 */ /* 0x000fe20000100800 */
[----:B------:R-:W-:Y:S02]  /*1ea930*/  PRMT R5, R17, 0x3340, R1 ;  /* 0x0000334011057816 */ /* 0x000fe40000000001 */
[----:B0-----:R-:W-:Y:S01]  /*1ea940*/  IADD3 R10, P6, R61, R50, RZ ;  /* 0x000000323d0a7210 */ /* 0x001fe20007fde0ff */
[----:B------:R-:W-:Y:S04]  /*1ea950*/  STL [R1+0x8420], R51 ;  /* 0x0084203301007387 */ /* 0x000fe80000100800 */
[----:B------:R-:W-:-:S05]  /*1ea960*/  IMAD.X R11, R8, 0x1, R51, P6 ;  /* 0x00000001080b7824 */ /* 0x000fca00030e0633 */
[----:B------:R-:W-:Y:S04]  /*1ea970*/  STL.64 [R1+0x980], R10 ;  /* 0x0009800a01007387 */ /* 0x000fe80000100a00 */
[----:B------:R3:W-:Y:S04]  /*1ea980*/  STL [R1+0x268], R3 ;  /* 0x0002680301007387 */ /* 0x0007e80000100800 */
[----:B------:R0:W-:Y:S04]  /*1ea990*/  STL [R1+0x264], R5 ;  /* 0x0002640501007387 */ /* 0x0001e80000100800 */
[----:B------:R-:W4:Y:S01]  /*1ea9a0*/  LDL.LU R12, [R1+0x223c] ;  /* 0x00223c00010c7983 */ /* 0x000f220000300800 */
[----:B------:R-:W-:-:S05]  /*1ea9b0*/  IADD3 R14, P6, R0, R52, RZ ;  /* 0x00000034000e7210 */ /* 0x000fca0007fde0ff */
[----:B------:R-:W-:Y:S01]  /*1ea9c0*/  IMAD.X R15, R6, 0x1, R53, P6 ;  /* 0x00000001060f7824 */ /* 0x000fe200030e0635 */
[----:B--2---:R-:W-:Y:S02]  /*1ea9d0*/  LOP3.LUT R19, R44, 0xffff, RZ, 0xc0, !PT ;  /* 0x0000ffff2c137812 */ /* 0x004fe400078ec0ff */
[----:B------:R-:W2:Y:S01]  /*1ea9e0*/  LDL.LU R44, [R1+0x558] ;  /* 0x00055800012c7983 */ /* 0x000ea20000300800 */
[----:B---3--:R-:W-:-:S03]  /*1ea9f0*/  LOP3.LUT R3, R36, 0xffff, RZ, 0xc0, !PT ;  /* 0x0000ffff24037812 */ /* 0x008fc600078ec0ff */
[----:B------:R-:W3:Y:S01]  /*1eaa00*/  LDL.LU R36, [R1+0x2238] ;  /* 0x0022380001247983 */ /* 0x000ee20000300800 */
[----:B----4-:R-:W-:-:S03]  /*1eaa10*/  LOP3.LUT R18, R40, 0xffff, RZ, 0xc0, !PT ;  /* 0x0000ffff28127812 */ /* 0x010fc600078ec0ff */
[----:B------:R-:W4:Y:S01]  /*1eaa20*/  LDL.LU R40, [R1+0x2d4c] ;  /* 0x002d4c0001287983 */ /* 0x000f220000300800 */
[----:B------:R-:W-:Y:S02]  /*1eaa30*/  PRMT R16, R3, 0x3340, R1 ;  /* 0x0000334003107816 */ /* 0x000fe40000000001 */
[----:B------:R-:W-:Y:S02]  /*1eaa40*/  PRMT R17, R19, 0x3340, R18 ;  /* 0x0000334013117816 */ /* 0x000fe40000000012 */
[----:B0-----:R-:W-:Y:S02]  /*1eaa50*/  LOP3.LUT R5, R34, 0xffff, RZ, 0xc0, !PT ;  /* 0x0000ffff22057812 */ /* 0x001fe400078ec0ff */
[----:B------:R-:W-:Y:S02]  /*1eaa60*/  PRMT R11, R17, 0x5410, R16 ;  /* 0x00005410110b7816 */ /* 0x000fe40000000010 */
[----:B------:R-:W-:-:S04]  /*1eaa70*/  LOP3.LUT R10, R35, 0xffff, RZ, 0xc0, !PT ;  /* 0x0000ffff230a7812 */ /* 0x000fc800078ec0ff */
[----:B------:R-:W-:Y:S01]  /*1eaa80*/  PRMT R16, R10, 0x3340, R1 ;  /* 0x000033400a107816 */ /* 0x000fe20000000001 */
[----:B------:R0:W-:Y:S01]  /*1eaa90*/  STL [R1+0x224c], R11 ;  /* 0x00224c0b01007387 */ /* 0x0001e20000100800 */
[----:B------:R-:W-:-:S04]  /*1eaaa0*/  LOP3.LUT R56, R41, 0xffff, RZ, 0xc0, !PT ;  /* 0x0000ffff29387812 */ /* 0x000fc800078ec0ff */
[----:B------:R-:W-:-:S04]  /*1eaab0*/  PRMT R17, R5, 0x3340, R56 ;  /* 0x0000334005117816 */ /* 0x000fc80000000038 */
[----:B0-----:R-:W-:-:S05]  /*1eaac0*/  PRMT R11, R17, 0x5410, R16 ;  /* 0x00005410110b7816 */ /* 0x001fca0000000010 */
[----:B------:R-:W-:Y:S04]  /*1eaad0*/  STL [R1+0x2258], R11 ;  /* 0x0022580b01007387 */ /* 0x000fe80000100800 */
[----:B------:R0:W-:Y:S04]  /*1eaae0*/  STL.64 [R1+0x978], R14 ;  /* 0x0009780e01007387 */ /* 0x0001e80000100a00 */
[----:B------:R-:W-:Y:S01]  /*1eaaf0*/  STL [R1+0x8418], R52 ;  /* 0x0084183401007387 */ /* 0x000fe20000100800 */
[----:B0-----:R-:W-:-:S03]  /*1eab00*/  IADD3 R14, P6, R61, R52, RZ ;  /* 0x000000343d0e7210 */ /* 0x001fc60007fde0ff */
[----:B------:R-:W-:Y:S02]  /*1eab10*/  STL [R1+0x841c], R53 ;  /* 0x00841c3501007387 */ /* 0x000fe40000100800 */
[----:B------:R-:W-:-:S05]  /*1eab20*/  IMAD.X R15, R8, 0x1, R53, P6 ;  /* 0x00000001080f7824 */ /* 0x000fca00030e0635 */
[----:B------:R0:W-:Y:S04]  /*1eab30*/  STL.64 [R1+0x970], R14 ;  /* 0x0009700e01007387 */ /* 0x0001e80000100a00 */
[----:B------:R-:W4:Y:S04]  /*1eab40*/  LDL.LU R34, [R1+0x21c8] ;  /* 0x0021c80001227983 */ /* 0x000f280000300800 */
[----:B------:R-:W4:Y:S04]  /*1eab50*/  LDL.LU R35, [R1+0x758] ;  /* 0x0007580001237983 */ /* 0x000f280000300800 */
[----:B------:R-:W4:Y:S01]  /*1eab60*/  LDL.LU R41, [R1+0x20dc] ;  /* 0x0020dc0001297983 */ /* 0x000f220000300800 */
[----:B0-----:R-:W-:-:S05]  /*1eab70*/  IADD3 R14, P6, R0, R54, RZ ;  /* 0x00000036000e7210 */ /* 0x001fca0007fde0ff */
[----:B------:R-:W-:-:S05]  /*1eab80*/  IMAD.X R15, R6, 0x1, R55, P6 ;  /* 0x00000001060f7824 */ /* 0x000fca00030e0637 */
[----:B------:R0:W-:Y:S04]  /*1eab90*/  STL.64 [R1+0x8f8], R14 ;  /* 0x0008f80e01007387 */ /* 0x0001e80000100a00 */
[----:B------:R-:W-:Y:S01]  /*1eaba0*/  STL [R1+0x8424], R54 ;  /* 0x0084243601007387 */ /* 0x000fe20000100800 */
[----:B0-----:R-:W-:-:S03]  /*1eabb0*/  IADD3 R14, P6, R61, R54, RZ ;  /* 0x000000363d0e7210 */ /* 0x001fc60007fde0ff */
[----:B------:R-:W-:Y:S02]  /*1eabc0*/  STL [R1+0x8428], R55 ;  /* 0x0084283701007387 */ /* 0x000fe40000100800 */
[----:B------:R-:W-:-:S05]  /*1eabd0*/  IMAD.X R15, R8, 0x1, R55, P6 ;  /* 0x00000001080f7824 */ /* 0x000fca00030e0637 */
[----:B------:R0:W-:Y:S02]  /*1eabe0*/  STL.64 [R1+0x8f0], R14 ;  /* 0x0008f00e01007387 */ /* 0x0001e40000100a00 */
[----:B0-----:R-:W-:-:S05]  /*1eabf0*/  IADD3 R14, P6, R61, R58, RZ ;  /* 0x0000003a3d0e7210 */ /* 0x001fca0007fde0ff */
[----:B------:R-:W-:-:S05]  /*1eac00*/  IMAD.X R15, R8, 0x1, R57, P6 ;  /* 0x00000001080f7824 */ /* 0x000fca00030e0639 */
[----:B------:R0:W-:Y:S04]  /*1eac10*/  STL.64 [R1+0x868], R14 ;  /* 0x0008680e01007387 */ /* 0x0001e80000100a00 */
[----:B------:R-:W-:Y:S01]  /*1eac20*/  STL [R1+0x842c], R58 ;  /* 0x00842c3a01007387 */ /* 0x000fe20000100800 */
[----:B0-----:R-:W-:Y:S02]  /*1eac30*/  IADD3 R14, P6, R0, R58, RZ ;  /* 0x0000003a000e7210 */ /* 0x001fe40007fde0ff */
[----:B------:R-:W-:Y:S01]  /*1eac40*/  LOP3.LUT R0, R12, 0xffff, RZ, 0xc0, !PT ;  /* 0x0000ffff0c007812 */ /* 0x000fe200078ec0ff */
[----:B------:R-:W-:Y:S04]  /*1eac50*/  STL [R1+0x8434], R57 ;  /* 0x0084343901007387 */ /* 0x000fe80000100800 */
[----:B------:R0:W-:Y:S01]  /*1eac60*/  STL [R1+0x64c], R0 ;  /* 0x00064c0001007387 */ /* 0x0001e20000100800 */
[----:B------:R-:W-:Y:S01]  /*1eac70*/  IMAD.X R15, R6, 0x1, R57, P6 ;  /* 0x00000001060f7824 */ /* 0x000fe200030e0639 */
[----:B0-----:R-:W-:-:S04]  /*1eac80*/  PRMT R0, R0, 0x3340, R1 ;  /* 0x0000334000007816 */ /* 0x001fc80000000001 */
[----:B------:R-:W-:Y:S01]  /*1eac90*/  STL.64 [R1+0x860], R14 ;  /* 0x0008600e01007387 */ /* 0x000fe20000100a00 */
[----:B------:R-:W-:Y:S02]  /*1eaca0*/  SHF.R.U32.HI R16, RZ, 0x8, R5 ;  /* 0x00000008ff107819 */ /* 0x000fe40000011605 */
[----:B------:R-:W-:Y:S02]  /*1eacb0*/  SHF.R.U32.HI R19, RZ, 0x8, R19 ;  /* 0x00000008ff137819 */ /* 0x000fe40000011613 */
[----:B------:R-:W-:Y:S02]  /*1eacc0*/  SHF.R.U32.HI R17, RZ, 0x8, R18 ;  /* 0x00000008ff117819 */ /* 0x000fe40000011612 */
[----:B------:R-:W-:Y:S02]  /*1eacd0*/  LOP3.LUT R16, R16, 0xffff, RZ, 0xc0, !PT ;  /* 0x0000ffff10107812 */ /* 0x000fe400078ec0ff */
[----:B------:R-:W-:Y:S02]  /*1eace0*/  LOP3.LUT R18, R19, 0xffff, RZ, 0xc0, !PT ;  /* 0x0000ffff13127812 */ /* 0x000fe400078ec0ff */
[----:B------:R-:W-:-:S02]  /*1eacf0*/  LOP3.LUT R17, R17, 0xffff, RZ, 0xc0, !PT ;  /* 0x0000ffff11117812 */ /* 0x000fc400078ec0ff */
[----:B--2---:R-:W-:Y:S02]  /*1ead00*/  PRMT R0, R44, 0x5410, R0 ;  /* 0x000054102c007816 */ /* 0x004fe40000000000 */
[----:B---3--:R-:W-:-:S05]  /*1ead10*/  LOP3.LUT R6, R36, 0xffff, RZ, 0xc0, !PT ;  /* 0x0000ffff24067812 */ /* 0x008fca00078ec0ff */
[----:B------:R-:W-:Y:S04]  /*1ead20*/  STL [R1+0x658], R6 ;  /* 0x0006580601007387 */ /* 0x000fe80000100800 */
[----:B------:R0:W-:Y:S04]  /*1ead30*/  STL [R1+0x24a8], R0 ;  /* 0x0024a80001007387 */ /* 0x0001e80000100800 */
[----:B------:R-:W2:Y:S04]  /*1ead40*/  LDL.LU R44, [R1+0x216c] ;  /* 0x00216c00012c7983 */ /* 0x000ea80000300800 */
[----:B------:R-:W3:Y:S01]  /*1ead50*/  LDL.LU R36, [R1+0x6e0] ;  /* 0x0006e00001247983 */ /* 0x000ee20000300800 */
[----:B0-----:R-:W-:-:S04]  /*1ead60*/  PRMT R0, R6, 0x3340, R1 ;  /* 0x0000334006007816 */ /* 0x001fc80000000001 */
[----:B----4-:R-:W-:-:S05]  /*1ead70*/  PRMT R0, R40, 0x5410, R0 ;  /* 0x0000541028007816 */ /* 0x010fca0000000000 */
[----:B------:R0:W-:Y:S04]  /*1ead80*/  STL [R1+0x24c8], R0 ;  /* 0x0024c80001007387 */ /* 0x0001e80000100800 */
[----:B------:R-:W4:Y:S01]  /*1ead90*/  LDL.LU R40, [R1+0x7d0] ;  /* 0x0007d00001287983 */ /* 0x000f220000300800 */
[----:B0-----:R-:W-:-:S04]  /*1eada0*/  SHF.R.U32.HI R0, RZ, 0x8, R56 ;  /* 0x00000008ff007819 */ /* 0x001fc80000011638 */
[----:B------:R-:W-:-:S04]  /*1eadb0*/  LOP3.LUT R0, R0, 0xffff, RZ, 0xc0, !PT ;  /* 0x0000ffff00007812 */ /* 0x000fc800078ec0ff */
        /* <DEDUP_REMOVED lines=8> */
[----:B------:R-:W-:-:S03]  /*1eae40*/  LOP3.LUT R18, R41, 0xffff, RZ, 0xc0, !PT ;  /* 0x0000ffff29127812 */ /* 0x000fc600078ec0ff */
[----:B------:R-:W4:Y:S01]  /*1eae50*/  LDL.LU R41, [R1+0x7dc] ;  /* 0x0007dc0001297983 */ /* 0x000f220000300800 */
[----:B0-----:R-:W-:Y:S02]  /*1eae60*/  PRMT R0, R17, 0x3340, R1 ;  /* 0x0000334011007816 */ /* 0x001fe40000000001 */
[----:B------:R-:W-:Y:S02]  /*1eae70*/  PRMT R16, R19, 0x3340, R18 ;  /* 0x0000334013107816 */ /* 0x000fe40000000012 */
[----:B------:R-:W-:Y:S02]  /*1eae80*/  SHF.R.U32.HI R17, RZ, 0x8, R17 ;  /* 0x00000008ff117819 */ /* 0x000fe40000011611 */
[----:B------:R-:W-:Y:S02]  /*1eae90*/  PRMT R5, R16, 0x5410, R0 ;  /* 0x0000541010057816 */ /* 0x000fe40000000000 */
[----:B------:R-:W-:Y:S02]  /*1eaea0*/  SHF.R.U32.HI R16, RZ, 0x8, R19 ;  /* 0x00000008ff107819 */ /* 0x000fe40000011613 */
[----:B------:R-:W-:-:S02]  /*1eaeb0*/  SHF.R.U32.HI R0, RZ, 0x8, R18 ;  /* 0x00000008ff007819 */ /* 0x000fc40000011612 */
[----:B------:R-:W-:Y:S02]  /*1eaec0*/  LOP3.LUT R16, R16, 0xffff, RZ, 0xc0, !PT ;  /* 0x0000ffff10107812 */ /* 0x000fe400078ec0ff */
[----:B------:R-:W-:Y:S02]  /*1eaed0*/  LOP3.LUT R0, R0, 0xffff, RZ, 0xc0, !PT ;  /* 0x0000ffff00007812 */ /* 0x000fe400078ec0ff */
[----:B------:R-:W-:Y:S01]  /*1eaee0*/  LOP3.LUT R17, R17, 0xffff, RZ, 0xc0, !PT ;  /* 0x0000ffff11117812 */ /* 0x000fe200078ec0ff */
[----:B------:R0:W-:Y:S02]  /*1eaef0*/  STL [R1+0x2238], R5 ;  /* 0x0022380501007387 */ /* 0x0001e40000100800 */
[----:B0-----:R-:W-:Y:S02]  /*1eaf00*/  PRMT R5, R16, 0x3340, R0 ;  /* 0x0000334010057816 */ /* 0x001fe40000000000 */
[----:B------:R-:W-:-:S03]  /*1eaf10*/  PRMT R0, R17, 0x3340, R1 ;  /* 0x0000334011007816 */ /* 0x000fc60000000001 */
[----:B------:R-:W-:Y:S04]  /*1eaf20*/  STL [R1+0x414], R5 ;  /* 0x0004140501007387 */ /* 0x000fe80000100800 */
[----:B------:R0:W-:Y:S04]  /*1eaf30*/  STL [R1+0x260], R0 ;  /* 0x0002600001007387 */ /* 0x0001e80000100800 */
[----:B------:R-:W4:Y:S01]  /*1eaf40*/  LDL.LU R14, [R1+0x5408] ;  /* 0x00540800010e7983 */ /* 0x000f220000300800 */
[----:B--2---:R-:W-:Y:S02]  /*1eaf50*/  LOP3.LUT R18, R44, 0xffff, RZ, 0xc0, !PT ;  /* 0x0000ffff2c127812 */ /* 0x004fe400078ec0ff */
[----:B---3--:R-:W-:-:S04]  /*1eaf60*/  LOP3.LUT R19, R36, 0xffff, RZ, 0xc0, !PT ;  /* 0x0000ffff24137812 */ /* 0x008fc800078ec0ff */
[----:B0-----:R-:W-:Y:S02]  /*1eaf70*/  PRMT R0, R19, 0x3340, R1 ;  /* 0x0000334013007816 */ /* 0x001fe40000000001 */
[----:B----4-:R-:W-:-:S04]  /*1eaf80*/  LOP3.LUT R17, R40, 0xffff, RZ, 0xc0, !PT ;  /* 0x0000ffff28117812 */ /* 0x010fc800078ec0ff */
[----:B------:R-:W-:-:S04]  /*1eaf90*/  PRMT R16, R18, 0x3340, R17 ;  /* 0x0000334012107816 */ /* 0x000fc80000000011 */
[----:B------:R-:W-:-:S05]  /*1eafa0*/  PRMT R5, R16, 0x5410, R0 ;  /* 0x0000541010057816 */ /* 0x000fca0000000000 */
[----:B------:R-:W-:Y:S04]  /*1eafb0*/  STL [R1+0x2248], R5 ;  /* 0x0022480501007387 */ /* 0x000fe80000100800 */
[----:B------:R-:W2:Y:S04]  /*1eafc0*/  LDL.LU R22, [R1+0x2840] ;  /* 0x0028400001167983 */ /* 0x000ea80000300800 */
[----:B------:R-:W3:Y:S01]  /*1eafd0*/  LDL.LU R12, [R1+0x540c] ;  /* 0x00540c00010c7983 */ /* 0x000ee20000300800 */
[----:B------:R-:W-:Y:S02]  /*1eafe0*/  SHF.R.U32.HI R0, RZ, 0x8, R3 ;  /* 0x00000008ff007819 */ /* 0x000fe40000011603 */
[----:B------:R-:W-:-:S02]  /*1eaff0*/  SHF.R.U32.HI R18, RZ, 0x8, R18 ;  /* 0x00000008ff127819 */ /* 0x000fc40000011612 */
[----:B------:R-:W-:Y:S02]  /*1eb000*/  SHF.R.U32.HI R16, RZ, 0x8, R17 ;  /* 0x00000008ff107819 */ /* 0x000fe40000011611 */
[----:B------:R-:W-:Y:S02]  /*1eb010*/  LOP3.LUT R0, R0, 0xffff, RZ, 0xc0, !PT ;  /* 0x0000ffff00007812 */ /* 0x000fe400078ec0ff */
[----:B------:R-:W-:Y:S02]  /*1eb020*/  LOP3.LUT R17, R18, 0xffff, RZ, 0xc0, !PT ;  /* 0x0000ffff12117812 */ /* 0x000fe400078ec0ff */
[----:B------:R-:W-:Y:S02]  /*1eb030*/  LOP3.LUT R16, R16, 0xffff, RZ, 0xc0, !PT ;  /* 0x0000ffff10107812 */ /* 0x000fe400078ec0ff */
[----:B------:R-:W-:Y:S02]  /*1eb040*/  PRMT R3, R0, 0x3340, R1 ;  /* 0x0000334000037816 */ /* 0x000fe40000000001 */
[----:B------:R-:W-:-:S03]  /*1eb050*/  PRMT R0, R17, 0x3340, R16 ;  /* 0x0000334011007816 */ /* 0x000fc60000000010 */
[----:B------:R-:W-:Y:S01]  /*1eb060*/  STL [R1+0x25c], R3 ;  /* 0x00025c0301007387 */ /* 0x000fe20000100800 */
[----:B------:R-:W-:-:S03]  /*1eb070*/  LOP3.LUT R18, R34, 0xffff, RZ, 0xc0, !PT ;  /* 0x0000ffff22127812 */ /* 0x000fc600078ec0ff */
[----:B------:R0:W-:Y:S01]  /*1eb080*/  STL [R1+0x418], R0 ;  /* 0x0004180001007387 */ /* 0x0001e20000100800 */
[----:B------:R-:W-:-:S03]  /*1eb090*/  LOP3.LUT R33, R35, 0xffff, RZ, 0xc0, !PT ;  /* 0x0000ffff23217812 */ /* 0x000fc600078ec0ff */
[----:B------:R-:W4:Y:S01]  /*1eb0a0*/  LDL.LU R44, [R1+0x5410] ;  /* 0x00541000012c7983 */ /* 0x000f220000300800 */
[----:B------:R-:W-:-:S03]  /*1eb0b0*/  LOP3.LUT R17, R41, 0xffff, RZ, 0xc0, !PT ;  /* 0x0000ffff29117812 */ /* 0x000fc600078ec0ff */
[----:B------:R-:W4:Y:S04]  /*1eb0c0*/  LDL.LU R36, [R1+0x2844] ;  /* 0x0028440001247983 */ /* 0x000f280000300800 */
[----:B------:R-:W4:Y:S04]  /*1eb0d0*/  LDL.LU R40, [R1+0x5414] ;  /* 0x0054140001287983 */ /* 0x000f280000300800 */
[----:B------:R-:W4:Y:S04]  /*1eb0e0*/  LDL.LU R34, [R1+0x5470] ;  /* 0x0054700001227983 */ /* 0x000f280000300800 */
[----:B------:R-:W4:Y:S04]  /*1eb0f0*/  LDL.LU R35, [R1+0x2824] ;  /* 0x0028240001237983 */ /* 0x000f280000300800 */
[----:B------:R-:W4:Y:S01]  /*1eb100*/  LDL.LU R41, [R1+0x53dc] ;  /* 0x0053dc0001297983 */ /* 0x000f220000300800 */
[----:B0-----:R-:W-:-:S02]  /*1eb110*/  PRMT R0, R33, 0x3340, R1 ;  /* 0x0000334021007816 */ /* 0x001fc40000000001 */
        /* <DEDUP_REMOVED lines=12> */
[----:B------:R-:W-:Y:S04]  /*1eb1e0*/  STL [R1+0x8500], R23 ;  /* 0x0085001701007387 */ /* 0x000fe80000100800 */
[----:B------:R0:W-:Y:S01]  /*1eb1f0*/  STL [R1+0x258], R0 ;  /* 0x0002580001007387 */ /* 0x0001e20000100800 */
[----:B--2---:R-:W-:Y:S02]  /*1eb200*/  LOP3.LUT R17, R22, 0xffff, RZ, 0xc0, !PT ;  /* 0x0000ffff16117812 */ /* 0x004fe400078ec0ff */
[----:B---3--:R-:W-:Y:S02]  /*1eb210*/  LOP3.LUT R18, R12, 0xffff, RZ, 0xc0, !PT ;  /* 0x0000ffff0c127812 */ /* 0x008fe400078ec0ff */
[----:B0-----:R-:W-:Y:S02]  /*1eb220*/  PRMT R0, R17, 0x3340, R1 ;  /* 0x0000334011007816 */ /* 0x001fe40000000001 */
[----:B------:R-:W-:-:S02]  /*1eb230*/  PRMT R16, R19, 0x3340, R18 ;  /* 0x0000334013107816 */ /* 0x000fc40000000012 */
[----:B------:R-:W-:Y:S02]  /*1eb240*/  SHF.R.U32.HI R17, RZ, 0x8, R17 ;  /* 0x00000008ff117819 */ /* 0x000fe40000011611 */
[----:B------:R-:W-:Y:S02]  /*1eb250*/  PRMT R3, R16, 0x5410, R0 ;  /* 0x0000541010037816 */ /* 0x000fe40000000000 */
[----:B------:R-:W-:Y:S02]  /*1eb260*/  SHF.R.U32.HI R16, RZ, 0x8, R19 ;  /* 0x00000008ff107819 */ /* 0x000fe40000011613 */
[----:B------:R-:W-:Y:S02]  /*1eb270*/  SHF.R.U32.HI R0, RZ, 0x8, R18 ;  /* 0x00000008ff007819 */ /* 0x000fe40000011612 */
[----:B------:R-:W-:Y:S02]  /*1eb280*/  LOP3.LUT R16, R16, 0xffff, RZ, 0xc0, !PT ;  /* 0x0000ffff10107812 */ /* 0x000fe400078ec0ff */
[----:B------:R-:W-:-:S02]  /*1eb290*/  LOP3.LUT R0, R0, 0xffff, RZ, 0xc0, !PT ;  /* 0x0000ffff00007812 */ /* 0x000fc400078ec0ff */
[----:B------:R-:W-:Y:S01]  /*1eb2a0*/  LOP3.LUT R17, R17, 0xffff, RZ, 0xc0, !PT ;  /* 0x0000ffff11117812 */ /* 0x000fe200078ec0ff */
[----:B------:R0:W-:Y:S02]  /*1eb2b0*/  STL [R1+0x222c], R3 ;  /* 0x00222c0301007387 */ /* 0x0001e40000100800 */
[----:B0-----:R-:W-:Y:S02]  /*1eb2c0*/  PRMT R3, R16, 0x3340, R0 ;  /* 0x0000334010037816 */ /* 0x001fe40000000000 */
[----:B------:R-:W-:-:S03]  /*1eb2d0*/  PRMT R0, R17, 0x3340, R1 ;  /* 0x0000334011007816 */ /* 0x000fc60000000001 */
[----:B------:R0:W-:Y:S04]  /*1eb2e0*/  STL [R1+0x410], R3 ;  /* 0x0004100301007387 */ /* 0x0001e80000100800 */
[----:B------:R1:W-:Y:S04]  /*1eb2f0*/  STL [R1+0x254], R0 ;  /* 0x0002540001007387 */ /* 0x0003e80000100800 */
[----:B------:R-:W2:Y:S01]  /*1eb300*/  LDL.LU R14, [R1+0x21e8] ;  /* 0x0021e800010e7983 */ /* 0x000ea20000300800 */
[----:B----4-:R-:W-:-:S03]  /*1eb310*/  LOP3.LUT R56, R44, 0xffff, RZ, 0xc0, !PT ;  /* 0x0000ffff2c387812 */ /* 0x010fc600078ec0ff */
[----:B------:R-:W3:Y:S01]  /*1eb320*/  LDL.LU R22, [R1+0x7a4] ;  /* 0x0007a40001167983 */ /* 0x000ee20000300800 */
[----:B0-----:R-:W-:-:S03]  /*1eb330*/  LOP3.LUT R3, R36, 0xffff, RZ, 0xc0, !PT ;  /* 0x0000ffff24037812 */ /* 0x001fc600078ec0ff */
[----:B------:R-:W4:Y:S01]  /*1eb340*/  LDL.LU R12, [R1+0x211c] ;  /* 0x00211c00010c7983 */ /* 0x000f220000300800 */
[----:B------:R-:W-:-:S03]  /*1eb350*/  LOP3.LUT R17, R41, 0xffff, RZ, 0xc0, !PT ;  /* 0x0000ffff29117812 */ /* 0x000fc600078ec0ff */
[----:B------:R-:W4:Y:S04]  /*1eb360*/  LDL.LU R44, [R1+0x5474] ;  /* 0x00547400012c7983 */ /* 0x000f280000300800 */
[----:B------:R-:W4:Y:S04]  /*1eb370*/  LDL.LU R36, [R1+0x2828] ;  /* 0x0028280001247983 */ /* 0x000f280000300800 */
[----:B------:R-:W4:Y:S01]  /*1eb380*/  LDL.LU R41, [R1+0x53e4] ;  /* 0x0053e40001297983 */ /* 0x000f220000300800 */
[----:B------:R-:W-:Y:S02]  /*1eb390*/  LOP3.LUT R18, R40, 0xffff, RZ, 0xc0, !PT ;  /* 0x0000ffff28127812 */ /* 0x000fe400078ec0ff */
[----:B-1----:R-:W-:-:S02]  /*1eb3a0*/  PRMT R0, R3, 0x3340, R1 ;  /* 0x0000334003007816 */ /* 0x002fc40000000001 */
[----:B------:R-:W-:Y:S02]  /*1eb3b0*/  PRMT R16, R56, 0x3340, R18 ;  /* 0x0000334038107816 */ /* 0x000fe40000000012 */
[----:B------:R-:W-:Y:S02]  /*1eb3c0*/  LOP3.LUT R19, R34, 0xffff, RZ, 0xc0, !PT ;  /* 0x0000ffff22137812 */ /* 0x000fe400078ec0ff */
[----:B------:R-:W-:Y:S02]  /*1eb3d0*/  LOP3.LUT R61, R35, 0xffff, RZ, 0xc0, !PT ;  /* 0x0000ffff233d7812 */ /* 0x000fe400078ec0ff */
[----:B------:R-:W-:Y:S02]  /*1eb3e0*/  PRMT R5, R16, 0x5410, R0 ;  /* 0x0000541010057816 */ /* 0x000fe40000000000 */
[----:B------:R-:W-:Y:S02]  /*1eb3f0*/  PRMT R0, R61, 0x3340, R1 ;  /* 0x000033403d007816 */ /* 0x000fe40000000001 */
[--C-:B------:R-:W-:Y:S01]  /*1eb400*/  PRMT R16, R19, 0x3340, R17.reuse ;  /* 0x0000334013107816 */ /* 0x100fe20000000011 */
[----:B------:R0:W-:Y:S01]  /*1eb410*/  STL [R1+0x2228], R5 ;  /* 0x0022280501007387 */ /* 0x0001e20000100800 */
[----:B------:R-:W-:-:S02]  /*1eb420*/  SHF.R.U32.HI R17, RZ, 0x8, R17 ;  /* 0x00000008ff117819 */ /* 0x000fc40000011611 */
[----:B0-----:R-:W-:Y:S02]  /*1eb430*/  PRMT R5, R16, 0x5410, R0 ;  /* 0x0000541010057816 */ /* 0x001fe40000000000 */
[----:B------:R-:W-:Y:S02]  /*1eb440*/  SHF.R.U32.HI R16, RZ, 0x8, R56 ;  /* 0x00000008ff107819 */ /* 0x000fe40000011638 */
[----:B------:R-:W-:Y:S02]  /*1eb450*/  SHF.R.U32.HI R0, RZ, 0x8, R18 ;  /* 0x00000008ff007819 */ /* 0x000fe40000011612 */
[----:B------:R-:W-:Y:S02]  /*1eb460*/  SHF.R.U32.HI R18, RZ, 0x8, R19 ;  /* 0x00000008ff127819 */ /* 0x000fe40000011613 */
[----:B------:R-:W-:Y:S02]  /*1eb470*/  LOP3.LUT R16, R16, 0xffff, RZ, 0xc0, !PT ;  /* 0x0000ffff10107812 */ /* 0x000fe400078ec0ff */
[----:B------:R-:W-:-:S02]  /*1eb480*/  LOP3.LUT R0, R0, 0xffff, RZ, 0xc0, !PT ;  /* 0x0000ffff00007812 */ /* 0x000fc400078ec0ff */
[----:B------:R-:W-:Y:S02]  /*1eb490*/  LOP3.LUT R18, R18, 0xffff, RZ, 0xc0, !PT ;  /* 0x0000ffff12127812 */ /* 0x000fe400078ec0ff */
[----:B------:R-:W-:Y:S01]  /*1eb4a0*/  LOP3.LUT R17, R17, 0xffff, RZ, 0xc0, !PT ;  /* 0x0000ffff11117812 */ /* 0x000fe200078ec0ff */
[----:B------:R0:W-:Y:S01]  /*1eb4b0*/  STL [R1+0x220c], R5 ;  /* 0x00220c0501007387 */ /* 0x0001e20000100800 */
[----:B------:R-:W-:Y:S02]  /*1eb4c0*/  PRMT R6, R16, 0x3340, R0 ;  /* 0x0000334010067816 */ /* 0x000fe40000000000 */
[----:B------:R-:W-:Y:S02]  /*1eb4d0*/  SHF.R.U32.HI R0, RZ, 0x8, R61 ;  /* 0x00000008ff007819 */ /* 0x000fe4000001163d */
[----:B------:R-:W-:Y:S01]  /*1eb4e0*/  SHF.R.U32.HI R16, RZ, 0x8, R3 ;  /* 0x00000008ff107819 */ /* 0x000fe20000011603 */
[----:B------:R-:W-:Y:S01]  /*1eb4f0*/  STL [R1+0x40c], R6 ;  /* 0x00040c0601007387 */ /* 0x000fe20000100800 */
[----:B0-----:R-:W-:-:S02]  /*1eb500*/  PRMT R5, R18, 0x3340, R17 ;  /* 0x0000334012057816 */ /* 0x001fc40000000011 */
[----:B------:R-:W-:Y:S02]  /*1eb510*/  LOP3.LUT R0, R0, 0xffff, RZ, 0xc0, !PT ;  /* 0x0000ffff00007812 */ /* 0x000fe400078ec0ff */
[----:B------:R-:W-:Y:S01]  /*1eb520*/  LOP3.LUT R16, R16, 0xffff, RZ, 0xc0, !PT ;  /* 0x0000ffff10107812 */ /* 0x000fe200078ec0ff */
[----:B------:R-:W-:Y:S01]  /*1eb530*/  STL [R1+0x404], R5 ;  /* 0x0004040501007387 */ /* 0x000fe20000100800 */
[----:B------:R-:W-:-:S03]  /*1eb540*/  PRMT R3, R0, 0x3340, R1 ;  /* 0x0000334000037816 */ /* 0x000fc60000000001 */
[----:B------:R-:W4:Y:S01]  /*1eb550*/  LDL.LU R40, [R1+0x254c] ;  /* 0x00254c0001287983 */ /* 0x000f220000300800 */
[----:B------:R-:W-:-:S03]  /*1eb560*/  PRMT R0, R16, 0x3340, R1 ;  /* 0x0000334010007816 */ /* 0x000fc60000000001 */
[----:B------:R-:W4:Y:S04]  /*1eb570*/  LDL.LU R34, [R1+0x7ac] ;  /* 0x0007ac0001227983 */ /* 0x000f280000300800 */
[----:B------:R-:W4:Y:S04]  /*1eb580*/  LDL.LU R35, [R1+0x2148] ;  /* 0x0021480001237983 */ /* 0x000f280000300800 */
[----:B------:R-:W-:Y:S04]  /*1eb590*/  STL [R1+0x250], R3 ;  /* 0x0002500301007387 */ /* 0x000fe80000100800 */
[----:B------:R0:W-:Y:S01]  /*1eb5a0*/  STL [R1+0x24c], R0 ;  /* 0x00024c0001007387 */ /* 0x0001e20000100800 */
[----:B--2---:R-:W-:-:S02]  /*1eb5b0*/  LOP3.LUT R18, R14, 0xffff, RZ, 0xc0, !PT ;  /* 0x0000ffff0e127812 */ /* 0x004fc400078ec0ff */
[----:B---3--:R-:W-:Y:S02]  /*1eb5c0*/  LOP3.LUT R61, R22, 0xffff, RZ, 0xc0, !PT ;  /* 0x0000ffff163d7812 */ /* 0x008fe400078ec0ff */
[----:B----4-:R-:W-:Y:S02]  /*1eb5d0*/  LOP3.LUT R17, R12, 0xffff, RZ, 0xc0, !PT ;  /* 0x0000ffff0c117812 */ /* 0x010fe400078ec0ff */
[----:B0-----:R-:W-:Y:S02]  /*1eb5e0*/  PRMT R0, R61, 0x3340, R1 ;  /* 0x000033403d007816 */ /* 0x001fe40000000001 */
[----:B------:R-:W-:Y:S02]  /*1eb5f0*/  PRMT R16, R18, 0x3340, R17 ;  /* 0x0000334012107816 */ /* 0x000fe40000000011 */
[----:B------:R-:W-:Y:S02]  /*1eb600*/  LOP3.LUT R56, R44, 0xffff, RZ, 0xc0, !PT ;  /* 0x0000ffff2c387812 */ /* 0x000fe400078ec0ff */
[----:B------:R-:W-:-:S02]  /*1eb610*/  LOP3.LUT R23, R36, 0xffff, RZ, 0xc0, !PT ;  /* 0x0000ffff24177812 */ /* 0x000fc400078ec0ff */
[----:B------:R-:W-:Y:S02]  /*1eb620*/  LOP3.LUT R19, R41, 0xffff, RZ, 0xc0, !PT ;  /* 0x0000ffff29137812 */ /* 0x000fe400078ec0ff */
[----:B------:R-:W-:Y:S02]  /*1eb630*/  PRMT R3, R16, 0x5410, R0 ;  /* 0x0000541010037816 */ /* 0x000fe40000000000 */
[----:B------:R-:W-:Y:S02]  /*1eb640*/  PRMT R0, R23, 0x3340, R1 ;  /* 0x0000334017007816 */ /* 0x000fe40000000001 */
[----:B------:R-:W-:Y:S01]  /*1eb650*/  PRMT R16, R56, 0x3340, R19 ;  /* 0x0000334038107816 */ /* 0x000fe20000000013 */
[----:B------:R-:W-:Y:S03]  /*1eb660*/  STL [R1+0x21ec], R3 ;  /* 0x0021ec0301007387 */ /* 0x000fe60000100800 */
[----:B------:R-:W-:Y:S01]  /*1eb670*/  PRMT R0, R16, 0x5410, R0 ;  /* 0x0000541010007816 */ /* 0x000fe20000000000 */
[----:B------:R-:W2:Y:S04]  /*1eb680*/  LDL.LU R44, [R1+0x21ac] ;  /* 0x0021ac00012c7983 */ /* 0x000ea80000300800 */
[----:B------:R-:W3:Y:S04]  /*1eb690*/  LDL.LU R36, [R1+0x740] ;  /* 0x0007400001247983 */ /* 0x000ee80000300800 */
[----:B------:R0:W-:Y:S04]  /*1eb6a0*/  STL [R1+0x2208], R0 ;  /* 0x0022080001007387 */ /* 0x0001e80000100800 */
[----:B------:R-:W4:Y:S01]  /*1eb6b0*/  LDL.LU R41, [R1+0x20cc] ;  /* 0x0020cc0001297983 */ /* 0x000f220000300800 */
[----:B------:R-:W-:-:S02]  /*1eb6c0*/  SHF.R.U32.HI R16, RZ, 0x8, R56 ;  /* 0x00000008ff107819 */ /* 0x000fc40000011638 */
[----:B------:R-:W-:Y:S02]  /*1eb6d0*/  SHF.R.U32.HI R18, RZ, 0x8, R18 ;  /* 0x00000008ff127819 */ /* 0x000fe40000011612 */
[----:B------:R-:W-:Y:S02]  /*1eb6e0*/  SHF.R.U32.HI R17, RZ, 0x8, R17 ;  /* 0x00000008ff117819 */ /* 0x000fe40000011611 */
[----:B0-----:R-:W-:Y:S02]  /*1eb6f0*/  SHF.R.U32.HI R0, RZ, 0x8, R19 ;  /* 0x00000008ff007819 */ /* 0x001fe40000011613 */
        /* <DEDUP_REMOVED lines=8> */
[----:B------:R-:W-:-:S03]  /*1eb780*/  LOP3.LUT R18, R40, 0xffff, RZ, 0xc0, !PT ;  /* 0x0000ffff28127812 */ /* 0x000fc600078ec0ff */
[----:B------:R-:W3:Y:S01]  /*1eb790*/  LDL.LU R40, [R1+0x21bc] ;  /* 0x0021bc0001287983 */ /* 0x000ee20000300800 */
[----:B------:R-:W-:-:S03]  /*1eb7a0*/  LOP3.LUT R56, R34, 0xffff, RZ, 0xc0, !PT ;  /* 0x0000ffff22387812 */ /* 0x000fc600078ec0ff */
[----:B------:R-:W3:Y:S01]  /*1eb7b0*/  LDL.LU R34, [R1+0x754] ;  /* 0x0007540001227983 */ /* 0x000ee20000300800 */
[----:B------:R-:W-:-:S03]  /*1eb7c0*/  LOP3.LUT R17, R35, 0xffff, RZ, 0xc0, !PT ;  /* 0x0000ffff23117812 */ /* 0x000fc600078ec0ff */
[----:B------:R-:W3:Y:S01]  /*1eb7d0*/  LDL.LU R35, [R1+0x20d8] ;  /* 0x0020d80001237983 */ /* 0x000ee20000300800 */
        /* <DEDUP_REMOVED lines=13> */
[----:B------:R0:W-:Y:S01]  /*1eb8b0*/  STL [R1+0x408], R0 ;  /* 0x0004080001007387 */ /* 0x0001e20000100800 */
[----:B----4-:R-:W-:-:S03]  /*1eb8c0*/  LOP3.LUT R18, R41, 0xffff, RZ, 0xc0, !PT ;  /* 0x0000ffff29127812 */ /* 0x010fc600078ec0ff */
[----:B------:R-:W4:Y:S01]  /*1eb8d0*/  LDL.LU R41, [R1+0x5430] ;  /* 0x0054300001297983 */ /* 0x000f220000300800 */
[----:B--2---:R-:W-:Y:S02]  /*1eb8e0*/  LOP3.LUT R19, R44, 0xffff, RZ, 0xc0, !PT ;  /* 0x0000ffff2c137812 */ /* 0x004fe400078ec0ff */
[----:B---3--:R-:W-:Y:S01]  /*1eb8f0*/  LOP3.LUT R17, R36, 0xffff, RZ, 0xc0, !PT ;  /* 0x0000ffff24117812 */ /* 0x008fe200078ec0ff */
[----:B------:R-:W2:Y:S01]  /*1eb900*/  LDL.LU R22, [R1+0x53bc] ;  /* 0x0053bc0001167983 */ /* 0x000ea20000300800 */
[----:B------:R-:W-:Y:S02]  /*1eb910*/  PRMT R16, R19, 0x3340, R18 ;  /* 0x0000334013107816 */ /* 0x000fe40000000012 */
[----:B0-----:R-:W-:-:S04]  /*1eb920*/  PRMT R0, R17, 0x3340, R1 ;  /* 0x0000334011007816 */ /* 0x001fc80000000001 */
[----:B------:R-:W-:-:S05]  /*1eb930*/  PRMT R0, R16, 0x5410, R0 ;  /* 0x0000541010007816 */ /* 0x000fca0000000000 */
[----:B------:R0:W-:Y:S04]  /*1eb940*/  STL [R1+0x56c], R0 ;  /* 0x00056c0001007387 */ /* 0x0001e80000100800 */
[----:B------:R-:W3:Y:S01]  /*1eb950*/  LDL.LU R12, [R1+0x5448] ;  /* 0x00544800010c7983 */ /* 0x000ee20000300800 */
[----:B------:R-:W-:Y:S02]  /*1eb960*/  SHF.R.U32.HI R16, RZ, 0x8, R19 ;  /* 0x00000008ff107819 */ /* 0x000fe40000011613 */
[----:B------:R-:W-:Y:S02]  /*1eb970*/  SHF.R.U32.HI R17, RZ, 0x8, R17 ;  /* 0x00000008ff117819 */ /* 0x000fe40000011611 */
[----:B0-----:R-:W-:Y:S02]  /*1eb980*/  SHF.R.U32.HI R0, RZ, 0x8, R18 ;  /* 0x00000008ff007819 */ /* 0x001fe40000011612 */
[----:B------:R-:W-:-:S02]  /*1eb990*/  LOP3.LUT R16, R16, 0xffff, RZ, 0xc0, !PT ;  /* 0x0000ffff10107812 */ /* 0x000fc400078ec0ff */
[----:B------:R-:W-:Y:S02]  /*1eb9a0*/  LOP3.LUT R0, R0, 0xffff, RZ, 0xc0, !PT ;  /* 0x0000ffff00007812 */ /* 0x000fe400078ec0ff */
[----:B------:R-:W-:Y:S02]  /*1eb9b0*/  LOP3.LUT R17, R17, 0xffff, RZ, 0xc0, !PT ;  /* 0x0000ffff11117812 */ /* 0x000fe400078ec0ff */
[----:B------:R-:W-:Y:S02]  /*1eb9c0*/  PRMT R3, R16, 0x3340, R0 ;  /* 0x0000334010037816 */ /* 0x000fe40000000000 */
[----:B------:R-:W-:Y:S02]  /*1eb9d0*/  PRMT R0, R17, 0x3340, R1 ;  /* 0x0000334011007816 */ /* 0x000fe40000000001 */
[----:B------:R-:W-:Y:S01]  /*1eb9e0*/  LOP3.LUT R18, R40, 0xffff, RZ, 0xc0, !PT ;  /* 0x0000ffff28127812 */ /* 0x000fe200078ec0ff */
[----:B------:R-:W-:Y:S01]  /*1eb9f0*/  STL [R1+0x3f8], R3 ;  /* 0x0003f80301007387 */ /* 0x000fe20000100800 */
[----:B------:R-:W-:-:S02]  /*1eba00*/  LOP3.LUT R31, R34, 0xffff, RZ, 0xc0, !PT ;  /* 0x0000ffff221f7812 */ /* 0x000fc400078ec0ff */
[----:B------:R-:W-:Y:S01]  /*1eba10*/  LOP3.LUT R17, R35, 0xffff, RZ, 0xc0, !PT ;  /* 0x0000ffff23117812 */ /* 0x000fe200078ec0ff */
[----:B------:R0:W-:Y:S03]  /*1eba20*/  STL [R1+0x244], R0 ;  /* 0x0002440001007387 */ /* 0x0001e60000100800 */
[----:B------:R-:W-:Y:S01]  /*1eba30*/  PRMT R16, R18, 0x3340, R17 ;  /* 0x0000334012107816 */ /* 0x000fe20000000011 */
[----:B------:R-:W3:Y:S01]  /*1eba40*/  LDL.LU R44, [R1+0x544c] ;  /* 0x00544c00012c7983 */ /* 0x000ee20000300800 */
[----:B------:R-:W-:-:S03]  /*1eba50*/  SHF.R.U32.HI R18, RZ, 0x8, R18 ;  /* 0x00000008ff127819 */ /* 0x000fc60000011612 */
[----:B------:R-:W3:Y:S01]  /*1eba60*/  LDL.LU R36, [R1+0x53c4] ;  /* 0x0053c40001247983 */ /* 0x000ee20000300800 */
[----:B0-----:R-:W-:-:S03]  /*1eba70*/  PRMT R0, R31, 0x3340, R1 ;  /* 0x000033401f007816 */ /* 0x001fc60000000001 */
[----:B------:R-:W3:Y:S01]  /*1eba80*/  LDL.LU R40, [R1+0x5458] ;  /* 0x0054580001287983 */ /* 0x000ee20000300800 */
[----:B------:R-:W-:Y:S02]  /*1eba90*/  PRMT R3, R16, 0x5410, R0 ;  /* 0x0000541010037816 */ /* 0x000fe40000000000 */
[----:B------:R-:W-:Y:S01]  /*1ebaa0*/  SHF.R.U32.HI R16, RZ, 0x8, R17 ;  /* 0x00000008ff107819 */ /* 0x000fe20000011611 */
[----:B------:R-:W3:Y:S01]  /*1ebab0*/  LDL.LU R34, [R1+0x53fc] ;  /* 0x0053fc0001227983 */ /* 0x000ee20000300800 */
[----:B------:R-:W-:Y:S02]  /*1ebac0*/  SHF.R.U32.HI R0, RZ, 0x8, R56 ;  /* 0x00000008ff007819 */ /* 0x000fe40000011638 */
[----:B------:R-:W-:Y:S01]  /*1ebad0*/  LOP3.LUT R17, R18, 0xffff, RZ, 0xc0, !PT ;  /* 0x0000ffff12117812 */ /* 0x000fe200078ec0ff */
[----:B------:R-:W3:Y:S01]  /*1ebae0*/  LDL.LU R35, [R1+0x282c] ;  /* 0x00282c0001237983 */ /* 0x000ee20000300800 */
[----:B------:R-:W-:Y:S02]  /*1ebaf0*/  LOP3.LUT R16, R16, 0xffff, RZ, 0xc0, !PT ;  /* 0x0000ffff10107812 */ /* 0x000fe400078ec0ff */
[----:B------:R-:W-:-:S02]  /*1ebb00*/  LOP3.LUT R0, R0, 0xffff, RZ, 0xc0, !PT ;  /* 0x0000ffff00007812 */ /* 0x000fc400078ec0ff */
[----:B------:R-:W-:Y:S02]  /*1ebb10*/  PRMT R6, R17, 0x3340, R16 ;  /* 0x0000334011067816 */ /* 0x000fe40000000010 */
[----:B------:R-:W-:Y:S01]  /*1ebb20*/  PRMT R0, R0, 0x3340, R1 ;  /* 0x0000334000007816 */ /* 0x000fe20000000001 */
[----:B------:R-:W-:Y:S04]  /*1ebb30*/  STL [R1+0x568], R3 ;  /* 0x0005680301007387 */ /* 0x000fe80000100800 */
[----:B------:R-:W-:Y:S04]  /*1ebb40*/  STL [R1+0x8508], R6 ;  /* 0x0085080601007387 */ /* 0x000fe80000100800 */
[----:B------:R0:W-:Y:S01]  /*1ebb50*/  STL [R1+0x240], R0 ;  /* 0x0002400001007387 */ /* 0x0001e20000100800 */
[----:B----4-:R-:W-:-:S03]  /*1ebb60*/  LOP3.LUT R19, R41, 0xffff, RZ, 0xc0, !PT ;  /* 0x0000ffff29137812 */ /* 0x010fc600078ec0ff */
[----:B------:R-:W4:Y:S01]  /*1ebb70*/  LDL.LU R41, [R1+0x5404] ;  /* 0x0054040001297983 */ /* 0x000f220000300800 */
[----:B--2---:R-:W-:-:S04]  /*1ebb80*/  LOP3.LUT R17, R22, 0xffff, RZ, 0xc0, !PT ;  /* 0x0000ffff16117812 */ /* 0x004fc800078ec0ff */
[----:B0-----:R-:W-:Y:S02]  /*1ebb90*/  PRMT R0, R17, 0x3340, R1 ;  /* 0x0000334011007816 */ /* 0x001fe40000000001 */
[----:B------:R-:W-:Y:S02]  /*1ebba0*/  SHF.R.U32.HI R17, RZ, 0x8, R17 ;  /* 0x00000008ff117819 */ /* 0x000fe40000011611 */
[----:B---3--:R-:W-:-:S04]  /*1ebbb0*/  LOP3.LUT R18, R12, 0xffff, RZ, 0xc0, !PT ;  /* 0x0000ffff0c127812 */ /* 0x008fc800078ec0ff */
[----:B------:R-:W-:-:S04]  /*1ebbc0*/  PRMT R16, R19, 0x3340, R18 ;  /* 0x0000334013107816 */ /* 0x000fc80000000012 */
[----:B------:R-:W-:Y:S02]  /*1ebbd0*/  PRMT R3, R16, 0x5410, R0 ;  /* 0x0000541010037816 */ /* 0x000fe40000000000 */
[----:B------:R-:W-:Y:S02]  /*1ebbe0*/  SHF.R.U32.HI R16, RZ, 0x8, R19 ;  /* 0x00000008ff107819 */ /* 0x000fe40000011613 */
[----:B------:R-:W-:Y:S02]  /*1ebbf0*/  SHF.R.U32.HI R0, RZ, 0x8, R18 ;  /* 0x00000008ff007819 */ /* 0x000fe40000011612 */
[----:B------:R-:W-:Y:S02]  /*1ebc00*/  LOP3.LUT R16, R16, 0xffff, RZ, 0xc0, !PT ;  /* 0x0000ffff10107812 */ /* 0x000fe400078ec0ff */
[----:B------:R-:W-:Y:S02]  /*1ebc10*/  LOP3.LUT R0, R0, 0xffff, RZ, 0xc0, !PT ;  /* 0x0000ffff00007812 */ /* 0x000fe400078ec0ff */
[----:B------:R-:W-:Y:S01]  /*1ebc20*/  LOP3.LUT R17, R17, 0xffff, RZ, 0xc0, !PT ;  /* 0x0000ffff11117812 */ /* 0x000fe200078ec0ff */
[----:B------:R0:W-:Y:S02]  /*1ebc30*/  STL [R1+0x564], R3 ;  /* 0x0005640301007387 */ /* 0x0001e40000100800 */
[----:B0-----:R-:W-:-:S02]  /*1ebc40*/  PRMT R3, R16, 0x3340, R0 ;  /* 0x0000334010037816 */ /* 0x001fc40000000000 */
[----:B------:R-:W-:-:S03]  /*1ebc50*/  PRMT R0, R17, 0x3340, R1 ;  /* 0x0000334011007816 */ /* 0x000fc60000000001 */
[----:B------:R0:W-:Y:S04]  /*1ebc60*/  STL [R1+0x3f4], R3 ;  /* 0x0003f40301007387 */ /* 0x0001e80000100800 */
[----:B------:R1:W-:Y:S04]  /*1ebc70*/  STL [R1+0x23c], R0 ;  /* 0x00023c0001007387 */ /* 0x0003e80000100800 */
        /* <DEDUP_REMOVED lines=8> */
[----:B------:R-:W-:-:S02]  /*1ebd00*/  LOP3.LUT R56, R44, 0xffff, RZ, 0xc0, !PT ;  /* 0x0000ffff2c387812 */ /* 0x000fc400078ec0ff */
[----:B0-----:R-:W-:Y:S01]  /*1ebd10*/  LOP3.LUT R3, R36, 0xffff, RZ, 0xc0, !PT ;  /* 0x0000ffff24037812 */ /* 0x001fe200078ec0ff */
[----:B------:R-:W3:Y:S01]  /*1ebd20*/  LDL.LU R44, [R1+0x25fc] ;  /* 0x0025fc00012c7983 */ /* 0x000ee20000300800 */
[----:B------:R-:W-:-:S03]  /*1ebd30*/  LOP3.LUT R18, R40, 0xffff, RZ, 0xc0, !PT ;  /* 0x0000ffff28127812 */ /* 0x000fc600078ec0ff */
[----:B------:R-:W3:Y:S04]  /*1ebd40*/  LDL.LU R36, [R1+0x20ac] ;  /* 0x0020ac0001247983 */ /* 0x000ee80000300800 */
[----:B------:R-:W3:Y:S01]  /*1ebd50*/  LDL.LU R40, [R1+0x217c] ;  /* 0x00217c0001287983 */ /* 0x000ee20000300800 */
[----:B-1----:R-:W-:Y:S02]  /*1ebd60*/  PRMT R0, R3, 0x3340, R1 ;  /* 0x0000334003007816 */ /* 0x002fe40000000001 */
[----:B------:R-:W-:-:S04]  /*1ebd70*/  PRMT R16, R56, 0x3340, R18 ;  /* 0x0000334038107816 */ /* 0x000fc80000000012 */
[----:B------:R-:W-:Y:S02]  /*1ebd80*/  PRMT R0, R16, 0x5410, R0 ;  /* 0x0000541010007816 */ /* 0x000fe40000000000 */
[----:B------:R-:W-:Y:S02]  /*1ebd90*/  LOP3.LUT R19, R34, 0xffff, RZ, 0xc0, !PT ;  /* 0x0000ffff22137812 */ /* 0x000fe400078ec0ff */
[----:B------:R-:W3:Y:S04]  /*1ebda0*/  LDL.LU R34, [R1+0x25f8] ;  /* 0x0025f80001227983 */ /* 0x000ee80000300800 */
[----:B------:R0:W-:Y:S01]  /*1ebdb0*/  STL [R1+0x560], R0 ;  /* 0x0005600001007387 */ /* 0x0001e20000100800 */
[----:B----4-:R-:W-:-:S03]  /*1ebdc0*/  LOP3.LUT R17, R41, 0xffff, RZ, 0xc0, !PT ;  /* 0x0000ffff29117812 */ /* 0x010fc600078ec0ff */
[----:B------:R-:W4:Y:S01]  /*1ebdd0*/  LDL.LU R41, [R1+0x20a8] ;  /* 0x0020a80001297983 */ /* 0x000f220000300800 */
[----:B------:R-:W-:Y:S02]  /*1ebde0*/  LOP3.LUT R61, R35, 0xffff, RZ, 0xc0, !PT ;  /* 0x0000ffff233d7812 */ /* 0x000fe400078ec0ff */
[----:B------:R-:W-:Y:S02]  /*1ebdf0*/  PRMT R16, R19, 0x3340, R17 ;  /* 0x0000334013107816 */ /* 0x000fe40000000011 */
[----:B0-----:R-:W-:-:S04]  /*1ebe00*/  PRMT R0, R61, 0x3340, R1 ;  /* 0x000033403d007816 */ /* 0x001fc80000000001 */
[----:B------:R-:W-:Y:S02]  /*1ebe10*/  PRMT R5, R16, 0x5410, R0 ;  /* 0x0000541010057816 */ /* 0x000fe40000000000 */
[----:B------:R-:W-:Y:S02]  /*1ebe20*/  SHF.R.U32.HI R16, RZ, 0x8, R19 ;  /* 0x00000008ff107819 */ /* 0x000fe40000011613 */
[----:B------:R-:W-:Y:S01]  /*1ebe30*/  SHF.R.U32.HI R0, RZ, 0x8, R17 ;  /* 0x00000008ff007819 */ /* 0x000fe20000011611 */
[----:B------:R0:W-:Y:S01]  /*1ebe40*/  STL [R1+0x55c], R5 ;  /* 0x00055c0501007387 */ /* 0x0001e20000100800 */
[----:B------:R-:W-:Y:S02]  /*1ebe50*/  LOP3.LUT R16, R16, 0xffff, RZ, 0xc0, !PT ;  /* 0x0000ffff10107812 */ /* 0x000fe400078ec0ff */
[----:B------:R-:W-:Y:S01]  /*1ebe60*/  LOP3.LUT R0, R0, 0xffff, RZ, 0xc0, !PT ;  /* 0x0000ffff00007812 */ /* 0x000fe200078ec0ff */
[----:B------:R-:W4:Y:S01]  /*1ebe70*/  LDL.LU R35, [R1+0x2188] ;  /* 0x0021880001237983 */ /* 0x000f220000300800 */
[----:B------:R-:W-:-:S02]  /*1ebe80*/  SHF.R.U32.HI R56, RZ, 0x8, R56 ;  /* 0x00000008ff387819 */ /* 0x000fc40000011638 */
[----:B------:R-:W-:Y:S02]  /*1ebe90*/  SHF.R.U32.HI R17, RZ, 0x8, R18 ;  /* 0x00000008ff117819 */ /* 0x000fe40000011612 */
[----:B------:R-:W-:Y:S02]  /*1ebea0*/  PRMT R0, R16, 0x3340, R0 ;  /* 0x0000334010007816 */ /* 0x000fe40000000000 */
[----:B------:R-:W-:Y:S02]  /*1ebeb0*/  LOP3.LUT R18, R56, 0xffff, RZ, 0xc0, !PT ;  /* 0x0000ffff38127812 */ /* 0x000fe400078ec0ff */
[----:B------:R-:W-:Y:S01]  /*1ebec0*/  LOP3.LUT R17, R17, 0xffff, RZ, 0xc0, !PT ;  /* 0x0000ffff11117812 */ /* 0x000fe200078ec0ff */
[----:B------:R1:W-:Y:S01]  /*1ebed0*/  STL [R1+0x3f0], R0 ;  /* 0x0003f00001007387 */ /* 0x0003e20000100800 */
[----:B------:R-:W-:Y:S02]  /*1ebee0*/  SHF.R.U32.HI R16, RZ, 0x8, R61 ;  /* 0x00000008ff107819 */ /* 0x000fe4000001163d */
[----:B0-----:R-:W-:-:S02]  /*1ebef0*/  PRMT R5, R18, 0x3340, R17 ;  /* 0x0000334012057816 */ /* 0x001fc40000000011 */
[----:B------:R-:W-:Y:S02]  /*1ebf00*/  LOP3.LUT R16, R16, 0xffff, RZ, 0xc0, !PT ;  /* 0x0000ffff10107812 */ /* 0x000fe400078ec0ff */
[----:B-1----:R-:W-:Y:S01]  /*1ebf10*/  SHF.R.U32.HI R0, RZ, 0x8, R3 ;  /* 0x00000008ff007819 */ /* 0x002fe20000011603 */
[----:B------:R0:W-:Y:S03]  /*1ebf20*/  STL [R1+0x3ec], R5 ;  /* 0x0003ec0501007387 */ /* 0x0001e60000100800 */
[----:B------:R-:W-:Y:S02]  /*1ebf30*/  LOP3.LUT R0, R0, 0xffff, RZ, 0xc0, !PT ;  /* 0x0000ffff00007812 */ /* 0x000fe400078ec0ff */
[--C-:B------:R-:W-:Y:S02]  /*1ebf40*/  PRMT R3, R16, 0x3340, R1.reuse ;  /* 0x0000334010037816 */ /* 0x100fe40000000001 */
[----:B0-----:R-:W-:-:S05]  /*1ebf50*/  PRMT R5, R0, 0x3340, R1 ;  /* 0x0000334000057816 */ /* 0x001fca0000000001 */
[----:B------:R3:W-:Y:S04]  /*1ebf60*/  STL [R1+0x238], R5 ;  /* 0x0002380501007387 */ /* 0x0007e80000100800 */
[----:B------:R0:W-:Y:S01]  /*1ebf70*/  STL [R1+0x234], R3 ;  /* 0x0002340301007387 */ /* 0x0001e20000100800 */
[----:B--2---:R-:W-:-:S05]  /*1ebf80*/  PRMT R0, R32, 0x5410, R42 ;  /* 0x0000541020007816 */ /* 0x004fca000000002a */
[----:B------:R1:W-:Y:S01]  /*1ebf90*/  STL [R1+0x21d8], R0 ;  /* 0x0021d80001007387 */ /* 0x0003e20000100800 */
[----:B---3--:R-:W-:Y:S02]  /*1ebfa0*/  PRMT R5, R60, 0x5410, R30 ;  /* 0x000054103c057816 */ /* 0x008fe4000000001e */
[----:B0-----:R-:W-:-:S03]  /*1ebfb0*/  PRMT R3, R14, 0x5410, R28 ;  /* 0x000054100e037816 */ /* 0x001fc6000000001c */
[----:B------:R-:W-:Y:S01]  /*1ebfc0*/  STL [R1+0x21cc], R5 ;  /* 0x0021cc0501007387 */ /* 0x000fe20000100800 */
[----:B-1----:R-:W-:-:S03]  /*1ebfd0*/  PRMT R0, R12, 0x5410, R22 ;  /* 0x000054100c007816 */ /* 0x002fc60000000016 */
[----:B------:R0:W-:Y:S04]  /*1ebfe0*/  STL [R1+0x21c8], R3 ;  /* 0x0021c80301007387 */ /* 0x0001e80000100800 */
[----:B------:R1:W-:Y:S04]  /*1ebff0*/  STL [R1+0x21bc], R0 ;  /* 0x0021bc0001007387 */ /* 0x0003e80000100800 */
[----:B------:R-:W2:Y:S04]  /*1ec000*/  LDL.LU R32, [R1+0x1b0] ;  /* 0x0001b00001207983 */ /* 0x000ea80000300800 */
[----:B------:R-:W2:Y:S04]  /*1ec010*/  LDL.LU R30, [R1+0x2c1c] ;  /* 0x002c1c00011e7983 */ /* 0x000ea80000300800 */
[----:B------:R-:W3:Y:S04]  /*1ec020*/  LDL.LU R60, [R1+0x1ac] ;  /* 0x0001ac00013c7983 */ /* 0x000ee80000300800 */
[----:B------:R-:W3:Y:S01]  /*1ec030*/  LDL.LU R28, [R1+0x2c08] ;  /* 0x002c0800011c7983 */ /* 0x000ee20000300800 */
[----:B------:R-:W-:-:S03]  /*1ec040*/  LOP3.LUT R56, R44, 0xffff, RZ, 0xc0, !PT ;  /* 0x0000ffff2c387812 */ /* 0x000fc600078ec0ff */
[----:B------:R-:W3:Y:S01]  /*1ec050*/  LDL.LU R14, [R1+0x1a4] ;  /* 0x0001a400010e7983 */ /* 0x000ee20000300800 */
[----:B0-----:R-:W-:-:S03]  /*1ec060*/  LOP3.LUT R3, R36, 0xffff, RZ, 0xc0, !PT ;  /* 0x0000ffff24037812 */ /* 0x001fc600078ec0ff */
[----:B------:R-:W3:Y:S01]  /*1ec070*/  LDL.LU R22, [R1+0x2bf0] ;  /* 0x002bf00001167983 */ /* 0x000ee20000300800 */
[----:B------:R-:W-:-:S03]  /*1ec080*/  LOP3.LUT R18, R40, 0xffff, RZ, 0xc0, !PT ;  /* 0x0000ffff28127812 */ /* 0x000fc600078ec0ff */
[----:B------:R-:W3:Y:S04]  /*1ec090*/  LDL.LU R12, [R1+0x1a0] ;  /* 0x0001a000010c7983 */ /* 0x000ee80000300800 */
[----:B------:R-:W3:Y:S04]  /*1ec0a0*/  LDL.LU R44, [R1+0x2bd0] ;  /* 0x002bd000012c7983 */ /* 0x000ee80000300800 */
[----:B------:R-:W3:Y:S04]  /*1ec0b0*/  LDL.LU R36, [R1+0x19c] ;  /* 0x00019c0001247983 */ /* 0x000ee80000300800 */
[----:B------:R-:W3:Y:S01]  /*1ec0c0*/  LDL.LU R40, [R1+0x2be4] ;  /* 0x002be40001287983 */ /* 0x000ee20000300800 */
[----:B------:R-:W-:-:S03]  /*1ec0d0*/  LOP3.LUT R19, R34, 0xffff, RZ, 0xc0, !PT ;  /* 0x0000ffff22137812 */ /* 0x000fc600078ec0ff */
[----:B------:R-:W3:Y:S01]  /*1ec0e0*/  LDL.LU R34, [R1+0x2548] ;  /* 0x0025480001227983 */ /* 0x000ee20000300800 */
[----:B----4-:R-:W-:-:S03]  /*1ec0f0*/  LOP3.LUT R61, R41, 0xffff, RZ, 0xc0, !PT ;  /* 0x0000ffff293d7812 */ /* 0x010fc600078ec0ff */
[----:B------:R-:W4:Y:S01]  /*1ec100*/  LDL.LU R41, [R1+0x7a8] ;  /* 0x0007a80001297983 */ /* 0x000f220000300800 */
[----:B-1----:R-:W-:Y:S02]  /*1ec110*/  PRMT R0, R3, 0x3340, R1 ;  /* 0x0000334003007816 */ /* 0x002fe40000000001 */
[----:B------:R-:W-:-:S04]  /*1ec120*/  PRMT R16, R56, 0x3340, R18 ;  /* 0x0000334038107816 */ /* 0x000fc80000000012 */
[----:B------:R-:W-:Y:S02]  /*1ec130*/  PRMT R5, R16, 0x5410, R0 ;  /* 0x0000541010057816 */ /* 0x000fe40000000000 */
[----:B------:R-:W-:Y:S02]  /*1ec140*/  PRMT R0, R61, 0x3340, R1 ;  /* 0x000033403d007816 */ /* 0x000fe40000000001 */
[----:B------:R-:W-:-:S04]  /*1ec150*/  LOP3.LUT R17, R35, 0xffff, RZ, 0xc0, !PT ;  /* 0x0000ffff23117812 */ /* 0x000fc800078ec0ff */
[----:B------:R-:W-:Y:S01]  /*1ec160*/  PRMT R16, R19, 0x3340, R17 ;  /* 0x0000334013107816 */ /* 0x000fe20000000011 */
[----:B------:R-:W-:Y:S03]  /*1ec170*/  STL [R1+0x558], R5 ;  /* 0x0005580501007387 */ /* 0x000fe60000100800 */
[----:B------:R-:W-:Y:S01]  /*1ec180*/  PRMT R0, R16, 0x5410, R0 ;  /* 0x0000541010007816 */ /* 0x000fe20000000000 */
[----:B------:R-:W4:Y:S01]  /*1ec190*/  LDL.LU R35, [R1+0x212c] ;  /* 0x00212c0001237983 */ /* 0x000f220000300800 */
[----:B------:R-:W-:-:S03]  /*1ec1a0*/  SHF.R.U32.HI R16, RZ, 0x8, R56 ;  /* 0x00000008ff107819 */ /* 0x000fc60000011638 */
[----:B------:R0:W-:Y:S01]  /*1ec1b0*/  STL [R1+0x554], R0 ;  /* 0x0005540001007387 */ /* 0x0001e20000100800 */
[----:B------:R-:W-:Y:S02]  /*1ec1c0*/  SHF.R.U32.HI R19, RZ, 0x8, R19 ;  /* 0x00000008ff137819 */ /* 0x000fe40000011613 */
[----:B------:R-:W-:Y:S02]  /*1ec1d0*/  SHF.R.U32.HI R17, RZ, 0x8, R17 ;  /* 0x00000008ff117819 */ /* 0x000fe40000011611 */
[----:B------:R-:W-:Y:S02]  /*1ec1e0*/  LOP3.LUT R16, R16, 0xffff, RZ, 0xc0, !PT ;  /* 0x0000ffff10107812 */ /* 0x000fe400078ec0ff */
[----:B0-----:R-:W-:Y:S02]  /*1ec1f0*/  SHF.R.U32.HI R0, RZ, 0x8, R18 ;  /* 0x00000008ff007819 */ /* 0x001fe40000011612 */
[----:B------:R-:W-:Y:S02]  /*1ec200*/  LOP3.LUT R18, R19, 0xffff, RZ, 0xc0, !PT ;  /* 0x0000ffff13127812 */ /* 0x000fe400078ec0ff */
[----:B------:R-:W-:-:S02]  /*1ec210*/  LOP3.LUT R0, R0, 0xffff, RZ, 0xc0, !PT ;  /* 0x0000ffff00007812 */ /* 0x000fc400078ec0ff */
[----:B------:R-:W-:Y:S02]  /*1ec220*/  LOP3.LUT R17, R17, 0xffff, RZ, 0xc0, !PT ;  /* 0x0000ffff11117812 */ /* 0x000fe400078ec0ff */
[----:B------:R-:W-:Y:S02]  /*1ec230*/  PRMT R5, R16, 0x3340, R0 ;  /* 0x0000334010057816 */ /* 0x000fe40000000000 */
[----:B------:R-:W-:-:S03]  /*1ec240*/  PRMT R0, R18, 0x3340, R17 ;  /* 0x0000334012007816 */ /* 0x000fc60000000011 */
[----:B------:R-:W-:Y:S01]  /*1ec250*/  STL [R1+0x3e8], R5 ;  /* 0x0003e80501007387 */ /* 0x000fe20000100800 */
[----:B------:R-:W-:-:S03]  /*1ec260*/  SHF.R.U32.HI R16, RZ, 0x8, R3 ;  /* 0x00000008ff107819 */ /* 0x000fc60000011603 */
[----:B------:R0:W-:Y:S01]  /*1ec270*/  STL [R1+0x3e4], R0 ;  /* 0x0003e40001007387 */ /* 0x0001e20000100800 */
[----:B------:R-:W-:Y:S02]  /*1ec280*/  LOP3.LUT R16, R16, 0xffff, RZ, 0xc0, !PT ;  /* 0x0000ffff10107812 */ /* 0x000fe400078ec0ff */
[----:B0-----:R-:W-:-:S04]  /*1ec290*/  SHF.R.U32.HI R0, RZ, 0x8, R61 ;  /* 0x00000008ff007819 */ /* 0x001fc8000001163d */
[----:B------:R-:W-:-:S04]  /*1ec2a0*/  LOP3.LUT R0, R0, 0xffff, RZ, 0xc0, !PT ;  /* 0x0000ffff00007812 */ /* 0x000fc800078ec0ff */
[--C-:B------:R-:W-:Y:S02]  /*1ec2b0*/  PRMT R3, R0, 0x3340, R1.reuse ;  /* 0x0000334000037816 */ /* 0x100fe40000000001 */
[----:B------:R-:W-:Y:S02]  /*1ec2c0*/  PRMT R0, R16, 0x3340, R1 ;  /* 0x0000334010007816 */ /* 0x000fe40000000001 */
[----:B--2---:R-:W-:Y:S02]  /*1ec2d0*/  PRMT R6, R30, 0x5410, R32 ;  /* 0x000054101e067816 */ /* 0x004fe40000000020 */
[----:B---3--:R-:W-:-:S03]  /*1ec2e0*/  PRMT R5, R28, 0x5410, R60 ;  /* 0x000054101c057816 */ /* 0x008fc6000000003c */
[----:B------:R-:W-:Y:S04]  /*1ec2f0*/  STL [R1+0x21b8], R6 ;  /* 0x0021b80601007387 */ /* 0x000fe80000100800 */
[----:B------:R0:W-:Y:S04]  /*1ec300*/  STL [R1+0x21ac], R5 ;  /* 0x0021ac0501007387 */ /* 0x0001e80000100800 */
[----:B------:R1:W-:Y:S04]  /*1ec310*/  STL [R1+0x230], R3 ;  /* 0x0002300301007387 */ /* 0x0003e80000100800 */
[----:B------:R2:W-:Y:S01]  /*1ec320*/  STL [R1+0x22c], R0 ;  /* 0x00022c0001007387 */ /* 0x0005e20000100800 */
[----:B0-----:R-:W-:-:S02]  /*1ec330*/  PRMT R5, R22, 0x5410, R14 ;  /* 0x0000541016057816 */ /* 0x001fc4000000000e */
[----:B-1----:R-:W-:-:S03]  /*1ec340*/  PRMT R3, R44, 0x5410, R12 ;  /* 0x000054102c037816 */ /* 0x002fc6000000000c */
[----:B------:R-:W-:Y:S01]  /*1ec350*/  STL [R1+0x21a8], R5 ;  /* 0x0021a80501007387 */ /* 0x000fe20000100800 */
[----:B--2---:R-:W-:-:S03]  /*1ec360*/  PRMT R0, R40, 0x5410, R36 ;  /* 0x0000541028007816 */ /* 0x004fc60000000024 */
[----:B------:R-:W-:Y:S04]  /*1ec370*/  STL [R1+0x219c], R3 ;  /* 0x00219c0301007387 */ /* 0x000fe80000100800 */
        /* <DEDUP_REMOVED lines=9> */
[----:B----4-:R-:W-:-:S03]  /*1ec410*/  LOP3.LUT R17, R41, 0xffff, RZ, 0xc0, !PT ;  /* 0x0000ffff29117812 */ /* 0x010fc600078ec0ff */
[----:B------:R-:W4:Y:S01]  /*1ec420*/  LDL.LU R41, [R1+0x548c] ;  /* 0x00548c0001297983 */ /* 0x000f220000300800 */
[----:B------:R-:W-:Y:S02]  /*1ec430*/  LOP3.LUT R19, R34, 0xffff, RZ, 0xc0, !PT ;  /* 0x0000ffff22137812 */ /* 0x000fe400078ec0ff */
[----:B0-----:R-:W-:Y:S01]  /*1ec440*/  PRMT R0, R17, 0x3340, R1 ;  /* 0x0000334011007816 */ /* 0x001fe20000000001 */
[----:B------:R-:W4:Y:S04]  /*1ec450*/  LDL.LU R42, [R1+0x188] ;  /* 0x00018800012a7983 */ /* 0x000f280000300800 */
[----:B------:R-:W4:Y:S01]  /*1ec460*/  LDL.LU R32, [R1+0x2b98] ;  /* 0x002b980001207983 */ /* 0x000f220000300800 */
[----:B------:R-:W-:-:S04]  /*1ec470*/  LOP3.LUT R18, R35, 0xffff, RZ, 0xc0, !PT ;  /* 0x0000ffff23127812 */ /* 0x000fc800078ec0ff */
[----:B------:R-:W-:-:S04]  /*1ec480*/  PRMT R16, R19, 0x3340, R18 ;  /* 0x0000334013107816 */ /* 0x000fc80000000012 */
[----:B------:R-:W-:-:S05]  /*1ec490*/  PRMT R0, R16, 0x5410, R0 ;  /* 0x0000541010007816 */ /* 0x000fca0000000000 */
[----:B------:R0:W-:Y:S04]  /*1ec4a0*/  STL [R1+0x550], R0 ;  /* 0x0005500001007387 */ /* 0x0001e80000100800 */
[----:B------:R-:W4:Y:S04]  /*1ec4b0*/  LDL.LU R30, [R1+0x178] ;  /* 0x00017800011e7983 */ /* 0x000f280000300800 */
[----:B------:R-:W4:Y:S01]  /*1ec4c0*/  LDL.LU R60, [R1+0x2b7c] ;  /* 0x002b7c00013c7983 */ /* 0x000f220000300800 */
[----:B------:R-:W-:-:S03]  /*1ec4d0*/  SHF.R.U32.HI R16, RZ, 0x8, R19 ;  /* 0x00000008ff107819 */ /* 0x000fc60000011613 */
[----:B------:R-:W4:Y:S01]  /*1ec4e0*/  LDL.LU R28, [R1+0x174] ;  /* 0x00017400011c7983 */ /* 0x000f220000300800 */
[----:B0-----:R-:W-:-:S03]  /*1ec4f0*/  SHF.R.U32.HI R0, RZ, 0x8, R18 ;  /* 0x00000008ff007819 */ /* 0x001fc60000011612 */
[----:B------:R-:W4:Y:S01]  /*1ec500*/  LDL.LU R14, [R1+0x2b80] ;  /* 0x002b8000010e7983 */ /* 0x000f220000300800 */
[----:B------:R-:W-:-:S03]  /*1ec510*/  SHF.R.U32.HI R17, RZ, 0x8, R17 ;  /* 0x00000008ff117819 */ /* 0x000fc60000011611 */
[----:B------:R-:W4:Y:S04]  /*1ec520*/  LDL.LU R22, [R1+0x170] ;  /* 0x0001700001167983 */ /* 0x000f280000300800 */
[----:B------:R-:W4:Y:S01]  /*1ec530*/  LDL.LU R12, [R1+0x2b60] ;  /* 0x002b6000010c7983 */ /* 0x000f220000300800 */
[----:B------:R-:W-:Y:S02]  /*1ec540*/  LOP3.LUT R16, R16, 0xffff, RZ, 0xc0, !PT ;  /* 0x0000ffff10107812 */ /* 0x000fe400078ec0ff */
[----:B------:R-:W-:Y:S01]  /*1ec550*/  LOP3.LUT R0, R0, 0xffff, RZ, 0xc0, !PT ;  /* 0x0000ffff00007812 */ /* 0x000fe200078ec0ff */
[----:B------:R-:W4:Y:S01]  /*1ec560*/  LDL.LU R44, [R1+0x5488] ;  /* 0x00548800012c7983 */ /* 0x000f220000300800 */
[----:B------:R-:W-:Y:S02]  /*1ec570*/  LOP3.LUT R17, R17, 0xffff, RZ, 0xc0, !PT ;  /* 0x0000ffff11117812 */ /* 0x000fe400078ec0ff */
[----:B------:R-:W-:Y:S01]  /*1ec580*/  PRMT R3, R16, 0x3340, R0 ;  /* 0x0000334010037816 */ /* 0x000fe20000000000 */
[----:B------:R-:W4:Y:S01]  /*1ec590*/  LDL.LU R36, [R1+0x53f0] ;  /* 0x0053f00001247983 */ /* 0x000f220000300800 */
[----:B------:R-:W-:-:S03]  /*1ec5a0*/  PRMT R0, R17, 0x3340, R1 ;  /* 0x0000334011007816 */ /* 0x000fc60000000001 */
[----:B------:R-:W4:Y:S04]  /*1ec5b0*/  LDL.LU R40, [R1+0x5498] ;  /* 0x0054980001287983 */ /* 0x000f280000300800 */
[----:B------:R-:W4:Y:S04]  /*1ec5c0*/  LDL.LU R34, [R1+0x2588] ;  /* 0x0025880001227983 */ /* 0x000f280000300800 */
[----:B------:R-:W4:Y:S04]  /*1ec5d0*/  LDL.LU R35, [R1+0x7c4] ;  /* 0x0007c40001237983 */ /* 0x000f280000300800 */
[----:B------:R3:W-:Y:S04]  /*1ec5e0*/  STL [R1+0x3e0], R3 ;  /* 0x0003e00301007387 */ /* 0x0007e80000100800 */
[----:B------:R0:W-:Y:S01]  /*1ec5f0*/  STL [R1+0x228], R0 ;  /* 0x0002280001007387 */ /* 0x0001e20000100800 */
[----:B--2---:R-:W-:-:S02]  /*1ec600*/  PRMT R5, R27, 0x5410, R25 ;  /* 0x000054101b057816 */ /* 0x004fc40000000019 */
[----:B---3--:R-:W-:-:S03]  /*1ec610*/  PRMT R3, R21, 0x5410, R24 ;  /* 0x0000541015037816 */ /* 0x008fc60000000018 */
[----:B------:R-:W-:Y:S01]  /*1ec620*/  STL [R1+0x2188], R5 ;  /* 0x0021880501007387 */ /* 0x000fe20000100800 */
[----:B0-----:R-:W-:-:S03]  /*1ec630*/  PRMT R0, R39, 0x5410, R11 ;  /* 0x0000541027007816 */ /* 0x001fc6000000000b */
[----:B------:R-:W-:Y:S04]  /*1ec640*/  STL [R1+0x218c], R3 ;  /* 0x00218c0301007387 */ /* 0x000fe80000100800 */
[----:B------:R0:W-:Y:S01]  /*1ec650*/  STL [R1+0x217c], R0 ;  /* 0x00217c0001007387 */ /* 0x0001e20000100800 */
[----:B----4-:R-:W-:-:S03]  /*1ec660*/  LOP3.LUT R18, R41, 0xffff, RZ, 0xc0, !PT ;  /* 0x0000ffff29127812 */ /* 0x010fc600078ec0ff */
[----:B------:R-:W2:Y:S01]  /*1ec670*/  LDL.LU R41, [R1+0x23e8] ;  /* 0x0023e80001297983 */ /* 0x000ea20000300800 */
[----:B------:R-:W-:Y:S02]  /*1ec680*/  LOP3.LUT R19, R13, 0xffff, RZ, 0xc0, !PT ;  /* 0x0000ffff0d137812 */ /* 0x000fe400078ec0ff */
[----:B------:R-:W-:Y:S02]  /*1ec690*/  LOP3.LUT R17, R26, 0xffff, RZ, 0xc0, !PT ;  /* 0x0000ffff1a117812 */ /* 0x000fe400078ec0ff */
[----:B------:R-:W-:Y:S02]  /*1ec6a0*/  PRMT R16, R19, 0x3340, R18 ;  /* 0x0000334013107816 */ /* 0x000fe40000000012 */
[----:B0-----:R-:W-:Y:S02]  /*1ec6b0*/  PRMT R0, R17, 0x3340, R1 ;  /* 0x0000334011007816 */ /* 0x001fe40000000001 */
[----:B------:R-:W-:Y:S02]  /*1ec6c0*/  SHF.R.U32.HI R17, RZ, 0x8, R17 ;  /* 0x00000008ff117819 */ /* 0x000fe40000011611 */
[----:B------:R-:W-:-:S02]  /*1ec6d0*/  PRMT R3, R16, 0x5410, R0 ;  /* 0x0000541010037816 */ /* 0x000fc40000000000 */
[----:B------:R-:W-:Y:S02]  /*1ec6e0*/  SHF.R.U32.HI R16, RZ, 0x8, R19 ;  /* 0x00000008ff107819 */ /* 0x000fe40000011613 */
[----:B------:R-:W-:Y:S02]  /*1ec6f0*/  SHF.R.U32.HI R0, RZ, 0x8, R18 ;  /* 0x00000008ff007819 */ /* 0x000fe40000011612 */
[----:B------:R-:W-:Y:S02]  /*1ec700*/  LOP3.LUT R16, R16, 0xffff, RZ, 0xc0, !PT ;  /* 0x0000ffff10107812 */ /* 0x000fe400078ec0ff */
[----:B------:R-:W-:Y:S02]  /*1ec710*/  LOP3.LUT R0, R0, 0xffff, RZ, 0xc0, !PT ;  /* 0x0000ffff00007812 */ /* 0x000fe400078ec0ff */
[----:B------:R-:W-:Y:S01]  /*1ec720*/  LOP3.LUT R17, R17, 0xffff, RZ, 0xc0, !PT ;  /* 0x0000ffff11117812 */ /* 0x000fe200078ec0ff */
[----:B------:R0:W-:Y:S01]  /*1ec730*/  STL [R1+0x548], R3 ;  /* 0x0005480301007387 */ /* 0x0001e20000100800 */
[----:B------:R-:W-:-:S02]  /*1ec740*/  PRMT R5, R16, 0x3340, R0 ;  /* 0x0000334010057816 */ /* 0x000fc40000000000 */
[----:B------:R-:W-:-:S03]  /*1ec750*/  PRMT R0, R32, 0x5410, R42 ;  /* 0x0000541020007816 */ /* 0x000fc6000000002a */
[----:B------:R1:W-:Y:S01]  /*1ec760*/  STL [R1+0x3dc], R5 ;  /* 0x0003dc0501007387 */ /* 0x0003e20000100800 */
[----:B0-----:R-:W-:-:S05]  /*1ec770*/  PRMT R3, R17, 0x3340, R1 ;  /* 0x0000334011037816 */ /* 0x001fca0000000001 */
[----:B------:R0:W-:Y:S04]  /*1ec780*/  STL [R1+0x224], R3 ;  /* 0x0002240301007387 */ /* 0x0001e80000100800 */
[----:B------:R3:W-:Y:S01]  /*1ec790*/  STL [R1+0x2178], R0 ;  /* 0x0021780001007387 */ /* 0x0007e20000100800 */
[----:B-1----:R-:W-:Y:S02]  /*1ec7a0*/  PRMT R5, R60, 0x5410, R30 ;  /* 0x000054103c057816 */ /* 0x002fe4000000001e */
[----:B0-----:R-:W-:-:S03]  /*1ec7b0*/  PRMT R3, R14, 0x5410, R28 ;  /* 0x000054100e037816 */ /* 0x001fc6000000001c */
[----:B------:R-:W-:Y:S01]  /*1ec7c0*/  STL [R1+0x216c], R5 ;  /* 0x00216c0501007387 */ /* 0x000fe20000100800 */
[----:B---3--:R-:W-:-:S03]  /*1ec7d0*/  PRMT R0, R12, 0x5410, R22 ;  /* 0x000054100c007816 */ /* 0x008fc60000000016 */
[----:B------:R-:W-:Y:S04]  /*1ec7e0*/  STL [R1+0x2168], R3 ;  /* 0x0021680301007387 */ /* 0x000fe80000100800 */
[----:B------:R0:W-:Y:S04]  /*1ec7f0*/  STL [R1+0x215c], R0 ;  /* 0x00215c0001007387 */ /* 0x0001e80000100800 */
[----:B------:R-:W3:Y:S04]  /*1ec800*/  LDL.LU R11, [R1+0x16c] ;  /* 0x00016c00010b7983 */ /* 0x000ee80000300800 */
[----:B------:R-:W3:Y:S04]  /*1ec810*/  LDL.LU R39, [R1+0x2b44] ;  /* 0x002b440001277983 */ /* 0x000ee80000300800 */
[----:B------:R-:W4:Y:S04]  /*1ec820*/  LDL.LU R13, [R1+0x168] ;  /* 0x00016800010d7983 */ /* 0x000f280000300800 */
[----:B------:R-:W4:Y:S04]  /*1ec830*/  LDL.LU R26, [R1+0x2b5c] ;  /* 0x002b5c00011a7983 */ /* 0x000f280000300800 */
[----:B------:R-:W4:Y:S04]  /*1ec840*/  LDL.LU R42, [R1+0x164] ;  /* 0x00016400012a7983 */ /* 0x000f280000300800 */
[----:B------:R-:W4:Y:S04]  /*1ec850*/  LDL.LU R32, [R1+0x2b24] ;  /* 0x002b240001207983 */ /* 0x000f280000300800 */
[----:B------:R-:W4:Y:S01]  /*1ec860*/  LDL.LU R30, [R1+0x5440] ;  /* 0x00544000011e7983 */ /* 0x000f220000300800 */
[----:B------:R-:W-:-:S03]  /*1ec870*/  LOP3.LUT R56, R44, 0xffff, RZ, 0xc0, !PT ;  /* 0x0000ffff2c387812 */ /* 0x000fc600078ec0ff */
[----:B------:R-:W4:Y:S01]  /*1ec880*/  LDL.LU R60, [R1+0x53c0] ;  /* 0x0053c000013c7983 */ /* 0x000f220000300800 */
[----:B------:R-:W-:-:S03]  /*1ec890*/  LOP3.LUT R61, R36, 0xffff, RZ, 0xc0, !PT ;  /* 0x0000ffff243d7812 */ /* 0x000fc600078ec0ff */
[----:B------:R-:W4:Y:S01]  /*1ec8a0*/  LDL.LU R28, [R1+0x5450] ;  /* 0x00545000011c7983 */ /* 0x000f220000300800 */
[----:B------:R-:W-:Y:S02]  /*1ec8b0*/  LOP3.LUT R19, R40, 0xffff, RZ, 0xc0, !PT ;  /* 0x0000ffff28137812 */ /* 0x000fe400078ec0ff */
[----:B0-----:R-:W-:Y:S02]  /*1ec8c0*/  PRMT R0, R61, 0x3340, R1 ;  /* 0x000033403d007816 */ /* 0x001fe40000000001 */
[----:B------:R-:W-:Y:S02]  /*1ec8d0*/  PRMT R16, R56, 0x3340, R19 ;  /* 0x0000334038107816 */ /* 0x000fe40000000013 */
[----:B------:R-:W-:Y:S02]  /*1ec8e0*/  LOP3.LUT R18, R34, 0xffff, RZ, 0xc0, !PT ;  /* 0x0000ffff22127812 */ /* 0x000fe400078ec0ff */
[----:B------:R-:W-:Y:S02]  /*1ec8f0*/  LOP3.LUT R6, R35, 0xffff, RZ, 0xc0, !PT ;  /* 0x0000ffff23067812 */ /* 0x000fe400078ec0ff */
[----:B------:R-:W-:-:S02]  /*1ec900*/  PRMT R3, R16, 0x5410, R0 ;  /* 0x0000541010037816 */ /* 0x000fc40000000000 */
[----:B------:R-:W-:-:S03]  /*1ec910*/  PRMT R0, R6, 0x3340, R1 ;  /* 0x0000334006007816 */ /* 0x000fc60000000001 */
[----:B------:R-:W-:Y:S04]  /*1ec920*/  STL [R1+0x544], R3 ;  /* 0x0005440301007387 */ /* 0x000fe80000100800 */
[----:B------:R-:W4:Y:S04]  /*1ec930*/  LDL.LU R14, [R1+0x160] ;  /* 0x00016000010e7983 */ /* 0x000f280000300800 */
[----:B------:R-:W4:Y:S01]  /*1ec940*/  LDL.LU R22, [R1+0x2b40] ;  /* 0x002b400001167983 */ /* 0x000f220000300800 */
[----:B--2---:R-:W-:-:S04]  /*1ec950*/  LOP3.LUT R17, R41, 0xffff, RZ, 0xc0, !PT ;  /* 0x0000ffff29117812 */ /* 0x004fc800078ec0ff */
[----:B------:R-:W-:-:S04]  /*1ec960*/  PRMT R16, R18, 0x3340, R17 ;  /* 0x0000334012107816 */ /* 0x000fc80000000011 */
[----:B------:R-:W-:-:S05]  /*1ec970*/  PRMT R0, R16, 0x5410, R0 ;  /* 0x0000541010007816 */ /* 0x000fca0000000000 */
        /* <DEDUP_REMOVED lines=8> */
[----:B------:R-:W-:-:S02]  /*1eca00*/  SHF.R.U32.HI R16, RZ, 0x8, R18 ;  /* 0x00000008ff107819 */ /* 0x000fc40000011612 */
[----:B0-----:R-:W-:Y:S02]  /*1eca10*/  SHF.R.U32.HI R0, RZ, 0x8, R17 ;  /* 0x00000008ff007819 */ /* 0x001fe40000011611 */
        /* <DEDUP_REMOVED lines=8> */
[----:B------:R4:W-:Y:S04]  /*1ecaa0*/  STL [R1+0x420], R3 ;  /* 0x0004200301007387 */ /* 0x0009e80000100800 */
[----:B------:R0:W-:Y:S01]  /*1ecab0*/  STL [R1+0x3d8], R0 ;  /* 0x0003d80001007387 */ /* 0x0001e20000100800 */
[----:B---3--:R-:W-:Y:S02]  /*1ecac0*/  PRMT R5, R39, 0x5410, R11 ;  /* 0x0000541027057816 */ /* 0x008fe4000000000b */
[----:B----4-:R-:W-:-:S03]  /*1ecad0*/  PRMT R3, R26, 0x5410, R13 ;  /* 0x000054101a037816 */ /* 0x010fc6000000000d */
[----:B------:R-:W-:Y:S01]  /*1ecae0*/  STL [R1+0x2158], R5 ;  /* 0x0021580501007387 */ /* 0x000fe20000100800 */
[----:B0-----:R-:W-:-:S03]  /*1ecaf0*/  PRMT R0, R32, 0x5410, R42 ;  /* 0x0000541020007816 */ /* 0x001fc6000000002a */
[----:B------:R-:W-:Y:S01]  /*1ecb00*/  STL [R1+0x214c], R3 ;  /* 0x00214c0301007387 */ /* 0x000fe20000100800 */
[----:B------:R-:W-:-:S03]  /*1ecb10*/  LOP3.LUT R19, R30, 0xffff, RZ, 0xc0, !PT ;  /* 0x0000ffff1e137812 */ /* 0x000fc600078ec0ff */
[----:B------:R0:W-:Y:S01]  /*1ecb20*/  STL [R1+0x2148], R0 ;  /* 0x0021480001007387 */ /* 0x0001e20000100800 */
[----:B------:R-:W-:Y:S02]  /*1ecb30*/  LOP3.LUT R17, R60, 0xffff, RZ, 0xc0, !PT ;  /* 0x0000ffff3c117812 */ /* 0x000fe400078ec0ff */
[----:B------:R-:W-:Y:S02]  /*1ecb40*/  LOP3.LUT R18, R28, 0xffff, RZ, 0xc0, !PT ;  /* 0x0000ffff1c127812 */ /* 0x000fe400078ec0ff */
[----:B0-----:R-:W-:Y:S02]  /*1ecb50*/  PRMT R0, R17, 0x3340, R1 ;  /* 0x0000334011007816 */ /* 0x001fe40000000001 */
[----:B------:R-:W-:Y:S02]  /*1ecb60*/  PRMT R16, R19, 0x3340, R18 ;  /* 0x0000334013107816 */ /* 0x000fe40000000012 */
        /* <DEDUP_REMOVED lines=9> */
[----:B0-----:R-:W-:Y:S02]  /*1ecc00*/  PRMT R3, R16, 0x3340, R0 ;  /* 0x0000334010037816 */ /* 0x001fe40000000000 */
[----:B------:R-:W-:-:S03]  /*1ecc10*/  PRMT R0, R17, 0x3340, R1 ;  /* 0x0000334011007816 */ /* 0x000fc60000000001 */
[----:B------:R2:W-:Y:S04]  /*1ecc20*/  STL [R1+0x3d4], R3 ;  /* 0x0003d40301007387 */ /* 0x0005e80000100800 */
[----:B------:R0:W-:Y:S04]  /*1ecc30*/  STL [R1+0x220], R0 ;  /* 0x0002200001007387 */ /* 0x0001e80000100800 */
[----:B------:R-:W-:Y:S01]  /*1ecc40*/  STL [R1+0x213c], R5 ;  /* 0x00213c0501007387 */ /* 0x000fe20000100800 */
[----:B--2---:R-:W-:Y:S02]  /*1ecc50*/  PRMT R3, R44, 0x5410, R12 ;  /* 0x000054102c037816 */ /* 0x004fe4000000000c */
[----:B0-----:R-:W-:-:S03]  /*1ecc60*/  PRMT R0, R40, 0x5410, R36 ;  /* 0x0000541028007816 */ /* 0x001fc60000000024 */
[----:B------:R-:W-:Y:S04]  /*1ecc70*/  STL [R1+0x2138], R3 ;  /* 0x0021380301007387 */ /* 0x000fe80000100800 */
[----:B------:R0:W-:Y:S04]  /*1ecc80*/  STL [R1+0x212c], R0 ;  /* 0x00212c0001007387 */ /* 0x0001e80000100800 */
[----:B------:R-:W2:Y:S01]  /*1ecc90*/  LDL.LU R25, [R1+0x148] ;  /* 0x0001480001197983 */ /* 0x000ea20000300800 */
[----:B------:R-:W-:-:S03]  /*1ecca0*/  LOP3.LUT R45, R35, 0xffff, RZ, 0xc0, !PT ;  /* 0x0000ffff232d7812 */ /* 0x000fc600078ec0ff */
[----:B------:R-:W2:Y:S04]  /*1eccb0*/  LDL.LU R27, [R1+0x2904] ;  /* 0x00290400011b7983 */ /* 0x000ea80000300800 */
[----:B------:R-:W3:Y:S04]  /*1eccc0*/  LDL.LU R24, [R1+0x140] ;  /* 0x0001400001187983 */ /* 0x000ee80000300800 */
[----:B------:R-:W3:Y:S04]  /*1eccd0*/  LDL.LU R35, [R1+0x28ec] ;  /* 0x0028ec0001237983 */ /* 0x000ee80000300800 */
[----:B------:R-:W4:Y:S04]  /*1ecce0*/  LDL.LU R21, [R1+0x13c] ;  /* 0x00013c0001157983 */ /* 0x000f280000300800 */
[----:B------:R-:W4:Y:S04]  /*1eccf0*/  LDL.LU R11, [R1+0x28d4] ;  /* 0x0028d400010b7983 */ /* 0x000f280000300800 */
[----:B------:R-:W4:Y:S04]  /*1ecd00*/  LDL.LU R39, [R1+0x273c] ;  /* 0x00273c0001277983 */ /* 0x000f280000300800 */
[----:B------:R-:W4:Y:S04]  /*1ecd10*/  LDL.LU R13, [R1+0x229c] ;  /* 0x00229c00010d7983 */ /* 0x000f280000300800 */
[----:B------:R-:W4:Y:S01]  /*1ecd20*/  LDL.LU R26, [R1+0x250c] ;  /* 0x00250c00011a7983 */ /* 0x000f220000300800 */
[----:B------:R-:W-:-:S02]  /*1ecd30*/  LOP3.LUT R18, R34, 0xffff, RZ, 0xc0, !PT ;  /* 0x0000ffff22127812 */ /* 0x000fc400078ec0ff */
[----:B------:R-:W-:Y:S01]  /*1ecd40*/  LOP3.LUT R17, R41, 0xffff, RZ, 0xc0, !PT ;  /* 0x0000ffff29117812 */ /* 0x000fe200078ec0ff */
[----:B------:R-:W4:Y:S01]  /*1ecd50*/  LDL.LU R42, [R1+0x138] ;  /* 0x00013800012a7983 */ /* 0x000f220000300800 */
[----:B0-----:R-:W-:Y:S02]  /*1ecd60*/  PRMT R0, R45, 0x3340, R1 ;  /* 0x000033402d007816 */ /* 0x001fe40000000001 */
[----:B------:R-:W-:Y:S01]  /*1ecd70*/  PRMT R16, R18, 0x3340, R17 ;  /* 0x0000334012107816 */ /* 0x000fe20000000011 */
[----:B------:R-:W4:Y:S03]  /*1ecd80*/  LDL.LU R32, [R1+0x28c8] ;  /* 0x0028c80001207983 */ /* 0x000f260000300800 */
[----:B------:R-:W-:-:S05]  /*1ecd90*/  PRMT R0, R16, 0x5410, R0 ;  /* 0x0000541010007816 */ /* 0x000fca0000000000 */
        /* <DEDUP_REMOVED lines=9> */
[----:B0-----:R-:W-:-:S02]  /*1ece30*/  SHF.R.U32.HI R0, RZ, 0x8, R61 ;  /* 0x00000008ff007819 */ /* 0x001fc4000001163d */
[----:B------:R-:W-:Y:S01]  /*1ece40*/  SHF.R.U32.HI R18, RZ, 0x8, R18 ;  /* 0x00000008ff127819 */ /* 0x000fe20000011612 */
[----:B------:R-:W4:Y:S01]  /*1ece50*/  LDL.LU R22, [R1+0x2528] ;  /* 0x0025280001167983 */ /* 0x000f220000300800 */
[----:B------:R-:W-:Y:S02]  /*1ece60*/  SHF.R.U32.HI R16, RZ, 0x8, R17 ;  /* 0x00000008ff107819 */ /* 0x000fe40000011611 */
[----:B------:R-:W-:Y:S02]  /*1ece70*/  LOP3.LUT R0, R0, 0xffff, RZ, 0xc0, !PT ;  /* 0x0000ffff00007812 */ /* 0x000fe400078ec0ff */
[----:B------:R-:W-:Y:S02]  /*1ece80*/  LOP3.LUT R17, R18, 0xffff, RZ, 0xc0, !PT ;  /* 0x0000ffff12117812 */ /* 0x000fe400078ec0ff */
[----:B------:R-:W-:Y:S02]  /*1ece90*/  LOP3.LUT R16, R16, 0xffff, RZ, 0xc0, !PT ;  /* 0x0000ffff10107812 */ /* 0x000fe400078ec0ff */
[----:B------:R-:W-:-:S02]  /*1ecea0*/  PRMT R3, R0, 0x3340, R1 ;  /* 0x0000334000037816 */ /* 0x000fc40000000001 */
[----:B------:R-:W-:-:S03]  /*1eceb0*/  PRMT R0, R17, 0x3340, R16 ;  /* 0x0000334011007816 */ /* 0x000fc60000000010 */
[----:B------:R-:W-:Y:S04]  /*1ecec0*/  STL [R1+0x21c], R3 ;  /* 0x00021c0301007387 */ /* 0x000fe80000100800 */
[----:B------:R-:W4:Y:S04]  /*1eced0*/  LDL.LU R12, [R1+0x2618] ;  /* 0x00261800010c7983 */ /* 0x000f280000300800 */
[----:B------:R2:W-:Y:S04]  /*1ecee0*/  STL [R1+0x3fc], R0 ;  /* 0x0003fc0001007387 */ /* 0x0005e80000100800 */
[----:B------:R-:W4:Y:S01]  /*1ecef0*/  LDL.LU R44, [R1+0x20b8] ;  /* 0x0020b800012c7983 */ /* 0x000f220000300800 */
[----:B--2---:R-:W-:-:S02]  /*1ecf00*/  PRMT R0, R27, 0x5410, R25 ;  /* 0x000054101b007816 */ /* 0x004fc40000000019 */
[----:B---3--:R-:W-:Y:S02]  /*1ecf10*/  PRMT R3, R35, 0x5410, R24 ;  /* 0x0000541023037816 */ /* 0x008fe40000000018 */
[----:B------:R-:W2:Y:S04]  /*1ecf20*/  LDL.LU R35, [R1+0x244c] ;  /* 0x00244c0001237983 */ /* 0x000ea80000300800 */
[----:B------:R0:W-:Y:S04]  /*1ecf30*/  STL [R1+0x2128], R0 ;  /* 0x0021280001007387 */ /* 0x0001e80000100800 */
[----:B------:R-:W-:Y:S01]  /*1ecf40*/  STL [R1+0x211c], R3 ;  /* 0x00211c0301007387 */ /* 0x000fe20000100800 */
[----:B----4-:R-:W-:-:S02]  /*1ecf50*/  LOP3.LUT R19, R39, 0xffff, RZ, 0xc0, !PT ;  /* 0x0000ffff27137812 */ /* 0x010fc400078ec0ff */
[----:B0-----:R-:W-:Y:S02]  /*1ecf60*/  PRMT R0, R11, 0x5410, R21 ;  /* 0x000054100b007816 */ /* 0x001fe40000000015 */
[----:B------:R-:W-:Y:S02]  /*1ecf70*/  LOP3.LUT R17, R13, 0xffff, RZ, 0xc0, !PT ;  /* 0x0000ffff0d117812 */ /* 0x000fe400078ec0ff */
[----:B------:R-:W-:Y:S01]  /*1ecf80*/  LOP3.LUT R18, R26, 0xffff, RZ, 0xc0, !PT ;  /* 0x0000ffff1a127812 */ /* 0x000fe200078ec0ff */
[----:B------:R0:W-:Y:S03]  /*1ecf90*/  STL [R1+0x2118], R0 ;  /* 0x0021180001007387 */ /* 0x0001e60000100800 */
[----:B------:R-:W-:Y:S02]  /*1ecfa0*/  PRMT R16, R19, 0x3340, R18 ;  /* 0x0000334013107816 */ /* 0x000fe40000000012 */
[----:B0-----:R-:W-:-:S02]  /*1ecfb0*/  PRMT R0, R17, 0x3340, R1 ;  /* 0x0000334011007816 */ /* 0x001fc40000000001 */
[----:B------:R-:W-:Y:S02]  /*1ecfc0*/  SHF.R.U32.HI R17, RZ, 0x8, R17 ;  /* 0x00000008ff117819 */ /* 0x000fe40000011611 */
[----:B------:R-:W-:Y:S02]  /*1ecfd0*/  PRMT R3, R16, 0x5410, R0 ;  /* 0x0000541010037816 */ /* 0x000fe40000000000 */
[----:B------:R-:W-:Y:S02]  /*1ecfe0*/  SHF.R.U32.HI R16, RZ, 0x8, R19 ;  /* 0x00000008ff107819 */ /* 0x000fe40000011613 */
[----:B------:R-:W-:Y:S02]  /*1ecff0*/  SHF.R.U32.HI R0, RZ, 0x8, R18 ;  /* 0x00000008ff007819 */ /* 0x000fe40000011612 */
[----:B------:R-:W-:Y:S02]  /*1ed000*/  LOP3.LUT R16, R16, 0xffff, RZ, 0xc0, !PT ;  /* 0x0000ffff10107812 */ /* 0x000fe400078ec0ff */
[----:B------:R-:W-:-:S02]  /*1ed010*/  LOP3.LUT R0, R0, 0xffff, RZ, 0xc0, !PT ;  /* 0x0000ffff00007812 */ /* 0x000fc400078ec0ff */
[----:B------:R-:W-:Y:S01]  /*1ed020*/  LOP3.LUT R17, R17, 0xffff, RZ, 0xc0, !PT ;  /* 0x0000ffff11117812 */ /* 0x000fe200078ec0ff */
[----:B------:R0:W-:Y:S01]  /*1ed030*/  STL [R1+0x538], R3 ;  /* 0x0005380301007387 */ /* 0x0001e20000100800 */
[----:B------:R-:W-:Y:S02]  /*1ed040*/  PRMT R5, R16, 0x3340, R0 ;  /* 0x0000334010057816 */ /* 0x000fe40000000000 */
[----:B------:R-:W-:-:S03]  /*1ed050*/  PRMT R0, R32, 0x5410, R42 ;  /* 0x0000541020007816 */ /* 0x000fc6000000002a */
[----:B------:R1:W-:Y:S01]  /*1ed060*/  STL [R1+0x3cc], R5 ;  /* 0x0003cc0501007387 */ /* 0x0003e20000100800 */
[----:B0-----:R-:W-:-:S05]  /*1ed070*/  PRMT R3, R17, 0x3340, R1 ;  /* 0x0000334011037816 */ /* 0x001fca0000000001 */
[----:B------:R0:W-:Y:S01]  /*1ed080*/  STL [R1+0x218], R3 ;  /* 0x0002180301007387 */ /* 0x0001e20000100800 */
[----:B-1----:R-:W-:-:S03]  /*1ed090*/  PRMT R5, R60, 0x5410, R30 ;  /* 0x000054103c057816 */ /* 0x002fc6000000001e */
[----:B------:R1:W-:Y:S01]  /*1ed0a0*/  STL [R1+0x210c], R0 ;  /* 0x00210c0001007387 */ /* 0x0003e20000100800 */
[----:B0-----:R-:W-:-:S03]  /*1ed0b0*/  PRMT R3, R14, 0x5410, R28 ;  /* 0x000054100e037816 */ /* 0x001fc6000000001c */
[----:B------:R-:W-:Y:S01]  /*1ed0c0*/  STL [R1+0x2108], R5 ;  /* 0x0021080501007387 */ /* 0x000fe20000100800 */
[----:B-1----:R-:W-:-:S03]  /*1ed0d0*/  PRMT R0, R40, 0x5410, R36 ;  /* 0x0000541028007816 */ /* 0x002fc60000000024 */
[----:B------:R0:W-:Y:S01]  /*1ed0e0*/  STL [R1+0x20f8], R3 ;  /* 0x0020f80301007387 */ /* 0x0001e20000100800 */
[----:B------:R-:W-:-:S03]  /*1ed0f0*/  LOP3.LUT R56, R34, 0xffff, RZ, 0xc0, !PT ;  /* 0x0000ffff22387812 */ /* 0x000fc600078ec0ff */
[----:B------:R1:W-:Y:S04]  /*1ed100*/  STL [R1+0x20fc], R0 ;  /* 0x0020fc0001007387 */ /* 0x0003e80000100800 */
[----:B------:R-:W3:Y:S01]  /*1ed110*/  LDL.LU R36, [R1+0x124] ;  /* 0x0001240001247983 */ /* 0x000ee20000300800 */
[----:B0-----:R-:W-:-:S03]  /*1ed120*/  LOP3.LUT R3, R41, 0xffff, RZ, 0xc0, !PT ;  /* 0x0000ffff29037812 */ /* 0x001fc600078ec0ff */
[----:B------:R-:W3:Y:S04]  /*1ed130*/  LDL.LU R40, [R1+0x28ac] ;  /* 0x0028ac0001287983 */ /* 0x000ee80000300800 */
        /* <DEDUP_REMOVED lines=53> */
[----:B------:R-:W-:Y:S02]  /*1ed490*/  SHF.R.U32.HI R16, RZ, 0x8, R3 ;  /* 0x00000008ff107819 */ /* 0x000fe40000011603 */
[----:B------:R-:W-:Y:S02]  /*1ed4a0*/  LOP3.LUT R0, R0, 0xffff, RZ, 0xc0, !PT ;  /* 0x0000ffff00007812 */ /* 0x000fe400078ec0ff */
[----:B------:R-:W-:Y:S02]  /*1ed4b0*/  LOP3.LUT R16, R16, 0xffff, RZ, 0xc0, !PT ;  /* 0x0000ffff10107812 */ /* 0x000fe400078ec0ff */
[--C-:B------:R-:W-:Y:S02]  /*1ed4c0*/  PRMT R3, R0, 0x3340, R1.reuse ;  /* 0x0000334000037816 */ /* 0x100fe40000000001 */
[----:B------:R-:W-:Y:S02]  /*1ed4d0*/  PRMT R0, R16, 0x3340, R1 ;  /* 0x0000334010007816 */ /* 0x000fe40000000001 */
[----:B-1----:R-:W-:Y:S01]  /*1ed4e0*/  PRMT R5, R27, 0x5410, R25 ;  /* 0x000054101b057816 */ /* 0x002fe20000000019 */
[----:B------:R2:W-:Y:S04]  /*1ed4f0*/  STL [R1+0x214], R3 ;  /* 0x0002140301007387 */ /* 0x0005e80000100800 */
[----:B------:R0:W-:Y:S04]  /*1ed500*/  STL [R1+0x210], R0 ;  /* 0x0002100001007387 */ /* 0x0001e80000100800 */
[----:B------:R-:W-:Y:S01]  /*1ed510*/  STL [R1+0x20d8], R5 ;  /* 0x0020d80501007387 */ /* 0x000fe20000100800 */
[----:B--2---:R-:W-:-:S02]  /*1ed520*/  PRMT R3, R21, 0x5410, R24 ;  /* 0x0000541015037816 */ /* 0x004fc40000000018 */
[----:B0-----:R-:W-:-:S03]  /*1ed530*/  PRMT R0, R39, 0x5410, R11 ;  /* 0x0000541027007816 */ /* 0x001fc6000000000b */
[----:B------:R-:W-:Y:S04]  /*1ed540*/  STL [R1+0x20e8], R3 ;  /* 0x0020e80301007387 */ /* 0x000fe80000100800 */
[----:B------:R0:W-:Y:S01]  /*1ed550*/  STL [R1+0x20cc], R0 ;  /* 0x0020cc0001007387 */ /* 0x0001e20000100800 */
[----:B------:R-:W-:-:S03]  /*1ed560*/  LOP3.LUT R18, R35, 0xffff, RZ, 0xc0, !PT ;  /* 0x0000ffff23127812 */ /* 0x000fc600078ec0ff */
        /* <DEDUP_REMOVED lines=13> */
[----:B------:R-:W-:-:S05]  /*1ed640*/  PRMT R5, R16, 0x3340, R0 ;  /* 0x0000334010057816 */ /* 0x000fca0000000000 */
[----:B------:R4:W-:Y:S01]  /*1ed650*/  STL [R1+0x3bc], R5 ;  /* 0x0003bc0501007387 */ /* 0x0009e20000100800 */
[----:B0-----:R-:W-:-:S05]  /*1ed660*/  PRMT R3, R17, 0x3340, R1 ;  /* 0x0000334011037816 */ /* 0x001fca0000000001 */
[----:B------:R0:W-:Y:S01]  /*1ed670*/  STL [R1+0x20c], R3 ;  /* 0x00020c0301007387 */ /* 0x0001e20000100800 */
[----:B---3--:R-:W-:-:S05]  /*1ed680*/  PRMT R0, R32, 0x5410, R42 ;  /* 0x0000541020007816 */ /* 0x008fca000000002a */
[----:B------:R1:W-:Y:S01]  /*1ed690*/  STL [R1+0x20c8], R0 ;  /* 0x0020c80001007387 */ /* 0x0003e20000100800 */
[----:B----4-:R-:W-:Y:S02]  /*1ed6a0*/  PRMT R5, R60, 0x5410, R30 ;  /* 0x000054103c057816 */ /* 0x010fe4000000001e */
[----:B0-----:R-:W-:-:S03]  /*1ed6b0*/  PRMT R3, R14, 0x5410, R28 ;  /* 0x000054100e037816 */ /* 0x001fc6000000001c */
[----:B------:R-:W-:Y:S01]  /*1ed6c0*/  STL [R1+0x20bc], R5 ;  /* 0x0020bc0501007387 */ /* 0x000fe20000100800 */
[----:B-1----:R-:W-:-:S03]  /*1ed6d0*/  PRMT R0, R12, 0x5410, R22 ;  /* 0x000054100c007816 */ /* 0x002fc60000000016 */
[----:B------:R-:W-:Y:S04]  /*1ed6e0*/  STL [R1+0x20b8], R3 ;  /* 0x0020b80301007387 */ /* 0x000fe80000100800 */
[----:B------:R0:W-:Y:S04]  /*1ed6f0*/  STL [R1+0x20ac], R0 ;  /* 0x0020ac0001007387 */ /* 0x0001e80000100800 */
[----:B------:R-:W3:Y:S01]  /*1ed700*/  LDL.LU R39, [R1+0xfc] ;  /* 0x0000fc0001277983 */ /* 0x000ee20000300800 */
[----:B------:R-:W-:-:S03]  /*1ed710*/  LOP3.LUT R61, R41, 0xffff, RZ, 0xc0, !PT ;  /* 0x0000ffff293d7812 */ /* 0x000fc600078ec0ff */
        /* <DEDUP_REMOVED lines=26> */
[----:B------:R-:W2:Y:S01]  /*1ed8c0*/  LDL.LU R40, [R1+0x275c] ;  /* 0x00275c0001287983 */ /* 0x000ea20000300800 */
[----:B------:R-:W-:-:S02]  /*1ed8d0*/  SHF.R.U32.HI R16, RZ, 0x8, R18 ;  /* 0x00000008ff107819 */ /* 0x000fc40000011612 */
[----:B0-----:R-:W-:Y:S01]  /*1ed8e0*/  SHF.R.U32.HI R0, RZ, 0x8, R17 ;  /* 0x00000008ff007819 */ /* 0x001fe20000011611 */
[----:B------:R-:W2:Y:S01]  /*1ed8f0*/  LDL.LU R34, [R1+0x54ac] ;  /* 0x0054ac0001227983 */ /* 0x000ea20000300800 */
[----:B------:R-:W-:Y:S02]  /*1ed900*/  LOP3.LUT R16, R16, 0xffff, RZ, 0xc0, !PT ;  /* 0x0000ffff10107812 */ /* 0x000fe400078ec0ff */
[----:B------:R-:W-:Y:S01]  /*1ed910*/  LOP3.LUT R0, R0, 0xffff, RZ, 0xc0, !PT ;  /* 0x0000ffff00007812 */ /* 0x000fe200078ec0ff */
[----:B------:R-:W2:Y:S03]  /*1ed920*/  LDL.LU R35, [R1+0x5400] ;  /* 0x0054000001237983 */ /* 0x000ea60000300800 */
[----:B------:R-:W-:-:S05]  /*1ed930*/  PRMT R5, R16, 0x3340, R0 ;  /* 0x0000334010057816 */ /* 0x000fca0000000000 */
[----:B------:R-:W-:Y:S01]  /*1ed940*/  STL [R1+0x3d0], R5 ;  /* 0x0003d00501007387 */ /* 0x000fe20000100800 */
[----:B---3--:R-:W-:-:S03]  /*1ed950*/  PRMT R0, R41, 0x5410, R39 ;  /* 0x0000541029007816 */ /* 0x008fc60000000027 */
[----:B------:R-:W3:Y:S01]  /*1ed960*/  LDL.LU R41, [R1+0x54b8] ;  /* 0x0054b80001297983 */ /* 0x000ee20000300800 */
[----:B------:R-:W-:Y:S02]  /*1ed970*/  SHF.R.U32.HI R18, RZ, 0x8, R56 ;  /* 0x00000008ff127819 */ /* 0x000fe40000011638 */
[----:B------:R-:W-:Y:S02]  /*1ed980*/  SHF.R.U32.HI R17, RZ, 0x8, R19 ;  /* 0x00000008ff117819 */ /* 0x000fe40000011613 */
[----:B------:R-:W-:Y:S02]  /*1ed990*/  LOP3.LUT R18, R18, 0xffff, RZ, 0xc0, !PT ;  /* 0x0000ffff12127812 */ /* 0x000fe400078ec0ff */
[----:B------:R-:W-:-:S04]  /*1ed9a0*/  LOP3.LUT R17, R17, 0xffff, RZ, 0xc0, !PT ;  /* 0x0000ffff11117812 */ /* 0x000fc800078ec0ff */
[----:B------:R-:W-:-:S05]  /*1ed9b0*/  PRMT R3, R18, 0x3340, R17 ;  /* 0x0000334012037816 */ /* 0x000fca0000000011 */
[----:B------:R0:W-:Y:S04]  /*1ed9c0*/  STL [R1+0x3b8], R3 ;  /* 0x0003b80301007387 */ /* 0x0001e80000100800 */
[----:B------:R1:W-:Y:S01]  /*1ed9d0*/  STL [R1+0xbdc], R0 ;  /* 0x000bdc0001007387 */ /* 0x0003e20000100800 */
[----:B----4-:R-:W-:Y:S02]  /*1ed9e0*/  LOP3.LUT R19, R30, 0xffff, RZ, 0xc0, !PT ;  /* 0x0000ffff1e137812 */ /* 0x010fe400078ec0ff */
[----:B------:R-:W-:Y:S02]  /*1ed9f0*/  LOP3.LUT R17, R60, 0xffff, RZ, 0xc0, !PT ;  /* 0x0000ffff3c117812 */ /* 0x000fe400078ec0ff */
[----:B0-----:R-:W-:Y:S02]  /*1eda00*/  PRMT R3, R26, 0x5410, R13 ;  /* 0x000054101a037816 */ /* 0x001fe4000000000d */
[----:B------:R-:W-:-:S02]  /*1eda10*/  LOP3.LUT R18, R28, 0xffff, RZ, 0xc0, !PT ;  /* 0x0000ffff1c127812 */ /* 0x000fc400078ec0ff */
[----:B-1----:R-:W-:Y:S01]  /*1eda20*/  PRMT R0, R32, 0x5410, R42 ;  /* 0x0000541020007816 */ /* 0x002fe2000000002a */
[----:B------:R-:W-:Y:S01]  /*1eda30*/  STL [R1+0x20a8], R3 ;  /* 0x0020a80301007387 */ /* 0x000fe20000100800 */
[----:B------:R-:W-:-:S03]  /*1eda40*/  PRMT R16, R19, 0x3340, R18 ;  /* 0x0000334013107816 */ /* 0x000fc60000000012 */
[----:B------:R0:W-:Y:S02]  /*1eda50*/  STL [R1+0x7e8], R0 ;  /* 0x0007e80001007387 */ /* 0x0001e40000100800 */
[----:B0-----:R-:W-:Y:S02]  /*1eda60*/  PRMT R0, R17, 0x3340, R1 ;  /* 0x0000334011007816 */ /* 0x001fe40000000001 */
[----:B------:R-:W-:Y:S02]  /*1eda70*/  SHF.R.U32.HI R17, RZ, 0x8, R17 ;  /* 0x00000008ff117819 */ /* 0x000fe40000011611 */
[----:B------:R-:W-:Y:S02]  /*1eda80*/  PRMT R3, R16, 0x5410, R0 ;  /* 0x0000541010037816 */ /* 0x000fe40000000000 */
[----:B------:R-:W-:Y:S02]  /*1eda90*/  SHF.R.U32.HI R16, RZ, 0x8, R19 ;  /* 0x00000008ff107819 */ /* 0x000fe40000011613 */
[----:B------:R-:W-:-:S02]  /*1edaa0*/  SHF.R.U32.HI R0, RZ, 0x8, R18 ;  /* 0x00000008ff007819 */ /* 0x000fc40000011612 */
[----:B------:R-:W-:Y:S02]  /*1edab0*/  LOP3.LUT R16, R16, 0xffff, RZ, 0xc0, !PT ;  /* 0x0000ffff10107812 */ /* 0x000fe400078ec0ff */
[----:B------:R-:W-:Y:S02]  /*1edac0*/  LOP3.LUT R0, R0, 0xffff, RZ, 0xc0, !PT ;  /* 0x0000ffff00007812 */ /* 0x000fe400078ec0ff */
[----:B------:R-:W-:Y:S01]  /*1edad0*/  LOP3.LUT R17, R17, 0xffff, RZ, 0xc0, !PT ;  /* 0x0000ffff11117812 */ /* 0x000fe200078ec0ff */
[----:B------:R0:W-:Y:S01]  /*1edae0*/  STL [R1+0x51c], R3 ;  /* 0x00051c0301007387 */ /* 0x0001e20000100800 */
[----:B------:R-:W-:Y:S02]  /*1edaf0*/  PRMT R5, R22, 0x5410, R14 ;  /* 0x0000541016057816 */ /* 0x000fe4000000000e */
[----:B0-----:R-:W-:Y:S02]  /*1edb00*/  PRMT R3, R16, 0x3340, R0 ;  /* 0x0000334010037816 */ /* 0x001fe40000000000 */
[----:B------:R-:W-:-:S03]  /*1edb10*/  PRMT R0, R17, 0x3340, R1 ;  /* 0x0000334011007816 */ /* 0x000fc60000000001 */
[----:B------:R2:W-:Y:S04]  /*1edb20*/  STL [R1+0x3b4], R3 ;  /* 0x0003b40301007387 */ /* 0x0005e80000100800 */
[----:B------:R0:W-:Y:S04]  /*1edb30*/  STL [R1+0x208], R0 ;  /* 0x0002080001007387 */ /* 0x0001e80000100800 */
[----:B------:R1:W-:Y:S01]  /*1edb40*/  STL [R1+0x7cc], R5 ;  /* 0x0007cc0501007387 */ /* 0x0003e20000100800 */
[----:B--2---:R-:W-:Y:S02]  /*1edb50*/  PRMT R3, R44, 0x5410, R12 ;  /* 0x000054102c037816 */ /* 0x004fe4000000000c */
[----:B0-----:R-:W-:-:S03]  /*1edb60*/  PRMT R0, R40, 0x5410, R36 ;  /* 0x0000541028007816 */ /* 0x001fc60000000024 */
[----:B------:R-:W-:Y:S04]  /*1edb70*/  STL [R1+0x7c8], R3 ;  /* 0x0007c80301007387 */ /* 0x000fe80000100800 */
[----:B------:R0:W-:Y:S04]  /*1edb80*/  STL [R1+0x7c4], R0 ;  /* 0x0007c40001007387 */ /* 0x0001e80000100800 */
[----:B------:R-:W2:Y:S04]  /*1edb90*/  LDL.LU R25, [R1+0xdc] ;  /* 0x0000dc0001197983 */ /* 0x000ea80000300800 */
[----:B------:R-:W2:Y:S04]  /*1edba0*/  LDL.LU R27, [R1+0x2754] ;  /* 0x00275400011b7983 */ /* 0x000ea80000300800 */
[----:B------:R-:W4:Y:S04]  /*1edbb0*/  LDL.LU R24, [R1+0xd8] ;  /* 0x0000d80001187983 */ /* 0x000f280000300800 */
[----:B------:R-:W4:Y:S04]  /*1edbc0*/  LDL.LU R21, [R1+0x2744] ;  /* 0x0027440001157983 */ /* 0x000f280000300800 */
[----:B------:R-:W4:Y:S04]  /*1edbd0*/  LDL.LU R11, [R1+0xd4] ;  /* 0x0000d400010b7983 */ /* 0x000f280000300800 */
[----:B------:R-:W4:Y:S01]  /*1edbe0*/  LDL.LU R39, [R1+0x2718] ;  /* 0x0027180001277983 */ /* 0x000f220000300800 */
[----:B------:R-:W-:-:S03]  /*1edbf0*/  LOP3.LUT R18, R34, 0xffff, RZ, 0xc0, !PT ;  /* 0x0000ffff22127812 */ /* 0x000fc600078ec0ff */
[----:B------:R-:W4:Y:S04]  /*1edc00*/  LDL.LU R13, [R1+0x27ec] ;  /* 0x0027ec00010d7983 */ /* 0x000f280000300800 */
[----:B------:R-:W4:Y:S04]  /*1edc10*/  LDL.LU R26, [R1+0x241c] ;  /* 0x00241c00011a7983 */ /* 0x000f280000300800 */
[----:B------:R-:W4:Y:S01]  /*1edc20*/  LDL.LU R34, [R1+0x25ec] ;  /* 0x0025ec0001227983 */ /* 0x000f220000300800 */
[----:B-1----:R-:W-:-:S03]  /*1edc30*/  LOP3.LUT R5, R35, 0xffff, RZ, 0xc0, !PT ;  /* 0x0000ffff23057812 */ /* 0x002fc600078ec0ff */
[----:B------:R-:W4:Y:S01]  /*1edc40*/  LDL.LU R42, [R1+0xd0] ;  /* 0x0000d000012a7983 */ /* 0x000f220000300800 */
[----:B0-----:R-:W-:-:S03]  /*1edc50*/  PRMT R0, R5, 0x3340, R1 ;  /* 0x0000334005007816 */ /* 0x001fc60000000001 */
[----:B------:R-:W4:Y:S01]  /*1edc60*/  LDL.LU R32, [R1+0x2740] ;  /* 0x0027400001207983 */ /* 0x000f220000300800 */
[----:B---3--:R-:W-:-:S04]  /*1edc70*/  LOP3.LUT R17, R41, 0xffff, RZ, 0xc0, !PT ;  /* 0x0000ffff29117812 */ /* 0x008fc800078ec0ff */
[----:B------:R-:W-:-:S04]  /*1edc80*/  PRMT R16, R18, 0x3340, R17 ;  /* 0x0000334012107816 */ /* 0x000fc80000000011 */
[----:B------:R-:W-:-:S05]  /*1edc90*/  PRMT R0, R16, 0x5410, R0 ;  /* 0x0000541010007816 */ /* 0x000fca0000000000 */
        /* <DEDUP_REMOVED lines=9> */
[----:B0-----:R-:W-:-:S02]  /*1edd30*/  SHF.R.U32.HI R0, RZ, 0x8, R61 ;  /* 0x00000008ff007819 */ /* 0x001fc4000001163d */
[----:B------:R-:W-:Y:S01]  /*1edd40*/  SHF.R.U32.HI R18, RZ, 0x8, R18 ;  /* 0x00000008ff127819 */ /* 0x000fe20000011612 */
[----:B------:R-:W3:Y:S01]  /*1edd50*/  LDL.LU R44, [R1+0x260c] ;  /* 0x00260c00012c7983 */ /* 0x000ee20000300800 */
[----:B------:R-:W-:Y:S02]  /*1edd60*/  SHF.R.U32.HI R16, RZ, 0x8, R17 ;  /* 0x00000008ff107819 */ /* 0x000fe40000011611 */
[----:B------:R-:W-:Y:S02]  /*1edd70*/  LOP3.LUT R0, R0, 0xffff, RZ, 0xc0, !PT ;  /* 0x0000ffff00007812 */ /* 0x000fe400078ec0ff */
[----:B------:R-:W-:Y:S02]  /*1edd80*/  LOP3.LUT R17, R18, 0xffff, RZ, 0xc0, !PT ;  /* 0x0000ffff12117812 */ /* 0x000fe400078ec0ff */
[----:B------:R-:W-:Y:S02]  /*1edd90*/  LOP3.LUT R16, R16, 0xffff, RZ, 0xc0, !PT ;  /* 0x0000ffff10107812 */ /* 0x000fe400078ec0ff */
[----:B------:R-:W-:-:S02]  /*1edda0*/  PRMT R3, R0, 0x3340, R1 ;  /* 0x0000334000037816 */ /* 0x000fc40000000001 */
[----:B------:R-:W-:-:S03]  /*1eddb0*/  PRMT R0, R17, 0x3340, R16 ;  /* 0x0000334011007816 */ /* 0x000fc60000000010 */
[----:B------:R4:W-:Y:S04]  /*1eddc0*/  STL [R1+0x204], R3 ;  /* 0x0002040301007387 */ /* 0x0009e80000100800 */
[----:B------:R-:W3:Y:S04]  /*1eddd0*/  LDL.LU R36, [R1+0x27e4] ;  /* 0x0027e40001247983 */ /* 0x000ee80000300800 */
[----:B------:R0:W-:Y:S04]  /*1edde0*/  STL [R1+0x3c4], R0 ;  /* 0x0003c40001007387 */ /* 0x0001e80000100800 */
[----:B------:R-:W3:Y:S01]  /*1eddf0*/  LDL.LU R40, [R1+0x22ac] ;  /* 0x0022ac0001287983 */ /* 0x000ee20000300800 */
[----:B--2---:R-:W-:-:S02]  /*1ede00*/  PRMT R15, R27, 0x5410, R25 ;  /* 0x000054101b0f7816 */ /* 0x004fc40000000019 */
[----:B----4-:R-:W-:-:S03]  /*1ede10*/  PRMT R3, R21, 0x5410, R24 ;  /* 0x0000541015037816 */ /* 0x010fc60000000018 */
[----:B------:R-:W-:Y:S01]  /*1ede20*/  STL [R1+0x7bc], R15 ;  /* 0x0007bc0f01007387 */ /* 0x000fe20000100800 */
[----:B0-----:R-:W-:-:S03]  /*1ede30*/  PRMT R0, R39, 0x5410, R11 ;  /* 0x0000541027007816 */ /* 0x001fc6000000000b */
[----:B------:R-:W-:Y:S04]  /*1ede40*/  STL [R1+0x7b8], R3 ;  /* 0x0007b80301007387 */ /* 0x000fe80000100800 */
[----:B------:R0:W-:Y:S01]  /*1ede50*/  STL [R1+0x7c0], R0 ;  /* 0x0007c00001007387 */ /* 0x0001e20000100800 */
[----:B------:R-:W-:Y:S02]  /*1ede60*/  LOP3.LUT R19, R13, 0xffff, RZ, 0xc0, !PT ;  /* 0x0000ffff0d137812 */ /* 0x000fe400078ec0ff */
[----:B------:R-:W-:Y:S02]  /*1ede70*/  LOP3.LUT R17, R26, 0xffff, RZ, 0xc0, !PT ;  /* 0x0000ffff1a117812 */ /* 0x000fe400078ec0ff */
[----:B------:R-:W-:Y:S02]  /*1ede80*/  LOP3.LUT R18, R34, 0xffff, RZ, 0xc0, !PT ;  /* 0x0000ffff22127812 */ /* 0x000fe400078ec0ff */
[----:B------:R-:W2:Y:S01]  /*1ede90*/  LDL.LU R34, [R1+0x252c] ;  /* 0x00252c0001227983 */ /* 0x000ea20000300800 */
[----:B0-----:R-:W-:-:S02]  /*1edea0*/  PRMT R0, R17, 0x3340, R1 ;  /* 0x0000334011007816 */ /* 0x001fc40000000001 */
[----:B------:R-:W-:-:S04]  /*1edeb0*/  PRMT R16, R19, 0x3340, R18 ;  /* 0x0000334013107816 */ /* 0x000fc80000000012 */
[----:B------:R-:W-:Y:S02]  /*1edec0*/  PRMT R0, R16, 0x5410, R0 ;  /* 0x0000541010007816 */ /* 0x000fe40000000000 */
[----:B------:R-:W-:-:S03]  /*1eded0*/  SHF.R.U32.HI R16, RZ, 0x8, R19 ;  /* 0x00000008ff107819 */ /* 0x000fc60000011613 */
[----:B------:R0:W-:Y:S01]  /*1edee0*/  STL [R1+0x504], R0 ;  /* 0x0005040001007387 */ /* 0x0001e20000100800 */
[----:B------:R-:W-:Y:S02]  /*1edef0*/  SHF.R.U32.HI R17, RZ, 0x8, R17 ;  /* 0x00000008ff117819 */ /* 0x000fe40000011611 */
[----:B------:R-:W-:Y:S02]  /*1edf00*/  LOP3.LUT R16, R16, 0xffff, RZ, 0xc0, !PT ;  /* 0x0000ffff10107812 */ /* 0x000fe400078ec0ff */
[----:B------:R-:W-:Y:S02]  /*1edf10*/  LOP3.LUT R17, R17, 0xffff, RZ, 0xc0, !PT ;  /* 0x0000ffff11117812 */ /* 0x000fe400078ec0ff */
[----:B0-----:R-:W-:-:S04]  /*1edf20*/  SHF.R.U32.HI R0, RZ, 0x8, R18 ;  /* 0x00000008ff007819 */ /* 0x001fc80000011612 */
[----:B------:R-:W-:Y:S02]  /*1edf30*/  LOP3.LUT R0, R0, 0xffff, RZ, 0xc0, !PT ;  /* 0x0000ffff00007812 */ /* 0x000fe400078ec0ff */
[----:B------:R-:W-:Y:S02]  /*1edf40*/  PRMT R3, R17, 0x3340, R1 ;  /* 0x0000334011037816 */ /* 0x000fe40000000001 */
[----:B------:R-:W-:Y:S02]  /*1edf50*/  PRMT R11, R16, 0x3340, R0 ;  /* 0x00003340100b7816 */ /* 0x000fe40000000000 */
[----:B------:R-:W-:-:S03]  /*1edf60*/  PRMT R0, R32, 0x5410, R42 ;  /* 0x0000541020007816 */ /* 0x000fc6000000002a */
[----:B------:R3:W-:Y:S04]  /*1edf70*/  STL [R1+0x3b0], R11 ;  /* 0x0003b00b01007387 */ /* 0x0007e80000100800 */
[----:B------:R0:W-:Y:S04]  /*1edf80*/  STL [R1+0x200], R3 ;  /* 0x0002000301007387 */ /* 0x0001e80000100800 */
[----:B------:R1:W-:Y:S01]  /*1edf90*/  STL [R1+0x7b4], R0 ;  /* 0x0007b40001007387 */ /* 0x0003e20000100800 */
[----:B---3--:R-:W-:Y:S02]  /*1edfa0*/  PRMT R11, R60, 0x5410, R30 ;  /* 0x000054103c0b7816 */ /* 0x008fe4000000001e */
[----:B0-----:R-:W-:-:S03]  /*1edfb0*/  PRMT R3, R14, 0x5410, R28 ;  /* 0x000054100e037816 */ /* 0x001fc6000000001c */
[----:B------:R-:W-:Y:S01]  /*1edfc0*/  STL [R1+0x7b0], R11 ;  /* 0x0007b00b01007387 */ /* 0x000fe20000100800 */
[----:B-1----:R-:W-:-:S03]  /*1edfd0*/  PRMT R0, R12, 0x5410, R22 ;  /* 0x000054100c007816 */ /* 0x002fc60000000016 */
[----:B------:R0:W-:Y:S04]  /*1edfe0*/  STL [R1+0x7a8], R3 ;  /* 0x0007a80301007387 */ /* 0x0001e80000100800 */
[----:B------:R1:W-:Y:S01]  /*1edff0*/  STL [R1+0x7ac], R0 ;  /* 0x0007ac0001007387 */ /* 0x0003e20000100800 */
[----:B------:R-:W-:-:S03]  /*1ee000*/  LOP3.LUT R56, R35, 0xffff, RZ, 0xc0, !PT ;  /* 0x0000ffff23387812 */ /* 0x000fc600078ec0ff */
[----:B------:R-:W3:Y:S01]  /*1ee010*/  LDL.LU R32, [R1+0xc0] ;  /* 0x0000c00001207983 */ /* 0x000ee20000300800 */
[----:B0-----:R-:W-:-:S03]  /*1ee020*/  LOP3.LUT R3, R41, 0xffff, RZ, 0xc0, !PT ;  /* 0x0000ffff29037812 */ /* 0x001fc600078ec0ff */
[----:B------:R-:W3:Y:S04]  /*1ee030*/  LDL.LU R30, [R1+0x26bc] ;  /* 0x0026bc00011e7983 */ /* 0x000ee80000300800 */
[----:B------:R-:W4:Y:S04]  /*1ee040*/  LDL.LU R35, [R1+0xbc] ;  /* 0x0000bc0001237983 */ /* 0x000f280000300800 */
[----:B------:R-:W4:Y:S01]  /*1ee050*/  LDL.LU R41, [R1+0x265c] ;  /* 0x00265c0001297983 */ /* 0x000f220000300800 */
[----:B------:R-:W-:-:S03]  /*1ee060*/  LOP3.LUT R18, R44, 0xffff, RZ, 0xc0, !PT ;  /* 0x0000ffff2c127812 */ /* 0x000fc600078ec0ff */
[----:B------:R-:W3:Y:S04]  /*1ee070*/  LDL.LU R60, [R1+0xb8] ;  /* 0x0000b800013c7983 */ /* 0x000ee80000300800 */
[----:B------:R-:W3:Y:S04]  /*1ee080*/  LDL.LU R28, [R1+0x2648] ;  /* 0x00264800011c7983 */ /* 0x000ee80000300800 */
[----:B------:R-:W3:Y:S01]  /*1ee090*/  LDL.LU R14, [R1+0xb4] ;  /* 0x0000b400010e7983 */ /* 0x000ee20000300800 */
[----:B-1----:R-:W-:-:S03]  /*1ee0a0*/  PRMT R0, R3, 0x3340, R1 ;  /* 0x0000334003007816 */ /* 0x002fc60000000001 */
[----:B------:R-:W3:Y:S01]  /*1ee0b0*/  LDL.LU R22, [R1+0x2608] ;  /* 0x0026080001167983 */ /* 0x000ee20000300800 */
[----:B------:R-:W-:Y:S02]  /*1ee0c0*/  PRMT R16, R56, 0x3340, R18 ;  /* 0x0000334038107816 */ /* 0x000fe40000000012 */
[----:B------:R-:W-:Y:S01]  /*1ee0d0*/  LOP3.LUT R19, R36, 0xffff, RZ, 0xc0, !PT ;  /* 0x0000ffff24137812 */ /* 0x000fe200078ec0ff */
[----:B------:R-:W3:Y:S01]  /*1ee0e0*/  LDL.LU R12, [R1+0xb0] ;  /* 0x0000b000010c7983 */ /* 0x000ee20000300800 */
[----:B------:R-:W-:Y:S02]  /*1ee0f0*/  PRMT R11, R16, 0x5410, R0 ;  /* 0x00005410100b7816 */ /* 0x000fe40000000000 */
[----:B------:R-:W-:Y:S01]  /*1ee100*/  LOP3.LUT R61, R40, 0xffff, RZ, 0xc0, !PT ;  /* 0x0000ffff283d7812 */ /* 0x000fe200078ec0ff */
[----:B------:R-:W3:Y:S04]  /*1ee110*/  LDL.LU R44, [R1+0x3a0] ;  /* 0x0003a000012c7983 */ /* 0x000ee80000300800 */
[----:B------:R-:W3:Y:S04]  /*1ee120*/  LDL.LU R36, [R1+0x5510] ;  /* 0x0055100001247983 */ /* 0x000ee80000300800 */
[----:B------:R-:W3:Y:S04]  /*1ee130*/  LDL.LU R40, [R1+0x5484] ;  /* 0x0054840001287983 */ /* 0x000ee80000300800 */
[----:B------:R-:W-:Y:S01]  /*1ee140*/  STL [R1+0x500], R11 ;  /* 0x0005000b01007387 */ /* 0x000fe20000100800 */
[----:B------:R-:W-:-:S02]  /*1ee150*/  PRMT R0, R61, 0x3340, R1 ;  /* 0x000033403d007816 */ /* 0x000fc40000000001 */
[----:B--2---:R-:W-:Y:S02]  /*1ee160*/  LOP3.LUT R17, R34, 0xffff, RZ, 0xc0, !PT ;  /* 0x0000ffff22117812 */ /* 0x004fe400078ec0ff */
[----:B------:R-:W2:Y:S02]  /*1ee170*/  LDL.LU R34, [R1+0x5524] ;  /* 0x0055240001227983 */ /* 0x000ea40000300800 */
[----:B------:R-:W-:-:S04]  /*1ee180*/  PRMT R16, R19, 0x3340, R17 ;  /* 0x0000334013107816 */ /* 0x000fc80000000011 */
[----:B------:R-:W-:Y:S02]  /*1ee190*/  PRMT R0, R16, 0x5410, R0 ;  /* 0x0000541010007816 */ /* 0x000fe40000000000 */
        /* <DEDUP_REMOVED lines=11> */
[----:B------:R-:W-:Y:S04]  /*1ee250*/  STL [R1+0x3a8], R11 ;  /* 0x0003a80b01007387 */ /* 0x000fe80000100800 */
[----:B------:R0:W-:Y:S01]  /*1ee260*/  STL [R1+0x3a4], R0 ;  /* 0x0003a40001007387 */ /* 0x0001e20000100800 */
[----:B----4-:R-:W-:-:S03]  /*1ee270*/  PRMT R16, R41, 0x5410, R35 ;  /* 0x0000541029107816 */ /* 0x010fc60000000023 */
[----:B------:R-:W4:Y:S04]  /*1ee280*/  LDL.LU R35, [R1+0xac] ;  /* 0x0000ac0001237983 */ /* 0x000f280000300800 */
[----:B------:R-:W4:Y:S01]  /*1ee290*/  LDL.LU R41, [R1+0x25a8] ;  /* 0x0025a80001297983 */ /* 0x000f220000300800 */
[----:B0-----:R-:W-:Y:S02]  /*1ee2a0*/  SHF.R.U32.HI R0, RZ, 0x8, R61 ;  /* 0x00000008ff007819 */ /* 0x001fe4000001163d */
[----:B------:R-:W-:Y:S02]  /*1ee2b0*/  SHF.R.U32.HI R18, RZ, 0x8, R3 ;  /* 0x00000008ff127819 */ /* 0x000fe40000011603 */
[----:B------:R-:W-:Y:S02]  /*1ee2c0*/  LOP3.LUT R0, R0, 0xffff, RZ, 0xc0, !PT ;  /* 0x0000ffff00007812 */ /* 0x000fe400078ec0ff */
[----:B------:R-:W-:-:S02]  /*1ee2d0*/  LOP3.LUT R18, R18, 0xffff, RZ, 0xc0, !PT ;  /* 0x0000ffff12127812 */ /* 0x000fc400078ec0ff */
[--C-:B------:R-:W-:Y:S02]  /*1ee2e0*/  PRMT R0, R0, 0x3340, R1.reuse ;  /* 0x0000334000007816 */ /* 0x100fe40000000001 */
[----:B------:R-:W-:-:S03]  /*1ee2f0*/  PRMT R3, R18, 0x3340, R1 ;  /* 0x0000334012037816 */ /* 0x000fc60000000001 */
[----:B------:R3:W-:Y:S04]  /*1ee300*/  STL [R1+0x1fc], R0 ;  /* 0x0001fc0001007387 */ /* 0x0007e80000100800 */
[----:B------:R-:W-:Y:S01]  /*1ee310*/  STL [R1+0x1f8], R3 ;  /* 0x0001f80301007387 */ /* 0x000fe20000100800 */
[----:B---3--:R-:W-:-:S05]  /*1ee320*/  PRMT R0, R22, 0x5410, R14 ;  /* 0x0000541016007816 */ /* 0x008fca000000000e */
[----:B------:R0:W-:Y:S04]  /*1ee330*/  STL [R1+0x7a4], R0 ;  /* 0x0007a40001007387 */ /* 0x0001e80000100800 */
[----:B------:R-:W3:Y:S01]  /*1ee340*/  LDL.LU R27, [R1+0xa8] ;  /* 0x0000a800011b7983 */ /* 0x000ee20000300800 */
[----:B------:R-:W-:-:S03]  /*1ee350*/  PRMT R18, R28, 0x5410, R60 ;  /* 0x000054101c127816 */ /* 0x000fc6000000003c */
[----:B------:R-:W3:Y:S04]  /*1ee360*/  LDL.LU R24, [R1+0x25cc] ;  /* 0x0025cc0001187983 */ /* 0x000ee80000300800 */
[----:B------:R-:W3:Y:S01]  /*1ee370*/  LDL.LU R21, [R1+0xa4] ;  /* 0x0000a40001157983 */ /* 0x000ee20000300800 */
[----:B------:R-:W-:-:S03]  /*1ee380*/  PRMT R19, R44, 0x5410, R12 ;  /* 0x000054102c137816 */ /* 0x000fc6000000000c */
[----:B------:R-:W3:Y:S01]  /*1ee390*/  LDL.LU R11, [R1+0x256c] ;  /* 0x00256c00010b7983 */ /* 0x000ee20000300800 */
[----:B------:R-:W-:-:S03]  /*1ee3a0*/  LOP3.LUT R12, R36, 0xffff, RZ, 0xc0, !PT ;  /* 0x0000ffff240c7812 */ /* 0x000fc600078ec0ff */
[----:B------:R-:W3:Y:S01]  /*1ee3b0*/  LDL.LU R39, [R1+0x8] ;  /* 0x0000080001277983 */ /* 0x000ee20000300800 */
[----:B------:R-:W-:-:S03]  /*1ee3c0*/  LOP3.LUT R61, R40, 0xffff, RZ, 0xc0, !PT ;  /* 0x0000ffff283d7812 */ /* 0x000fc600078ec0ff */
[----:B------:R-:W3:Y:S04]  /*1ee3d0*/  LDL.LU R60, [R1+0x4f4] ;  /* 0x0004f400013c7983 */ /* 0x000ee80000300800 */
[----:B------:R-:W3:Y:S01]  /*1ee3e0*/  LDL.LU R13, [R1+0x27e8] ;  /* 0x0027e800010d7983 */ /* 0x000ee20000300800 */
[----:B------:R-:W-:-:S03]  /*1ee3f0*/  PRMT R17, R30, 0x5410, R32 ;  /* 0x000054101e117816 */ /* 0x000fc60000000020 */
[----:B------:R-:W3:Y:S01]  /*1ee400*/  LDL.LU R26, [R1+0x23b8] ;  /* 0x0023b800011a7983 */ /* 0x000ee20000300800 */
[----:B0-----:R-:W-:-:S03]  /*1ee410*/  PRMT R0, R61, 0x3340, R1 ;  /* 0x000033403d007816 */ /* 0x001fc60000000001 */
[----:B------:R-:W3:Y:S04]  /*1ee420*/  LDL.LU R42, [R1+0x2578] ;  /* 0x00257800012a7983 */ /* 0x000ee80000300800 */
[----:B------:R-:W3:Y:S04]  /*1ee430*/  LDL.LU R32, [R1+0x5520] ;  /* 0x0055200001207983 */ /* 0x000ee80000300800 */
[----:B------:R-:W3:Y:S04]  /*1ee440*/  LDL.LU R30, [R1+0x5494] ;  /* 0x00549400011e7983 */ /* 0x000ee80000300800 */
[----:B------:R-:W3:Y:S01]  /*1ee450*/  LDL.LU R28, [R1+0x5534] ;  /* 0x00553400011c7983 */ /* 0x000ee20000300800 */
[----:B------:R-:W-:-:S04]  /*1ee460*/  SHF.R.U32.HI R61, RZ, 0x8, R61 ;  /* 0x00000008ff3d7819 */ /* 0x000fc8000001163d */
[----:B------:R-:W-:Y:S02]  /*1ee470*/  LOP3.LUT R61, R61, 0xffff, RZ, 0xc0, !PT ;  /* 0x0000ffff3d3d7812 */ /* 0x000fe400078ec0ff */
[----:B--2---:R-:W-:-:S04]  /*1ee480*/  LOP3.LUT R3, R34, 0xffff, RZ, 0xc0, !PT ;  /* 0x0000ffff22037812 */ /* 0x004fc800078ec0ff */
[----:B------:R-:W-:-:S04]  /*1ee490*/  PRMT R56, R12, 0x3340, R3 ;  /* 0x000033400c387816 */ /* 0x000fc80000000003 */
[----:B------:R-:W-:Y:S02]  /*1ee4a0*/  PRMT R14, R56, 0x5410, R0 ;  /* 0x00005410380e7816 */ /* 0x000fe40000000000 */
[----:B------:R-:W-:Y:S02]  /*1ee4b0*/  SHF.R.U32.HI R56, RZ, 0x8, R12 ;  /* 0x00000008ff387819 */ /* 0x000fe4000001160c */
[----:B------:R-:W-:Y:S02]  /*1ee4c0*/  SHF.R.U32.HI R0, RZ, 0x8, R3 ;  /* 0x00000008ff007819 */ /* 0x000fe40000011603 */
[----:B------:R-:W-:Y:S02]  /*1ee4d0*/  LOP3.LUT R56, R56, 0xffff, RZ, 0xc0, !PT ;  /* 0x0000ffff38387812 */ /* 0x000fe400078ec0ff */
[----:B------:R-:W-:-:S04]  /*1ee4e0*/  LOP3.LUT R0, R0, 0xffff, RZ, 0xc0, !PT ;  /* 0x0000ffff00007812 */ /* 0x000fc800078ec0ff */
[----:B------:R-:W-:Y:S02]  /*1ee4f0*/  PRMT R3, R56, 0x3340, R0 ;  /* 0x0000334038037816 */ /* 0x000fe40000000000 */
[----:B------:R-:W-:Y:S01]  /*1ee500*/  PRMT R0, R61, 0x3340, R1 ;  /* 0x000033403d007816 */ /* 0x000fe20000000001 */
[----:B------:R0:W-:Y:S04]  /*1ee510*/  STL [R1+0x4e8], R14 ;  /* 0x0004e80e01007387 */ /* 0x0001e80000100800 */
[----:B------:R-:W-:Y:S04]  /*1ee520*/  STL [R1+0x3a0], R3 ;  /* 0x0003a00301007387 */ /* 0x000fe80000100800 */
[----:B0-----:R-:W2:Y:S04]  /*1ee530*/  LDL.LU R14, [R1+0xa0] ;  /* 0x0000a000010e7983 */ /* 0x001ea80000300800 */
[----:B------:R0:W-:Y:S04]  /*1ee540*/  STL [R1+0x1f4], R0 ;  /* 0x0001f40001007387 */ /* 0x0001e80000100800 */
[----:B------:R-:W2:Y:S04]  /*1ee550*/  LDL.LU R22, [R1+0x2568] ;  /* 0x0025680001167983 */ /* 0x000ea80000300800 */
[----:B------:R-:W2:Y:S04]  /*1ee560*/  LDL.LU R12, [R1+0xc] ;  /* 0x00000c00010c7983 */ /* 0x000ea80000300800 */
[----:B------:R-:W2:Y:S04]  /*1ee570*/  LDL.LU R44, [R1+0x2538] ;  /* 0x00253800012c7983 */ /* 0x000ea80000300800 */
[----:B------:R-:W2:Y:S04]  /*1ee580*/  LDL.LU R36, [R1+0x14] ;  /* 0x0000140001247983 */ /* 0x000ea80000300800 */
[----:B------:R-:W2:Y:S04]  /*1ee590*/  LDL.LU R40, [R1+0x4d4] ;  /* 0x0004d40001287983 */ /* 0x000ea80000300800 */
[----:B------:R-:W2:Y:S01]  /*1ee5a0*/  LDL.LU R34, [R1+0x54e8] ;  /* 0x0054e80001227983 */ /* 0x000ea20000300800 */
[----:B----4-:R-:W-:-:S03]  /*1ee5b0*/  PRMT R61, R41, 0x5410, R35 ;  /* 0x00005410293d7816 */ /* 0x010fc60000000023 */
[----:B------:R-:W4:Y:S04]  /*1ee5c0*/  LDL.LU R35, [R1+0x5444] ;  /* 0x0054440001237983 */ /* 0x000f280000300800 */
[----:B------:R-:W4:Y:S01]  /*1ee5d0*/  LDL.LU R41, [R1+0x54fc] ;  /* 0x0054fc0001297983 */ /* 0x000f220000300800 */
[----:B---3--:R-:W-:Y:S02]  /*1ee5e0*/  PRMT R56, R24, 0x5410, R27 ;  /* 0x0000541018387816 */ /* 0x008fe4000000001b */
[----:B------:R-:W-:Y:S02]  /*1ee5f0*/  PRMT R24, R11, 0x5410, R21 ;  /* 0x000054100b187816 */ /* 0x000fe40000000015 */
[----:B------:R-:W-:Y:S02]  /*1ee600*/  LOP3.LUT R13, R13, 0xffff, RZ, 0xc0, !PT ;  /* 0x0000ffff0d0d7812 */ /* 0x000fe400078ec0ff */
[----:B------:R-:W-:-:S02]  /*1ee610*/  LOP3.LUT R25, R26, 0xffff, RZ, 0xc0, !PT ;  /* 0x0000ffff1a197812 */ /* 0x000fc400078ec0ff */
[----:B------:R-:W-:Y:S02]  /*1ee620*/  LOP3.LUT R15, R42, 0xffff, RZ, 0xc0, !PT ;  /* 0x0000ffff2a0f7812 */ /* 0x000fe400078ec0ff */
[----:B0-----:R-:W-:Y:S02]  /*1ee630*/  PRMT R0, R25, 0x3340, R1 ;  /* 0x0000334019007816 */ /* 0x001fe40000000001 */
[----:B------:R-:W-:Y:S02]  /*1ee640*/  PRMT R21, R13, 0x3340, R15 ;  /* 0x000033400d157816 */ /* 0x000fe4000000000f */
[----:B------:R-:W-:Y:S02]  /*1ee650*/  LOP3.LUT R3, R32, 0xffff, RZ, 0xc0, !PT ;  /* 0x0000ffff20037812 */ /* 0x000fe400078ec0ff */
[----:B------:R-:W-:Y:S02]  /*1ee660*/  LOP3.LUT R29, R30, 0xffff, RZ, 0xc0, !PT ;  /* 0x0000ffff1e1d7812 */ /* 0x000fe400078ec0ff */
[----:B------:R-:W-:-:S02]  /*1ee670*/  LOP3.LUT R11, R28, 0xffff, RZ, 0xc0, !PT ;  /* 0x0000ffff1c0b7812 */ /* 0x000fc400078ec0ff */
[----:B------:R-:W-:Y:S02]  /*1ee680*/  PRMT R26, R21, 0x5410, R0 ;  /* 0x00005410151a7816 */ /* 0x000fe40000000000 */
[----:B------:R-:W-:Y:S02]  /*1ee690*/  PRMT R0, R29, 0x3340, R1 ;  /* 0x000033401d007816 */ /* 0x000fe40000000001 */
[----:B------:R-:W-:Y:S02]  /*1ee6a0*/  PRMT R21, R3, 0x3340, R11 ;  /* 0x0000334003157816 */ /* 0x000fe4000000000b */
[----:B------:R-:W-:Y:S02]  /*1ee6b0*/  SHF.R.U32.HI R13, RZ, 0x8, R13 ;  /* 0x00000008ff0d7819 */ /* 0x000fe4000001160d */
[----:B------:R-:W-:Y:S02]  /*1ee6c0*/  PRMT R21, R21, 0x5410, R0 ;  /* 0x0000541015157816 */ /* 0x000fe40000000000 */
[----:B------:R-:W-:-:S02]  /*1ee6d0*/  SHF.R.U32.HI R0, RZ, 0x8, R15 ;  /* 0x00000008ff007819 */ /* 0x000fc4000001160f */
[----:B------:R-:W-:Y:S02]  /*1ee6e0*/  SHF.R.U32.HI R3, RZ, 0x8, R3 ;  /* 0x00000008ff037819 */ /* 0x000fe40000011603 */
[----:B------:R-:W-:Y:S02]  /*1ee6f0*/  SHF.R.U32.HI R11, RZ, 0x8, R11 ;  /* 0x00000008ff0b7819 */ /* 0x000fe4000001160b */
[----:B------:R-:W-:Y:S02]  /*1ee700*/  LOP3.LUT R13, R13, 0xffff, RZ, 0xc0, !PT ;  /* 0x0000ffff0d0d7812 */ /* 0x000fe400078ec0ff */
[----:B------:R-:W-:Y:S02]  /*1ee710*/  LOP3.LUT R0, R0, 0xffff, RZ, 0xc0, !PT ;  /* 0x0000ffff00007812 */ /* 0x000fe400078ec0ff */
[----:B------:R-:W-:Y:S02]  /*1ee720*/  LOP3.LUT R3, R3, 0xffff, RZ, 0xc0, !PT ;  /* 0x0000ffff03037812 */ /* 0x000fe400078ec0ff */
[----:B------:R-:W-:-:S02]  /*1ee730*/  LOP3.LUT R11, R11, 0xffff, RZ, 0xc0, !PT ;  /* 0x0000ffff0b0b7812 */ /* 0x000fc400078ec0ff */
[----:B------:R-:W-:Y:S02]  /*1ee740*/  PRMT R13, R13, 0x3340, R0 ;  /* 0x000033400d0d7816 */ /* 0x000fe40000000000 */
[----:B------:R-:W-:Y:S01]  /*1ee750*/  PRMT R0, R3, 0x3340, R11 ;  /* 0x0000334003007816 */ /* 0x000fe2000000000b */
[----:B------:R-:W-:Y:S01]  /*1ee760*/  STL [R1+0x4f4], R26 ;  /* 0x0004f41a01007387 */ /* 0x000fe20000100800 */
[----:B------:R-:W-:-:S03]  /*1ee770*/  PRMT R60, R60, 0x5410, R39 ;  /* 0x000054103c3c7816 */ /* 0x000fc60000000027 */
[----:B------:R-:W-:Y:S04]  /*1ee780*/  STL [R1+0x4dc], R21 ;  /* 0x0004dc1501007387 */ /* 0x000fe80000100800 */
[----:B------:R0:W-:Y:S04]  /*1ee790*/  STL [R1+0x3ac], R13 ;  /* 0x0003ac0d01007387 */ /* 0x0001e80000100800 */
[----:B------:R1:W-:Y:S04]  /*1ee7a0*/  STL [R1+0x398], R0 ;  /* 0x0003980001007387 */ /* 0x0003e80000100800 */
[----:B0-----:R-:W3:Y:S01]  /*1ee7b0*/  LDL.LU R13, [R1+0x10] ;  /* 0x00001000010d7983 */ /* 0x001ee20000300800 */
[----:B--2---:R-:W-:-:S02]  /*1ee7c0*/  PRMT R39, R44, 0x5410, R12 ;  /* 0x000054102c277816 */ /* 0x004fc4000000000c */
[----:B------:R-:W-:Y:S02]  /*1ee7d0*/  LOP3.LUT R12, R34, 0xffff, RZ, 0xc0, !PT ;  /* 0x0000ffff220c7812 */ /* 0x000fe400078ec0ff */
        /* <DEDUP_REMOVED lines=8> */
[----:B------:R-:W-:-:S02]  /*1ee860*/  PRMT R21, R22, 0x5410, R14 ;  /* 0x0000541016157816 */ /* 0x000fc4000000000e */
[----:B----4-:R-:W-:Y:S02]  /*1ee870*/  LOP3.LUT R14, R35, 0xffff, RZ, 0xc0, !PT ;  /* 0x0000ffff230e7812 */ /* 0x010fe400078ec0ff */
[----:B------:R-:W-:Y:S02]  /*1ee880*/  LOP3.LUT R22, R41, 0xffff, RZ, 0xc0, !PT ;  /* 0x0000ffff29167812 */ /* 0x000fe400078ec0ff */
[----:B-1----:R-:W-:Y:S02]  /*1ee890*/  PRMT R0, R14, 0x3340, R1 ;  /* 0x000033400e007816 */ /* 0x002fe40000000001 */
[----:B------:R-:W-:-:S04]  /*1ee8a0*/  PRMT R28, R12, 0x3340, R22 ;  /* 0x000033400c1c7816 */ /* 0x000fc80000000016 */
[----:B------:R-:W-:-:S05]  /*1ee8b0*/  PRMT R28, R28, 0x5410, R0 ;  /* 0x000054101c1c7816 */ /* 0x000fca0000000000 */
[----:B------:R0:W-:Y:S04]  /*1ee8c0*/  STL [R1+0x4d4], R28 ;  /* 0x0004d41c01007387 */ /* 0x0001e80000100800 */
[----:B------:R-:W4:Y:S04]  /*1ee8d0*/  LDL.LU R43, [R1+0x20] ;  /* 0x00002000012b7983 */ /* 0x000f280000300800 */
[----:B------:R-:W4:Y:S04]  /*1ee8e0*/  LDL.LU R42, [R1+0x63c] ;  /* 0x00063c00012a7983 */ /* 0x000f280000300800 */
[----:B------:R-:W4:Y:S04]  /*1ee8f0*/  LDL.LU R32, [R1+0x24] ;  /* 0x0000240001207983 */ /* 0x000f280000300800 */
[----:B------:R-:W4:Y:S04]  /*1ee900*/  LDL.LU R30, [R1+0x644] ;  /* 0x00064400011e7983 */ /* 0x000f280000300800 */
[----:B0-----:R-:W4:Y:S04]  /*1ee910*/  LDL.LU R28, [R1+0x30] ;  /* 0x00003000011c7983 */ /* 0x001f280000300800 */
[----:B------:R-:W4:Y:S01]  /*1ee920*/  LDL.LU R41, [R1+0x498] ;  /* 0x0004980001297983 */ /* 0x000f220000300800 */
[----:B------:R-:W-:-:S02]  /*1ee930*/  SHF.R.U32.HI R12, RZ, 0x8, R12 ;  /* 0x00000008ff0c7819 */ /* 0x000fc4000001160c */
[----:B------:R-:W-:Y:S02]  /*1ee940*/  SHF.R.U32.HI R48, RZ, 0x8, R14 ;  /* 0x00000008ff307819 */ /* 0x000fe4000001160e */
[----:B------:R-:W-:Y:S01]  /*1ee950*/  SHF.R.U32.HI R0, RZ, 0x8, R22 ;  /* 0x00000008ff007819 */ /* 0x000fe20000011616 */
[----:B------:R-:W4:Y:S01]  /*1ee960*/  LDL.LU R14, [R1+0x28] ;  /* 0x00002800010e7983 */ /* 0x000f220000300800 */
[----:B------:R-:W-:-:S03]  /*1ee970*/  LOP3.LUT R49, R12, 0xffff, RZ, 0xc0, !PT ;  /* 0x0000ffff0c317812 */ /* 0x000fc600078ec0ff */
[----:B------:R-:W4:Y:S01]  /*1ee980*/  LDL.LU R22, [R1+0x49c] ;  /* 0x00049c0001167983 */ /* 0x000f220000300800 */
[----:B------:R-:W-:-:S03]  /*1ee990*/  PRMT R11, R40, 0x5410, R36 ;  /* 0x00005410280b7816 */ /* 0x000fc60000000024 */
[----:B------:R-:W4:Y:S01]  /*1ee9a0*/  LDL.LU R12, [R1+0x2838] ;  /* 0x00283800010c7983 */ /* 0x000f220000300800 */
[----:B------:R-:W-:-:S03]  /*1ee9b0*/  LOP3.LUT R0, R0, 0xffff, RZ, 0xc0, !PT ;  /* 0x0000ffff00007812 */ /* 0x000fc600078ec0ff */
[----:B------:R-:W4:Y:S04]  /*1ee9c0*/  LDL.LU R44, [R1+0x24f8] ;  /* 0x0024f800012c7983 */ /* 0x000f280000300800 */
[----:B------:R-:W4:Y:S01]  /*1ee9d0*/  LDL.LU R36, [R1+0x2728] ;  /* 0x0027280001247983 */ /* 0x000f220000300800 */
[----:B------:R-:W-:-:S03]  /*1ee9e0*/  PRMT R49, R49, 0x3340, R0 ;  /* 0x0000334031317816 */ /* 0x000fc60000000000 */
[----:B------:R-:W4:Y:S01]  /*1ee9f0*/  LDL.LU R40, [R1+0x283c] ;  /* 0x00283c0001287983 */ /* 0x000f220000300800 */
[----:B------:R-:W-:-:S03]  /*1eea00*/  LOP3.LUT R48, R48, 0xffff, RZ, 0xc0, !PT ;  /* 0x0000ffff30307812 */ /* 0x000fc600078ec0ff */
[----:B------:R-:W4:Y:S01]  /*1eea10*/  LDL.LU R35, [R1+0x24fc] ;  /* 0x0024fc0001237983 */ /* 0x000f220000300800 */
[----:B------:R-:W-:-:S03]  /*1eea20*/  PRMT R0, R48, 0x3340, R1 ;  /* 0x0000334030007816 */ /* 0x000fc60000000001 */
[----:B------:R-:W-:Y:S01]  /*1eea30*/  STL [R1+0x394], R49 ;  /* 0x0003943101007387 */ /* 0x000fe20000100800 */
[----:B---3--:R-:W-:-:S03]  /*1eea40*/  PRMT R13, R34, 0x5410, R13 ;  /* 0x00005410220d7816 */ /* 0x008fc6000000000d */
[----:B------:R-:W3:Y:S04]  /*1eea50*/  LDL.LU R34, [R1+0x272c] ;  /* 0x00272c0001227983 */ /* 0x000ee80000300800 */
[----:B------:R0:W-:Y:S01]  /*1eea60*/  STL [R1+0x1f0], R0 ;  /* 0x0001f00001007387 */ /* 0x0001e20000100800 */
[----:B--2---:R-:W-:Y:S02]  /*1eea70*/  PRMT R54, R46, 0x5410, R37 ;  /* 0x000054102e367816 */ /* 0x004fe40000000025 */
[----:B------:R-:W-:Y:S02]  /*1eea80*/  LOP3.LUT R3, R3, 0xffff, RZ, 0xc0, !PT ;  /* 0x0000ffff03037812 */ /* 0x000fe400078ec0ff */
[----:B------:R-:W-:Y:S02]  /*1eea90*/  LOP3.LUT R27, R27, 0xffff, RZ, 0xc0, !PT ;  /* 0x0000ffff1b1b7812 */ /* 0x000fe400078ec0ff */
[----:B------:R-:W-:-:S02]  /*1eeaa0*/  LOP3.LUT R15, R15, 0xffff, RZ, 0xc0, !PT ;  /* 0x0000ffff0f0f7812 */ /* 0x000fc400078ec0ff */
        /* <DEDUP_REMOVED lines=8> */
[----:B------:R-:W-:Y:S02]  /*1eeb30*/  LOP3.LUT R15, R15, 0xffff, RZ, 0xc0, !PT ;  /* 0x0000ffff0f0f7812 */ /* 0x000fe400078ec0ff */
[----:B------:R-:W-:Y:S02]  /*1eeb40*/  PRMT R29, R0, 0x3340, R1 ;  /* 0x00003340001d7816 */ /* 0x000fe40000000001 */
[----:B------:R-:W-:Y:S01]  /*1eeb50*/  PRMT R0, R3, 0x3340, R15 ;  /* 0x0000334003007816 */ /* 0x000fe2000000000f */
[----:B------:R-:W-:Y:S01]  /*1eeb60*/  STL [R1+0x4cc], R37 ;  /* 0x0004cc2501007387 */ /* 0x000fe20000100800 */
[----:B------:R-:W-:-:S03]  /*1eeb70*/  PRMT R26, R26, 0x5410, R47 ;  /* 0x000054101a1a7816 */ /* 0x000fc6000000002f */
[----:B------:R0:W-:Y:S04]  /*1eeb80*/  STL [R1+0x1ec], R29 ;  /* 0x0001ec1d01007387 */ /* 0x0001e80000100800 */
[----:B------:R1:W-:Y:S04]  /*1eeb90*/  STL [R1+0x39c], R0 ;  /* 0x00039c0001007387 */ /* 0x0003e80000100800 */
[----:B------:R-:W2:Y:S01]  /*1eeba0*/  LDL.LU R47, [R1+0x2c] ;  /* 0x00002c00012f7983 */ /* 0x000ea20000300800 */
[----:B----4-:R-:W-:-:S03]  /*1eebb0*/  PRMT R58, R30, 0x5410, R32 ;  /* 0x000054101e3a7816 */ /* 0x010fc60000000020 */
[----:B------:R-:W2:Y:S01]  /*1eebc0*/  LDL.LU R30, [R1+0x638] ;  /* 0x00063800011e7983 */ /* 0x000ea20000300800 */
[----:B------:R-:W-:-:S03]  /*1eebd0*/  PRMT R41, R41, 0x5410, R28 ;  /* 0x0000541029297816 */ /* 0x000fc6000000001c */
[----:B------:R-:W4:Y:S01]  /*1eebe0*/  LDL.LU R28, [R1+0x34] ;  /* 0x00003400011c7983 */ /* 0x000f220000300800 */
[----:B------:R-:W-:-:S03]  /*1eebf0*/  PRMT R42, R42, 0x5410, R43 ;  /* 0x000054102a2a7816 */ /* 0x000fc6000000002b */
[----:B------:R-:W2:Y:S04]  /*1eec00*/  LDL.LU R46, [R1+0x38] ;  /* 0x00003800012e7983 */ /* 0x000ea80000300800 */
[----:B------:R-:W2:Y:S01]  /*1eec10*/  LDL.LU R15, [R1+0x3c] ;  /* 0x00003c00010f7983 */ /* 0x000ea20000300800 */
[----:B------:R-:W-:-:S03]  /*1eec20*/  LOP3.LUT R49, R12, 0xffff, RZ, 0xc0, !PT ;  /* 0x0000ffff0c317812 */ /* 0x000fc600078ec0ff */
[----:B------:R-:W2:Y:S01]  /*1eec30*/  LDL.LU R3, [R1+0x628] ;  /* 0x0006280001037983 */ /* 0x000ea20000300800 */
[----:B0-----:R-:W-:-:S03]  /*1eec40*/  LOP3.LUT R29, R44, 0xffff, RZ, 0xc0, !PT ;  /* 0x0000ffff2c1d7812 */ /* 0x001fc600078ec0ff */
[----:B------:R-:W2:Y:S01]  /*1eec50*/  LDL.LU R43, [R1+0x48] ;  /* 0x00004800012b7983 */ /* 0x000ea20000300800 */
[----:B------:R-:W-:Y:S02]  /*1eec60*/  LOP3.LUT R50, R36, 0xffff, RZ, 0xc0, !PT ;  /* 0x0000ffff24327812 */ /* 0x000fe400078ec0ff */
[----:B-1----:R-:W-:Y:S02]  /*1eec70*/  PRMT R0, R29, 0x3340, R1 ;  /* 0x000033401d007816 */ /* 0x002fe40000000001 */
[----:B------:R-:W-:Y:S02]  /*1eec80*/  PRMT R32, R22, 0x5410, R14 ;  /* 0x0000541016207816 */ /* 0x000fe4000000000e */
[----:B------:R-:W2:Y:S01]  /*1eec90*/  LDL.LU R14, [R1+0x488] ;  /* 0x00048800010e7983 */ /* 0x000ea20000300800 */
[----:B------:R-:W-:Y:S02]  /*1eeca0*/  LOP3.LUT R37, R35, 0xffff, RZ, 0xc0, !PT ;  /* 0x0000ffff23257812 */ /* 0x000fe400078ec0ff */
[----:B------:R-:W-:Y:S01]  /*1eecb0*/  PRMT R35, R49, 0x3340, R50 ;  /* 0x0000334031237816 */ /* 0x000fe20000000032 */
[----:B------:R-:W2:Y:S01]  /*1eecc0*/  LDL.LU R12, [R1+0x40] ;  /* 0x00004000010c7983 */ /* 0x000ea20000300800 */
[----:B------:R-:W-:-:S02]  /*1eecd0*/  LOP3.LUT R48, R40, 0xffff, RZ, 0xc0, !PT ;  /* 0x0000ffff28307812 */ /* 0x000fc400078ec0ff */
[----:B------:R-:W-:Y:S01]  /*1eece0*/  PRMT R51, R35, 0x5410, R0 ;  /* 0x0000541023337816 */ /* 0x000fe20000000000 */
[----:B------:R-:W2:Y:S04]  /*1eecf0*/  LDL.LU R44, [R1+0x614] ;  /* 0x00061400012c7983 */ /* 0x000ea80000300800 */
[----:B------:R-:W2:Y:S04]  /*1eed00*/  LDL.LU R36, [R1+0x27f4] ;  /* 0x0027f40001247983 */ /* 0x000ea80000300800 */
[----:B------:R-:W2:Y:S01]  /*1eed10*/  LDL.LU R40, [R1+0x2458] ;  /* 0x0024580001287983 */ /* 0x000ea20000300800 */
[----:B------:R-:W-:-:S02]  /*1eed20*/  PRMT R0, R37, 0x3340, R1 ;  /* 0x0000334025007816 */ /* 0x000fc40000000001 */
[----:B------:R-:W-:Y:S02]  /*1eed30*/  SHF.R.U32.HI R49, RZ, 0x8, R49 ;  /* 0x00000008ff317819 */ /* 0x000fe40000011631 */
[----:B---3--:R-:W-:Y:S02]  /*1eed40*/  LOP3.LUT R22, R34, 0xffff, RZ, 0xc0, !PT ;  /* 0x0000ffff22167812 */ /* 0x008fe400078ec0ff */
[----:B------:R-:W3:Y:S04]  /*1eed50*/  LDL.LU R34, [R1+0x2638] ;  /* 0x0026380001227983 */ /* 0x000ee80000300800 */
[----:B------:R-:W3:Y:S04]  /*1eed60*/  LDL.LU R35, [R1+0x5540] ;  /* 0x0055400001237983 */ /* 0x000ee80000300800 */
[----:B------:R0:W-:Y:S02]  /*1eed70*/  STL [R1+0x49c], R51 ;  /* 0x00049c3301007387 */ /* 0x0001e40000100800 */
[----:B0-----:R-:W-:-:S04]  /*1eed80*/  PRMT R51, R48, 0x3340, R22 ;  /* 0x0000334030337816 */ /* 0x001fc80000000016 */
[----:B------:R-:W-:Y:S02]  /*1eed90*/  PRMT R0, R51, 0x5410, R0 ;  /* 0x0000541033007816 */ /* 0x000fe40000000000 */
[----:B------:R-:W-:-:S03]  /*1eeda0*/  SHF.R.U32.HI R48, RZ, 0x8, R48 ;  /* 0x00000008ff307819 */ /* 0x000fc60000011630 */
[----:B------:R0:W-:Y:S01]  /*1eedb0*/  STL [R1+0x498], R0 ;  /* 0x0004980001007387 */ /* 0x0001e20000100800 */
[----:B------:R-:W-:Y:S02]  /*1eedc0*/  SHF.R.U32.HI R22, RZ, 0x8, R22 ;  /* 0x00000008ff167819 */ /* 0x000fe40000011616 */
[----:B------:R-:W-:Y:S02]  /*1eedd0*/  LOP3.LUT R48, R48, 0xffff, RZ, 0xc0, !PT ;  /* 0x0000ffff30307812 */ /* 0x000fe400078ec0ff */
[----:B0-----:R-:W-:Y:S02]  /*1eede0*/  SHF.R.U32.HI R0, RZ, 0x8, R50 ;  /* 0x00000008ff007819 */ /* 0x001fe40000011632 */
[----:B------:R-:W-:Y:S02]  /*1eedf0*/  LOP3.LUT R50, R49, 0xffff, RZ, 0xc0, !PT ;  /* 0x0000ffff31327812 */ /* 0x000fe400078ec0ff */
[----:B------:R-:W-:Y:S02]  /*1eee00*/  LOP3.LUT R0, R0, 0xffff, RZ, 0xc0, !PT ;  /* 0x0000ffff00007812 */ /* 0x000fe400078ec0ff */
[----:B------:R-:W-:-:S02]  /*1eee10*/  LOP3.LUT R49, R22, 0xffff, RZ, 0xc0, !PT ;  /* 0x0000ffff16317812 */ /* 0x000fc400078ec0ff */
[----:B------:R-:W-:Y:S01]  /*1eee20*/  PRMT R50, R50, 0x3340, R0 ;  /* 0x0000334032327816 */ /* 0x000fe20000000000 */
[----:B------:R-:W3:Y:S01]  /*1eee30*/  LDL.LU R22, [R1+0x5548] ;  /* 0x0055480001167983 */ /* 0x000ee20000300800 */
[----:B------:R-:W-:-:S03]  /*1eee40*/  PRMT R0, R48, 0x3340, R49 ;  /* 0x0000334030007816 */ /* 0x000fc60000000031 */
[----:B------:R-:W-:Y:S04]  /*1eee50*/  STL [R1+0x390], R50 ;  /* 0x0003903201007387 */ /* 0x000fe80000100800 */
[----:B------:R0:W-:Y:S01]  /*1eee60*/  STL [R1+0x38c], R0 ;  /* 0x00038c0001007387 */ /* 0x0001e20000100800 */
[----:B----4-:R-:W-:-:S03]  /*1eee70*/  PRMT R28, R9, 0x5410, R28 ;  /* 0x00005410091c7816 */ /* 0x010fc6000000001c */
[----:B------:R-:W4:Y:S01]  /*1eee80*/  LDL.LU R9, [R1+0x86f0] ;  /* 0x0086f00001097983 */ /* 0x000f220000300800 */
[----:B0-----:R-:W-:Y:S02]  /*1eee90*/  SHF.R.U32.HI R0, RZ, 0x8, R37 ;  /* 0x00000008ff007819 */ /* 0x001fe40000011625 */
[----:B------:R-:W-:Y:S02]  /*1eeea0*/  SHF.R.U32.HI R29, RZ, 0x8, R29 ;  /* 0x00000008ff1d7819 */ /* 0x000fe4000001161d */
[----:B------:R-:W-:Y:S02]  /*1eeeb0*/  LOP3.LUT R0, R0, 0xffff, RZ, 0xc0, !PT ;  /* 0x0000ffff00007812 */ /* 0x000fe400078ec0ff */
[----:B------:R-:W-:Y:S02]  /*1eeec0*/  LOP3.LUT R29, R29, 0xffff, RZ, 0xc0, !PT ;  /* 0x0000ffff1d1d7812 */ /* 0x000fe400078ec0ff */
[--C-:B------:R-:W-:Y:S02]  /*1eeed0*/  PRMT R37, R0, 0x3340, R1.reuse ;  /* 0x0000334000257816 */ /* 0x100fe40000000001 */
[----:B------:R-:W-:-:S02]  /*1eeee0*/  PRMT R0, R29, 0x3340, R1 ;  /* 0x000033401d007816 */ /* 0x000fc40000000001 */
[----:B--2---:R-:W-:Y:S01]  /*1eeef0*/  PRMT R30, R30, 0x5410, R47 ;  /* 0x000054101e1e7816 */ /* 0x004fe2000000002f */
[----:B------:R0:W-:Y:S01]  /*1eef00*/  STL [R1+0x1dc], R37 ;  /* 0x0001dc2501007387 */ /* 0x0001e20000100800 */
[----:B------:R-:W-:-:S03]  /*1eef10*/  PRMT R20, R20, 0x5410, R46 ;  /* 0x0000541014147816 */ /* 0x000fc6000000002e */
[----:B------:R1:W-:Y:S01]  /*1eef20*/  STL [R1+0x1d8], R0 ;  /* 0x0001d80001007387 */ /* 0x0003e20000100800 */
[----:B------:R-:W-:-:S03]  /*1eef30*/  PRMT R53, R3, 0x5410, R15 ;  /* 0x0000541003357816 */ /* 0x000fc6000000000f */
[----:B------:R-:W2:Y:S04]  /*1eef40*/  LDL.LU R47, [R1+0x44] ;  /* 0x00004400012f7983 */ /* 0x000ea80000300800 */
[----:B------:R-:W2:Y:S01]  /*1eef50*/  LDL.LU R46, [R1+0x618] ;  /* 0x00061800012e7983 */ /* 0x000ea20000300800 */
[----:B------:R-:W-:-:S03]  /*1eef60*/  PRMT R57, R14, 0x5410, R43 ;  /* 0x000054100e397816 */ /* 0x000fc6000000002b */
[----:B------:R-:W2:Y:S01]  /*1eef70*/  LDL.LU R15, [R1+0x58] ;  /* 0x00005800010f7983 */ /* 0x000ea20000300800 */
[----:B------:R-:W-:Y:S02]  /*1eef80*/  PRMT R44, R44, 0x5410, R12 ;  /* 0x000054102c2c7816 */ /* 0x000fe4000000000c */
[----:B------:R-:W-:Y:S02]  /*1eef90*/  LOP3.LUT R48, R36, 0xffff, RZ, 0xc0, !PT ;  /* 0x0000ffff24307812 */ /* 0x000fe400078ec0ff */
[----:B0-----:R-:W-:Y:S02]  /*1eefa0*/  LOP3.LUT R37, R40, 0xffff, RZ, 0xc0, !PT ;  /* 0x0000ffff28257812 */ /* 0x001fe400078ec0ff */
[----:B------:R-:W2:Y:S04]  /*1eefb0*/  LDL.LU R40, [R1+0x5fc] ;  /* 0x0005fc0001287983 */ /* 0x000ea80000300800 */
[----:B------:R-:W2:Y:S04]  /*1eefc0*/  LDL.LU R3, [R1+0x5c] ;  /* 0x00005c0001037983 */ /* 0x000ea80000300800 */
[----:B------:R-:W2:Y:S04]  /*1eefd0*/  LDL.LU R43, [R1+0x600] ;  /* 0x00060000012b7983 */ /* 0x000ea80000300800 */
[----:B------:R-:W2:Y:S01]  /*1eefe0*/  LDL.LU R14, [R1+0x8c] ;  /* 0x00008c00010e7983 */ /* 0x000ea20000300800 */
[----:B-1----:R-:W-:-:S02]  /*1eeff0*/  PRMT R0, R37, 0x3340, R1 ;  /* 0x0000334025007816 */ /* 0x002fc40000000001 */
[----:B---3--:R-:W-:Y:S02]  /*1ef000*/  LOP3.LUT R36, R34, 0xffff, RZ, 0xc0, !PT ;  /* 0x0000ffff22247812 */ /* 0x008fe400078ec0ff */
[----:B------:R-:W-:Y:S02]  /*1ef010*/  LOP3.LUT R12, R35, 0xffff, RZ, 0xc0, !PT ;  /* 0x0000ffff230c7812 */ /* 0x000fe400078ec0ff */
[----:B------:R-:W3:Y:S04]  /*1ef020*/  LDL.LU R35, [R1+0x5e8] ;  /* 0x0005e80001237983 */ /* 0x000ee80000300800 */
[----:B------:R-:W3:Y:S01]  /*1ef030*/  LDL.LU R34, [R1+0x6c] ;  /* 0x00006c0001227983 */ /* 0x000ee20000300800 */
[----:B------:R-:W-:-:S03]  /*1ef040*/  LOP3.LUT R50, R22, 0xffff, RZ, 0xc0, !PT ;  /* 0x0000ffff16327812 */ /* 0x000fc600078ec0ff */
[----:B------:R-:W3:Y:S01]  /*1ef050*/  LDL.LU R22, [R1+0x247c] ;  /* 0x00247c0001167983 */ /* 0x000ee20000300800 */
[----:B----4-:R-:W-:Y:S02]  /*1ef060*/  LOP3.LUT R29, R9, 0xffff, RZ, 0xc0, !PT ;  /* 0x0000ffff091d7812 */ /* 0x010fe400078ec0ff */
[----:B------:R-:W-:-:S04]  /*1ef070*/  PRMT R9, R48, 0x3340, R36 ;  /* 0x0000334030097816 */ /* 0x000fc80000000024 */
[----:B------:R-:W-:Y:S02]  /*1ef080*/  PRMT R49, R9, 0x5410, R0 ;  /* 0x0000541009317816 */ /* 0x000fe40000000000 */
[----:B------:R-:W-:Y:S02]  /*1ef090*/  PRMT R0, R29, 0x3340, R1 ;  /* 0x000033401d007816 */ /* 0x000fe40000000001 */
[----:B------:R-:W-:-:S04]  /*1ef0a0*/  PRMT R9, R12, 0x3340, R50 ;  /* 0x000033400c097816 */ /* 0x000fc80000000032 */
[----:B------:R-:W-:Y:S01]  /*1ef0b0*/  PRMT R9, R9, 0x5410, R0 ;  /* 0x0000541009097816 */ /* 0x000fe20000000000 */
[----:B------:R0:W-:Y:S01]  /*1ef0c0*/  STL [R1+0x488], R49 ;  /* 0x0004883101007387 */ /* 0x0001e20000100800 */
[----:B------:R-:W-:-:S03]  /*1ef0d0*/  SHF.R.U32.HI R0, RZ, 0x8, R50 ;  /* 0x00000008ff007819 */ /* 0x000fc60000011632 */
[----:B------:R1:W-:Y:S01]  /*1ef0e0*/  STL [R1+0x850c], R9 ;  /* 0x00850c0901007387 */ /* 0x0003e20000100800 */
[----:B------:R-:W-:Y:S02]  /*1ef0f0*/  LOP3.LUT R0, R0, 0xffff, RZ, 0xc0, !PT ;  /* 0x0000ffff00007812 */ /* 0x000fe400078ec0ff */
[----:B0-----:R-:W-:Y:S02]  /*1ef100*/  SHF.R.U32.HI R49, RZ, 0x8, R12 ;  /* 0x00000008ff317819 */ /* 0x001fe4000001160c */
[----:B------:R-:W4:Y:S01]  /*1ef110*/  LDL.LU R12, [R1+0x551c] ;  /* 0x00551c00010c7983 */ /* 0x000f220000300800 */
[----:B-1----:R-:W-:Y:S02]  /*1ef120*/  SHF.R.U32.HI R9, RZ, 0x8, R48 ;  /* 0x00000008ff097819 */ /* 0x002fe40000011630 */
[----:B------:R-:W-:Y:S02]  /*1ef130*/  SHF.R.U32.HI R48, RZ, 0x8, R36 ;  /* 0x00000008ff307819 */ /* 0x000fe40000011624 */
[----:B------:R-:W-:Y:S01]  /*1ef140*/  LOP3.LUT R49, R49, 0xffff, RZ, 0xc0, !PT ;  /* 0x0000ffff31317812 */ /* 0x000fe200078ec0ff */
[----:B------:R-:W4:Y:S01]  /*1ef150*/  LDL.LU R36, [R1+0x552c] ;  /* 0x00552c0001247983 */ /* 0x000f220000300800 */
[----:B------:R-:W-:-:S02]  /*1ef160*/  LOP3.LUT R9, R9, 0xffff, RZ, 0xc0, !PT ;  /* 0x0000ffff09097812 */ /* 0x000fc400078ec0ff */
[----:B------:R-:W-:Y:S02]  /*1ef170*/  LOP3.LUT R48, R48, 0xffff, RZ, 0xc0, !PT ;  /* 0x0000ffff30307812 */ /* 0x000fe400078ec0ff */
[----:B------:R-:W-:Y:S02]  /*1ef180*/  PRMT R49, R49, 0x3340, R0 ;  /* 0x0000334031317816 */ /* 0x000fe40000000000 */
[----:B------:R-:W-:-:S03]  /*1ef190*/  PRMT R0, R9, 0x3340, R48 ;  /* 0x0000334009007816 */ /* 0x000fc60000000030 */
[----:B------:R0:W-:Y:S04]  /*1ef1a0*/  STL [R1+0x388], R49 ;  /* 0x0003883101007387 */ /* 0x0001e80000100800 */
[----:B------:R1:W-:Y:S01]  /*1ef1b0*/  STL [R1+0x384], R0 ;  /* 0x0003840001007387 */ /* 0x0003e20000100800 */
[----:B0-----:R-:W-:-:S03]  /*1ef1c0*/  PRMT R49, R7, 0x5410, R2 ;  /* 0x0000541007317816 */ /* 0x001fc60000000002 */
[----:B------:R-:W4:Y:S01]  /*1ef1d0*/  LDL.LU R2, [R1+0x86ec] ;  /* 0x0086ec0001027983 */ /* 0x000f220000300800 */
[----:B------:R-:W-:Y:S02]  /*1ef1e0*/  SHF.R.U32.HI R9, RZ, 0x8, R29 ;  /* 0x00000008ff097819 */ /* 0x000fe4000001161d */
[----:B-1----:R-:W-:Y:S01]  /*1ef1f0*/  SHF.R.U32.HI R0, RZ, 0x8, R37 ;  /* 0x00000008ff007819 */ /* 0x002fe20000011625 */
[----:B------:R-:W4:Y:S01]  /*1ef200*/  LDL.LU R7, [R1+0x86e8] ;  /* 0x0086e80001077983 */ /* 0x000f220000300800 */
[----:B------:R-:W-:Y:S02]  /*1ef210*/  LOP3.LUT R9, R9, 0xffff, RZ, 0xc0, !PT ;  /* 0x0000ffff09097812 */ /* 0x000fe400078ec0ff */
[----:B------:R-:W-:-:S04]  /*1ef220*/  LOP3.LUT R0, R0, 0xffff, RZ, 0xc0, !PT ;  /* 0x0000ffff00007812 */ /* 0x000fc800078ec0ff */
[--C-:B------:R-:W-:Y:S02]  /*1ef230*/  PRMT R29, R0, 0x3340, R1.reuse ;  /* 0x00003340001d7816 */ /* 0x100fe40000000001 */
[----:B------:R-:W-:-:S03]  /*1ef240*/  PRMT R0, R9, 0x3340, R1 ;  /* 0x0000334009007816 */ /* 0x000fc60000000001 */
[----:B------:R0:W-:Y:S04]  /*1ef250*/  STL [R1+0x1d4], R29 ;  /* 0x0001d41d01007387 */ /* 0x0001e80000100800 */
[----:B------:R1:W-:Y:S01]  /*1ef260*/  STL [R1+0x1d0], R0 ;  /* 0x0001d00001007387 */ /* 0x0003e20000100800 */
[----:B--2---:R-:W-:Y:S02]  /*1ef270*/  PRMT R52, R43, 0x5410, R3 ;  /* 0x000054102b347816 */ /* 0x004fe40000000003 */
[----:B---3--:R-:W-:Y:S02]  /*1ef280*/  PRMT R34, R4, 0x5410, R34 ;  /* 0x0000541004227816 */ /* 0x008fe40000000022 */
[----:B------:R-:W2:Y:S01]  /*1ef290*/  LDL.LU R4, [R1+0x86e4] ;  /* 0x0086e40001047983 */ /* 0x000ea20000300800 */
[----:B0-----:R-:W-:-:S02]  /*1ef2a0*/  LOP3.LUT R29, R22, 0xffff, RZ, 0xc0, !PT ;  /* 0x0000ffff161d7812 */ /* 0x001fc400078ec0ff */
[----:B----4-:R-:W-:Y:S02]  /*1ef2b0*/  LOP3.LUT R22, R2, 0xffff, RZ, 0xc0, !PT ;  /* 0x0000ffff02167812 */ /* 0x010fe400078ec0ff */
[----:B------:R-:W3:Y:S04]  /*1ef2c0*/  LDL.LU R2, [R1+0x86e0] ;  /* 0x0086e00001027983 */ /* 0x000ee80000300800 */
[----:B------:R-:W4:Y:S04]  /*1ef2d0*/  LDL.LU R9, [R1+0x9c] ;  /* 0x00009c0001097983 */ /* 0x000f280000300800 */
[----:B------:R-:W4:Y:S04]  /*1ef2e0*/  LDL.LU R50, [R1+0x430] ;  /* 0x0004300001327983 */ /* 0x000f280000300800 */
[----:B------:R-:W3:Y:S04]  /*1ef2f0*/  LDL.LU R59, [R1+0x98] ;  /* 0x00009800013b7983 */ /* 0x000ee80000300800 */
[----:B------:R-:W3:Y:S04]  /*1ef300*/  LDL.LU R51, [R1+0x5dc] ;  /* 0x0005dc0001337983 */ /* 0x000ee80000300800 */
[----:B------:R-:W3:Y:S01]  /*1ef310*/  LDL.LU R3, [R1+0x5558] ;  /* 0x0055580001037983 */ /* 0x000ee20000300800 */
[----:B------:R-:W-:-:S02]  /*1ef320*/  LOP3.LUT R7, R7, 0xffff, RZ, 0xc0, !PT ;  /* 0x0000ffff07077812 */ /* 0x000fc400078ec0ff */
[----:B------:R-:W-:Y:S02]  /*1ef330*/  PRMT R40, R40, 0x5410, R15 ;  /* 0x0000541028287816 */ /* 0x000fe4000000000f */
[----:B------:R-:W-:Y:S02]  /*1ef340*/  PRMT R35, R35, 0x5410, R14 ;  /* 0x0000541023237816 */ /* 0x000fe4000000000e */
[----:B------:R-:W-:Y:S02]  /*1ef350*/  LOP3.LUT R14, R12, 0xffff, RZ, 0xc0, !PT ;  /* 0x0000ffff0c0e7812 */ /* 0x000fe400078ec0ff */
[----:B-1----:R-:W-:Y:S02]  /*1ef360*/  PRMT R0, R29, 0x3340, R1 ;  /* 0x000033401d007816 */ /* 0x002fe40000000001 */
[----:B------:R-:W-:Y:S02]  /*1ef370*/  LOP3.LUT R12, R36, 0xffff, RZ, 0xc0, !PT ;  /* 0x0000ffff240c7812 */ /* 0x000fe400078ec0ff */
[----:B------:R-:W-:-:S02]  /*1ef380*/  PRMT R55, R46, 0x5410, R47 ;  /* 0x000054102e377816 */ /* 0x000fc4000000002f */
[----:B--2---:R-:W-:Y:S02]  /*1ef390*/  LOP3.LUT R15, R4, 0xffff, RZ, 0xc0, !PT ;  /* 0x0000ffff040f7812 */ /* 0x004fe400078ec0ff */
[----:B------:R-:W-:-:S04]  /*1ef3a0*/  PRMT R4, R7, 0x3340, R22 ;  /* 0x0000334007047816 */ /* 0x000fc80000000016 */
[----:B------:R-:W-:Y:S02]  /*1ef3b0*/  PRMT R36, R4, 0x5410, R0 ;  /* 0x0000541004247816 */ /* 0x000fe40000000000 */
[----:B------:R-:W-:Y:S02]  /*1ef3c0*/  PRMT R0, R15, 0x3340, R1 ;  /* 0x000033400f007816 */ /* 0x000fe40000000001 */
[----:B------:R-:W-:-:S04]  /*1ef3d0*/  PRMT R4, R14, 0x3340, R12 ;  /* 0x000033400e047816 */ /* 0x000fc8000000000c */
[----:B------:R-:W-:Y:S01]  /*1ef3e0*/  PRMT R4, R4, 0x5410, R0 ;  /* 0x0000541004047816 */ /* 0x000fe20000000000 */
[----:B------:R-:W-:Y:S01]  /*1ef3f0*/  STL [R1+0x460], R36 ;  /* 0x0004602401007387 */ /* 0x000fe20000100800 */
[----:B------:R-:W-:Y:S02]  /*1ef400*/  SHF.R.U32.HI R7, RZ, 0x8, R7 ;  /* 0x00000008ff077819 */ /* 0x000fe40000011607 */
[----:B------:R-:W-:Y:S01]  /*1ef410*/  SHF.R.U32.HI R0, RZ, 0x8, R22 ;  /* 0x00000008ff007819 */ /* 0x000fe20000011616 */
[----:B------:R0:W-:Y:S01]  /*1ef420*/  STL [R1+0x8510], R4 ;  /* 0x0085100401007387 */ /* 0x0001e20000100800 */
[----:B------:R-:W-:Y:S02]  /*1ef430*/  SHF.R.U32.HI R14, RZ, 0x8, R14 ;  /* 0x00000008ff0e7819 */ /* 0x000fe4000001160e */
[----:B------:R-:W-:Y:S02]  /*1ef440*/  LOP3.LUT R7, R7, 0xffff, RZ, 0xc0, !PT ;  /* 0x0000ffff07077812 */ /* 0x000fe400078ec0ff */
[----:B------:R-:W-:Y:S01]  /*1ef450*/  LOP3.LUT R0, R0, 0xffff, RZ, 0xc0, !PT ;  /* 0x0000ffff00007812 */ /* 0x000fe200078ec0ff */
[----:B0-----:R-:W2:Y:S04]  /*1ef460*/  LDL.LU R4, [R1+0x7c] ;  /* 0x00007c0001047983 */ /* 0x001ea80000300800 */
[----:B------:R-:W2:Y:S01]  /*1ef470*/  LDL.LU R48, [R1+0x94] ;  /* 0x0000940001307983 */ /* 0x000ea20000300800 */
[----:B------:R-:W-:-:S03]  /*1ef480*/  LOP3.LUT R36, R14, 0xffff, RZ, 0xc0, !PT ;  /* 0x0000ffff0e247812 */ /* 0x000fc600078ec0ff */
[----:B------:R-:W2:Y:S04]  /*1ef490*/  LDL.LU R47, [R1+0x510] ;  /* 0x00051000012f7983 */ /* 0x000ea80000300800 */
[----:B------:R-:W2:Y:S01]  /*1ef4a0*/  LDL.LU R37, [R1+0x90] ;  /* 0x0000900001257983 */ /* 0x000ea20000300800 */
[----:B------:R-:W-:-:S03]  /*1ef4b0*/  PRMT R0, R7, 0x3340, R0 ;  /* 0x0000334007007816 */ /* 0x000fc60000000000 */
[----:B------:R-:W2:Y:S04]  /*1ef4c0*/  LDL.LU R43, [R1+0x1e0] ;  /* 0x0001e000012b7983 */ /* 0x000ea80000300800 */
[----:B------:R-:W2:Y:S04]  /*1ef4d0*/  LDL.LU R22, [R1+0x88] ;  /* 0x0000880001167983 */ /* 0x000ea80000300800 */
[----:B------:R-:W2:Y:S04]  /*1ef4e0*/  LDL.LU R14, [R1+0x5538] ;  /* 0x00553800010e7983 */ /* 0x000ea80000300800 */
[----:B------:R-:W2:Y:S04]  /*1ef4f0*/  LDL.LU R46, [R1+0x54b4] ;  /* 0x0054b400012e7983 */ /* 0x000ea80000300800 */
[----:B------:R-:W2:Y:S01]  /*1ef500*/  LDL.LU R7, [R1+0x86dc] ;  /* 0x0086dc0001077983 */ /* 0x000ea20000300800 */
[----:B------:R-:W-:-:S04]  /*1ef510*/  SHF.R.U32.HI R12, RZ, 0x8, R12 ;  /* 0x00000008ff0c7819 */ /* 0x000fc8000001160c */
[----:B------:R-:W-:Y:S01]  /*1ef520*/  LOP3.LUT R12, R12, 0xffff, RZ, 0xc0, !PT ;  /* 0x0000ffff0c0c7812 */ /* 0x000fe200078ec0ff */
[----:B------:R0:W-:Y:S03]  /*1ef530*/  STL [R1+0x380], R0 ;  /* 0x0003800001007387 */ /* 0x0001e60000100800 */
[----:B0-----:R-:W-:Y:S02]  /*1ef540*/  PRMT R0, R36, 0x3340, R12 ;  /* 0x0000334024007816 */ /* 0x001fe4000000000c */
[----:B------:R-:W2:Y:S04]  /*1ef550*/  LDL.LU R12, [R1+0x86d8] ;  /* 0x0086d800010c7983 */ /* 0x000ea80000300800 */
[----:B------:R-:W2:Y:S04]  /*1ef560*/  LDL.LU R36, [R1+0x86d4] ;  /* 0x0086d40001247983 */ /* 0x000ea80000300800 */
[----:B------:R0:W-:Y:S01]  /*1ef570*/  STL [R1+0x37c], R0 ;  /* 0x00037c0001007387 */ /* 0x0001e20000100800 */
[----:B----4-:R-:W-:-:S02]  /*1ef580*/  PRMT R50, R50, 0x5410, R9 ;  /* 0x0000541032327816 */ /* 0x010fc40000000009 */
[----:B---3--:R-:W-:Y:S02]  /*1ef590*/  LOP3.LUT R9, R3, 0xffff, RZ, 0xc0, !PT ;  /* 0x0000ffff03097812 */ /* 0x008fe400078ec0ff */
[----:B------:R-:W-:Y:S02]  /*1ef5a0*/  LOP3.LUT R3, R2, 0xffff, RZ, 0xc0, !PT ;  /* 0x0000ffff02037812 */ /* 0x000fe400078ec0ff */
[----:B------:R-:W3:Y:S02]  /*1ef5b0*/  LDL.LU R2, [R1+0x86d0] ;  /* 0x0086d00001027983 */ /* 0x000ee40000300800 */
[----:B0-----:R-:W-:Y:S02]  /*1ef5c0*/  PRMT R0, R3, 0x3340, R1 ;  /* 0x0000334003007816 */ /* 0x001fe40000000001 */
[----:B------:R-:W-:Y:S02]  /*1ef5d0*/  PRMT R51, R51, 0x5410, R59 ;  /* 0x0000541033337816 */ /* 0x000fe4000000003b */
[----:B--2---:R-:W-:-:S02]  /*1ef5e0*/  PRMT R38, R38, 0x5410, R4 ;  /* 0x0000541026267816 */ /* 0x004fc40000000004 */
[----:B------:R-:W-:Y:S02]  /*1ef5f0*/  PRMT R48, R47, 0x5410, R48 ;  /* 0x000054102f307816 */ /* 0x000fe40000000030 */
[----:B------:R-:W-:-:S04]  /*1ef600*/  LOP3.LUT R4, R7, 0xffff, RZ, 0xc0, !PT ;  /* 0x0000ffff07047812 */ /* 0x000fc800078ec0ff */
[----:B------:R-:W-:-:S04]  /*1ef610*/  PRMT R7, R9, 0x3340, R4 ;  /* 0x0000334009077816 */ /* 0x000fc80000000004 */
[----:B------:R-:W-:Y:S02]  /*1ef620*/  PRMT R7, R7, 0x5410, R0 ;  /* 0x0000541007077816 */ /* 0x000fe40000000000 */
[----:B------:R-:W-:Y:S02]  /*1ef630*/  SHF.R.U32.HI R9, RZ, 0x8, R9 ;  /* 0x00000008ff097819 */ /* 0x000fe40000011609 */
[----:B------:R-:W-:Y:S01]  /*1ef640*/  SHF.R.U32.HI R0, RZ, 0x8, R4 ;  /* 0x00000008ff007819 */ /* 0x000fe20000011604 */
[----:B------:R0:W-:Y:S01]  /*1ef650*/  STL [R1+0x8514], R7 ;  /* 0x0085140701007387 */ /* 0x0001e20000100800 */
[----:B------:R-:W-:Y:S02]  /*1ef660*/  LOP3.LUT R9, R9, 0xffff, RZ, 0xc0, !PT ;  /* 0x0000ffff09097812 */ /* 0x000fe400078ec0ff */
[----:B------:R-:W-:Y:S01]  /*1ef670*/  LOP3.LUT R0, R0, 0xffff, RZ, 0xc0, !PT ;  /* 0x0000ffff00007812 */ /* 0x000fe200078ec0ff */
[----:B------:R-:W2:Y:S01]  /*1ef680*/  LDL.LU R4, [R1+0x84] ;  /* 0x0000840001047983 */ /* 0x000ea20000300800 */
[----:B0-----:R-:W-:-:S03]  /*1ef690*/  SHF.R.U32.HI R7, RZ, 0x8, R3 ;  /* 0x00000008ff077819 */ /* 0x001fc60000011603 */
[----:B------:R-:W2:Y:S01]  /*1ef6a0*/  LDL.LU R3, [R1+0x1c4] ;  /* 0x0001c40001037983 */ /* 0x000ea20000300800 */
[----:B------:R-:W-:Y:S02]  /*1ef6b0*/  LOP3.LUT R7, R7, 0xffff, RZ, 0xc0, !PT ;  /* 0x0000ffff07077812 */ /* 0x000fe400078ec0ff */
[----:B------:R-:W-:Y:S01]  /*1ef6c0*/  PRMT R9, R9, 0x3340, R0 ;  /* 0x0000334009097816 */ /* 0x000fe20000000000 */
[----:B------:R-:W4:Y:S01]  /*1ef6d0*/  LDL.LU R59, [R1+0x80] ;  /* 0x00008000013b7983 */ /* 0x000f220000300800 */
[----:B------:R-:W-:Y:S02]  /*1ef6e0*/  PRMT R0, R7, 0x3340, R1 ;  /* 0x0000334007007816 */ /* 0x000fe40000000001 */
[----:B------:R-:W-:Y:S02]  /*1ef6f0*/  LOP3.LUT R14, R14, 0xffff, RZ, 0xc0, !PT ;  /* 0x0000ffff0e0e7812 */ /* 0x000fe400078ec0ff */
[----:B------:R-:W-:Y:S01]  /*1ef700*/  LOP3.LUT R47, R46, 0xffff, RZ, 0xc0, !PT ;  /* 0x0000ffff2e2f7812 */ /* 0x000fe200078ec0ff */
[----:B------:R-:W-:Y:S04]  /*1ef710*/  STL [R1+0x378], R9 ;  /* 0x0003780901007387 */ /* 0x000fe80000100800 */
[----:B------:R0:W-:Y:S01]  /*1ef720*/  STL [R1+0x1cc], R0 ;  /* 0x0001cc0001007387 */ /* 0x0001e20000100800 */
[----:B------:R-:W-:-:S02]  /*1ef730*/  PRMT R36, R36, 0x5410, R22 ;  /* 0x0000541024247816 */ /* 0x000fc40000000016 */
[----:B0-----:R-:W-:Y:S02]  /*1ef740*/  PRMT R0, R47, 0x3340, R1 ;  /* 0x000033402f007816 */ /* 0x001fe40000000001 */
[----:B------:R-:W-:Y:S02]  /*1ef750*/  PRMT R9, R43, 0x5410, R37 ;  /* 0x000054102b097816 */ /* 0x000fe40000000025 */
[----:B------:R-:W4:Y:S04]  /*1ef760*/  LDL.LU R37, [R1+0x78] ;  /* 0x0000780001257983 */ /* 0x000f280000300800 */
[----:B------:R-:W4:Y:S04]  /*1ef770*/  LDL.LU R22, [R1+0x1b4] ;  /* 0x0001b40001167983 */ /* 0x000f280000300800 */
[----:B------:R-:W4:Y:S01]  /*1ef780*/  LDL.LU R43, [R1+0x74] ;  /* 0x00007400012b7983 */ /* 0x000f220000300800 */
[----:B---3--:R-:W-:-:S04]  /*1ef790*/  LOP3.LUT R7, R2, 0xffff, RZ, 0xc0, !PT ;  /* 0x0000ffff02077812 */ /* 0x008fc800078ec0ff */
[----:B------:R-:W-:-:S04]  /*1ef7a0*/  PRMT R2, R14, 0x3340, R7 ;  /* 0x000033400e027816 */ /* 0x000fc80000000007 */
[----:B------:R-:W-:-:S05]  /*1ef7b0*/  PRMT R2, R2, 0x5410, R0 ;  /* 0x0000541002027816 */ /* 0x000fca0000000000 */
[----:B------:R0:W-:Y:S01]  /*1ef7c0*/  STL [R1+0x8518], R2 ;  /* 0x0085180201007387 */ /* 0x0001e20000100800 */
[----:B------:R-:W-:-:S03]  /*1ef7d0*/  SHF.R.U32.HI R0, RZ, 0x8, R15 ;  /* 0x00000008ff007819 */ /* 0x000fc6000001160f */
[----:B------:R-:W3:Y:S04]  /*1ef7e0*/  LDL.LU R46, [R1+0x70] ;  /* 0x00007000012e7983 */ /* 0x000ee80000300800 */
[----:B------:R-:W3:Y:S01]  /*1ef7f0*/  LDL.LU R15, [R1+0x184] ;  /* 0x00018400010f7983 */ /* 0x000ee20000300800 */
[----:B0-----:R-:W-:Y:S02]  /*1ef800*/  SHF.R.U32.HI R2, RZ, 0x8, R14 ;  /* 0x00000008ff027819 */ /* 0x001fe4000001160e */
[----:B------:R-:W-:Y:S02]  /*1ef810*/  SHF.R.U32.HI R14, RZ, 0x8, R7 ;  /* 0x00000008ff0e7819 */ /* 0x000fe40000011607 */
[----:B------:R-:W-:Y:S01]  /*1ef820*/  LOP3.LUT R2, R2, 0xffff, RZ, 0xc0, !PT ;  /* 0x0000ffff02027812 */ /* 0x000fe200078ec0ff */
[----:B------:R-:W3:Y:S01]  /*1ef830*/  LDL.LU R7, [R1+0x194] ;  /* 0x0001940001077983 */ /* 0x000ee20000300800 */
[----:B------:R-:W-:-:S04]  /*1ef840*/  LOP3.LUT R14, R14, 0xffff, RZ, 0xc0, !PT ;  /* 0x0000ffff0e0e7812 */ /* 0x000fc800078ec0ff */
[----:B------:R-:W-:Y:S02]  /*1ef850*/  PRMT R2, R2, 0x3340, R14 ;  /* 0x0000334002027816 */ /* 0x000fe4000000000e */
[----:B------:R-:W3:Y:S01]  /*1ef860*/  LDL.LU R14, [R1+0x86cc] ;  /* 0x0086cc00010e7983 */ /* 0x000ee20000300800 */
[----:B------:R-:W-:-:S04]  /*1ef870*/  LOP3.LUT R0, R0, 0xffff, RZ, 0xc0, !PT ;  /* 0x0000ffff00007812 */ /* 0x000fc800078ec0ff */
[----:B------:R-:W-:-:S05]  /*1ef880*/  PRMT R0, R0, 0x3340, R1 ;  /* 0x0000334000007816 */ /* 0x000fca0000000001 */
[----:B------:R2:W-:Y:S01]  /*1ef890*/  STL [R1+0x1c8], R0 ;  /* 0x0001c80001007387 */ /* 0x0005e20000100800 */
[----:B------:R-:W-:-:S04]  /*1ef8a0*/  SHF.R.U32.HI R29, RZ, 0x8, R29 ;  /* 0x00000008ff1d7819 */ /* 0x000fc8000001161d */
[----:B------:R-:W-:Y:S02]  /*1ef8b0*/  LOP3.LUT R29, R29, 0xffff, RZ, 0xc0, !PT ;  /* 0x0000ffff1d1d7812 */ /* 0x000fe400078ec0ff */
[----:B--2---:R-:W-:Y:S02]  /*1ef8c0*/  PRMT R0, R3, 0x5410, R4 ;  /* 0x0000541003007816 */ /* 0x004fe40000000004 */
[----:B------:R-:W2:Y:S04]  /*1ef8d0*/  LDL.LU R3, [R1+0x64] ;  /* 0x0000640001037983 */ /* 0x000ea80000300800 */
[----:B------:R0:W-:Y:S04]  /*1ef8e0*/  STL [R1+0x374], R2 ;  /* 0x0003740201007387 */ /* 0x0001e80000100800 */
[----:B0-----:R-:W2:Y:S04]  /*1ef8f0*/  LDL.LU R2, [R1+0x60] ;  /* 0x0000600001027983 */ /* 0x001ea80000300800 */
[----:B------:R0:W-:Y:S04]  /*1ef900*/  STL [R1+0xc8], R0 ;  /* 0x0000c80001007387 */ /* 0x0001e80000100800 */
[----:B------:R-:W2:Y:S01]  /*1ef910*/  LDL.LU R4, [R1+0x17c] ;  /* 0x00017c0001047983 */ /* 0x000ea20000300800 */
[----:B0-----:R-:W-:-:S04]  /*1ef920*/  SHF.R.U32.HI R0, RZ, 0x8, R47 ;  /* 0x00000008ff007819 */ /* 0x001fc8000001162f */
[----:B------:R-:W-:-:S04]  /*1ef930*/  LOP3.LUT R0, R0, 0xffff, RZ, 0xc0, !PT ;  /* 0x0000ffff00007812 */ /* 0x000fc800078ec0ff */
[--C-:B------:R-:W-:Y:S02]  /*1ef940*/  PRMT R47, R0, 0x3340, R1.reuse ;  /* 0x00003340002f7816 */ /* 0x100fe40000000001 */
[----:B------:R-:W-:-:S03]  /*1ef950*/  PRMT R0, R29, 0x3340, R1 ;  /* 0x000033401d007816 */ /* 0x000fc60000000001 */
[----:B------:R-:W-:Y:S04]  /*1ef960*/  STL [R1+0x1c4], R47 ;  /* 0x0001c42f01007387 */ /* 0x000fe80000100800 */
[----:B------:R0:W-:Y:S01]  /*1ef970*/  STL [R1+0x1c0], R0 ;  /* 0x0001c00001007387 */ /* 0x0001e20000100800 */
[----:B------:R-:W-:Y:S02]  /*1ef980*/  SHF.R.U32.HI R29, RZ, 0x8, R25 ;  /* 0x00000008ff1d7819 */ /* 0x000fe40000011619 */
[----:B----4-:R-:W-:Y:S01]  /*1ef990*/  PRMT R12, R12, 0x5410, R59 ;  /* 0x000054100c0c7816 */ /* 0x010fe2000000003b */
[----:B------:R-:W4:Y:S01]  /*1ef9a0*/  LDL.LU R25, [R1+0x54] ;  /* 0x0000540001197983 */ /* 0x000f220000300800 */
[----:B------:R-:W-:-:S03]  /*1ef9b0*/  PRMT R22, R22, 0x5410, R37 ;  /* 0x0000541016167816 */ /* 0x000fc60000000025 */
[----:B------:R-:W4:Y:S01]  /*1ef9c0*/  LDL.LU R59, [R1+0x15c] ;  /* 0x00015c00013b7983 */ /* 0x000f220000300800 */
[----:B0-----:R-:W-:-:S03]  /*1ef9d0*/  SHF.R.U32.HI R0, RZ, 0x8, R27 ;  /* 0x00000008ff007819 */ /* 0x001fc6000001161b */
[----:B------:R-:W4:Y:S01]  /*1ef9e0*/  LDL.LU R47, [R1+0x2834] ;  /* 0x00283400012f7983 */ /* 0x000f220000300800 */
[----:B------:R-:W-:-:S04]  /*1ef9f0*/  LOP3.LUT R0, R0, 0xffff, RZ, 0xc0, !PT ;  /* 0x0000ffff00007812 */ /* 0x000fc800078ec0ff */
[----:B------:R-:W-:Y:S02]  /*1efa00*/  PRMT R0, R0, 0x3340, R1 ;  /* 0x0000334000007816 */ /* 0x000fe40000000001 */
[----:B---3--:R-:W-:Y:S02]  /*1efa10*/  PRMT R14, R14, 0x5410, R43 ;  /* 0x000054100e0e7816 */ /* 0x008fe4000000002b */
[----:B------:R-:W3:Y:S04]  /*1efa20*/  LDL.LU R43, [R1+0x55c0] ;  /* 0x0055c000012b7983 */ /* 0x000ee80000300800 */
[----:B------:R-:W4:Y:S04]  /*1efa30*/  LDL.LU R27, [R1+0x54c4] ;  /* 0x0054c400011b7983 */ /* 0x000f280000300800 */
[----:B------:R-:W4:Y:S04]  /*1efa40*/  LDL.LU R37, [R1+0x5544] ;  /* 0x0055440001257983 */ /* 0x000f280000300800 */
[----:B------:R0:W-:Y:S04]  /*1efa50*/  STL [R1+0x1bc], R0 ;  /* 0x0001bc0001007387 */ /* 0x0001e80000100800 */
[----:B0-----:R-:W2:Y:S01]  /*1efa60*/  LDL.LU R0, [R1+0x68] ;  /* 0x0000680001007983 */ /* 0x001ea20000300800 */
[----:B------:R-:W-:-:S04]  /*1efa70*/  LOP3.LUT R29, R29, 0xffff, RZ, 0xc0, !PT ;  /* 0x0000ffff1d1d7812 */ /* 0x000fc800078ec0ff */
[----:B------:R-:W-:Y:S02]  /*1efa80*/  PRMT R29, R29, 0x3340, R1 ;  /* 0x000033401d1d7816 */ /* 0x000fe40000000001 */
[----:B------:R-:W-:-:S03]  /*1efa90*/  PRMT R15, R15, 0x5410, R46 ;  /* 0x000054100f0f7816 */ /* 0x000fc6000000002e */
[----:B------:R0:W-:Y:S04]  /*1efaa0*/  STL [R1+0x1b8], R29 ;  /* 0x0001b81d01007387 */ /* 0x0001e80000100800 */
[----:B0-----:R-:W4:Y:S04]  /*1efab0*/  LDL.LU R29, [R1+0x86c8] ;  /* 0x0086c800011d7983 */ /* 0x001f280000300800 */
[----:B------:R-:W4:Y:S04]  /*1efac0*/  LDL.LU R46, [R1+0x86c4] ;  /* 0x0086c400012e7983 */ /* 0x000f280000300800 */
[----:B------:R0:W-:Y:S04]  /*1efad0*/  STL [R1+0x1a4], R15 ;  /* 0x0001a40f01007387 */ /* 0x0001e80000100800 */
[----:B0-----:R-:W4:Y:S01]  /*1efae0*/  LDL.LU R15, [R1+0x86c0] ;  /* 0x0086c000010f7983 */ /* 0x001f220000300800 */
[----:B--2---:R-:W-:-:S02]  /*1efaf0*/  PRMT R7, R7, 0x5410, R0 ;  /* 0x0000541007077816 */ /* 0x004fc40000000000 */
[----:B------:R-:W-:Y:S02]  /*1efb00*/  SHF.R.U32.HI R0, RZ, 0x8, R5 ;  /* 0x00000008ff007819 */ /* 0x000fe40000011605 */
[----:B------:R-:W2:Y:S02]  /*1efb10*/  LDL.LU R5, [R1+0x86bc] ;  /* 0x0086bc0001057983 */ /* 0x000ea40000300800 */
[----:B------:R-:W-:-:S04]  /*1efb20*/  LOP3.LUT R0, R0, 0xffff, RZ, 0xc0, !PT ;  /* 0x0000ffff00007812 */ /* 0x000fc800078ec0ff */
[----:B------:R-:W-:-:S05]  /*1efb30*/  PRMT R0, R0, 0x3340, R1 ;  /* 0x0000334000007816 */ /* 0x000fca0000000001 */
[----:B------:R0:W-:Y:S04]  /*1efb40*/  STL [R1+0x1b4], R0 ;  /* 0x0001b40001007387 */ /* 0x0001e80000100800 */
[----:B0-----:R-:W3:Y:S01]  /*1efb50*/  LDL.LU R0, [R1+0x180] ;  /* 0x0001800001007983 */ /* 0x001ee20000300800 */
[----:B------:R-:W-:-:S04]  /*1efb60*/  SHF.R.U32.HI R8, RZ, 0x8, R8 ;  /* 0x00000008ff087819 */ /* 0x000fc80000011608 */
[----:B------:R-:W-:-:S04]  /*1efb70*/  LOP3.LUT R8, R8, 0xffff, RZ, 0xc0, !PT ;  /* 0x0000ffff08087812 */ /* 0x000fc800078ec0ff */
[----:B------:R-:W-:Y:S02]  /*1efb80*/  PRMT R8, R8, 0x3340, R1 ;  /* 0x0000334008087816 */ /* 0x000fe40000000001 */
[----:B------:R-:W-:-:S03]  /*1efb90*/  PRMT R2, R4, 0x5410, R2 ;  /* 0x0000541004027816 */ /* 0x000fc60000000002 */
[----:B------:R0:W-:Y:S04]  /*1efba0*/  STL [R1+0x1b0], R8 ;  /* 0x0001b00801007387 */ /* 0x0001e80000100800 */
[----:B0-----:R-:W2:Y:S01]  /*1efbb0*/  LDL.LU R8, [R1+0x86b8] ;  /* 0x0086b80001087983 */ /* 0x001ea20000300800 */
[----:B---3--:R-:W-:-:S03]  /*1efbc0*/  PRMT R0, R0, 0x5410, R3 ;  /* 0x0000541000007816 */ /* 0x008fc60000000003 */
[----:B------:R-:W3:Y:S04]  /*1efbd0*/  LDL.LU R3, [R1+0x86b4] ;  /* 0x0086b40001037983 */ /* 0x000ee80000300800 */
[----:B------:R0:W-:Y:S02]  /*1efbe0*/  STL [R1+0x794], R0 ;  /* 0x0007940001007387 */ /* 0x0001e40000100800 */
[----:B0-----:R-:W-:Y:S02]  /*1efbf0*/  SHF.R.U32.HI R0, RZ, 0x8, R45 ;  /* 0x00000008ff007819 */ /* 0x001fe4000001162d */
[----:B------:R-:W3:Y:S04]  /*1efc00*/  LDL.LU R45, [R1+0x86b0] ;  /* 0x0086b000012d7983 */ /* 0x000ee80000300800 */
[----:B------:R0:W-:Y:S01]  /*1efc10*/  STL [R1+0x790], R2 ;  /* 0x0007900201007387 */ /* 0x0001e20000100800 */
[----:B------:R-:W-:-:S02]  /*1efc20*/  LOP3.LUT R0, R0, 0xffff, RZ, 0xc0, !PT ;  /* 0x0000ffff00007812 */ /* 0x000fc400078ec0ff */
[----:B0-----:R-:W-:Y:S02]  /*1efc30*/  SHF.R.U32.HI R2, RZ, 0x8, R6 ;  /* 0x00000008ff027819 */ /* 0x001fe40000011606 */
[----:B------:R-:W2:Y:S02]  /*1efc40*/  LDL.LU R6, [R1+0x23bc] ;  /* 0x0023bc0001067983 */ /* 0x000ea40000300800 */
[----:B------:R-:W-:Y:S02]  /*1efc50*/  LOP3.LUT R4, R2, 0xffff, RZ, 0xc0, !PT ;  /* 0x0000ffff02047812 */ /* 0x000fe400078ec0ff */
[--C-:B------:R-:W-:Y:S02]  /*1efc60*/  PRMT R2, R0, 0x3340, R1.reuse ;  /* 0x0000334000027816 */ /* 0x100fe40000000001 */
[----:B------:R-:W-:Y:S01]  /*1efc70*/  PRMT R4, R4, 0x3340, R1 ;  /* 0x0000334004047816 */ /* 0x000fe20000000001 */
[----:B------:R-:W3:Y:S04]  /*1efc80*/  LDL.LU R0, [R1+0x23ac] ;  /* 0x0023ac0001007983 */ /* 0x000ee80000300800 */
[----:B------:R0:W-:Y:S04]  /*1efc90*/  STL [R1+0x851c], R2 ;  /* 0x00851c0201007387 */ /* 0x0001e80000100800 */
[----:B0-----:R-:W2:Y:S04]  /*1efca0*/  LDL.LU R2, [R1+0x50] ;  /* 0x0000500001027983 */ /* 0x001ea80000300800 */
[----:B------:R0:W-:Y:S04]  /*1efcb0*/  STL [R1+0x8520], R4 ;  /* 0x0085200401007387 */ /* 0x0001e80000100800 */
[----:B0-----:R-:W2:Y:S01]  /*1efcc0*/  LDL.LU R4, [R1+0x154] ;  /* 0x0001540001047983 */ /* 0x001ea20000300800 */
[----:B------:R-:W-:-:S02]  /*1efcd0*/  LOP3.LUT R43, R43, 0xffff, RZ, 0xc0, !PT ;  /* 0x0000ffff2b2b7812 */ /* 0x000fc400078ec0ff */
[----:B----4-:R-:W-:Y:S02]  /*1efce0*/  LOP3.LUT R27, R27, 0xffff, RZ, 0xc0, !PT ;  /* 0x0000ffff1b1b7812 */ /* 0x010fe400078ec0ff */
[----:B------:R-:W-:Y:S02]  /*1efcf0*/  LOP3.LUT R37, R37, 0xffff, RZ, 0xc0, !PT ;  /* 0x0000ffff25257812 */ /* 0x000fe400078ec0ff */
[----:B---3--:R-:W-:Y:S02]  /*1efd00*/  LOP3.LUT R0, R0, 0xffff, RZ, 0xc0, !PT ;  /* 0x0000ffff00007812 */ /* 0x008fe400078ec0ff */
[----:B--2---:R-:W-:Y:S02]  /*1efd10*/  PRMT R59, R59, 0x5410, R2 ;  /* 0x000054103b3b7816 */ /* 0x004fe40000000002 */
[--C-:B------:R-:W-:Y:S02]  /*1efd20*/  PRMT R2, R47, 0x4210, R0.reuse ;  /* 0x000042102f027816 */ /* 0x100fe40000000000 */
[----:B------:R-:W-:-:S02]  /*1efd30*/  PRMT R0, R16, 0x5210, R0 ;  /* 0x0000521010007816 */ /* 0x000fc40000000000 */
[----:B------:R-:W-:Y:S02]  /*1efd40*/  PRMT R4, R4, 0x5410, R25 ;  /* 0x0000541004047816 */ /* 0x000fe40000000019 */
[----:B------:R-:W2:Y:S04]  /*1efd50*/  LDL.LU R25, [R1+0x86ac] ;  /* 0x0086ac0001197983 */ /* 0x000ea80000300800 */
[----:B------:R0:W-:Y:S01]  /*1efd60*/  STL [R1+0x78c], R4 ;  /* 0x00078c0401007387 */ /* 0x0001e20000100800 */
[----:B------:R-:W-:-:S03]  /*1efd70*/  PRMT R16, R43, 0x3340, R37 ;  /* 0x000033402b107816 */ /* 0x000fc60000000025 */
[----:B0-----:R-:W3:Y:S04]  /*1efd80*/  LDL.LU R4, [R1+0x2850] ;  /* 0x0028500001047983 */ /* 0x001ee80000300800 */
[----:B------:R-:W-:Y:S04]  /*1efd90*/  STL [R1+0x784], R59 ;  /* 0x0007843b01007387 */ /* 0x000fe80000100800 */
[----:B------:R0:W-:Y:S04]  /*1efda0*/  STL [R1+0x6e0], R2 ;  /* 0x0006e00201007387 */ /* 0x0001e80000100800 */
[----:B------:R1:W-:Y:S04]  /*1efdb0*/  STL [R1+0x680], R0 ;  /* 0x0006800001007387 */ /* 0x0003e80000100800 */
[----:B------:R-:W4:Y:S04]  /*1efdc0*/  LDL.LU R47, [R1+0x5434] ;  /* 0x00543400012f7983 */ /* 0x000f280000300800 */
[----:B0-----:R-:W2:Y:S01]  /*1efdd0*/  LDL.LU R2, [R1+0x2808] ;  /* 0x0028080001027983 */ /* 0x001ea20000300800 */
[----:B-1----:R-:W-:-:S04]  /*1efde0*/  PRMT R0, R27, 0x3340, R1 ;  /* 0x000033401b007816 */ /* 0x002fc80000000001 */
[----:B------:R-:W-:Y:S02]  /*1efdf0*/  PRMT R0, R16, 0x5410, R0 ;  /* 0x0000541010007816 */ /* 0x000fe40000000000 */
[----:B------:R-:W-:-:S03]  /*1efe00*/  SHF.R.U32.HI R16, RZ, 0x8, R43 ;  /* 0x00000008ff107819 */ /* 0x000fc6000001162b */
[----:B------:R0:W-:Y:S01]  /*1efe10*/  STL [R1+0x510], R0 ;  /* 0x0005100001007387 */ /* 0x0001e20000100800 */
[----:B------:R-:W-:Y:S02]  /*1efe20*/  LOP3.LUT R16, R16, 0xffff, RZ, 0xc0, !PT ;  /* 0x0000ffff10107812 */ /* 0x000fe400078ec0ff */
[----:B------:R-:W-:Y:S01]  /*1efe30*/  SHF.R.U32.HI R27, RZ, 0x8, R27 ;  /* 0x00000008ff1b7819 */ /* 0x000fe2000001161b */
[----:B------:R-:W2:Y:S01]  /*1efe40*/  LDL.LU R43, [R1+0x5438] ;  /* 0x00543800012b7983 */ /* 0x000ea20000300800 */
[----:B0-----:R-:W-:-:S03]  /*1efe50*/  SHF.R.U32.HI R0, RZ, 0x8, R37 ;  /* 0x00000008ff007819 */ /* 0x001fc60000011625 */
[----:B------:R-:W2:Y:S01]  /*1efe60*/  LDL.LU R37, [R1+0x27dc] ;  /* 0x0027dc0001257983 */ /* 0x000ea20000300800 */
[----:B------:R-:W-:-:S04]  /*1efe70*/  LOP3.LUT R0, R0, 0xffff, RZ, 0xc0, !PT ;  /* 0x0000ffff00007812 */ /* 0x000fc800078ec0ff */
[----:B------:R-:W-:Y:S01]  /*1efe80*/  PRMT R59, R16, 0x3340, R0 ;  /* 0x00003340103b7816 */ /* 0x000fe20000000000 */
[----:B------:R-:W-:Y:S01]  /*1efe90*/  IMAD.MOV.U32 R0, RZ, RZ, R27 ;  /* 0x000000ffff007224 */ /* 0x000fe200078e001b */
[----:B------:R-:W-:Y:S01]  /*1efea0*/  LOP3.LUT R16, R6, 0xffff, RZ, 0xc0, !PT ;  /* 0x0000ffff06107812 */ /* 0x000fe200078ec0ff */
[----:B------:R-:W2:Y:S03]  /*1efeb0*/  LDL.LU R27, [R1+0x86a8] ;  /* 0x0086a800011b7983 */ /* 0x000ea60000300800 */
[----:B------:R-:W-:Y:S01]  /*1efec0*/  LOP3.LUT R0, R0, 0xffff, RZ, 0xc0, !PT ;  /* 0x0000ffff00007812 */ /* 0x000fe200078ec0ff */
[----:B------:R0:W-:Y:S03]  /*1efed0*/  STL [R1+0x8524], R59 ;  /* 0x0085243b01007387 */ /* 0x0001e60000100800 */
[----:B------:R-:W-:Y:S01]  /*1efee0*/  PRMT R6, R0, 0x3340, R1 ;  /* 0x0000334000067816 */ /* 0x000fe20000000001 */
[----:B0-----:R-:W3:Y:S04]  /*1efef0*/  LDL.LU R59, [R1+0x2278] ;  /* 0x00227800013b7983 */ /* 0x001ee80000300800 */
[----:B------:R-:W4:Y:S04]  /*1eff00*/  LDL.LU R0, [R1+0x28a0] ;  /* 0x0028a00001007983 */ /* 0x000f280000300800 */
[----:B------:R0:W-:Y:S02]  /*1eff10*/  STL [R1+0x8528], R6 ;  /* 0x0085280601007387 */ /* 0x0001e40000100800 */
[----:B0-----:R-:W-:-:S02]  /*1eff20*/  PRMT R6, R17, 0x5210, R16 ;  /* 0x0000521011067816 */ /* 0x001fc40000000010 */
[----:B----4-:R-:W-:Y:S02]  /*1eff30*/  PRMT R0, R0, 0x4210, R16 ;  /* 0x0000421000007816 */ /* 0x010fe40000000010 */
[----:B------:R-:W-:-:S03]  /*1eff40*/  SHF.R.U32.HI R16, RZ, 0x8, R31 ;  /* 0x00000008ff107819 */ /* 0x000fc6000001161f */
[----:B------:R3:W-:Y:S04]  /*1eff50*/  STL [R1+0x6e4], R0 ;  /* 0x0006e40001007387 */ /* 0x0007e80000100800 */
[----:B------:R0:W-:Y:S04]  /*1eff60*/  STL [R1+0x684], R6 ;  /* 0x0006840601007387 */ /* 0x0001e80000100800 */
[----:B------:R-:W4:Y:S01]  /*1eff70*/  LDL.LU R31, [R1+0x53f4] ;  /* 0x0053f400011f7983 */ /* 0x000f220000300800 */
[----:B---3--:R-:W-:-:S04]  /*1eff80*/  LOP3.LUT R0, R59, 0xffff, RZ, 0xc0, !PT ;  /* 0x0000ffff3b007812 */ /* 0x008fc800078ec0ff */
[--C-:B0-----:R-:W-:Y:S02]  /*1eff90*/  PRMT R6, R4, 0x4210, R0.reuse ;  /* 0x0000421004067816 */ /* 0x101fe40000000000 */
[----:B------:R-:W-:Y:S02]  /*1effa0*/  PRMT R4, R18, 0x5210, R0 ;  /* 0x0000521012047816 */ /* 0x000fe40000000000 */
[----:B------:R-:W-:Y:S02]  /*1effb0*/  LOP3.LUT R0, R16, 0xffff, RZ, 0xc0, !PT ;  /* 0x0000ffff10007812 */ /* 0x000fe400078ec0ff */
[----:B------:R-:W-:Y:S02]  /*1effc0*/  SHF.R.U32.HI R16, RZ, 0x8, R23 ;  /* 0x00000008ff107819 */ /* 0x000fe40000011617 */
[----:B------:R-:W-:Y:S02]  /*1effd0*/  PRMT R23, R0, 0x3340, R1 ;  /* 0x0000334000177816 */ /* 0x000fe40000000001 */
[----:B------:R-:W-:-:S02]  /*1effe0*/  LOP3.LUT R0, R16, 0xffff, RZ, 0xc0, !PT ;  /* 0x0000ffff10007812 */ /* 0x000fc400078ec0ff */
[----:B------:R-:W-:Y:S01]  /*1efff0*/  LOP3.LUT R16, R47, 0xffff, RZ, 0xc0, !PT ;  /* 0x0000ffff2f107812 */ /* 0x000fe200078ec0ff */
[----:B------:R-:W-:Y:S01]  /*1f0000*/  STL [R1+0x6e8], R6 ;  /* 0x0006e80601007387 */ /* 0x000fe20000100800 */
[----:B------:R-:W-:-:S03]  /*1f0010*/  PRMT R47, R0, 0x3340, R1 ;  /* 0x00003340002f7816 */ /* 0x000fc60000000001 */
[----:B------:R0:W-:Y:S01]  /*1f0020*/  STL [R1+0x688], R4 ;  /* 0x0006880401007387 */ /* 0x0001e20000100800 */
[----:B--2---:R-:W-:-:S03]  /*1f0030*/  LOP3.LUT R0, R43, 0xffff, RZ, 0xc0, !PT ;  /* 0x0000ffff2b007812 */ /* 0x004fc600078ec0ff */
[----:B------:R-:W2:Y:S04]  /*1f0040*/  LDL.LU R59, [R1+0x27a8] ;  /* 0x0027a800013b7983 */ /* 0x000ea80000300800 */
[----:B------:R1:W-:Y:S01]  /*1f0050*/  STL [R1+0x852c], R23 ;  /* 0x00852c1701007387 */ /* 0x0003e20000100800 */
[--C-:B0-----:R-:W-:Y:S02]  /*1f0060*/  PRMT R4, R2, 0x4210, R16.reuse ;  /* 0x0000421002047816 */ /* 0x101fe40000000010 */
[----:B------:R-:W-:Y:S02]  /*1f0070*/  PRMT R2, R19, 0x5210, R16 ;  /* 0x0000521013027816 */ /* 0x000fe40000000010 */
[----:B------:R-:W-:Y:S01]  /*1f0080*/  PRMT R6, R37, 0x4210, R0 ;  /* 0x0000421025067816 */ /* 0x000fe20000000000 */
[----:B-1----:R-:W3:Y:S01]  /*1f0090*/  LDL.LU R23, [R1+0x2408] ;  /* 0x0024080001177983 */ /* 0x002ee20000300800 */
[----:B------:R-:W-:-:S03]  /*1f00a0*/  SHF.R.U32.HI R16, RZ, 0x8, R33 ;  /* 0x00000008ff107819 */ /* 0x000fc60000011621 */
[----:B------:R-:W-:Y:S04]  /*1f00b0*/  STL [R1+0x8530], R47 ;  /* 0x0085302f01007387 */ /* 0x000fe80000100800 */
[----:B------:R0:W-:Y:S04]  /*1f00c0*/  STL [R1+0x6d0], R4 ;  /* 0x0006d00401007387 */ /* 0x0001e80000100800 */
[----:B------:R-:W2:Y:S04]  /*1f00d0*/  LDL.LU R43, [R1+0x240c] ;  /* 0x00240c00012b7983 */ /* 0x000ea80000300800 */
[----:B------:R1:W-:Y:S01]  /*1f00e0*/  STL [R1+0x670], R2 ;  /* 0x0006700201007387 */ /* 0x0003e20000100800 */
[----:B0-----:R-:W-:-:S03]  /*1f00f0*/  PRMT R4, R56, 0x5210, R0 ;  /* 0x0000521038047816 */ /* 0x001fc60000000000 */
[----:B------:R-:W2:Y:S04]  /*1f0100*/  LDL.LU R33, [R1+0x86a4] ;  /* 0x0086a40001217983 */ /* 0x000ea80000300800 */
[----:B-1----:R-:W2:Y:S04]  /*1f0110*/  LDL.LU R2, [R1+0x279c] ;  /* 0x00279c0001027983 */ /* 0x002ea80000300800 */
[----:B------:R0:W-:Y:S04]  /*1f0120*/  STL [R1+0x6d4], R6 ;  /* 0x0006d40601007387 */ /* 0x0001e80000100800 */
[----:B------:R-:W2:Y:S01]  /*1f0130*/  LDL.LU R56, [R1+0x27d8] ;  /* 0x0027d80001387983 */ /* 0x000ea20000300800 */
[----:B------:R-:W-:-:S02]  /*1f0140*/  LOP3.LUT R0, R16, 0xffff, RZ, 0xc0, !PT ;  /* 0x0000ffff10007812 */ /* 0x000fc400078ec0ff */
[----:B------:R-:W-:Y:S01]  /*1f0150*/  SHF.R.U32.HI R16, RZ, 0x8, R10 ;  /* 0x00000008ff107819 */ /* 0x000fe2000001160a */
[----:B------:R1:W-:Y:S01]  /*1f0160*/  STL [R1+0x674], R4 ;  /* 0x0006740401007387 */ /* 0x0003e20000100800 */
[----:B------:R-:W-:-:S03]  /*1f0170*/  PRMT R37, R0, 0x3340, R1 ;  /* 0x0000334000257816 */ /* 0x000fc60000000001 */
[----:B------:R-:W2:Y:S01]  /*1f0180*/  LDL.LU R19, [R1+0x2298] ;  /* 0x0022980001137983 */ /* 0x000ea20000300800 */
[----:B------:R-:W-:-:S03]  /*1f0190*/  LOP3.LUT R0, R16, 0xffff, RZ, 0xc0, !PT ;  /* 0x0000ffff10007812 */ /* 0x000fc600078ec0ff */
[----:B------:R-:W2:Y:S01]  /*1f01a0*/  LDL.LU R47, [R1+0x5460] ;  /* 0x00546000012f7983 */ /* 0x000ea20000300800 */
[----:B------:R-:W-:-:S03]  /*1f01b0*/  PRMT R10, R0, 0x3340, R1 ;  /* 0x00003340000a7816 */ /* 0x000fc60000000001 */
[----:B------:R-:W2:Y:S04]  /*1f01c0*/  LDL.LU R18, [R1+0x27a0] ;  /* 0x0027a00001127983 */ /* 0x000ea80000300800 */
[----:B------:R-:W2:Y:S04]  /*1f01d0*/  LDL.LU R17, [R1+0x2788] ;  /* 0x0027880001117983 */ /* 0x000ea80000300800 */
[----:B------:R-:W-:Y:S04]  /*1f01e0*/  STL [R1+0x8534], R37 ;  /* 0x0085342501007387 */ /* 0x000fe80000100800 */
[----:B0-----:R-:W2:Y:S04]  /*1f01f0*/  LDL.LU R6, [R1+0x55d4] ;  /* 0x0055d40001067983 */ /* 0x001ea80000300800 */
[----:B-1----:R-:W2:Y:S01]  /*1f0200*/  LDL.LU R4, [R1+0x54dc] ;  /* 0x0054dc0001047983 */ /* 0x002ea20000300800 */
[----:B----4-:R-:W-:-:S03]  /*1f0210*/  LOP3.LUT R16, R31, 0xffff, RZ, 0xc0, !PT ;  /* 0x0000ffff1f107812 */ /* 0x010fc600078ec0ff */
[----:B------:R-:W4:Y:S04]  /*1f0220*/  LDL.LU R31, [R1+0x554c] ;  /* 0x00554c00011f7983 */ /* 0x000f280000300800 */
[----:B------:R0:W-:Y:S02]  /*1f0230*/  STL [R1+0x8538], R10 ;  /* 0x0085380a01007387 */ /* 0x0001e40000100800 */
[----:B0-----:R-:W-:Y:S02]  /*1f0240*/  PRMT R10, R61, 0x5210, R16 ;  /* 0x000052103d0a7816 */ /* 0x001fe40000000010 */
[----:B---3--:R-:W-:-:S04]  /*1f0250*/  LOP3.LUT R0, R23, 0xffff, RZ, 0xc0, !PT ;  /* 0x0000ffff17007812 */ /* 0x008fc800078ec0ff */
[----:B--2---:R-:W-:Y:S02]  /*1f0260*/  PRMT R23, R59, 0x4210, R0 ;  /* 0x000042103b177816 */ /* 0x004fe40000000000 */
[----:B------:R-:W-:Y:S02]  /*1f0270*/  PRMT R37, R56, 0x4210, R16 ;  /* 0x0000421038257816 */ /* 0x000fe40000000010 */
[----:B------:R-:W-:-:S03]  /*1f0280*/  SHF.R.U32.HI R16, RZ, 0x8, R29 ;  /* 0x00000008ff107819 */ /* 0x000fc6000001161d */
[----:B------:R-:W-:Y:S04]  /*1f0290*/  STL [R1+0x6d8], R37 ;  /* 0x0006d82501007387 */ /* 0x000fe80000100800 */
[----:B------:R0:W-:Y:S04]  /*1f02a0*/  STL [R1+0x678], R10 ;  /* 0x0006780a01007387 */ /* 0x0001e80000100800 */
[----:B------:R-:W2:Y:S01]  /*1f02b0*/  LDL.LU R29, [R1+0x86a0] ;  /* 0x0086a000011d7983 */ /* 0x000ea20000300800 */
[----:B0-----:R-:W-:Y:S02]  /*1f02c0*/  PRMT R10, R24, 0x5210, R0 ;  /* 0x00005210180a7816 */ /* 0x001fe40000000000 */
[----:B------:R-:W-:Y:S01]  /*1f02d0*/  LOP3.LUT R0, R16, 0xffff, RZ, 0xc0, !PT ;  /* 0x0000ffff10007812 */ /* 0x000fe200078ec0ff */
[----:B------:R-:W3:Y:S01]  /*1f02e0*/  LDL.LU R24, [R1+0x869c] ;  /* 0x00869c0001187983 */ /* 0x000ee20000300800 */
[----:B------:R-:W-:-:S02]  /*1f02f0*/  SHF.R.U32.HI R16, RZ, 0x8, R46 ;  /* 0x00000008ff107819 */ /* 0x000fc4000001162e */
[--C-:B------:R-:W-:Y:S02]  /*1f0300*/  PRMT R46, R0, 0x3340, R1.reuse ;  /* 0x00003340002e7816 */ /* 0x100fe40000000001 */
[----:B------:R-:W-:Y:S02]  /*1f0310*/  LOP3.LUT R0, R16, 0xffff, RZ, 0xc0, !PT ;  /* 0x0000ffff10007812 */ /* 0x000fe400078ec0ff */
[----:B------:R-:W-:Y:S02]  /*1f0320*/  LOP3.LUT R16, R43, 0xffff, RZ, 0xc0, !PT ;  /* 0x0000ffff2b107812 */ /* 0x000fe400078ec0ff */
[----:B------:R-:W-:Y:S01]  /*1f0330*/  PRMT R43, R0, 0x3340, R1 ;  /* 0x00003340002b7816 */ /* 0x000fe20000000001 */
[----:B------:R0:W-:Y:S01]  /*1f0340*/  STL [R1+0x6c0], R23 ;  /* 0x0006c01701007387 */ /* 0x0001e20000100800 */
[----:B------:R-:W-:-:S03]  /*1f0350*/  PRMT R0, R2, 0x4210, R16 ;  /* 0x0000421002007816 */ /* 0x000fc60000000010 */
[----:B------:R1:W-:Y:S04]  /*1f0360*/  STL [R1+0xb0], R10 ;  /* 0x0000b00a01007387 */ /* 0x0003e80000100800 */
[----:B------:R-:W-:Y:S04]  /*1f0370*/  STL [R1+0x853c], R46 ;  /* 0x00853c2e01007387 */ /* 0x000fe80000100800 */
[----:B------:R-:W-:Y:S04]  /*1f0380*/  STL [R1+0x8540], R43 ;  /* 0x0085402b01007387 */ /* 0x000fe80000100800 */
[----:B0-----:R-:W2:Y:S04]  /*1f0390*/  LDL.LU R23, [R1+0x546c] ;  /* 0x00546c0001177983 */ /* 0x001ea80000300800 */
[----:B------:R-:W3:Y:S04]  /*1f03a0*/  LDL.LU R59, [R1+0x541c] ;  /* 0x00541c00013b7983 */ /* 0x000ee80000300800 */
[----:B------:R0:W-:Y:S01]  /*1f03b0*/  STL [R1+0x6c4], R0 ;  /* 0x0006c40001007387 */ /* 0x0001e20000100800 */
[----:B-1----:R-:W-:-:S03]  /*1f03c0*/  PRMT R10, R60, 0x5210, R16 ;  /* 0x000052103c0a7816 */ /* 0x002fc60000000010 */
[----:B------:R-:W3:Y:S04]  /*1f03d0*/  LDL.LU R2, [R1+0x2784] ;  /* 0x0027840001027983 */ /* 0x000ee80000300800 */
[----:B------:R-:W3:Y:S01]  /*1f03e0*/  LDL.LU R60, [R1+0x2770] ;  /* 0x00277000013c7983 */ /* 0x000ee20000300800 */
[----:B0-----:R-:W-:-:S03]  /*1f03f0*/  LOP3.LUT R0, R19, 0xffff, RZ, 0xc0, !PT ;  /* 0x0000ffff13007812 */ /* 0x001fc600078ec0ff */
[----:B------:R0:W-:Y:S01]  /*1f0400*/  STL [R1+0xb4], R10 ;  /* 0x0000b40a01007387 */ /* 0x0001e20000100800 */
[----:B------:R-:W-:Y:S02]  /*1f0410*/  LOP3.LUT R16, R47, 0xffff, RZ, 0xc0, !PT ;  /* 0x0000ffff2f107812 */ /* 0x000fe400078ec0ff */
[--C-:B0-----:R-:W-:Y:S02]  /*1f0420*/  PRMT R10, R18, 0x4210, R0.reuse ;  /* 0x00004210120a7816 */ /* 0x101fe40000000000 */
[----:B------:R-:W-:Y:S02]  /*1f0430*/  PRMT R18, R21, 0x5210, R0 ;  /* 0x0000521015127816 */ /* 0x000fe40000000000 */
[----:B------:R-:W3:Y:S01]  /*1f0440*/  LDL.LU R21, [R1+0x8698] ;  /* 0x0086980001157983 */ /* 0x000ee20000300800 */
[----:B------:R-:W-:-:S03]  /*1f0450*/  PRMT R0, R39, 0x5210, R16 ;  /* 0x0000521027007816 */ /* 0x000fc60000000010 */
[----:B------:R0:W-:Y:S01]  /*1f0460*/  STL [R1+0x6c8], R10 ;  /* 0x0006c80a01007387 */ /* 0x0001e20000100800 */
[----:B------:R-:W-:-:S03]  /*1f0470*/  LOP3.LUT R19, R4, 0xffff, RZ, 0xc0, !PT ;  /* 0x0000ffff04137812 */ /* 0x000fc600078ec0ff */
[----:B------:R1:W-:Y:S04]  /*1f0480*/  STL [R1+0xb8], R18 ;  /* 0x0000b81201007387 */ /* 0x0003e80000100800 */
[----:B------:R-:W3:Y:S01]  /*1f0490*/  LDL.LU R39, [R1+0x8694] ;  /* 0x0086940001277983 */ /* 0x000ee20000300800 */
[----:B0-----:R-:W-:Y:S02]  /*1f04a0*/  PRMT R10, R17, 0x4210, R16 ;  /* 0x00004210110a7816 */ /* 0x001fe40000000010 */
[----:B-1----:R-:W-:-:S03]  /*1f04b0*/  LOP3.LUT R18, R6, 0xffff, RZ, 0xc0, !PT ;  /* 0x0000ffff06127812 */ /* 0x002fc600078ec0ff */
[----:B------:R-:W-:Y:S04]  /*1f04c0*/  STL [R1+0x6b0], R10 ;  /* 0x0006b00a01007387 */ /* 0x000fe80000100800 */
[----:B------:R0:W-:Y:S04]  /*1f04d0*/  STL [R1+0xa0], R0 ;  /* 0x0000a00001007387 */ /* 0x0001e80000100800 */
[----:B------:R-:W3:Y:S01]  /*1f04e0*/  LDL.LU R56, [R1+0x242c] ;  /* 0x00242c0001387983 */ /* 0x000ee20000300800 */
[----:B0-----:R-:W-:Y:S02]  /*1f04f0*/  PRMT R0, R19, 0x3340, R1 ;  /* 0x0000334013007816 */ /* 0x001fe40000000001 */
[----:B----4-:R-:W-:-:S04]  /*1f0500*/  LOP3.LUT R17, R31, 0xffff, RZ, 0xc0, !PT ;  /* 0x0000ffff1f117812 */ /* 0x010fc800078ec0ff */
[----:B------:R-:W-:-:S04]  /*1f0510*/  PRMT R16, R18, 0x3340, R17 ;  /* 0x0000334012107816 */ /* 0x000fc80000000011 */
[----:B------:R-:W-:Y:S02]  /*1f0520*/  PRMT R4, R16, 0x5410, R0 ;  /* 0x0000541010047816 */ /* 0x000fe40000000000 */
[----:B------:R-:W-:-:S03]  /*1f0530*/  SHF.R.U32.HI R0, RZ, 0x8, R15 ;  /* 0x00000008ff007819 */ /* 0x000fc6000001160f */
[----:B------:R0:W-:Y:S01]  /*1f0540*/  STL [R1+0x21dc], R4 ;  /* 0x0021dc0401007387 */ /* 0x0001e20000100800 */
[----:B------:R-:W-:-:S03]  /*1f0550*/  SHF.R.U32.HI R18, RZ, 0x8, R18 ;  /* 0x00000008ff127819 */ /* 0x000fc60000011612 */
[----:B------:R-:W4:Y:S01]  /*1f0560*/  LDL.LU R47, [R1+0x2428] ;  /* 0x00242800012f7983 */ /* 0x000f220000300800 */
[----:B------:R-:W-:-:S03]  /*1f0570*/  SHF.R.U32.HI R16, RZ, 0x8, R17 ;  /* 0x00000008ff107819 */ /* 0x000fc60000011611 */
[----:B------:R-:W4:Y:S01]  /*1f0580*/  LDL.LU R6, [R1+0x2758] ;  /* 0x0027580001067983 */ /* 0x000f220000300800 */
[----:B------:R-:W-:Y:S02]  /*1f0590*/  LOP3.LUT R0, R0, 0xffff, RZ, 0xc0, !PT ;  /* 0x0000ffff00007812 */ /* 0x000fe400078ec0ff */
[----:B------:R-:W-:Y:S01]  /*1f05a0*/  LOP3.LUT R17, R18, 0xffff, RZ, 0xc0, !PT ;  /* 0x0000ffff12117812 */ /* 0x000fe200078ec0ff */
[----:B0-----:R-:W4:Y:S01]  /*1f05b0*/  LDL.LU R4, [R1+0x2750] ;  /* 0x0027500001047983 */ /* 0x001f220000300800 */
[----:B------:R-:W-:Y:S02]  /*1f05c0*/  LOP3.LUT R16, R16, 0xffff, RZ, 0xc0, !PT ;  /* 0x0000ffff10107812 */ /* 0x000fe400078ec0ff */
[----:B------:R-:W-:Y:S02]  /*1f05d0*/  PRMT R31, R0, 0x3340, R1 ;  /* 0x00003340001f7816 */ /* 0x000fe40000000001 */
[----:B------:R-:W-:-:S03]  /*1f05e0*/  PRMT R15, R17, 0x3340, R16 ;  /* 0x00003340110f7816 */ /* 0x000fc60000000010 */
[----:B------:R-:W-:Y:S04]  /*1f05f0*/  STL [R1+0x8544], R31 ;  /* 0x0085441f01007387 */ /* 0x000fe80000100800 */
[----:B------:R-:W-:Y:S01]  /*1f0600*/  STL [R1+0x8548], R15 ;  /* 0x0085480f01007387 */ /* 0x000fe20000100800 */
[----:B--2---:R-:W-:Y:S02]  /*1f0610*/  LOP3.LUT R0, R23, 0xffff, RZ, 0xc0, !PT ;  /* 0x0000ffff17007812 */ /* 0x004fe400078ec0ff */
[----:B---3--:R-:W-:Y:S02]  /*1f0620*/  LOP3.LUT R16, R59, 0xffff, RZ, 0xc0, !PT ;  /* 0x0000ffff3b107812 */ /* 0x008fe400078ec0ff */
[--C-:B------:R-:W-:Y:S02]  /*1f0630*/  PRMT R10, R2, 0x4210, R0.reuse ;  /* 0x00004210020a7816 */ /* 0x100fe40000000000 */
[----:B------:R-:W-:-:S02]  /*1f0640*/  PRMT R2, R13, 0x5210, R0 ;  /* 0x000052100d027816 */ /* 0x000fc40000000000 */
[----:B------:R-:W2:Y:S01]  /*1f0650*/  LDL.LU R13, [R1+0x8690] ;  /* 0x00869000010d7983 */ /* 0x000ea20000300800 */
[----:B------:R-:W-:-:S03]  /*1f0660*/  PRMT R0, R60, 0x4210, R16 ;  /* 0x000042103c007816 */ /* 0x000fc60000000010 */
[----:B------:R-:W-:Y:S04]  /*1f0670*/  STL [R1+0x6b4], R10 ;  /* 0x0006b40a01007387 */ /* 0x000fe80000100800 */
[----:B------:R-:W3:Y:S04]  /*1f0680*/  LDL.LU R23, [R1+0x22b8] ;  /* 0x0022b80001177983 */ /* 0x000ee80000300800 */
[----:B------:R0:W-:Y:S04]  /*1f0690*/  STL [R1+0xa4], R2 ;  /* 0x0000a40201007387 */ /* 0x0001e80000100800 */
[----:B------:R-:W2:Y:S04]  /*1f06a0*/  LDL.LU R59, [R1+0x5478] ;  /* 0x00547800013b7983 */ /* 0x000ea80000300800 */
[----:B------:R1:W-:Y:S04]  /*1f06b0*/  STL [R1+0x6b8], R0 ;  /* 0x0006b80001007387 */ /* 0x0003e80000100800 */
[----:B0-----:R-:W2:Y:S04]  /*1f06c0*/  LDL.LU R2, [R1+0x274c] ;  /* 0x00274c0001027983 */ /* 0x001ea80000300800 */
[----:B------:R-:W2:Y:S01]  /*1f06d0*/  LDL.LU R60, [R1+0x2748] ;  /* 0x00274800013c7983 */ /* 0x000ea20000300800 */
[----:B-1----:R-:W-:-:S02]  /*1f06e0*/  SHF.R.U32.HI R0, RZ, 0x8, R19 ;  /* 0x00000008ff007819 */ /* 0x002fc40000011613 */
[----:B------:R-:W-:Y:S02]  /*1f06f0*/  PRMT R10, R11, 0x5210, R16 ;  /* 0x000052100b0a7816 */ /* 0x000fe40000000010 */
[----:B------:R-:W-:Y:S02]  /*1f0700*/  SHF.R.U32.HI R16, RZ, 0x8, R5 ;  /* 0x00000008ff107819 */ /* 0x000fe40000011605 */
[----:B------:R-:W-:Y:S02]  /*1f0710*/  LOP3.LUT R0, R0, 0xffff, RZ, 0xc0, !PT ;  /* 0x0000ffff00007812 */ /* 0x000fe400078ec0ff */
[----:B------:R-:W-:Y:S02]  /*1f0720*/  LOP3.LUT R16, R16, 0xffff, RZ, 0xc0, !PT ;  /* 0x0000ffff10107812 */ /* 0x000fe400078ec0ff */
[--C-:B------:R-:W-:Y:S01]  /*1f0730*/  PRMT R5, R0, 0x3340, R1.reuse ;  /* 0x0000334000057816 */ /* 0x100fe20000000001 */
[----:B------:R-:W-:Y:S01]  /*1f0740*/  STL [R1+0xa8], R10 ;  /* 0x0000a80a01007387 */ /* 0x000fe20000100800 */
[----:B------:R-:W-:-:S02]  /*1f0750*/  PRMT R11, R16, 0x3340, R1 ;  /* 0x00003340100b7816 */ /* 0x000fc40000000001 */
[----:B------:R-:W-:Y:S01]  /*1f0760*/  LOP3.LUT R0, R56, 0xffff, RZ, 0xc0, !PT ;  /* 0x0000ffff38007812 */ /* 0x000fe200078ec0ff */
[----:B------:R0:W-:Y:S04]  /*1f0770*/  STL [R1+0x854c], R5 ;  /* 0x00854c0501007387 */ /* 0x0001e80000100800 */
[----:B------:R-:W-:Y:S01]  /*1f0780*/  STL [R1+0x8550], R11 ;  /* 0x0085500b01007387 */ /* 0x000fe20000100800 */
[----:B----4-:R-:W-:Y:S02]  /*1f0790*/  LOP3.LUT R16, R47, 0xffff, RZ, 0xc0, !PT ;  /* 0x0000ffff2f107812 */ /* 0x010fe400078ec0ff */
[--C-:B0-----:R-:W-:Y:S02]  /*1f07a0*/  PRMT R5, R6, 0x4210, R0.reuse ;  /* 0x0000421006057816 */ /* 0x101fe40000000000 */
[----:B------:R-:W-:-:S02]  /*1f07b0*/  PRMT R0, R26, 0x5210, R0 ;  /* 0x000052101a007816 */ /* 0x000fc40000000000 */
[----:B------:R-:W4:Y:S04]  /*1f07c0*/  LDL.LU R26, [R1+0x868c] ;  /* 0x00868c00011a7983 */ /* 0x000f280000300800 */
[----:B------:R0:W-:Y:S04]  /*1f07d0*/  STL [R1+0x6a0], R5 ;  /* 0x0006a00501007387 */ /* 0x0001e80000100800 */
[----:B------:R1:W-:Y:S01]  /*1f07e0*/  STL [R1+0x90], R0 ;  /* 0x0000900001007387 */ /* 0x0003e20000100800 */
[--C-:B0-----:R-:W-:Y:S02]  /*1f07f0*/  PRMT R5, R4, 0x4210, R16.reuse ;  /* 0x0000421004057816 */ /* 0x101fe40000000010 */
[----:B------:R-:W-:-:S02]  /*1f0800*/  PRMT R4, R54, 0x5210, R16 ;  /* 0x0000521036047816 */ /* 0x000fc40000000010 */
[----:B-1----:R-:W-:Y:S01]  /*1f0810*/  SHF.R.U32.HI R0, RZ, 0x8, R8 ;  /* 0x00000008ff007819 */ /* 0x002fe20000011608 */
[----:B------:R-:W-:Y:S01]  /*1f0820*/  STL [R1+0x6a4], R5 ;  /* 0x0006a40501007387 */ /* 0x000fe20000100800 */
[----:B------:R-:W-:Y:S02]  /*1f0830*/  SHF.R.U32.HI R16, RZ, 0x8, R3 ;  /* 0x00000008ff107819 */ /* 0x000fe40000011603 */
[----:B------:R-:W-:Y:S01]  /*1f0840*/  LOP3.LUT R0, R0, 0xffff, RZ, 0xc0, !PT ;  /* 0x0000ffff00007812 */ /* 0x000fe200078ec0ff */
[----:B------:R0:W-:Y:S01]  /*1f0850*/  STL [R1+0x94], R4 ;  /* 0x0000940401007387 */ /* 0x0001e20000100800 */
[----:B------:R-:W-:-:S03]  /*1f0860*/  LOP3.LUT R16, R16, 0xffff, RZ, 0xc0, !PT ;  /* 0x0000ffff10107812 */ /* 0x000fc600078ec0ff */
[----:B------:R-:W4:Y:S01]  /*1f0870*/  LDL.LU R37, [R1+0x547c] ;  /* 0x00547c0001257983 */ /* 0x000f220000300800 */
[----:B------:R-:W-:-:S03]  /*1f0880*/  PRMT R3, R0, 0x3340, R1 ;  /* 0x0000334000037816 */ /* 0x000fc60000000001 */
[----:B------:R-:W4:Y:S01]  /*1f0890*/  LDL.LU R6, [R1+0x5424] ;  /* 0x0054240001067983 */ /* 0x000f220000300800 */
[----:B------:R-:W-:-:S03]  /*1f08a0*/  PRMT R8, R16, 0x3340, R1 ;  /* 0x0000334010087816 */ /* 0x000fc60000000001 */
[----:B0-----:R-:W4:Y:S04]  /*1f08b0*/  LDL.LU R4, [R1+0x271c] ;  /* 0x00271c0001047983 */ /* 0x001f280000300800 */
[----:B------:R-:W4:Y:S04]  /*1f08c0*/  LDL.LU R54, [R1+0x2708] ;  /* 0x0027080001367983 */ /* 0x000f280000300800 */
[----:B------:R0:W-:Y:S04]  /*1f08d0*/  STL [R1+0x8554], R3 ;  /* 0x0085540301007387 */ /* 0x0001e80000100800 */
[----:B------:R-:W-:Y:S01]  /*1f08e0*/  STL [R1+0x8558], R8 ;  /* 0x0085580801007387 */ /* 0x000fe20000100800 */
[----:B---3--:R-:W-:-:S02]  /*1f08f0*/  LOP3.LUT R0, R23, 0xffff, RZ, 0xc0, !PT ;  /* 0x0000ffff17007812 */ /* 0x008fc400078ec0ff */
[----:B--2---:R-:W-:Y:S02]  /*1f0900*/  LOP3.LUT R16, R59, 0xffff, RZ, 0xc0, !PT ;  /* 0x0000ffff3b107812 */ /* 0x004fe400078ec0ff */
[--C-:B------:R-:W-:Y:S02]  /*1f0910*/  PRMT R2, R2, 0x4210, R0.reuse ;  /* 0x0000421002027816 */ /* 0x100fe40000000000 */
[----:B------:R-:W-:Y:S02]  /*1f0920*/  PRMT R0, R42, 0x5210, R0 ;  /* 0x000052102a007816 */ /* 0x000fe40000000000 */
[----:B------:R-:W2:Y:S01]  /*1f0930*/  LDL.LU R42, [R1+0x8688] ;  /* 0x00868800012a7983 */ /* 0x000ea20000300800 */
[----:B0-----:R-:W-:-:S03]  /*1f0940*/  PRMT R3, R60, 0x4210, R16 ;  /* 0x000042103c037816 */ /* 0x001fc60000000010 */
[----:B------:R0:W-:Y:S04]  /*1f0950*/  STL [R1+0x6a8], R2 ;  /* 0x0006a80201007387 */ /* 0x0001e80000100800 */
[----:B------:R-:W-:Y:S01]  /*1f0960*/  STL [R1+0x98], R0 ;  /* 0x0000980001007387 */ /* 0x000fe20000100800 */
[----:B0-----:R-:W-:-:S03]  /*1f0970*/  PRMT R2, R58, 0x5210, R16 ;  /* 0x000052103a027816 */ /* 0x001fc60000000010 */
[----:B------:R-:W-:Y:S04]  /*1f0980*/  STL [R1+0x690], R3 ;  /* 0x0006900301007387 */ /* 0x000fe80000100800 */
[----:B------:R0:W-:Y:S04]  /*1f0990*/  STL [R1+0x80], R2 ;  /* 0x0000800201007387 */ /* 0x0001e80000100800 */
[----:B------:R-:W3:Y:S04]  /*1f09a0*/  LDL.LU R56, [R1+0x246c] ;  /* 0x00246c0001387983 */ /* 0x000ee80000300800 */
[----:B------:R-:W2:Y:S04]  /*1f09b0*/  LDL.LU R47, [R1+0x2468] ;  /* 0x00246800012f7983 */ /* 0x000ea80000300800 */
[----:B------:R-:W2:Y:S04]  /*1f09c0*/  LDL.LU R23, [R1+0x26fc] ;  /* 0x0026fc0001177983 */ /* 0x000ea80000300800 */
[----:B------:R-:W2:Y:S01]  /*1f09d0*/  LDL.LU R59, [R1+0x266c] ;  /* 0x00266c00013b7983 */ /* 0x000ea20000300800 */
[----:B------:R-:W-:-:S03]  /*1f09e0*/  SHF.R.U32.HI R16, RZ, 0x8, R25 ;  /* 0x00000008ff107819 */ /* 0x000fc60000011619 */
[----:B------:R-:W2:Y:S04]  /*1f09f0*/  LDL.LU R25, [R1+0x55f0] ;  /* 0x0055f00001197983 */ /* 0x000ea80000300800 */
[----:B0-----:R-:W2:Y:S04]  /*1f0a00*/  LDL.LU R2, [R1+0x54f8] ;  /* 0x0054f80001027983 */ /* 0x001ea80000300800 */
[----:B------:R-:W2:Y:S01]  /*1f0a10*/  LDL.LU R58, [R1+0x5568] ;  /* 0x00556800013a7983 */ /* 0x000ea20000300800 */
[----:B------:R-:W-:-:S04]  /*1f0a20*/  SHF.R.U32.HI R0, RZ, 0x8, R45 ;  /* 0x00000008ff007819 */ /* 0x000fc8000001162d */
[----:B------:R-:W-:Y:S02]  /*1f0a30*/  LOP3.LUT R0, R0, 0xffff, RZ, 0xc0, !PT ;  /* 0x0000ffff00007812 */ /* 0x000fe400078ec0ff */
[----:B------:R-:W-:Y:S02]  /*1f0a40*/  LOP3.LUT R16, R16, 0xffff, RZ, 0xc0, !PT ;  /* 0x0000ffff10107812 */ /* 0x000fe400078ec0ff */
[--C-:B------:R-:W-:Y:S02]  /*1f0a50*/  PRMT R60, R0, 0x3340, R1.reuse ;  /* 0x00003340003c7816 */ /* 0x100fe40000000001 */
[----:B------:R-:W-:-:S03]  /*1f0a60*/  PRMT R45, R16, 0x3340, R1 ;  /* 0x00003340102d7816 */ /* 0x000fc60000000001 */
[----:B------:R-:W-:Y:S04]  /*1f0a70*/  STL [R1+0x855c], R60 ;  /* 0x00855c3c01007387 */ /* 0x000fe80000100800 */
[----:B------:R-:W-:Y:S01]  /*1f0a80*/  STL [R1+0x8560], R45 ;  /* 0x0085602d01007387 */ /* 0x000fe20000100800 */
[----:B----4-:R-:W-:Y:S02]  /*1f0a90*/  LOP3.LUT R0, R37, 0xffff, RZ, 0xc0, !PT ;  /* 0x0000ffff25007812 */ /* 0x010fe400078ec0ff */
[----:B------:R-:W-:Y:S02]  /*1f0aa0*/  LOP3.LUT R16, R6, 0xffff, RZ, 0xc0, !PT ;  /* 0x0000ffff06107812 */ /* 0x000fe400078ec0ff */
[--C-:B------:R-:W-:Y:S02]  /*1f0ab0*/  PRMT R3, R4, 0x4210, R0.reuse ;  /* 0x0000421004037816 */ /* 0x100fe40000000000 */
[----:B------:R-:W-:-:S02]  /*1f0ac0*/  PRMT R0, R32, 0x5210, R0 ;  /* 0x0000521020007816 */ /* 0x000fc40000000000 */
[----:B------:R-:W4:Y:S01]  /*1f0ad0*/  LDL.LU R32, [R1+0x8684] ;  /* 0x0086840001207983 */ /* 0x000f220000300800 */
[----:B------:R-:W-:-:S03]  /*1f0ae0*/  PRMT R4, R54, 0x4210, R16 ;  /* 0x0000421036047816 */ /* 0x000fc60000000010 */
[----:B------:R0:W-:Y:S04]  /*1f0af0*/  STL [R1+0x694], R3 ;  /* 0x0006940301007387 */ /* 0x0001e80000100800 */
[----:B------:R1:W-:Y:S04]  /*1f0b00*/  STL [R1+0x84], R0 ;  /* 0x0000840001007387 */ /* 0x0003e80000100800 */
[----:B------:R1:W-:Y:S01]  /*1f0b10*/  STL [R1+0x698], R4 ;  /* 0x0006980401007387 */ /* 0x0003e20000100800 */
[----:B0-----:R-:W-:Y:S02]  /*1f0b20*/  PRMT R3, R41, 0x5210, R16 ;  /* 0x0000521029037816 */ /* 0x001fe40000000010 */
[----:B-1----:R-:W-:-:S02]  /*1f0b30*/  SHF.R.U32.HI R0, RZ, 0x8, R27 ;  /* 0x00000008ff007819 */ /* 0x002fc4000001161b */
[----:B------:R-:W4:Y:S01]  /*1f0b40*/  LDL.LU R27, [R1+0x23c8] ;  /* 0x0023c800011b7983 */ /* 0x000f220000300800 */
[----:B------:R-:W-:Y:S02]  /*1f0b50*/  SHF.R.U32.HI R16, RZ, 0x8, R33 ;  /* 0x00000008ff107819 */ /* 0x000fe40000011621 */
[----:B------:R-:W-:Y:S01]  /*1f0b60*/  LOP3.LUT R0, R0, 0xffff, RZ, 0xc0, !PT ;  /* 0x0000ffff00007812 */ /* 0x000fe200078ec0ff */
[----:B------:R0:W-:Y:S01]  /*1f0b70*/  STL [R1+0x88], R3 ;  /* 0x0000880301007387 */ /* 0x0001e20000100800 */
[----:B------:R-:W-:Y:S02]  /*1f0b80*/  LOP3.LUT R16, R16, 0xffff, RZ, 0xc0, !PT ;  /* 0x0000ffff10107812 */ /* 0x000fe400078ec0ff */
[--C-:B------:R-:W-:Y:S01]  /*1f0b90*/  PRMT R41, R0, 0x3340, R1.reuse ;  /* 0x0000334000297816 */ /* 0x100fe20000000001 */
[----:B------:R-:W4:Y:S01]  /*1f0ba0*/  LDL.LU R6, [R1+0x26f8] ;  /* 0x0026f80001067983 */ /* 0x000f220000300800 */
[----:B------:R-:W-:-:S03]  /*1f0bb0*/  PRMT R33, R16, 0x3340, R1 ;  /* 0x0000334010217816 */ /* 0x000fc60000000001 */
[----:B------:R-:W4:Y:S04]  /*1f0bc0*/  LDL.LU R4, [R1+0x549c] ;  /* 0x00549c0001047983 */ /* 0x000f280000300800 */
[----:B------:R-:W4:Y:S04]  /*1f0bd0*/  LDL.LU R54, [R1+0x2678] ;  /* 0x0026780001367983 */ /* 0x000f280000300800 */
[----:B------:R-:W-:Y:S04]  /*1f0be0*/  STL [R1+0x8564], R41 ;  /* 0x0085642901007387 */ /* 0x000fe80000100800 */
[----:B------:R-:W-:Y:S01]  /*1f0bf0*/  STL [R1+0x8568], R33 ;  /* 0x0085682101007387 */ /* 0x000fe20000100800 */
[----:B---3--:R-:W-:-:S02]  /*1f0c00*/  LOP3.LUT R0, R56, 0xffff, RZ, 0xc0, !PT ;  /* 0x0000ffff38007812 */ /* 0x008fc400078ec0ff */
[----:B--2---:R-:W-:Y:S02]  /*1f0c10*/  LOP3.LUT R16, R47, 0xffff, RZ, 0xc0, !PT ;  /* 0x0000ffff2f107812 */ /* 0x004fe400078ec0ff */
[--C-:B0-----:R-:W-:Y:S02]  /*1f0c20*/  PRMT R3, R23, 0x4210, R0.reuse ;  /* 0x0000421017037816 */ /* 0x101fe40000000000 */
[----:B------:R-:W-:Y:S02]  /*1f0c30*/  PRMT R5, R30, 0x5210, R0 ;  /* 0x000052101e057816 */ /* 0x000fe40000000000 */
[----:B------:R-:W2:Y:S04]  /*1f0c40*/  LDL.LU R30, [R1+0x8680] ;  /* 0x00868000011e7983 */ /* 0x000ea80000300800 */
[----:B------:R0:W-:Y:S01]  /*1f0c50*/  STL [R1+0x130], R3 ;  /* 0x0001300301007387 */ /* 0x0001e20000100800 */
[----:B------:R-:W-:-:S03]  /*1f0c60*/  PRMT R0, R28, 0x5210, R16 ;  /* 0x000052101c007816 */ /* 0x000fc60000000010 */
[----:B------:R-:W-:Y:S01]  /*1f0c70*/  STL [R1+0x70], R5 ;  /* 0x0000700501007387 */ /* 0x000fe20000100800 */
[----:B------:R-:W-:-:S03]  /*1f0c80*/  LOP3.LUT R18, R25, 0xffff, RZ, 0xc0, !PT ;  /* 0x0000ffff19127812 */ /* 0x000fc600078ec0ff */
[----:B------:R-:W3:Y:S01]  /*1f0c90*/  LDL.LU R28, [R1+0x867c] ;  /* 0x00867c00011c7983 */ /* 0x000ee20000300800 */
[----:B0-----:R-:W-:-:S05]  /*1f0ca0*/  PRMT R3, R59, 0x4210, R16 ;  /* 0x000042103b037816 */ /* 0x001fca0000000010 */
[----:B------:R-:W-:Y:S04]  /*1f0cb0*/  STL [R1+0x134], R3 ;  /* 0x0001340301007387 */ /* 0x000fe80000100800 */
[----:B------:R-:W2:Y:S04]  /*1f0cc0*/  LDL.LU R25, [R1+0x54a8] ;  /* 0x0054a80001197983 */ /* 0x000ea80000300800 */
[----:B------:R0:W-:Y:S04]  /*1f0cd0*/  STL [R1+0x74], R0 ;  /* 0x0000740001007387 */ /* 0x0001e80000100800 */
[----:B------:R-:W3:Y:S01]  /*1f0ce0*/  LDL.LU R59, [R1+0x261c] ;  /* 0x00261c00013b7983 */ /* 0x000ee20000300800 */
[----:B------:R-:W-:-:S03]  /*1f0cf0*/  LOP3.LUT R19, R2, 0xffff, RZ, 0xc0, !PT ;  /* 0x0000ffff02137812 */ /* 0x000fc600078ec0ff */
[----:B------:R-:W3:Y:S01]  /*1f0d00*/  LDL.LU R2, [R1+0x543c] ;  /* 0x00543c0001027983 */ /* 0x000ee20000300800 */
[----:B------:R-:W-:-:S03]  /*1f0d10*/  LOP3.LUT R17, R58, 0xffff, RZ, 0xc0, !PT ;  /* 0x0000ffff3a117812 */ /* 0x000fc600078ec0ff */
[----:B------:R-:W3:Y:S01]  /*1f0d20*/  LDL.LU R58, [R1+0x262c] ;  /* 0x00262c00013a7983 */ /* 0x000ee20000300800 */
[----:B0-----:R-:W-:Y:S02]  /*1f0d30*/  PRMT R0, R19, 0x3340, R1 ;  /* 0x0000334013007816 */ /* 0x001fe40000000001 */
[----:B------:R-:W-:-:S04]  /*1f0d40*/  PRMT R16, R18, 0x3340, R17 ;  /* 0x0000334012107816 */ /* 0x000fc80000000011 */
[----:B------:R-:W-:Y:S02]  /*1f0d50*/  PRMT R3, R16, 0x5410, R0 ;  /* 0x0000541010037816 */ /* 0x000fe40000000000 */
[----:B------:R-:W-:Y:S02]  /*1f0d60*/  SHF.R.U32.HI R16, RZ, 0x8, R18 ;  /* 0x00000008ff107819 */ /* 0x000fe40000011612 */
[----:B------:R-:W-:Y:S02]  /*1f0d70*/  SHF.R.U32.HI R0, RZ, 0x8, R17 ;  /* 0x00000008ff007819 */ /* 0x000fe40000011611 */
[----:B------:R-:W-:Y:S02]  /*1f0d80*/  LOP3.LUT R16, R16, 0xffff, RZ, 0xc0, !PT ;  /* 0x0000ffff10107812 */ /* 0x000fe400078ec0ff */
[----:B------:R-:W-:Y:S01]  /*1f0d90*/  LOP3.LUT R0, R0, 0xffff, RZ, 0xc0, !PT ;  /* 0x0000ffff00007812 */ /* 0x000fe200078ec0ff */
[----:B------:R0:W-:Y:S01]  /*1f0da0*/  STL [R1+0x2278], R3 ;  /* 0x0022780301007387 */ /* 0x0001e20000100800 */
[----:B------:R-:W-:-:S02]  /*1f0db0*/  SHF.R.U32.HI R19, RZ, 0x8, R19 ;  /* 0x00000008ff137819 */ /* 0x000fc40000011613 */
[----:B----4-:R-:W-:Y:S02]  /*1f0dc0*/  LOP3.LUT R17, R27, 0xffff, RZ, 0xc0, !PT ;  /* 0x0000ffff1b117812 */ /* 0x010fe400078ec0ff */
[----:B------:R-:W-:Y:S02]  /*1f0dd0*/  PRMT R27, R16, 0x3340, R0 ;  /* 0x00003340101b7816 */ /* 0x000fe40000000000 */
[--C-:B0-----:R-:W-:Y:S02]  /*1f0de0*/  PRMT R3, R20, 0x5210, R17.reuse ;  /* 0x0000521014037816 */ /* 0x101fe40000000011 */
[----:B------:R-:W-:Y:S01]  /*1f0df0*/  PRMT R0, R6, 0x4210, R17 ;  /* 0x0000421006007816 */ /* 0x000fe20000000011 */
[----:B------:R-:W-:Y:S04]  /*1f0e00*/  STL [R1+0x856c], R27 ;  /* 0x00856c1b01007387 */ /* 0x000fe80000100800 */
[----:B------:R-:W4:Y:S04]  /*1f0e10*/  LDL.LU R20, [R1+0x249c] ;  /* 0x00249c0001147983 */ /* 0x000f280000300800 */
[----:B------:R0:W-:Y:S01]  /*1f0e20*/  STL [R1+0x138], R0 ;  /* 0x0001380001007387 */ /* 0x0001e20000100800 */
[----:B------:R-:W-:-:S03]  /*1f0e30*/  SHF.R.U32.HI R16, RZ, 0x8, R29 ;  /* 0x00000008ff107819 */ /* 0x000fc6000001161d */
[----:B------:R1:W-:Y:S01]  /*1f0e40*/  STL [R1+0x78], R3 ;  /* 0x0000780301007387 */ /* 0x0003e20000100800 */
[----:B0-----:R-:W-:-:S03]  /*1f0e50*/  LOP3.LUT R0, R4, 0xffff, RZ, 0xc0, !PT ;  /* 0x0000ffff04007812 */ /* 0x001fc600078ec0ff */
[----:B------:R-:W4:Y:S01]  /*1f0e60*/  LDL.LU R4, [R1+0x25e8] ;  /* 0x0025e80001047983 */ /* 0x000f220000300800 */
[--C-:B------:R-:W-:Y:S02]  /*1f0e70*/  PRMT R5, R54, 0x4210, R0.reuse ;  /* 0x0000421036057816 */ /* 0x100fe40000000000 */
[----:B-1----:R-:W-:Y:S01]  /*1f0e80*/  PRMT R3, R53, 0x5210, R0 ;  /* 0x0000521035037816 */ /* 0x002fe20000000000 */
[----:B------:R-:W4:Y:S01]  /*1f0e90*/  LDL.LU R54, [R1+0x24ac] ;  /* 0x0024ac0001367983 */ /* 0x000f220000300800 */
[----:B------:R-:W-:-:S04]  /*1f0ea0*/  LOP3.LUT R0, R19, 0xffff, RZ, 0xc0, !PT ;  /* 0x0000ffff13007812 */ /* 0x000fc800078ec0ff */
[----:B------:R-:W-:Y:S02]  /*1f0eb0*/  PRMT R29, R0, 0x3340, R1 ;  /* 0x00003340001d7816 */ /* 0x000fe40000000001 */
[----:B------:R-:W-:Y:S01]  /*1f0ec0*/  LOP3.LUT R0, R16, 0xffff, RZ, 0xc0, !PT ;  /* 0x0000ffff10007812 */ /* 0x000fe200078ec0ff */
[----:B------:R-:W-:Y:S04]  /*1f0ed0*/  STL [R1+0x120], R5 ;  /* 0x0001200501007387 */ /* 0x000fe80000100800 */
[----:B------:R-:W4:Y:S04]  /*1f0ee0*/  LDL.LU R53, [R1+0x25c8] ;  /* 0x0025c80001357983 */ /* 0x000f280000300800 */
[----:B------:R0:W-:Y:S04]  /*1f0ef0*/  STL [R1+0x60], R3 ;  /* 0x0000600301007387 */ /* 0x0001e80000100800 */
[----:B------:R-:W-:Y:S01]  /*1f0f00*/  STL [R1+0x8570], R29 ;  /* 0x0085701d01007387 */ /* 0x000fe20000100800 */
[----:B--2---:R-:W-:-:S02]  /*1f0f10*/  LOP3.LUT R16, R25, 0xffff, RZ, 0xc0, !PT ;  /* 0x0000ffff19107812 */ /* 0x004fc400078ec0ff */
[----:B------:R-:W-:Y:S02]  /*1f0f20*/  PRMT R25, R0, 0x3340, R1 ;  /* 0x0000334000197816 */ /* 0x000fe40000000001 */
[--C-:B0-----:R-:W-:Y:S02]  /*1f0f30*/  PRMT R3, R44, 0x5210, R16.reuse ;  /* 0x000052102c037816 */ /* 0x101fe40000000010 */
[----:B---3--:R-:W-:Y:S01]  /*1f0f40*/  PRMT R0, R59, 0x4210, R16 ;  /* 0x000042103b007816 */ /* 0x008fe20000000010 */
[----:B------:R-:W-:Y:S04]  /*1f0f50*/  STL [R1+0x8574], R25 ;  /* 0x0085741901007387 */ /* 0x000fe80000100800 */
[----:B------:R-:W2:Y:S04]  /*1f0f60*/  LDL.LU R44, [R1+0x8678] ;  /* 0x00867800012c7983 */ /* 0x000ea80000300800 */
[----:B------:R0:W-:Y:S01]  /*1f0f70*/  STL [R1+0x124], R0 ;  /* 0x0001240001007387 */ /* 0x0001e20000100800 */
[----:B------:R-:W-:-:S03]  /*1f0f80*/  SHF.R.U32.HI R16, RZ, 0x8, R24 ;  /* 0x00000008ff107819 */ /* 0x000fc60000011618 */
[----:B------:R1:W-:Y:S04]  /*1f0f90*/  STL [R1+0x64], R3 ;  /* 0x0000640301007387 */ /* 0x0003e80000100800 */
[----:B------:R-:W3:Y:S01]  /*1f0fa0*/  LDL.LU R24, [R1+0x8674] ;  /* 0x0086740001187983 */ /* 0x000ee20000300800 */
[----:B0-----:R-:W-:-:S04]  /*1f0fb0*/  LOP3.LUT R0, R2, 0xffff, RZ, 0xc0, !PT ;  /* 0x0000ffff02007812 */ /* 0x001fc800078ec0ff */
[--C-:B-1----:R-:W-:Y:S02]  /*1f0fc0*/  PRMT R3, R58, 0x4210, R0.reuse ;  /* 0x000042103a037816 */ /* 0x102fe40000000000 */
[----:B------:R-:W-:Y:S01]  /*1f0fd0*/  PRMT R2, R57, 0x5210, R0 ;  /* 0x0000521039027816 */ /* 0x000fe20000000000 */
[----:B------:R-:W2:Y:S04]  /*1f0fe0*/  LDL.LU R58, [R1+0x2418] ;  /* 0x00241800013a7983 */ /* 0x000ea80000300800 */
[----:B------:R-:W-:Y:S04]  /*1f0ff0*/  STL [R1+0x128], R3 ;  /* 0x0001280301007387 */ /* 0x000fe80000100800 */
[----:B------:R0:W-:Y:S04]  /*1f1000*/  STL [R1+0x68], R2 ;  /* 0x0000680201007387 */ /* 0x0001e80000100800 */
[----:B------:R-:W3:Y:S04]  /*1f1010*/  LDL.LU R47, [R1+0x25ac] ;  /* 0x0025ac00012f7983 */ /* 0x000ee80000300800 */
[----:B0-----:R-:W3:Y:S04]  /*1f1020*/  LDL.LU R2, [R1+0x54bc] ;  /* 0x0054bc0001027983 */ /* 0x001ee80000300800 */
[----:B------:R-:W3:Y:S01]  /*1f1030*/  LDL.LU R57, [R1+0x259c] ;  /* 0x00259c0001397983 */ /* 0x000ee20000300800 */
[----:B------:R-:W-:-:S02]  /*1f1040*/  LOP3.LUT R0, R16, 0xffff, RZ, 0xc0, !PT ;  /* 0x0000ffff10007812 */ /* 0x000fc400078ec0ff */
[----:B------:R-:W-:Y:S02]  /*1f1050*/  SHF.R.U32.HI R16, RZ, 0x8, R21 ;  /* 0x00000008ff107819 */ /* 0x000fe40000011615 */
[----:B------:R-:W-:Y:S02]  /*1f1060*/  PRMT R21, R0, 0x3340, R1 ;  /* 0x0000334000157816 */ /* 0x000fe40000000001 */
[----:B------:R-:W-:-:S03]  /*1f1070*/  LOP3.LUT R0, R16, 0xffff, RZ, 0xc0, !PT ;  /* 0x0000ffff10007812 */ /* 0x000fc600078ec0ff */
[----:B------:R-:W-:Y:S01]  /*1f1080*/  STL [R1+0x8578], R21 ;  /* 0x0085781501007387 */ /* 0x000fe20000100800 */
[----:B----4-:R-:W-:Y:S02]  /*1f1090*/  LOP3.LUT R16, R20, 0xffff, RZ, 0xc0, !PT ;  /* 0x0000ffff14107812 */ /* 0x010fe400078ec0ff */
[----:B------:R-:W-:Y:S02]  /*1f10a0*/  PRMT R20, R0, 0x3340, R1 ;  /* 0x0000334000147816 */ /* 0x000fe40000000001 */
[----:B------:R-:W-:-:S03]  /*1f10b0*/  PRMT R3, R55, 0x5210, R16 ;  /* 0x0000521037037816 */ /* 0x000fc60000000010 */
[----:B------:R-:W-:Y:S01]  /*1f10c0*/  STL [R1+0x857c], R20 ;  /* 0x00857c1401007387 */ /* 0x000fe20000100800 */
[----:B------:R-:W-:Y:S02]  /*1f10d0*/  PRMT R4, R4, 0x4210, R16 ;  /* 0x0000421004047816 */ /* 0x000fe40000000010 */
[----:B------:R-:W-:-:S03]  /*1f10e0*/  LOP3.LUT R0, R54, 0xffff, RZ, 0xc0, !PT ;  /* 0x0000ffff36007812 */ /* 0x000fc600078ec0ff */
[----:B------:R-:W-:Y:S01]  /*1f10f0*/  STL [R1+0x110], R4 ;  /* 0x0001100401007387 */ /* 0x000fe20000100800 */
[----:B------:R-:W-:-:S03]  /*1f1100*/  SHF.R.U32.HI R16, RZ, 0x8, R39 ;  /* 0x00000008ff107819 */ /* 0x000fc60000011627 */
[----:B------:R0:W-:Y:S04]  /*1f1110*/  STL [R1+0x50], R3 ;  /* 0x0000500301007387 */ /* 0x0001e80000100800 */
[----:B------:R-:W4:Y:S04]  /*1f1120*/  LDL.LU R39, [R1+0x8670] ;  /* 0x0086700001277983 */ /* 0x000f280000300800 */
[----:B------:R-:W4:Y:S01]  /*1f1130*/  LDL.LU R55, [R1+0x54c0] ;  /* 0x0054c00001377983 */ /* 0x000f220000300800 */
[--C-:B0-----:R-:W-:Y:S02]  /*1f1140*/  PRMT R3, R53, 0x4210, R0.reuse ;  /* 0x0000421035037816 */ /* 0x101fe40000000000 */
[----:B------:R-:W-:Y:S01]  /*1f1150*/  PRMT R0, R49, 0x5210, R0 ;  /* 0x0000521031007816 */ /* 0x000fe20000000000 */
[----:B------:R-:W4:Y:S04]  /*1f1160*/  LDL.LU R23, [R1+0x257c] ;  /* 0x00257c0001177983 */ /* 0x000f280000300800 */
[----:B------:R-:W-:Y:S04]  /*1f1170*/  STL [R1+0x114], R3 ;  /* 0x0001140301007387 */ /* 0x000fe80000100800 */
[----:B------:R-:W4:Y:S04]  /*1f1180*/  LDL.LU R6, [R1+0x5468] ;  /* 0x0054680001067983 */ /* 0x000f280000300800 */
[----:B------:R0:W-:Y:S04]  /*1f1190*/  STL [R1+0x54], R0 ;  /* 0x0000540001007387 */ /* 0x0001e80000100800 */
[----:B------:R-:W4:Y:S04]  /*1f11a0*/  LDL.LU R59, [R1+0x2508] ;  /* 0x00250800013b7983 */ /* 0x000f280000300800 */
[----:B------:R-:W4:Y:S01]  /*1f11b0*/  LDL.LU R4, [R1+0x255c] ;  /* 0x00255c0001047983 */ /* 0x000f220000300800 */
[----:B0-----:R-:W-:-:S02]  /*1f11c0*/  LOP3.LUT R0, R16, 0xffff, RZ, 0xc0, !PT ;  /* 0x0000ffff10007812 */ /* 0x001fc400078ec0ff */
[----:B------:R-:W-:Y:S01]  /*1f11d0*/  SHF.R.U32.HI R16, RZ, 0x8, R13 ;  /* 0x00000008ff107819 */ /* 0x000fe2000001160d */
[----:B------:R-:W4:Y:S01]  /*1f11e0*/  LDL.LU R54, [R1+0x560c] ;  /* 0x00560c0001367983 */ /* 0x000f220000300800 */
[----:B------:R-:W-:Y:S02]  /*1f11f0*/  PRMT R13, R0, 0x3340, R1 ;  /* 0x00003340000d7816 */ /* 0x000fe40000000001 */
[----:B------:R-:W-:Y:S01]  /*1f1200*/  LOP3.LUT R0, R16, 0xffff, RZ, 0xc0, !PT ;  /* 0x0000ffff10007812 */ /* 0x000fe200078ec0ff */
[----:B------:R-:W4:Y:S04]  /*1f1210*/  LDL.LU R53, [R1+0x5508] ;  /* 0x0055080001357983 */ /* 0x000f280000300800 */
[----:B------:R-:W4:Y:S04]  /*1f1220*/  LDL.LU R49, [R1+0x5574] ;  /* 0x0055740001317983 */ /* 0x000f280000300800 */
[----:B------:R-:W-:Y:S01]  /*1f1230*/  STL [R1+0x8580], R13 ;  /* 0x0085800d01007387 */ /* 0x000fe20000100800 */
[----:B--2---:R-:W-:-:S02]  /*1f1240*/  LOP3.LUT R16, R58, 0xffff, RZ, 0xc0, !PT ;  /* 0x0000ffff3a107812 */ /* 0x004fc400078ec0ff */
[----:B------:R-:W-:Y:S02]  /*1f1250*/  PRMT R58, R0, 0x3340, R1 ;  /* 0x00003340003a7816 */ /* 0x000fe40000000001 */
[----:B------:R-:W-:-:S03]  /*1f1260*/  PRMT R3, R40, 0x5210, R16 ;  /* 0x0000521028037816 */ /* 0x000fc60000000010 */
[----:B------:R-:W-:Y:S04]  /*1f1270*/  STL [R1+0x8584], R58 ;  /* 0x0085843a01007387 */ /* 0x000fe80000100800 */
[----:B------:R-:W2:Y:S01]  /*1f1280*/  LDL.LU R40, [R1+0x866c] ;  /* 0x00866c0001287983 */ /* 0x000ea20000300800 */
[----:B---3--:R-:W-:-:S05]  /*1f1290*/  PRMT R0, R47, 0x4210, R16 ;  /* 0x000042102f007816 */ /* 0x008fca0000000010 */
[----:B------:R0:W-:Y:S01]  /*1f12a0*/  STL [R1+0x118], R0 ;  /* 0x0001180001007387 */ /* 0x0001e20000100800 */
[----:B------:R-:W-:-:S03]  /*1f12b0*/  SHF.R.U32.HI R16, RZ, 0x8, R26 ;  /* 0x00000008ff107819 */ /* 0x000fc6000001161a */
[----:B------:R1:W-:Y:S04]  /*1f12c0*/  STL [R1+0x58], R3 ;  /* 0x0000580301007387 */ /* 0x0003e80000100800 */
[----:B------:R-:W3:Y:S01]  /*1f12d0*/  LDL.LU R26, [R1+0x8668] ;  /* 0x00866800011a7983 */ /* 0x000ee20000300800 */
[----:B0-----:R-:W-:-:S04]  /*1f12e0*/  LOP3.LUT R0, R2, 0xffff, RZ, 0xc0, !PT ;  /* 0x0000ffff02007812 */ /* 0x001fc800078ec0ff */
[--C-:B-1----:R-:W-:Y:S02]  /*1f12f0*/  PRMT R3, R57, 0x4210, R0.reuse ;  /* 0x0000421039037816 */ /* 0x102fe40000000000 */
[----:B------:R-:W-:Y:S02]  /*1f1300*/  PRMT R2, R52, 0x5210, R0 ;  /* 0x0000521034027816 */ /* 0x000fe40000000000 */
[----:B------:R-:W-:Y:S01]  /*1f1310*/  LOP3.LUT R0, R16, 0xffff, RZ, 0xc0, !PT ;  /* 0x0000ffff10007812 */ /* 0x000fe200078ec0ff */
[----:B------:R-:W-:Y:S01]  /*1f1320*/  STL [R1+0x100], R3 ;  /* 0x0001000301007387 */ /* 0x000fe20000100800 */
[----:B------:R-:W-:-:S03]  /*1f1330*/  SHF.R.U32.HI R16, RZ, 0x8, R42 ;  /* 0x00000008ff107819 */ /* 0x000fc6000001162a */
[----:B------:R0:W-:Y:S04]  /*1f1340*/  STL [R1+0x40], R2 ;  /* 0x0000400201007387 */ /* 0x0001e80000100800 */
[----:B------:R-:W2:Y:S01]  /*1f1350*/  LDL.LU R42, [R1+0x8664] ;  /* 0x00866400012a7983 */ /* 0x000ea20000300800 */
[----:B------:R-:W-:Y:S02]  /*1f1360*/  PRMT R57, R0, 0x3340, R1 ;  /* 0x0000334000397816 */ /* 0x000fe40000000001 */
[----:B------:R-:W-:Y:S01]  /*1f1370*/  LOP3.LUT R0, R16, 0xffff, RZ, 0xc0, !PT ;  /* 0x0000ffff10007812 */ /* 0x000fe200078ec0ff */
[----:B0-----:R-:W3:Y:S04]  /*1f1380*/  LDL.LU R2, [R1+0x251c] ;  /* 0x00251c0001027983 */ /* 0x001ee80000300800 */
[----:B------:R-:W3:Y:S04]  /*1f1390*/  LDL.LU R52, [R1+0x2448] ;  /* 0x0024480001347983 */ /* 0x000ee80000300800 */
[----:B------:R-:W-:Y:S01]  /*1f13a0*/  STL [R1+0x8588], R57 ;  /* 0x0085883901007387 */ /* 0x000fe20000100800 */
[----:B----4-:R-:W-:-:S02]  /*1f13b0*/  LOP3.LUT R16, R55, 0xffff, RZ, 0xc0, !PT ;  /* 0x0000ffff37107812 */ /* 0x010fc400078ec0ff */
[----:B------:R-:W-:Y:S02]  /*1f13c0*/  PRMT R55, R0, 0x3340, R1 ;  /* 0x0000334000377816 */ /* 0x000fe40000000001 */
[----:B------:R-:W-:-:S03]  /*1f13d0*/  PRMT R0, R23, 0x4210, R16 ;  /* 0x0000421017007816 */ /* 0x000fc60000000010 */
[----:B------:R-:W-:Y:S01]  /*1f13e0*/  STL [R1+0x858c], R55 ;  /* 0x00858c3701007387 */ /* 0x000fe20000100800 */
[----:B------:R-:W-:-:S03]  /*1f13f0*/  PRMT R3, R34, 0x5210, R16 ;  /* 0x0000521022037816 */ /* 0x000fc60000000010 */
[----:B------:R-:W4:Y:S04]  /*1f1400*/  LDL.LU R34, [R1+0x8660] ;  /* 0x0086600001227983 */ /* 0x000f280000300800 */
[----:B------:R0:W-:Y:S04]  /*1f1410*/  STL [R1+0x104], R0 ;  /* 0x0001040001007387 */ /* 0x0001e80000100800 */
[----:B------:R1:W-:Y:S01]  /*1f1420*/  STL [R1+0x44], R3 ;  /* 0x0000440301007387 */ /* 0x0003e20000100800 */
[----:B0-----:R-:W-:-:S04]  /*1f1430*/  LOP3.LUT R0, R6, 0xffff, RZ, 0xc0, !PT ;  /* 0x0000ffff06007812 */ /* 0x001fc800078ec0ff */
[--C-:B-1----:R-:W-:Y:S02]  /*1f1440*/  PRMT R3, R4, 0x4210, R0.reuse ;  /* 0x0000421004037816 */ /* 0x102fe40000000000 */
[----:B------:R-:W-:Y:S02]  /*1f1450*/  PRMT R0, R35, 0x5210, R0 ;  /* 0x0000521023007816 */ /* 0x000fe40000000000 */
[----:B------:R-:W4:Y:S01]  /*1f1460*/  LDL.LU R35, [R1+0x865c] ;  /* 0x00865c0001237983 */ /* 0x000f220000300800 */
[----:B------:R-:W-:-:S03]  /*1f1470*/  LOP3.LUT R16, R59, 0xffff, RZ, 0xc0, !PT ;  /* 0x0000ffff3b107812 */ /* 0x000fc600078ec0ff */
[----:B------:R2:W-:Y:S01]  /*1f1480*/  STL [R1+0x108], R3 ;  /* 0x0001080301007387 */ /* 0x0005e20000100800 */
[----:B------:R-:W-:Y:S02]  /*1f1490*/  LOP3.LUT R18, R49, 0xffff, RZ, 0xc0, !PT ;  /* 0x0000ffff31127812 */ /* 0x000fe400078ec0ff */
[--C-:B--2---:R-:W-:Y:S02]  /*1f14a0*/  PRMT R3, R42, 0x4210, R16.reuse ;  /* 0x000042102a037816 */ /* 0x104fe40000000010 */
[----:B------:R-:W2:Y:S04]  /*1f14b0*/  LDL.LU R42, [R1+0x8658] ;  /* 0x00865800012a7983 */ /* 0x000ea80000300800 */
[----:B------:R0:W-:Y:S02]  /*1f14c0*/  STL [R1+0x48], R0 ;  /* 0x0000480001007387 */ /* 0x0001e40000100800 */
[----:B0-----:R-:W-:-:S02]  /*1f14d0*/  PRMT R0, R38, 0x5210, R16 ;  /* 0x0000521026007816 */ /* 0x001fc40000000010 */
[----:B------:R-:W2:Y:S04]  /*1f14e0*/  LDL.LU R38, [R1+0x8654] ;  /* 0x0086540001267983 */ /* 0x000ea80000300800 */
[----:B------:R-:W-:Y:S04]  /*1f14f0*/  STL [R1+0xf0], R3 ;  /* 0x0000f00301007387 */ /* 0x000fe80000100800 */
[----:B------:R0:W-:Y:S04]  /*1f1500*/  STL [R1+0x30], R0 ;  /* 0x0000300001007387 */ /* 0x0001e80000100800 */
[----:B------:R-:W2:Y:S01]  /*1f1510*/  LDL.LU R49, [R1+0x54c8] ;  /* 0x0054c80001317983 */ /* 0x000ea20000300800 */
[----:B------:R-:W-:-:S02]  /*1f1520*/  LOP3.LUT R19, R54, 0xffff, RZ, 0xc0, !PT ;  /* 0x0000ffff36137812 */ /* 0x000fc400078ec0ff */
[----:B------:R-:W-:Y:S02]  /*1f1530*/  LOP3.LUT R17, R53, 0xffff, RZ, 0xc0, !PT ;  /* 0x0000ffff35117812 */ /* 0x000fe400078ec0ff */
[----:B------:R-:W-:Y:S02]  /*1f1540*/  PRMT R16, R19, 0x3340, R18 ;  /* 0x0000334013107816 */ /* 0x000fe40000000012 */
[----:B0-----:R-:W-:-:S04]  /*1f1550*/  PRMT R0, R17, 0x3340, R1 ;  /* 0x0000334011007816 */ /* 0x001fc80000000001 */
        /* <DEDUP_REMOVED lines=8> */
[----:B---3--:R-:W-:Y:S02]  /*1f15e0*/  LOP3.LUT R0, R2, 0xffff, RZ, 0xc0, !PT ;  /* 0x0000ffff02007812 */ /* 0x008fe400078ec0ff */
[----:B------:R-:W-:Y:S01]  /*1f15f0*/  PRMT R54, R17, 0x3340, R1 ;  /* 0x0000334011367816 */ /* 0x000fe20000000001 */
[----:B------:R4:W-:Y:S01]  /*1f1600*/  STL [R1+0x2298], R3 ;  /* 0x0022980301007387 */ /* 0x0009e20000100800 */
[----:B------:R-:W-:-:S03]  /*1f1610*/  LOP3.LUT R16, R52, 0xffff, RZ, 0xc0, !PT ;  /* 0x0000ffff34107812 */ /* 0x000fc600078ec0ff */
[----:B------:R-:W-:Y:S04]  /*1f1620*/  STL [R1+0x8590], R53 ;  /* 0x0085903501007387 */ /* 0x000fe80000100800 */
[----:B------:R-:W-:Y:S01]  /*1f1630*/  STL [R1+0x8594], R54 ;  /* 0x0085943601007387 */ /* 0x000fe20000100800 */
[----:B----4-:R-:W-:Y:S02]  /*1f1640*/  PRMT R3, R34, 0x4210, R16 ;  /* 0x0000421022037816 */ /* 0x010fe40000000010 */
[--C-:B------:R-:W-:Y:S02]  /*1f1650*/  PRMT R2, R35, 0x4210, R0.reuse ;  /* 0x0000421023027816 */ /* 0x100fe40000000000 */
[----:B------:R-:W-:Y:S01]  /*1f1660*/  PRMT R0, R51, 0x5210, R0 ;  /* 0x0000521033007816 */ /* 0x000fe20000000000 */
[----:B------:R-:W3:Y:S04]  /*1f1670*/  LDL.LU R35, [R1+0x8650] ;  /* 0x0086500001237983 */ /* 0x000ee80000300800 */
[----:B------:R0:W-:Y:S04]  /*1f1680*/  STL [R1+0xf4], R2 ;  /* 0x0000f40201007387 */ /* 0x0001e80000100800 */
[----:B------:R-:W4:Y:S04]  /*1f1690*/  LDL.LU R34, [R1+0x864c] ;  /* 0x00864c0001227983 */ /* 0x000f280000300800 */
[----:B------:R1:W-:Y:S01]  /*1f16a0*/  STL [R1+0x34], R0 ;  /* 0x0000340001007387 */ /* 0x0003e20000100800 */
[----:B0-----:R-:W-:-:S02]  /*1f16b0*/  PRMT R2, R50, 0x5210, R16 ;  /* 0x0000521032027816 */ /* 0x001fc40000000010 */
[----:B------:R-:W-:Y:S02]  /*1f16c0*/  SHF.R.U32.HI R16, RZ, 0x8, R30 ;  /* 0x00000008ff107819 */ /* 0x000fe4000001161e */
[----:B-1----:R-:W-:Y:S01]  /*1f16d0*/  SHF.R.U32.HI R0, RZ, 0x8, R32 ;  /* 0x00000008ff007819 */ /* 0x002fe20000011620 */
[----:B------:R-:W-:Y:S01]  /*1f16e0*/  STL [R1+0xf8], R3 ;  /* 0x0000f80301007387 */ /* 0x000fe20000100800 */
[----:B------:R-:W-:Y:S02]  /*1f16f0*/  LOP3.LUT R16, R16, 0xffff, RZ, 0xc0, !PT ;  /* 0x0000ffff10107812 */ /* 0x000fe400078ec0ff */
[----:B------:R-:W-:Y:S01]  /*1f1700*/  LOP3.LUT R0, R0, 0xffff, RZ, 0xc0, !PT ;  /* 0x0000ffff00007812 */ /* 0x000fe200078ec0ff */
[----:B------:R-:W4:Y:S01]  /*1f1710*/  LDL.LU R32, [R1+0x8648] ;  /* 0x0086480001207983 */ /* 0x000f220000300800 */
[--C-:B------:R-:W-:Y:S02]  /*1f1720*/  PRMT R51, R16, 0x3340, R1.reuse ;  /* 0x0000334010337816 */ /* 0x100fe40000000001 */
[----:B------:R-:W-:Y:S01]  /*1f1730*/  PRMT R52, R0, 0x3340, R1 ;  /* 0x0000334000347816 */ /* 0x000fe20000000001 */
[----:B------:R0:W-:Y:S04]  /*1f1740*/  STL [R1+0x38], R2 ;  /* 0x0000380201007387 */ /* 0x0001e80000100800 */
[----:B------:R-:W4:Y:S01]  /*1f1750*/  LDL.LU R30, [R1+0x8644] ;  /* 0x00864400011e7983 */ /* 0x000f220000300800 */
[----:B------:R-:W-:-:S03]  /*1f1760*/  SHF.R.U32.HI R16, RZ, 0x8, R28 ;  /* 0x00000008ff107819 */ /* 0x000fc6000001161c */
[----:B------:R-:W3:Y:S04]  /*1f1770*/  LDL.LU R59, [R1+0x5618] ;  /* 0x00561800013b7983 */ /* 0x000ee80000300800 */
[----:B0-----:R-:W4:Y:S04]  /*1f1780*/  LDL.LU R2, [R1+0x5514] ;  /* 0x0055140001027983 */ /* 0x001f280000300800 */
[----:B------:R-:W4:Y:S04]  /*1f1790*/  LDL.LU R4, [R1+0x5580] ;  /* 0x0055800001047983 */ /* 0x000f280000300800 */
[----:B------:R-:W-:Y:S04]  /*1f17a0*/  STL [R1+0x8598], R52 ;  /* 0x0085983401007387 */ /* 0x000fe80000100800 */
[----:B------:R-:W-:Y:S04]  /*1f17b0*/  STL [R1+0x859c], R51 ;  /* 0x00859c3301007387 */ /* 0x000fe80000100800 */
[----:B------:R-:W4:Y:S01]  /*1f17c0*/  LDL.LU R28, [R1+0x8640] ;  /* 0x00864000011c7983 */ /* 0x000f220000300800 */
[----:B--2---:R-:W-:-:S04]  /*1f17d0*/  LOP3.LUT R0, R49, 0xffff, RZ, 0xc0, !PT ;  /* 0x0000ffff31007812 */ /* 0x004fc800078ec0ff */
[--C-:B------:R-:W-:Y:S02]  /*1f17e0*/  PRMT R5, R26, 0x4210, R0.reuse ;  /* 0x000042101a057816 */ /* 0x100fe40000000000 */
[----:B------:R-:W-:Y:S01]  /*1f17f0*/  PRMT R3, R48, 0x5210, R0 ;  /* 0x0000521030037816 */ /* 0x000fe20000000000 */
[----:B------:R-:W2:Y:S01]  /*1f1800*/  LDL.LU R26, [R1+0x863c] ;  /* 0x00863c00011a7983 */ /* 0x000ea20000300800 */
[----:B------:R-:W-:Y:S02]  /*1f1810*/  LOP3.LUT R0, R16, 0xffff, RZ, 0xc0, !PT ;  /* 0x0000ffff10007812 */ /* 0x000fe400078ec0ff */
[----:B------:R-:W-:Y:S01]  /*1f1820*/  SHF.R.U32.HI R16, RZ, 0x8, R44 ;  /* 0x00000008ff107819 */ /* 0x000fe2000001162c */
[----:B------:R-:W-:Y:S04]  /*1f1830*/  STL [R1+0xe0], R5 ;  /* 0x0000e00501007387 */ /* 0x000fe80000100800 */
[----:B------:R0:W-:Y:S04]  /*1f1840*/  STL [R1+0x20], R3 ;  /* 0x0000200301007387 */ /* 0x0001e80000100800 */
[----:B------:R-:W3:Y:S01]  /*1f1850*/  LDL.LU R44, [R1+0x8638] ;  /* 0x00863800012c7983 */ /* 0x000ee20000300800 */
[----:B------:R-:W-:-:S02]  /*1f1860*/  PRMT R50, R0, 0x3340, R1 ;  /* 0x0000334000327816 */ /* 0x000fc40000000001 */
[----:B------:R-:W-:Y:S02]  /*1f1870*/  LOP3.LUT R0, R16, 0xffff, RZ, 0xc0, !PT ;  /* 0x0000ffff10007812 */ /* 0x000fe400078ec0ff */
[----:B------:R-:W-:Y:S02]  /*1f1880*/  SHF.R.U32.HI R16, RZ, 0x8, R40 ;  /* 0x00000008ff107819 */ /* 0x000fe40000011628 */
[--C-:B------:R-:W-:Y:S02]  /*1f1890*/  PRMT R49, R0, 0x3340, R1.reuse ;  /* 0x0000334000317816 */ /* 0x100fe40000000001 */
[----:B------:R-:W-:Y:S02]  /*1f18a0*/  LOP3.LUT R0, R16, 0xffff, RZ, 0xc0, !PT ;  /* 0x0000ffff10007812 */ /* 0x000fe400078ec0ff */
[----:B------:R-:W-:Y:S02]  /*1f18b0*/  SHF.R.U32.HI R16, RZ, 0x8, R42 ;  /* 0x00000008ff107819 */ /* 0x000fe4000001162a */
[----:B------:R-:W-:-:S02]  /*1f18c0*/  PRMT R48, R0, 0x3340, R1 ;  /* 0x0000334000307816 */ /* 0x000fc40000000001 */
[----:B------:R-:W-:Y:S01]  /*1f18d0*/  LOP3.LUT R0, R16, 0xffff, RZ, 0xc0, !PT ;  /* 0x0000ffff10007812 */ /* 0x000fe200078ec0ff */
[----:B------:R-:W-:Y:S04]  /*1f18e0*/  STL [R1+0x85a0], R50 ;  /* 0x0085a03201007387 */ /* 0x000fe80000100800 */
[----:B------:R-:W2:Y:S04]  /*1f18f0*/  LDL.LU R40, [R1+0x8634] ;  /* 0x0086340001287983 */ /* 0x000ea80000300800 */
[----:B------:R-:W-:Y:S04]  /*1f1900*/  STL [R1+0x85a4], R49 ;  /* 0x0085a43101007387 */ /* 0x000fe80000100800 */
[----:B------:R-:W2:Y:S04]  /*1f1910*/  LDL.LU R42, [R1+0x8630] ;  /* 0x00863000012a7983 */ /* 0x000ea80000300800 */
[----:B------:R-:W-:Y:S01]  /*1f1920*/  STL [R1+0x85a8], R48 ;  /* 0x0085a83001007387 */ /* 0x000fe20000100800 */
[----:B---3--:R-:W-:-:S02]  /*1f1930*/  LOP3.LUT R16, R44, 0xffff, RZ, 0xc0, !PT ;  /* 0x0000ffff2c107812 */ /* 0x008fc400078ec0ff */
[----:B------:R-:W-:Y:S02]  /*1f1940*/  PRMT R44, R0, 0x3340, R1 ;  /* 0x00003340002c7816 */ /* 0x000fe40000000001 */
[----:B0-----:R-:W-:-:S03]  /*1f1950*/  PRMT R3, R39, 0x4210, R16 ;  /* 0x0000421027037816 */ /* 0x001fc60000000010 */
[----:B------:R-:W-:Y:S04]  /*1f1960*/  STL [R1+0x85ac], R44 ;  /* 0x0085ac2c01007387 */ /* 0x000fe80000100800 */
[----:B------:R-:W3:Y:S01]  /*1f1970*/  LDL.LU R39, [R1+0x862c] ;  /* 0x00862c0001277983 */ /* 0x000ee20000300800 */
[----:B------:R-:W-:-:S03]  /*1f1980*/  PRMT R0, R36, 0x5210, R16 ;  /* 0x0000521024007816 */ /* 0x000fc60000000010 */
[----:B------:R-:W3:Y:S01]  /*1f1990*/  LDL.LU R36, [R1+0x8628] ;  /* 0x0086280001247983 */ /* 0x000ee20000300800 */
[----:B------:R-:W-:Y:S02]  /*1f19a0*/  LOP3.LUT R61, R59, 0xffff, RZ, 0xc0, !PT ;  /* 0x0000ffff3b3d7812 */ /* 0x000fe400078ec0ff */
[----:B----4-:R-:W-:Y:S02]  /*1f19b0*/  LOP3.LUT R2, R2, 0xffff, RZ, 0xc0, !PT ;  /* 0x0000ffff02027812 */ /* 0x010fe400078ec0ff */
[----:B------:R-:W-:Y:S01]  /*1f19c0*/  LOP3.LUT R56, R4, 0xffff, RZ, 0xc0, !PT ;  /* 0x0000ffff04387812 */ /* 0x000fe200078ec0ff */
[----:B------:R-:W-:Y:S01]  /*1f19d0*/  STL [R1+0xe4], R3 ;  /* 0x0000e40301007387 */ /* 0x000fe20000100800 */
[----:B--2---:R-:W-:Y:S02]  /*1f19e0*/  LOP3.LUT R19, R40, 0xffff, RZ, 0xc0, !PT ;  /* 0x0000ffff28137812 */ /* 0x004fe400078ec0ff */
[----:B------:R-:W-:Y:S01]  /*1f19f0*/  PRMT R16, R61, 0x3340, R56 ;  /* 0x000033403d107816 */ /* 0x000fe20000000038 */
[----:B------:R0:W-:Y:S01]  /*1f1a00*/  STL [R1+0x24], R0 ;  /* 0x0000240001007387 */ /* 0x0001e20000100800 */
[----:B------:R-:W-:-:S02]  /*1f1a10*/  LOP3.LUT R18, R42, 0xffff, RZ, 0xc0, !PT ;  /* 0x0000ffff2a127812 */ /* 0x000fc400078ec0ff */
[----:B0-----:R-:W-:-:S04]  /*1f1a20*/  PRMT R0, R2, 0x3340, R1 ;  /* 0x0000334002007816 */ /* 0x001fc80000000001 */
[----:B------:R-:W-:Y:S02]  /*1f1a30*/  PRMT R3, R16, 0x5410, R0 ;  /* 0x0000541010037816 */ /* 0x000fe40000000000 */
[----:B------:R-:W-:-:S03]  /*1f1a40*/  PRMT R0, R19, 0x3340, R1 ;  /* 0x0000334013007816 */ /* 0x000fc60000000001 */
[----:B------:R0:W-:Y:S01]  /*1f1a50*/  STL [R1+0x22a8], R3 ;  /* 0x0022a80301007387 */ /* 0x0001e20000100800 */
[----:B---3--:R-:W-:-:S04]  /*1f1a60*/  LOP3.LUT R17, R39, 0xffff, RZ, 0xc0, !PT ;  /* 0x0000ffff27117812 */ /* 0x008fc800078ec0ff */
[--C-:B------:R-:W-:Y:S02]  /*1f1a70*/  PRMT R16, R18, 0x3340, R17.reuse ;  /* 0x0000334012107816 */ /* 0x100fe40000000011 */
[----:B------:R-:W-:Y:S02]  /*1f1a80*/  SHF.R.U32.HI R18, RZ, 0x8, R18 ;  /* 0x00000008ff127819 */ /* 0x000fe40000011612 */
[----:B0-----:R-:W-:Y:S02]  /*1f1a90*/  PRMT R3, R16, 0x5410, R0 ;  /* 0x0000541010037816 */ /* 0x001fe40000000000 */
[----:B------:R-:W-:Y:S02]  /*1f1aa0*/  SHF.R.U32.HI R0, RZ, 0x8, R38 ;  /* 0x00000008ff007819 */ /* 0x000fe40000011626 */
[----:B------:R-:W-:Y:S02]  /*1f1ab0*/  SHF.R.U32.HI R16, RZ, 0x8, R17 ;  /* 0x00000008ff107819 */ /* 0x000fe40000011611 */
[----:B------:R-:W-:-:S02]  /*1f1ac0*/  LOP3.LUT R0, R0, 0xffff, RZ, 0xc0, !PT ;  /* 0x0000ffff00007812 */ /* 0x000fc400078ec0ff */
[----:B------:R-:W-:Y:S02]  /*1f1ad0*/  LOP3.LUT R17, R18, 0xffff, RZ, 0xc0, !PT ;  /* 0x0000ffff12117812 */ /* 0x000fe400078ec0ff */
[----:B------:R-:W-:Y:S02]  /*1f1ae0*/  LOP3.LUT R16, R16, 0xffff, RZ, 0xc0, !PT ;  /* 0x0000ffff10107812 */ /* 0x000fe400078ec0ff */
[----:B------:R-:W-:Y:S02]  /*1f1af0*/  PRMT R42, R0, 0x3340, R1 ;  /* 0x00003340002a7816 */ /* 0x000fe40000000001 */
[----:B------:R-:W-:Y:S02]  /*1f1b00*/  PRMT R39, R17, 0x3340, R16 ;  /* 0x0000334011277816 */ /* 0x000fe40000000010 */
[----:B------:R-:W-:Y:S02]  /*1f1b10*/  SHF.R.U32.HI R0, RZ, 0x8, R19 ;  /* 0x00000008ff007819 */ /* 0x000fe40000011613 */
[----:B------:R-:W-:-:S02]  /*1f1b20*/  SHF.R.U32.HI R16, RZ, 0x8, R35 ;  /* 0x00000008ff107819 */ /* 0x000fc40000011623 */
[----:B------:R-:W-:Y:S02]  /*1f1b30*/  LOP3.LUT R0, R0, 0xffff, RZ, 0xc0, !PT ;  /* 0x0000ffff00007812 */ /* 0x000fe400078ec0ff */
[----:B------:R-:W-:Y:S02]  /*1f1b40*/  LOP3.LUT R16, R16, 0xffff, RZ, 0xc0, !PT ;  /* 0x0000ffff10107812 */ /* 0x000fe400078ec0ff */
[--C-:B------:R-:W-:Y:S02]  /*1f1b50*/  PRMT R40, R0, 0x3340, R1.reuse ;  /* 0x0000334000287816 */ /* 0x100fe40000000001 */
[----:B------:R-:W-:Y:S02]  /*1f1b60*/  PRMT R38, R16, 0x3340, R1 ;  /* 0x0000334010267816 */ /* 0x000fe40000000001 */
[----:B------:R-:W-:Y:S02]  /*1f1b70*/  SHF.R.U32.HI R16, RZ, 0x8, R61 ;  /* 0x00000008ff107819 */ /* 0x000fe4000001163d */
[----:B------:R-:W-:-:S02]  /*1f1b80*/  SHF.R.U32.HI R0, RZ, 0x8, R56 ;  /* 0x00000008ff007819 */ /* 0x000fc40000011638 */
[----:B------:R-:W-:Y:S02]  /*1f1b90*/  LOP3.LUT R16, R16, 0xffff, RZ, 0xc0, !PT ;  /* 0x0000ffff10107812 */ /* 0x000fe400078ec0ff */
[----:B------:R-:W-:Y:S02]  /*1f1ba0*/  LOP3.LUT R0, R0, 0xffff, RZ, 0xc0, !PT ;  /* 0x0000ffff00007812 */ /* 0x000fe400078ec0ff */
[----:B------:R-:W-:Y:S02]  /*1f1bb0*/  SHF.R.U32.HI R17, RZ, 0x8, R2 ;  /* 0x00000008ff117819 */ /* 0x000fe40000011602 */
[----:B------:R-:W-:Y:S02]  /*1f1bc0*/  PRMT R35, R16, 0x3340, R0 ;  /* 0x0000334010237816 */ /* 0x000fe40000000000 */
[----:B------:R-:W-:Y:S01]  /*1f1bd0*/  LOP3.LUT R0, R17, 0xffff, RZ, 0xc0, !PT ;  /* 0x0000ffff11007812 */ /* 0x000fe200078ec0ff */
[----:B------:R-:W-:Y:S01]  /*1f1be0*/  STL [R1+0x229c], R3 ;  /* 0x00229c0301007387 */ /* 0x000fe20000100800 */
[----:B------:R-:W-:-:S02]  /*1f1bf0*/  LOP3.LUT R16, R36, 0xffff, RZ, 0xc0, !PT ;  /* 0x0000ffff24107812 */ /* 0x000fc400078ec0ff */
[----:B------:R-:W-:Y:S01]  /*1f1c00*/  PRMT R36, R0, 0x3340, R1 ;  /* 0x0000334000247816 */ /* 0x000fe20000000001 */
[----:B------:R-:W-:Y:S04]  /*1f1c10*/  STL [R1+0x85b0], R42 ;  /* 0x0085b02a01007387 */ /* 0x000fe80000100800 */
[----:B------:R-:W-:Y:S01]  /*1f1c20*/  STL [R1+0x85b4], R39 ;  /* 0x0085b42701007387 */ /* 0x000fe20000100800 */
[----:B------:R-:W-:-:S03]  /*1f1c30*/  PRMT R0, R24, 0x4210, R16 ;  /* 0x0000421018007816 */ /* 0x000fc60000000010 */
[----:B------:R-:W-:Y:S04]  /*1f1c40*/  STL [R1+0x85b8], R40 ;  /* 0x0085b82801007387 */ /* 0x000fe80000100800 */
[----:B------:R-:W-:Y:S04]  /*1f1c50*/  STL [R1+0x85bc], R38 ;  /* 0x0085bc2601007387 */ /* 0x000fe80000100800 */
[----:B------:R-:W-:Y:S04]  /*1f1c60*/  STL [R1+0x85c0], R35 ;  /* 0x0085c02301007387 */ /* 0x000fe80000100800 */
[----:B------:R-:W-:Y:S04]  /*1f1c70*/  STL [R1+0x85c4], R36 ;  /* 0x0085c42401007387 */ /* 0x000fe80000100800 */
[----:B------:R-:W2:Y:S04]  /*1f1c80*/  LDL.LU R24, [R1+0x8624] ;  /* 0x0086240001187983 */ /* 0x000ea80000300800 */
[----:B------:R-:W3:Y:S04]  /*1f1c90*/  LDL.LU R5, [R1+0x2598] ;  /* 0x0025980001057983 */ /* 0x000ee80000300800 */
[----:B------:R-:W4:Y:S04]  /*1f1ca0*/  LDL.LU R15, [R1+0x258c] ;  /* 0x00258c00010f7983 */ /* 0x000f280000300800 */
[----:B------:R0:W-:Y:S04]  /*1f1cb0*/  STL [R1+0xe8], R0 ;  /* 0x0000e80001007387 */ /* 0x0001e80000100800 */
[----:B------:R-:W2:Y:S04]  /*1f1cc0*/  LDL.LU R31, [R1+0x69c] ;  /* 0x00069c00011f7983 */ /* 0x000ea80000300800 */
[----:B------:R-:W2:Y:S04]  /*1f1cd0*/  LDL.LU R43, [R1+0xc8] ;  /* 0x0000c800012b7983 */ /* 0x000ea80000300800 */
[----:B------:R-:W2:Y:S01]  /*1f1ce0*/  LDL.LU R46, [R1+0x648] ;  /* 0x00064800012e7983 */ /* 0x000ea20000300800 */
[----:B------:R-:W-:-:S05]  /*1f1cf0*/  PRMT R2, R9, 0x5210, R16 ;  /* 0x0000521009027816 */ /* 0x000fca0000000010 */
[----:B------:R1:W-:Y:S04]  /*1f1d00*/  STL [R1+0x28], R2 ;  /* 0x0000280201007387 */ /* 0x0003e80000100800 */
[----:B------:R-:W2:Y:S04]  /*1f1d10*/  LDL.LU R10, [R1+0x24ec] ;  /* 0x0024ec00010a7983 */ /* 0x000ea80000300800 */
[----:B------:R-:W2:Y:S04]  /*1f1d20*/  LDL.LU R37, [R1+0x5504] ;  /* 0x0055040001257983 */ /* 0x000ea80000300800 */
[----:B------:R-:W2:Y:S01]  /*1f1d30*/  LDL.LU R47, [R1+0x668] ;  /* 0x00066800012f7983 */ /* 0x000ea20000300800 */
[----:B0-----:R-:W-:-:S02]  /*1f1d40*/  SHF.R.U32.HI R0, RZ, 0x8, R34 ;  /* 0x00000008ff007819 */ /* 0x001fc40000011622 */
[----:B------:R-:W-:Y:S02]  /*1f1d50*/  SHF.R.U32.HI R16, RZ, 0x8, R32 ;  /* 0x00000008ff107819 */ /* 0x000fe40000011620 */
[----:B------:R-:W-:Y:S02]  /*1f1d60*/  LOP3.LUT R0, R0, 0xffff, RZ, 0xc0, !PT ;  /* 0x0000ffff00007812 */ /* 0x000fe400078ec0ff */
[----:B------:R-:W-:Y:S02]  /*1f1d70*/  LOP3.LUT R16, R16, 0xffff, RZ, 0xc0, !PT ;  /* 0x0000ffff10107812 */ /* 0x000fe400078ec0ff */
[--C-:B------:R-:W-:Y:S02]  /*1f1d80*/  PRMT R34, R0, 0x3340, R1.reuse ;  /* 0x0000334000227816 */ /* 0x100fe40000000001 */
[----:B------:R-:W-:Y:S02]  /*1f1d90*/  SHF.R.U32.HI R0, RZ, 0x8, R30 ;  /* 0x00000008ff007819 */ /* 0x000fe4000001161e */
[----:B------:R-:W-:-:S02]  /*1f1da0*/  PRMT R32, R16, 0x3340, R1 ;  /* 0x0000334010207816 */ /* 0x000fc40000000001 */
[----:B------:R-:W-:Y:S02]  /*1f1db0*/  SHF.R.U32.HI R16, RZ, 0x8, R28 ;  /* 0x00000008ff107819 */ /* 0x000fe4000001161c */
[----:B------:R-:W-:Y:S01]  /*1f1dc0*/  LOP3.LUT R0, R0, 0xffff, RZ, 0xc0, !PT ;  /* 0x0000ffff00007812 */ /* 0x000fe200078ec0ff */
[----:B------:R-:W-:Y:S01]  /*1f1dd0*/  STL [R1+0x85c8], R34 ;  /* 0x0085c82201007387 */ /* 0x000fe20000100800 */
[----:B------:R-:W-:Y:S02]  /*1f1de0*/  LOP3.LUT R16, R16, 0xffff, RZ, 0xc0, !PT ;  /* 0x0000ffff10107812 */ /* 0x000fe400078ec0ff */
[--C-:B------:R-:W-:Y:S01]  /*1f1df0*/  PRMT R30, R0, 0x3340, R1.reuse ;  /* 0x00003340001e7816 */ /* 0x100fe20000000001 */
[----:B------:R-:W-:Y:S01]  /*1f1e00*/  STL [R1+0x85cc], R32 ;  /* 0x0085cc2001007387 */ /* 0x000fe20000100800 */
[----:B------:R-:W-:-:S03]  /*1f1e10*/  PRMT R28, R16, 0x3340, R1 ;  /* 0x00003340101c7816 */ /* 0x000fc60000000001 */
[----:B------:R-:W2:Y:S04]  /*1f1e20*/  LDL.LU R6, [R1+0x5630] ;  /* 0x0056300001067983 */ /* 0x000ea80000300800 */
[----:B------:R-:W2:Y:S04]  /*1f1e30*/  LDL.LU R23, [R1+0x5528] ;  /* 0x0055280001177983 */ /* 0x000ea80000300800 */
[----:B------:R-:W2:Y:S04]  /*1f1e40*/  LDL.LU R59, [R1+0x5598] ;  /* 0x00559800013b7983 */ /* 0x000ea80000300800 */
[----:B------:R-:W2:Y:S04]  /*1f1e50*/  LDL.LU R4, [R1+0x5638] ;  /* 0x0056380001047983 */ /* 0x000ea80000300800 */
[----:B-1----:R-:W2:Y:S04]  /*1f1e60*/  LDL.LU R2, [R1+0x5530] ;  /* 0x0055300001027983 */ /* 0x002ea80000300800 */
[----:B------:R-:W2:Y:S04]  /*1f1e70*/  LDL.LU R9, [R1+0x559c] ;  /* 0x00559c0001097983 */ /* 0x000ea80000300800 */
[----:B------:R-:W-:Y:S04]  /*1f1e80*/  STL [R1+0x85d0], R30 ;  /* 0x0085d01e01007387 */ /* 0x000fe80000100800 */
[----:B------:R-:W-:Y:S01]  /*1f1e90*/  STL [R1+0x85d4], R28 ;  /* 0x0085d41c01007387 */ /* 0x000fe20000100800 */
[----:B---3--:R-:W-:-:S02]  /*1f1ea0*/  LOP3.LUT R0, R5, 0xffff, RZ, 0xc0, !PT ;  /* 0x0000ffff05007812 */ /* 0x008fc400078ec0ff */
[----:B----4-:R-:W-:Y:S02]  /*1f1eb0*/  LOP3.LUT R16, R15, 0xffff, RZ, 0xc0, !PT ;  /* 0x0000ffff0f107812 */ /* 0x010fe400078ec0ff */
[--C-:B--2---:R-:W-:Y:S02]  /*1f1ec0*/  PRMT R3, R31, 0x4210, R0.reuse ;  /* 0x000042101f037816 */ /* 0x104fe40000000000 */
[----:B------:R-:W-:-:S03]  /*1f1ed0*/  PRMT R5, R43, 0x5210, R0 ;  /* 0x000052102b057816 */ /* 0x000fc60000000000 */
[----:B------:R0:W-:Y:S01]  /*1f1ee0*/  STL [R1+0xd0], R3 ;  /* 0x0000d00301007387 */ /* 0x0001e20000100800 */
[----:B------:R-:W-:-:S03]  /*1f1ef0*/  PRMT R0, R46, 0x4210, R16 ;  /* 0x000042102e007816 */ /* 0x000fc60000000010 */
[----:B------:R-:W-:Y:S01]  /*1f1f00*/  STL [R1+0x10], R5 ;  /* 0x0000100501007387 */ /* 0x000fe20000100800 */
[----:B0-----:R-:W-:-:S03]  /*1f1f10*/  PRMT R3, R22, 0x5210, R16 ;  /* 0x0000521016037816 */ /* 0x001fc60000000010 */
[----:B------:R-:W2:Y:S01]  /*1f1f20*/  LDL.LU R22, [R1+0x8620] ;  /* 0x0086200001167983 */ /* 0x000ea20000300800 */
[----:B------:R-:W-:-:S03]  /*1f1f30*/  SHF.R.U32.HI R16, RZ, 0x8, R24 ;  /* 0x00000008ff107819 */ /* 0x000fc60000011618 */
[----:B------:R0:W-:Y:S01]  /*1f1f40*/  STL [R1+0xd4], R0 ;  /* 0x0000d40001007387 */ /* 0x0001e20000100800 */
[----:B------:R-:W-:Y:S02]  /*1f1f50*/  LOP3.LUT R16, R16, 0xffff, RZ, 0xc0, !PT ;  /* 0x0000ffff10107812 */ /* 0x000fe400078ec0ff */
[----:B0-----:R-:W-:-:S04]  /*1f1f60*/  SHF.R.U32.HI R0, RZ, 0x8, R26 ;  /* 0x00000008ff007819 */ /* 0x001fc8000001161a */
[----:B------:R-:W-:Y:S02]  /*1f1f70*/  LOP3.LUT R0, R0, 0xffff, RZ, 0xc0, !PT ;  /* 0x0000ffff00007812 */ /* 0x000fe400078ec0ff */
[--C-:B------:R-:W-:Y:S02]  /*1f1f80*/  PRMT R24, R16, 0x3340, R1.reuse ;  /* 0x0000334010187816 */ /* 0x100fe40000000001 */
[----:B------:R-:W-:Y:S02]  /*1f1f90*/  PRMT R26, R0, 0x3340, R1 ;  /* 0x00003340001a7816 */ /* 0x000fe40000000001 */
[----:B------:R-:W-:Y:S01]  /*1f1fa0*/  LOP3.LUT R0, R10, 0xffff, RZ, 0xc0, !PT ;  /* 0x0000ffff0a007812 */ /* 0x000fe200078ec0ff */
[----:B------:R0:W-:Y:S04]  /*1f1fb0*/  STL [R1+0x14], R3 ;  /* 0x0000140301007387 */ /* 0x0001e80000100800 */
[----:B------:R-:W-:Y:S04]  /*1f1fc0*/  STL [R1+0x85d8], R26 ;  /* 0x0085d81a01007387 */ /* 0x000fe80000100800 */
[----:B------:R-:W-:Y:S01]  /*1f1fd0*/  STL [R1+0x85dc], R24 ;  /* 0x0085dc1801007387 */ /* 0x000fe20000100800 */
[----:B0-----:R-:W-:-:S02]  /*1f1fe0*/  PRMT R3, R47, 0x4210, R0 ;  /* 0x000042102f037816 */ /* 0x001fc40000000000 */
[----:B------:R-:W-:Y:S02]  /*1f1ff0*/  PRMT R0, R12, 0x5210, R0 ;  /* 0x000052100c007816 */ /* 0x000fe40000000000 */
[----:B------:R-:W3:Y:S01]  /*1f2000*/  LDL.LU R12, [R1+0x861c] ;  /* 0x00861c00010c7983 */ /* 0x000ee20000300800 */
[----:B------:R-:W-:-:S03]  /*1f2010*/  LOP3.LUT R16, R37, 0xffff, RZ, 0xc0, !PT ;  /* 0x0000ffff25107812 */ /* 0x000fc600078ec0ff */
[----:B------:R2:W-:Y:S01]  /*1f2020*/  STL [R1+0xd8], R3 ;  /* 0x0000d80301007387 */ /* 0x0005e20000100800 */
[----:B------:R-:W-:Y:S02]  /*1f2030*/  LOP3.LUT R6, R6, 0xffff, RZ, 0xc0, !PT ;  /* 0x0000ffff06067812 */ /* 0x000fe400078ec0ff */
[----:B------:R-:W-:Y:S02]  /*1f2040*/  LOP3.LUT R5, R59, 0xffff, RZ, 0xc0, !PT ;  /* 0x0000ffff3b057812 */ /* 0x000fe400078ec0ff */
[----:B------:R-:W-:Y:S02]  /*1f2050*/  LOP3.LUT R18, R4, 0xffff, RZ, 0xc0, !PT ;  /* 0x0000ffff04127812 */ /* 0x000fe400078ec0ff */
[----:B------:R-:W-:Y:S02]  /*1f2060*/  LOP3.LUT R19, R2, 0xffff, RZ, 0xc0, !PT ;  /* 0x0000ffff02137812 */ /* 0x000fe400078ec0ff */
[----:B------:R-:W-:Y:S02]  /*1f2070*/  LOP3.LUT R17, R9, 0xffff, RZ, 0xc0, !PT ;  /* 0x0000ffff09117812 */ /* 0x000fe400078ec0ff */
[----:B--2---:R-:W-:-:S02]  /*1f2080*/  PRMT R3, R22, 0x4210, R16 ;  /* 0x0000421016037816 */ /* 0x004fc40000000010 */
[----:B------:R-:W2:Y:S04]  /*1f2090*/  LDL.LU R22, [R1+0x8618] ;  /* 0x0086180001167983 */ /* 0x000ea80000300800 */
[----:B------:R0:W-:Y:S02]  /*1f20a0*/  STL [R1+0x18], R0 ;  /* 0x0000180001007387 */ /* 0x0001e40000100800 */
[----:B0-----:R-:W-:Y:S02]  /*1f20b0*/  PRMT R0, R14, 0x5210, R16 ;  /* 0x000052100e007816 */ /* 0x001fe40000000010 */
[----:B------:R-:W4:Y:S04]  /*1f20c0*/  LDL.LU R14, [R1+0x8614] ;  /* 0x00861400010e7983 */ /* 0x000f280000300800 */
[----:B------:R0:W-:Y:S01]  /*1f20d0*/  STL [R1+0xc0], R3 ;  /* 0x0000c00301007387 */ /* 0x0001e20000100800 */
[----:B------:R-:W-:-:S03]  /*1f20e0*/  PRMT R16, R6, 0x3340, R5 ;  /* 0x0000334006107816 */ /* 0x000fc60000000005 */
[----:B------:R1:W-:Y:S01]  /*1f20f0*/  STL [R1], R0 ;  /* 0x0000000001007387 */ /* 0x0003e20000100800 */
[----:B0-----:R-:W-:-:S04]  /*1f2100*/  LOP3.LUT R3, R23, 0xffff, RZ, 0xc0, !PT ;  /* 0x0000ffff17037812 */ /* 0x001fc800078ec0ff */
[----:B-1----:R-:W-:-:S04]  /*1f2110*/  PRMT R0, R3, 0x3340, R1 ;  /* 0x0000334003007816 */ /* 0x002fc80000000001 */
[----:B------:R-:W-:Y:S02]  /*1f2120*/  PRMT R2, R16, 0x5410, R0 ;  /* 0x0000541010027816 */ /* 0x000fe40000000000 */
[----:B------:R-:W-:Y:S02]  /*1f2130*/  PRMT R0, R19, 0x3340, R1 ;  /* 0x0000334013007816 */ /* 0x000fe40000000001 */
[----:B------:R-:W-:Y:S01]  /*1f2140*/  PRMT R16, R18, 0x3340, R17 ;  /* 0x0000334012107816 */ /* 0x000fe20000000011 */
[----:B------:R0:W-:Y:S03]  /*1f2150*/  STL [R1+0x22b8], R2 ;  /* 0x0022b80201007387 */ /* 0x0001e60000100800 */
[----:B0-----:R-:W-:Y:S02]  /*1f2160*/  PRMT R2, R16, 0x5410, R0 ;  /* 0x0000541010027816 */ /* 0x001fe40000000000 */
[----:B---3--:R-:W-:-:S02]  /*1f2170*/  SHF.R.U32.HI R0, RZ, 0x8, R12 ;  /* 0x00000008ff007819 */ /* 0x008fc4000001160c */
[----:B------:R-:W3:Y:S04]  /*1f2180*/  LDL.LU R12, [R1+0x8610] ;  /* 0x00861000010c7983 */ /* 0x000ee80000300800 */
[----:B------:R0:W-:Y:S04]  /*1f2190*/  STL [R1+0x22ac], R2 ;  /* 0x0022ac0201007387 */ /* 0x0001e80000100800 */
[----:B------:R-:W3:Y:S04]  /*1f21a0*/  LDL.LU R4, [R1+0x550c] ;  /* 0x00550c0001047983 */ /* 0x000ee80000300800 */
[----:B0-----:R-:W3:Y:S04]  /*1f21b0*/  LDL.LU R2, [R1+0x2e54] ;  /* 0x002e540001027983 */ /* 0x001ee80000300800 */
[----:B------:R-:W3:Y:S01]  /*1f21c0*/  LDL.LU R9, [R1+0x654] ;  /* 0x0006540001097983 */ /* 0x000ee20000300800 */
[----:B------:R-:W-:-:S02]  /*1f21d0*/  LOP3.LUT R0, R0, 0xffff, RZ, 0xc0, !PT ;  /* 0x0000ffff00007812 */ /* 0x000fc400078ec0ff */
[----:B------:R-:W-:-:S04]  /*1f21e0*/  SHF.R.U32.HI R16, RZ, 0x8, R18 ;  /* 0x00000008ff107819 */ /* 0x000fc80000011612 */
[----:B------:R-:W-:Y:S02]  /*1f21f0*/  LOP3.LUT R16, R16, 0xffff, RZ, 0xc0, !PT ;  /* 0x0000ffff10107812 */ /* 0x000fe400078ec0ff */
[----:B------:R-:W-:-:S04]  /*1f2200*/  SHF.R.U32.HI R19, RZ, 0x8, R19 ;  /* 0x00000008ff137819 */ /* 0x000fc80000011613 */
[----:B------:R-:W-:-:S04]  /*1f2210*/  LOP3.LUT R19, R19, 0xffff, RZ, 0xc0, !PT ;  /* 0x0000ffff13137812 */ /* 0x000fc800078ec0ff */
[--C-:B------:R-:W-:Y:S02]  /*1f2220*/  PRMT R19, R19, 0x3340, R1.reuse ;  /* 0x0000334013137816 */ /* 0x100fe40000000001 */
[----:B--2---:R-:W-:Y:S02]  /*1f2230*/  SHF.R.U32.HI R61, RZ, 0x8, R22 ;  /* 0x00000008ff3d7819 */ /* 0x004fe40000011616 */
[----:B------:R-:W-:Y:S02]  /*1f2240*/  PRMT R22, R0, 0x3340, R1 ;  /* 0x0000334000167816 */ /* 0x000fe40000000001 */
[----:B------:R-:W-:-:S04]  /*1f2250*/  SHF.R.U32.HI R0, RZ, 0x8, R17 ;  /* 0x00000008ff007819 */ /* 0x000fc80000011611 */
[----:B------:R-:W-:Y:S02]  /*1f2260*/  LOP3.LUT R0, R0, 0xffff, RZ, 0xc0, !PT ;  /* 0x0000ffff00007812 */ /* 0x000fe400078ec0ff */
[----:B------:R-:W-:Y:S02]  /*1f2270*/  LOP3.LUT R61, R61, 0xffff, RZ, 0xc0, !PT ;  /* 0x0000ffff3d3d7812 */ /* 0x000fe400078ec0ff */
[----:B----4-:R-:W-:Y:S02]  /*1f2280*/  SHF.R.U32.HI R56, RZ, 0x8, R14 ;  /* 0x00000008ff387819 */ /* 0x010fe4000001160e */
[----:B------:R-:W-:Y:S02]  /*1f2290*/  PRMT R14, R16, 0x3340, R0 ;  /* 0x00003340100e7816 */ /* 0x000fe40000000000 */
[----:B------:R-:W-:Y:S02]  /*1f22a0*/  LOP3.LUT R56, R56, 0xffff, RZ, 0xc0, !PT ;  /* 0x0000ffff38387812 */ /* 0x000fe400078ec0ff */
[----:B------:R-:W-:-:S02]  /*1f22b0*/  SHF.R.U32.HI R16, RZ, 0x8, R6 ;  /* 0x00000008ff107819 */ /* 0x000fc40000011606 */
[----:B------:R-:W-:Y:S02]  /*1f22c0*/  SHF.R.U32.HI R0, RZ, 0x8, R5 ;  /* 0x00000008ff007819 */ /* 0x000fe40000011605 */
[----:B------:R-:W-:Y:S02]  /*1f22d0*/  SHF.R.U32.HI R17, RZ, 0x8, R3 ;  /* 0x00000008ff117819 */ /* 0x000fe40000011603 */
[--C-:B------:R-:W-:Y:S02]  /*1f22e0*/  PRMT R61, R61, 0x3340, R1.reuse ;  /* 0x000033403d3d7816 */ /* 0x100fe40000000001 */
[----:B------:R-:W-:Y:S02]  /*1f22f0*/  PRMT R56, R56, 0x3340, R1 ;  /* 0x0000334038387816 */ /* 0x000fe40000000001 */
[----:B------:R-:W-:Y:S02]  /*1f2300*/  LOP3.LUT R16, R16, 0xffff, RZ, 0xc0, !PT ;  /* 0x0000ffff10107812 */ /* 0x000fe400078ec0ff */
[----:B------:R-:W-:-:S02]  /*1f2310*/  LOP3.LUT R0, R0, 0xffff, RZ, 0xc0, !PT ;  /* 0x0000ffff00007812 */ /* 0x000fc400078ec0ff */
[----:B------:R-:W-:Y:S01]  /*1f2320*/  LOP3.LUT R17, R17, 0xffff, RZ, 0xc0, !PT ;  /* 0x0000ffff11117812 */ /* 0x000fe200078ec0ff */
[----:B------:R-:W-:Y:S03]  /*1f2330*/  STL [R1+0x85e0], R22 ;  /* 0x0085e01601007387 */ /* 0x000fe60000100800 */
[----:B------:R-:W-:Y:S01]  /*1f2340*/  PRMT R17, R17, 0x3340, R1 ;  /* 0x0000334011117816 */ /* 0x000fe20000000001 */
[----:B------:R-:W-:Y:S04]  /*1f2350*/  STL [R1+0x85e4], R61 ;  /* 0x0085e43d01007387 */ /* 0x000fe80000100800 */
[----:B------:R-:W-:Y:S01]  /*1f2360*/  STL [R1+0x85e8], R56 ;  /* 0x0085e83801007387 */ /* 0x000fe20000100800 */
[----:B---3--:R-:W-:-:S04]  /*1f2370*/  SHF.R.U32.HI R18, RZ, 0x8, R12 ;  /* 0x00000008ff127819 */ /* 0x008fc8000001160c */
[----:B------:R-:W-:Y:S02]  /*1f2380*/  LOP3.LUT R18, R18, 0xffff, RZ, 0xc0, !PT ;  /* 0x0000ffff12127812 */ /* 0x000fe400078ec0ff */
[----:B------:R-:W-:Y:S02]  /*1f2390*/  PRMT R12, R16, 0x3340, R0 ;  /* 0x00003340100c7816 */ /* 0x000fe40000000000 */
[----:B------:R-:W-:Y:S01]  /*1f23a0*/  PRMT R18, R18, 0x3340, R1 ;  /* 0x0000334012127816 */ /* 0x000fe20000000001 */
[----:B------:R-:W-:Y:S01]  /*1f23b0*/  STL [R1+0x85ec], R14 ;  /* 0x0085ec0e01007387 */ /* 0x000fe20000100800 */
[----:B------:R-:W-:-:S03]  /*1f23c0*/  LOP3.LUT R0, R4, 0xffff, RZ, 0xc0, !PT ;  /* 0x0000ffff04007812 */ /* 0x000fc600078ec0ff */
[----:B------:R-:W-:Y:S01]  /*1f23d0*/  STL [R1+0x85f0], R19 ;  /* 0x0085f01301007387 */ /* 0x000fe20000100800 */
[----:B------:R-:W-:-:S03]  /*1f23e0*/  SHF.R.U32.HI R16, RZ, 0x8, R2 ;  /* 0x00000008ff107819 */ /* 0x000fc60000011602 */
[----:B------:R-:W-:Y:S01]  /*1f23f0*/  STL [R1+0x85f4], R18 ;  /* 0x0085f41201007387 */ /* 0x000fe20000100800 */
[----:B------:R-:W-:-:S03]  /*1f2400*/  PRMT R2, R9, 0x4210, R0 ;  /* 0x0000421009027816 */ /* 0x000fc60000000000 */
[----:B------:R-:W-:Y:S04]  /*1f2410*/  STL [R1+0x85f8], R12 ;  /* 0x0085f80c01007387 */ /* 0x000fe80000100800 */
[----:B------:R-:W-:Y:S04]  /*1f2420*/  STL [R1+0x85fc], R17 ;  /* 0x0085fc1101007387 */ /* 0x000fe80000100800 */
[----:B------:R-:W2:Y:S04]  /*1f2430*/  LDL.LU R54, [R1+0x64c] ;  /* 0x00064c0001367983 */ /* 0x000ea80000300800 */
[----:B------:R0:W-:Y:S04]  /*1f2440*/  STL [R1+0xc4], R2 ;  /* 0x0000c40201007387 */ /* 0x0001e80000100800 */
[----:B------:R-:W3:Y:S01]  /*1f2450*/  LDL.LU R53, [R1+0x2e58] ;  /* 0x002e580001357983 */ /* 0x000ee20000300800 */
        /* <DEDUP_REMOVED lines=31> */
[----:B------:R-:W-:-:S03]  /*1f2650*/  LOP3.LUT R16, R16, 0xffff, RZ, 0xc0, !PT ;  /* 0x0000ffff10107812 */ /* 0x000fc600078ec0ff */
[----:B------:R-:W4:Y:S01]  /*1f2660*/  LDL.LU R7, [R1+0x328] ;  /* 0x0003280001077983 */ /* 0x000f220000300800 */
[----:B------:R-:W-:-:S03]  /*1f2670*/  PRMT R16, R16, 0x3340, R1 ;  /* 0x0000334010107816 */ /* 0x000fc60000000001 */
[----:B------:R-:W4:Y:S04]  /*1f2680*/  LDL.LU R9, [R1+0x5bc] ;  /* 0x0005bc0001097983 */ /* 0x000f280000300800 */
[----:B------:R-:W-:Y:S01]  /*1f2690*/  STL [R1+0x8600], R16 ;  /* 0x0086001001007387 */ /* 0x000fe20000100800 */
[----:B--2---:R-:W-:-:S04]  /*1f26a0*/  SHF.R.U32.HI R0, RZ, 0x8, R54 ;  /* 0x00000008ff007819 */ /* 0x004fc80000011636 */
[----:B------:R-:W-:Y:S02]  /*1f26b0*/  LOP3.LUT R0, R0, 0xffff, RZ, 0xc0, !PT ;  /* 0x0000ffff00007812 */ /* 0x000fe400078ec0ff */
[----:B---3--:R-:W-:Y:S02]  /*1f26c0*/  SHF.R.U32.HI R12, RZ, 0x8, R53 ;  /* 0x00000008ff0c7819 */ /* 0x008fe40000011635 */
[----:B------:R-:W-:Y:S02]  /*1f26d0*/  PRMT R0, R0, 0x3340, R1 ;  /* 0x0000334000007816 */ /* 0x000fe40000000001 */
[----:B------:R-:W-:-:S03]  /*1f26e0*/  LOP3.LUT R12, R12, 0xffff, RZ, 0xc0, !PT ;  /* 0x0000ffff0c0c7812 */ /* 0x000fc600078ec0ff */
[----:B------:R4:W-:Y:S01]  /*1f26f0*/  STL [R1+0x8604], R0 ;  /* 0x0086040001007387 */ /* 0x0009e20000100800 */
[----:B------:R-:W-:-:S05]  /*1f2700*/  PRMT R12, R12, 0x3340, R1 ;  /* 0x000033400c0c7816 */ /* 0x000fca0000000001 */
[----:B------:R0:W-:Y:S01]  /*1f2710*/  STL [R1+0x1e8], R12 ;  /* 0x0001e80c01007387 */ /* 0x0001e20000100800 */
[----:B----4-:R-:W-:-:S04]  /*1f2720*/  LOP3.LUT R0, R55, 0xffff, RZ, 0xc0, !PT ;  /* 0x0000ffff37007812 */ /* 0x010fc800078ec0ff */
[--C-:B------:R-:W-:Y:S02]  /*1f2730*/  PRMT R16, R57, 0x4210, R0.reuse ;  /* 0x0000421039107816 */ /* 0x100fe40000000000 */
[----:B------:R-:W-:Y:S02]  /*1f2740*/  PRMT R14, R58, 0x5210, R0 ;  /* 0x000052103a0e7816 */ /* 0x000fe40000000000 */
[----:B0-----:R-:W-:Y:S02]  /*1f2750*/  SHF.R.U32.HI R12, RZ, 0x8, R13 ;  /* 0x00000008ff0c7819 */ /* 0x001fe4000001160d */
[----:B------:R-:W-:Y:S02]  /*1f2760*/  SHF.R.U32.HI R0, RZ, 0x8, R20 ;  /* 0x00000008ff007819 */ /* 0x000fe40000011614 */
[----:B------:R-:W-:Y:S01]  /*1f2770*/  LOP3.LUT R12, R12, 0xffff, RZ, 0xc0, !PT ;  /* 0x0000ffff0c0c7812 */ /* 0x000fe200078ec0ff */
[----:B------:R-:W-:Y:S01]  /*1f2780*/  STL [R1+0xc8], R16 ;  /* 0x0000c81001007387 */ /* 0x000fe20000100800 */
[----:B------:R-:W-:-:S03]  /*1f2790*/  LOP3.LUT R0, R0, 0xffff, RZ, 0xc0, !PT ;  /* 0x0000ffff00007812 */ /* 0x000fc600078ec0ff */
[----:B------:R0:W-:Y:S01]  /*1f27a0*/  STL [R1+0x8], R14 ;  /* 0x0000080e01007387 */ /* 0x0001e20000100800 */
[--C-:B------:R-:W-:Y:S02]  /*1f27b0*/  PRMT R13, R0, 0x3340, R1.reuse ;  /* 0x00003340000d7816 */ /* 0x100fe40000000001 */
[----:B0-----:R-:W-:Y:S02]  /*1f27c0*/  PRMT R14, R12, 0x3340, R1 ;  /* 0x000033400c0e7816 */ /* 0x001fe40000000001 */
[----:B------:R-:W-:Y:S02]  /*1f27d0*/  PRMT R12, R25, 0x5410, R21 ;  /* 0x00005410190c7816 */ /* 0x000fe40000000015 */
[----:B------:R-:W-:Y:S01]  /*1f27e0*/  PRMT R0, R27, 0x5410, R29 ;  /* 0x000054101b007816 */ /* 0x000fe2000000001d */
        /* <DEDUP_REMOVED lines=8> */
[----:B------:R-:W-:Y:S01]  /*1f2870*/  STL [R1+0x764], R12 ;  /* 0x0007640c01007387 */ /* 0x000fe20000100800 */
[----:B------:R-:W-:-:S03]  /*1f2880*/  PRMT R3, R5, 0x5410, R11 ;  /* 0x0000541005037816 */ /* 0x000fc6000000000b */
[----:B------:R0:W-:Y:S04]  /*1f2890*/  STL [R1+0x760], R0 ;  /* 0x0007600001007387 */ /* 0x0001e80000100800 */
[----:B------:R1:W-:Y:S01]  /*1f28a0*/  STL [R1+0x750], R3 ;  /* 0x0007500301007387 */ /* 0x0003e20000100800 */
[----:B------:R-:W-:Y:S02]  /*1f28b0*/  PRMT R5, R31, 0x5410, R15 ;  /* 0x000054101f057816 */ /* 0x000fe4000000000f */
[----:B0-----:R-:W-:-:S03]  /*1f28c0*/  PRMT R0, R46, 0x5410, R43 ;  /* 0x000054102e007816 */ /* 0x001fc6000000002b */
[----:B------:R0:W-:Y:S04]  /*1f28d0*/  STL [R1+0x754], R5 ;  /* 0x0007540501007387 */ /* 0x0001e80000100800 */
[----:B------:R2:W-:Y:S01]  /*1f28e0*/  STL [R1+0x74c], R0 ;  /* 0x00074c0001007387 */ /* 0x0005e20000100800 */
[----:B-1----:R-:W-:-:S05]  /*1f28f0*/  PRMT R3, R37, 0x5410, R10 ;  /* 0x0000541025037816 */ /* 0x002fca000000000a */
[----:B------:R1:W-:Y:S01]  /*1f2900*/  STL [R1+0x740], R3 ;  /* 0x0007400301007387 */ /* 0x0003e20000100800 */
[----:B0-----:R-:W-:Y:S02]  /*1f2910*/  PRMT R5, R23, 0x5410, R47 ;  /* 0x0000541017057816 */ /* 0x001fe4000000002f */
[----:B--2---:R-:W-:-:S03]  /*1f2920*/  PRMT R0, R59, 0x5410, R6 ;  /* 0x000054103b007816 */ /* 0x004fc60000000006 */
[----:B------:R-:W-:Y:S04]  /*1f2930*/  STL [R1+0x73c], R5 ;  /* 0x00073c0501007387 */ /* 0x000fe80000100800 */
[----:B------:R0:W-:Y:S01]  /*1f2940*/  STL [R1+0x738], R0 ;  /* 0x0007380001007387 */ /* 0x0001e20000100800 */
[----:B-1----:R-:W-:-:S03]  /*1f2950*/  PRMT R3, R2, 0x5410, R4 ;  /* 0x0000541002037816 */ /* 0x002fc60000000004 */
[----:B0-----:R-:W2:Y:S04]  /*1f2960*/  LDL.LU R0, [R1+0x5c0] ;  /* 0x0005c00001007983 */ /* 0x001ea80000300800 */
[----:B------:R-:W-:Y:S04]  /*1f2970*/  STL [R1+0x728], R3 ;  /* 0x0007280301007387 */ /* 0x000fe80000100800 */
[----:B------:R-:W3:Y:S01]  /*1f2980*/  LDL.LU R16, [R1+0x320] ;  /* 0x0003200001107983 */ /* 0x000ee20000300800 */
[----:B------:R-:W-:-:S05]  /*1f2990*/  PRMT R2, R9, 0x5410, R7 ;  /* 0x0000541009027816 */ /* 0x000fca0000000007 */
[----:B------:R-:W-:Y:S04]  /*1f29a0*/  STL [R1+0x72c], R2 ;  /* 0x00072c0201007387 */ /* 0x000fe80000100800 */
[----:B---3--:R0:W-:Y:S04]  /*1f29b0*/  STL [R1+0x860c], R16 ;  /* 0x00860c1001007387 */ /* 0x0081e80000100800 */
[----:B0-----:R-:W2:Y:S04]  /*1f29c0*/  LDL.LU R16, [R1+0x324] ;  /* 0x0003240001107983 */ /* 0x001ea80000300800 */
        /* <DEDUP_REMOVED lines=59> */
[----:B--2---:R-:W-:-:S03]  /*1f2d80*/  PRMT R0, R0, 0x5410, R16 ;  /* 0x0000541000007816 */ /* 0x004fc60000000010 */
[----:B------:R-:W2:Y:S04]  /*1f2d90*/  LDL.LU R16, [R1+0x860c] ;  /* 0x00860c0001107983 */ /* 0x000ea80000300800 */
[----:B------:R2:W-:Y:S01]  /*1f2da0*/  STL [R1+0x724], R0 ;  /* 0x0007240001007387 */ /* 0x0005e20000100800 */
[----:B---3--:R-:W-:Y:S02]  /*1f2db0*/  PRMT R13, R20, 0x5410, R13 ;  /* 0x00005410140d7816 */ /* 0x008fe4000000000d */
[----:B--2---:R-:W-:Y:S02]  /*1f2dc0*/  PRMT R0, R17, 0x5410, R16 ;  /* 0x0000541011007816 */ /* 0x004fe40000000010 */
[----:B----4-:R-:W-:Y:S02]  /*1f2dd0*/  PRMT R16, R18, 0x5410, R12 ;  /* 0x0000541012107816 */ /* 0x010fe4000000000c */
[----:B------:R-:W-:Y:S01]  /*1f2de0*/  PRMT R12, R14, 0x5410, R19 ;  /* 0x000054100e0c7816 */ /* 0x000fe20000000013 */
[----:B------:R0:W-:Y:S01]  /*1f2df0*/  STL [R1+0x714], R0 ;  /* 0x0007140001007387 */ /* 0x0001e20000100800 */
[----:B------:R-:W-:-:S03]  /*1f2e00*/  PRMT R14, R24, 0x5410, R22 ;  /* 0x00005410180e7816 */ /* 0x000fc60000000016 */
[----:B------:R-:W-:Y:S01]  /*1f2e10*/  STL [R1+0x718], R16 ;  /* 0x0007181001007387 */ /* 0x000fe20000100800 */
[----:B0-----:R-:W-:-:S03]  /*1f2e20*/  PRMT R0, R61, 0x5410, R56 ;  /* 0x000054103d007816 */ /* 0x001fc60000000038 */
[----:B------:R0:W-:Y:S04]  /*1f2e30*/  STL [R1+0x70c], R12 ;  /* 0x00070c0c01007387 */ /* 0x0001e80000100800 */
[----:B------:R1:W-:Y:S01]  /*1f2e40*/  STL [R1+0x700], R0 ;  /* 0x0007000001007387 */ /* 0x0003e20000100800 */
[----:B0-----:R-:W-:-:S03]  /*1f2e50*/  PRMT R12, R28, 0x5410, R26 ;  /* 0x000054101c0c7816 */ /* 0x001fc6000000001a */
[----:B------:R0:W-:Y:S01]  /*1f2e60*/  STL [R1+0x704], R14 ;  /* 0x0007040e01007387 */ /* 0x0001e20000100800 */
[----:B-1----:R-:W-:-:S03]  /*1f2e70*/  PRMT R0, R32, 0x5410, R30 ;  /* 0x0000541020007816 */ /* 0x002fc6000000001e */
[----:B------:R1:W-:Y:S04]  /*1f2e80*/  STL [R1+0x6fc], R12 ;  /* 0x0006fc0c01007387 */ /* 0x0003e80000100800 */
[----:B------:R2:W-:Y:S01]  /*1f2e90*/  STL [R1+0x6f0], R0 ;  /* 0x0006f00001007387 */ /* 0x0005e20000100800 */
[----:B0-----:R-:W-:Y:S02]  /*1f2ea0*/  PRMT R14, R36, 0x5410, R34 ;  /* 0x00005410240e7816 */ /* 0x001fe40000000022 */
[----:B-1----:R-:W-:-:S03]  /*1f2eb0*/  PRMT R12, R38, 0x5410, R35 ;  /* 0x00005410260c7816 */ /* 0x002fc60000000023 */
[----:B------:R0:W-:Y:S01]  /*1f2ec0*/  STL [R1+0x6ec], R14 ;  /* 0x0006ec0e01007387 */ /* 0x0001e20000100800 */
[----:B--2---:R-:W-:-:S03]  /*1f2ed0*/  PRMT R0, R39, 0x5410, R40 ;  /* 0x0000541027007816 */ /* 0x004fc60000000028 */
        /* <DEDUP_REMOVED lines=10> */
[----:B------:R-:W-:Y:S01]  /*1f2f80*/  STL [R1+0x340], R14 ;  /* 0x0003400e01007387 */ /* 0x000fe20000100800 */
[----:B--2---:R-:W-:-:S03]  /*1f2f90*/  PRMT R0, R58, 0x5410, R57 ;  /* 0x000054103a007816 */ /* 0x004fc60000000039 */
        /* <DEDUP_REMOVED lines=9> */
[----:B------:R-:W-:Y:S01]  /*1f3030*/  STL [R1+0x32c], R13 ;  /* 0x00032c0d01007387 */ /* 0x000fe20000100800 */
[----:B--2---:R-:W-:Y:S02]  /*1f3040*/  PRMT R0, R3, 0x5410, R8 ;  /* 0x0000541003007816 */ /* 0x004fe40000000008 */
[----:B------:R-:W-:Y:S01]  /*1f3050*/  PRMT R3, R5, 0x5410, R11 ;  /* 0x0000541005037816 */ /* 0x000fe2000000000b */
[----:B------:R-:W-:Y:S01]  /*1f3060*/  STL [R1+0x324], R12 ;  /* 0x0003240c01007387 */ /* 0x000fe20000100800 */
[----:B------:R-:W-:-:S03]  /*1f3070*/  PRMT R5, R31, 0x5410, R15 ;  /* 0x000054101f057816 */ /* 0x000fc6000000000f */
        /* <DEDUP_REMOVED lines=10> */
[----:B--2---:R-:W-:-:S03]  /*1f3120*/  PRMT R3, R2, 0x5410, R4 ;  /* 0x0000541002037816 */ /* 0x004fc60000000004 */
[----:B------:R0:W-:Y:S04]  /*1f3130*/  STL [R1+0x2fc], R0 ;  /* 0x0002fc0001007387 */ /* 0x0001e80000100800 */
        /* <DEDUP_REMOVED lines=67> */
[----:B------:R-:W3:Y:S04]  /*1f3570*/  LDL.LU R16, [R1+0x8608] ;  /* 0x0086080001107983 */ /* 0x000ee80000300800 */
[----:B------:R0:W-:Y:S04]  /*1f3580*/  STL [R1+0x2e8], R0 ;  /* 0x0002e80001007387 */ /* 0x0001e80000100800 */
[----:B0-----:R-:W2:Y:S01]  /*1f3590*/  LDL.LU R0, [R1+0x8604] ;  /* 0x0086040001007983 */ /* 0x001ea20000300800 */
[----:B---3--:R-:W-:Y:S02]  /*1f35a0*/  PRMT R16, R17, 0x5410, R16 ;  /* 0x0000541011107816 */ /* 0x008fe40000000010 */
[----:B----4-:R-:W-:-:S03]  /*1f35b0*/  PRMT R17, R18, 0x5410, R12 ;  /* 0x0000541012117816 */ /* 0x010fc6000000000c */
[----:B------:R0:W-:Y:S01]  /*1f35c0*/  STL [R1+0x2ec], R16 ;  /* 0x0002ec1001007387 */ /* 0x0001e20000100800 */
[----:B------:R-:W-:-:S03]  /*1f35d0*/  PRMT R12, R61, 0x5410, R56 ;  /* 0x000054103d0c7816 */ /* 0x000fc60000000038 */
[----:B------:R-:W-:Y:S01]  /*1f35e0*/  STL [R1+0x2e4], R17 ;  /* 0x0002e41101007387 */ /* 0x000fe20000100800 */
[----:B0-----:R-:W-:Y:S02]  /*1f35f0*/  PRMT R16, R14, 0x5410, R19 ;  /* 0x000054100e107816 */ /* 0x001fe40000000013 */
        /* <DEDUP_REMOVED lines=11> */
[----:B---3--:R-:W-:-:S03]  /*1f36b0*/  PRMT R12, R39, 0x5410, R40 ;  /* 0x00005410270c7816 */ /* 0x008fc60000000028 */
        /* <DEDUP_REMOVED lines=12> */
[----:B------:R-:W-:Y:S04]  /*1f3780*/  STL [R1+0x294], R16 ;  /* 0x0002941001007387 */ /* 0x000fe80000100800 */
[----:B------:R1:W-:Y:S01]  /*1f3790*/  STL [R1+0x298], R12 ;  /* 0x0002980c01007387 */ /* 0x0003e20000100800 */
[----:B0-----:R-:W-:Y:S02]  /*1f37a0*/  PRMT R14, R20, 0x5410, R13 ;  /* 0x00005410140e7816 */ /* 0x001fe4000000000d */
[----:B------:R-:W-:-:S03]  /*1f37b0*/  PRMT R13, R25, 0x5410, R21 ;  /* 0x00005410190d7816 */ /* 0x000fc60000000015 */
[----:B------:R0:W-:Y:S01]  /*1f37c0*/  STL [R1+0x290], R14 ;  /* 0x0002900e01007387 */ /* 0x0001e20000100800 */
[----:B-1----:R-:W-:-:S03]  /*1f37d0*/  PRMT R12, R27, 0x5410, R29 ;  /* 0x000054101b0c7816 */ /* 0x002fc6000000001d */
[----:B------:R1:W-:Y:S04]  /*1f37e0*/  STL [R1+0x284], R13 ;  /* 0x0002840d01007387 */ /* 0x0003e80000100800 */
[----:B------:R3:W-:Y:S01]  /*1f37f0*/  STL [R1+0x280], R12 ;  /* 0x0002800c01007387 */ /* 0x0007e20000100800 */
[----:B0-----:R-:W-:Y:S02]  /*1f3800*/  PRMT R14, R41, 0x5410, R33 ;  /* 0x00005410290e7816 */ /* 0x001fe40000000021 */
[----:B-1----:R-:W-:-:S03]  /*1f3810*/  PRMT R13, R60, 0x5410, R45 ;  /* 0x000054103c0d7816 */ /* 0x002fc6000000002d */
[----:B------:R-:W-:Y:S01]  /*1f3820*/  STL [R1+0x27c], R14 ;  /* 0x00027c0e01007387 */ /* 0x000fe20000100800 */
[----:B---3--:R-:W-:Y:S02]  /*1f3830*/  PRMT R12, R3, 0x5410, R8 ;  /* 0x00005410030c7816 */ /* 0x008fe40000000008 */
[----:B------:R-:W-:Y:S01]  /*1f3840*/  PRMT R3, R5, 0x5410, R11 ;  /* 0x0000541005037816 */ /* 0x000fe2000000000b */
[----:B------:R-:W-:Y:S01]  /*1f3850*/  STL [R1+0x274], R13 ;  /* 0x0002740d01007387 */ /* 0x000fe20000100800 */
[----:B------:R-:W-:Y:S02]  /*1f3860*/  PRMT R8, R31, 0x5410, R15 ;  /* 0x000054101f087816 */ /* 0x000fe4000000000f */
[----:B------:R-:W-:Y:S01]  /*1f3870*/  PRMT R5, R46, 0x5410, R43 ;  /* 0x000054102e057816 */ /* 0x000fe2000000002b */
[----:B------:R-:W-:Y:S04]  /*1f3880*/  STL [R1+0x278], R12 ;  /* 0x0002780c01007387 */ /* 0x000fe80000100800 */
[----:B------:R0:W-:Y:S04]  /*1f3890*/  STL [R1+0x270], R3 ;  /* 0x0002700301007387 */ /* 0x0001e80000100800 */
[----:B------:R1:W-:Y:S01]  /*1f38a0*/  STL [R1+0x260], R8 ;  /* 0x0002600801007387 */ /* 0x0003e20000100800 */
[----:B0-----:R-:W-:-:S03]  /*1f38b0*/  PRMT R3, R37, 0x5410, R10 ;  /* 0x0000541025037816 */ /* 0x001fc6000000000a */
[----:B------:R0:W-:Y:S01]  /*1f38c0*/  STL [R1+0x264], R5 ;  /* 0x0002640501007387 */ /* 0x0001e20000100800 */
[----:B-1----:R-:W-:-:S03]  /*1f38d0*/  PRMT R8, R23, 0x5410, R47 ;  /* 0x0000541017087816 */ /* 0x002fc6000000002f */
[----:B------:R1:W-:Y:S01]  /*1f38e0*/  STL [R1+0x25c], R3 ;  /* 0x00025c0301007387 */ /* 0x0003e20000100800 */
[----:B0-----:R-:W-:-:S03]  /*1f38f0*/  PRMT R5, R59, 0x5410, R6 ;  /* 0x000054103b057816 */ /* 0x001fc60000000006 */
[----:B------:R0:W-:Y:S01]  /*1f3900*/  STL [R1+0x254], R8 ;  /* 0x0002540801007387 */ /* 0x0001e20000100800 */
[----:B-1----:R-:W-:-:S03]  /*1f3910*/  PRMT R3, R2, 0x5410, R4 ;  /* 0x0000541002037816 */ /* 0x002fc60000000004 */
[----:B------:R-:W-:Y:S01]  /*1f3920*/  STL [R1+0x250], R5 ;  /* 0x0002500501007387 */ /* 0x000fe20000100800 */
[----:B------:R-:W-:-:S03]  /*1f3930*/  PRMT R2, R9, 0x5410, R7 ;  /* 0x0000541009027816 */ /* 0x000fc60000000007 */
[----:B------:R-:W3:Y:S04]  /*1f3940*/  LDL.LU R16, [R1+0x22c] ;  /* 0x00022c0001107983 */ /* 0x000ee80000300800 */
[----:B------:R1:W-:Y:S04]  /*1f3950*/  STL [R1+0x24c], R3 ;  /* 0x00024c0301007387 */ /* 0x0003e80000100800 */
[----:B------:R-:W3:Y:S04]  /*1f3960*/  LDL.LU R17, [R1+0x3e8] ;  /* 0x0003e80001117983 */ /* 0x000ee80000300800 */
        /* <DEDUP_REMOVED lines=56> */
[----:B----4-:R-:W4:Y:S04]  /*1f3cf0*/  LDL.LU R2, [R1+0x3d0] ;  /* 0x0003d00001027983 */ /* 0x010f280000300800 */
[----:B------:R-:W4:Y:S04]  /*1f3d00*/  LDL.LU R7, [R1+0x3fc] ;  /* 0x0003fc0001077983 */ /* 0x000f280000300800 */
[----:B------:R-:W4:Y:S01]  /*1f3d10*/  LDL.LU R9, [R1+0x420] ;  /* 0x0004200001097983 */ /* 0x000f220000300800 */
[----:B---3--:R-:W-:-:S03]  /*1f3d20*/  PRMT R17, R17, 0x5410, R16 ;  /* 0x0000541011117816 */ /* 0x008fc60000000010 */
[----:B------:R-:W3:Y:S04]  /*1f3d30*/  LDL.LU R16, [R1+0x8600] ;  /* 0x0086000001107983 */ /* 0x000ee80000300800 */
[----:B------:R0:W-:Y:S01]  /*1f3d40*/  STL [R1+0x238], R17 ;  /* 0x0002381101007387 */ /* 0x0001e20000100800 */
[----:B--2---:R-:W-:-:S03]  /*1f3d50*/  PRMT R18, R18, 0x5410, R12 ;  /* 0x0000541012127816 */ /* 0x004fc6000000000c */
[----:B0-----:R-:W2:Y:S01]  /*1f3d60*/  LDL.LU R17, [R1+0x85fc] ;  /* 0x0085fc0001117983 */ /* 0x001ea20000300800 */
[----:B------:R-:W-:-:S03]  /*1f3d70*/  PRMT R14, R14, 0x5410, R19 ;  /* 0x000054100e0e7816 */ /* 0x000fc60000000013 */
[----:B------:R-:W2:Y:S04]  /*1f3d80*/  LDL.LU R12, [R1+0x85f8] ;  /* 0x0085f800010c7983 */ /* 0x000ea80000300800 */
[----:B------:R0:W-:Y:S01]  /*1f3d90*/  STL [R1+0x23c], R18 ;  /* 0x00023c1201007387 */ /* 0x0001e20000100800 */
[----:B------:R-:W-:-:S03]  /*1f3da0*/  PRMT R61, R61, 0x5410, R56 ;  /* 0x000054103d3d7816 */ /* 0x000fc60000000038 */
[----:B0-----:R-:W3:Y:S01]  /*1f3db0*/  LDL.LU R18, [R1+0x85f4] ;  /* 0x0085f40001127983 */ /* 0x001ee20000300800 */
[----:B------:R-:W-:-:S03]  /*1f3dc0*/  PRMT R24, R24, 0x5410, R22 ;  /* 0x0000541018187816 */ /* 0x000fc60000000016 */
[----:B------:R-:W2:Y:S04]  /*1f3dd0*/  LDL.LU R19, [R1+0x85f0] ;  /* 0x0085f00001137983 */ /* 0x000ea80000300800 */
[----:B------:R0:W-:Y:S01]  /*1f3de0*/  STL [R1+0x22c], R14 ;  /* 0x00022c0e01007387 */ /* 0x0001e20000100800 */
[----:B------:R-:W-:-:S03]  /*1f3df0*/  PRMT R28, R28, 0x5410, R26 ;  /* 0x000054101c1c7816 */ /* 0x000fc6000000001a */
[----:B0-----:R-:W2:Y:S04]  /*1f3e00*/  LDL.LU R14, [R1+0x85ec] ;  /* 0x0085ec00010e7983 */ /* 0x001ea80000300800 */
[----:B------:R-:W3:Y:S04]  /*1f3e10*/  LDL.LU R56, [R1+0x85e8] ;  /* 0x0085e80001387983 */ /* 0x000ee80000300800 */
[----:B------:R0:W-:Y:S01]  /*1f3e20*/  STL [R1+0x230], R61 ;  /* 0x0002303d01007387 */ /* 0x0001e20000100800 */
[----:B------:R-:W-:Y:S02]  /*1f3e30*/  PRMT R32, R32, 0x5410, R30 ;  /* 0x0000541020207816 */ /* 0x000fe4000000001e */
[----:B------:R-:W-:Y:S01]  /*1f3e40*/  PRMT R36, R36, 0x5410, R34 ;  /* 0x0000541024247816 */ /* 0x000fe20000000022 */
[----:B0-----:R-:W3:Y:S04]  /*1f3e50*/  LDL.LU R61, [R1+0x85e4] ;  /* 0x0085e400013d7983 */ /* 0x001ee80000300800 */
[----:B------:R-:W3:Y:S04]  /*1f3e60*/  LDL.LU R22, [R1+0x85e0] ;  /* 0x0085e00001167983 */ /* 0x000ee80000300800 */
[----:B------:R0:W-:Y:S01]  /*1f3e70*/  STL [R1+0x228], R24 ;  /* 0x0002281801007387 */ /* 0x0001e20000100800 */
[----:B------:R-:W-:-:S03]  /*1f3e80*/  PRMT R38, R38, 0x5410, R35 ;  /* 0x0000541026267816 */ /* 0x000fc60000000023 */
        /* <DEDUP_REMOVED lines=12> */
[----:B0-----:R-:W2:Y:S04]  /*1f3f50*/  LDL.LU R36, [R1+0x85c4] ;  /* 0x0085c40001247983 */ /* 0x001ea80000300800 */
[----:B------:R-:W2:Y:S04]  /*1f3f60*/  LDL.LU R35, [R1+0x85c0] ;  /* 0x0085c00001237983 */ /* 0x000ea80000300800 */
[----:B------:R0:W-:Y:S01]  /*1f3f70*/  STL [R1+0x20c], R38 ;  /* 0x00020c2601007387 */ /* 0x0001e20000100800 */
[----:B------:R-:W-:-:S03]  /*1f3f80*/  PRMT R51, R51, 0x5410, R50 ;  /* 0x0000541033337816 */ /* 0x000fc60000000032 */
[----:B0-----:R-:W3:Y:S04]  /*1f3f90*/  LDL.LU R38, [R1+0x85bc] ;  /* 0x0085bc0001267983 */ /* 0x001ee80000300800 */
[----:B------:R-:W2:Y:S04]  /*1f3fa0*/  LDL.LU R40, [R1+0x85b8] ;  /* 0x0085b80001287983 */ /* 0x000ea80000300800 */
[----:B------:R0:W-:Y:S01]  /*1f3fb0*/  STL [R1+0x210], R39 ;  /* 0x0002102701007387 */ /* 0x0001e20000100800 */
[----:B------:R-:W-:-:S03]  /*1f3fc0*/  PRMT R54, R54, 0x5410, R52 ;  /* 0x0000541036367816 */ /* 0x000fc60000000034 */
[----:B0-----:R-:W2:Y:S04]  /*1f3fd0*/  LDL.LU R39, [R1+0x85b4] ;  /* 0x0085b40001277983 */ /* 0x001ea80000300800 */
        /* <DEDUP_REMOVED lines=58> */
[----:B----4-:R-:W-:-:S03]  /*1f4380*/  PRMT R2, R2, 0x5410, R4 ;  /* 0x0000541002027816 */ /* 0x010fc60000000004 */
[----:B0-----:R-:W4:Y:S04]  /*1f4390*/  LDL.LU R46, [R1+0x853c] ;  /* 0x00853c00012e7983 */ /* 0x001f280000300800 */
[----:B------:R-:W2:Y:S04]  /*1f43a0*/  LDL.LU R10, [R1+0x8538] ;  /* 0x00853800010a7983 */ /* 0x000ea80000300800 */
[----:B------:R0:W-:Y:S04]  /*1f43b0*/  STL [R1+0x1bc], R37 ;  /* 0x0001bc2501007387 */ /* 0x0001e80000100800 */
[----:B0-----:R-:W3:Y:S04]  /*1f43c0*/  LDL.LU R37, [R1+0x8534] ;  /* 0x0085340001257983 */ /* 0x001ee80000300800 */
[----:B------:R-:W4:Y:S04]  /*1f43d0*/  LDL.LU R47, [R1+0x8530] ;  /* 0x00853000012f7983 */ /* 0x000f280000300800 */
[----:B------:R0:W-:Y:S04]  /*1f43e0*/  STL [R1+0x1b8], R23 ;  /* 0x0001b81701007387 */ /* 0x0001e80000100800 */
[----:B0-----:R-:W2:Y:S04]  /*1f43f0*/  LDL.LU R23, [R1+0x852c] ;  /* 0x00852c0001177983 */ /* 0x001ea80000300800 */
[----:B------:R-:W3:Y:S04]  /*1f4400*/  LDL.LU R6, [R1+0x8528] ;  /* 0x0085280001067983 */ /* 0x000ee80000300800 */
[----:B------:R0:W-:Y:S04]  /*1f4410*/  STL [R1+0x1b4], R59 ;  /* 0x0001b43b01007387 */ /* 0x0001e80000100800 */
[----:B0-----:R-:W3:Y:S04]  /*1f4420*/  LDL.LU R59, [R1+0x8524] ;  /* 0x00852400013b7983 */ /* 0x001ee80000300800 */
[----:B------:R-:W4:Y:S04]  /*1f4430*/  LDL.LU R4, [R1+0x8520] ;  /* 0x0085200001047983 */ /* 0x000f280000300800 */
[----:B------:R0:W-:Y:S04]  /*1f4440*/  STL [R1+0x204], R2 ;  /* 0x0002040201007387 */ /* 0x0001e80000100800 */
[----:B0-----:R-:W2:Y:S01]  /*1f4450*/  LDL.LU R2, [R1+0x851c] ;  /* 0x00851c0001027983 */ /* 0x001ea20000300800 */
[----:B----4-:R-:W-:-:S02]  /*1f4460*/  PRMT R9, R9, 0x5410, R4 ;  /* 0x0000541009097816 */ /* 0x010fc40000000004 */
[----:B---3--:R-:W-:Y:S02]  /*1f4470*/  PRMT R59, R59, 0x5410, R6 ;  /* 0x000054103b3b7816 */ /* 0x008fe40000000006 */
[----:B--2---:R-:W-:Y:S02]  /*1f4480*/  PRMT R7, R7, 0x5410, R2 ;  /* 0x0000541007077816 */ /* 0x004fe40000000002 */
        /* <DEDUP_REMOVED lines=8> */
[----:B0-----:R-:W4:Y:S01]  /*1f4510*/  LDL.LU R59, [R1+0x8504] ;  /* 0x00850400013b7983 */ /* 0x001f220000300800 */
[----:B---3--:R-:W-:-:S03]  /*1f4520*/  PRMT R6, R6, 0x5410, R23 ;  /* 0x0000541006067816 */ /* 0x008fc60000000017 */
[----:B------:R-:W3:Y:S04]  /*1f4530*/  LDL.LU R23, [R1+0x8500] ;  /* 0x0085000001177983 */ /* 0x000ee80000300800 */
[----:B------:R0:W-:Y:S04]  /*1f4540*/  STL [R1+0x244], R6 ;  /* 0x0002440601007387 */ /* 0x0001e80000100800 */
[----:B0-----:R-:W2:Y:S01]  /*1f4550*/  LDL.LU R6, [R1+0x84fc] ;  /* 0x0084fc0001067983 */ /* 0x001ea20000300800 */
[----:B----4-:R-:W-:-:S03]  /*1f4560*/  PRMT R59, R59, 0x5410, R47 ;  /* 0x000054103b3b7816 */ /* 0x010fc6000000002f */
[----:B------:R-:W4:Y:S04]  /*1f4570*/  LDL.LU R47, [R1+0x84f8] ;  /* 0x0084f800012f7983 */ /* 0x000f280000300800 */
[----:B------:R0:W-:Y:S04]  /*1f4580*/  STL [R1+0x248], R59 ;  /* 0x0002483b01007387 */ /* 0x0001e80000100800 */
[----:B0-----:R-:W4:Y:S01]  /*1f4590*/  LDL.LU R59, [R1+0x84f4] ;  /* 0x0084f400013b7983 */ /* 0x001f220000300800 */
[----:B---3--:R-:W-:-:S03]  /*1f45a0*/  PRMT R23, R23, 0x5410, R37 ;  /* 0x0000541017177816 */ /* 0x008fc60000000025 */
[----:B------:R-:W3:Y:S04]  /*1f45b0*/  LDL.LU R37, [R1+0x84f0] ;  /* 0x0084f00001257983 */ /* 0x000ee80000300800 */
[----:B------:R0:W-:Y:S04]  /*1f45c0*/  STL [R1+0x258], R23 ;  /* 0x0002581701007387 */ /* 0x0001e80000100800 */
[----:B0-----:R-:W3:Y:S01]  /*1f45d0*/  LDL.LU R23, [R1+0x84ec] ;  /* 0x0084ec0001177983 */ /* 0x001ee20000300800 */
[----:B--2---:R-:W-:-:S03]  /*1f45e0*/  PRMT R6, R6, 0x5410, R10 ;  /* 0x0000541006067816 */ /* 0x004fc6000000000a */
[----:B------:R-:W2:Y:S04]  /*1f45f0*/  LDL.LU R10, [R1+0x84e8] ;  /* 0x0084e800010a7983 */ /* 0x000ea80000300800 */
[----:B------:R0:W-:Y:S04]  /*1f4600*/  STL [R1+0x268], R6 ;  /* 0x0002680601007387 */ /* 0x0001e80000100800 */
[----:B0-----:R-:W2:Y:S01]  /*1f4610*/  LDL.LU R6, [R1+0x84e4] ;  /* 0x0084e40001067983 */ /* 0x001ea20000300800 */
[----:B----4-:R-:W-:-:S03]  /*1f4620*/  PRMT R59, R59, 0x5410, R46 ;  /* 0x000054103b3b7816 */ /* 0x010fc6000000002e */
[----:B------:R-:W4:Y:S04]  /*1f4630*/  LDL.LU R46, [R1+0x84e0] ;  /* 0x0084e000012e7983 */ /* 0x000f280000300800 */
[----:B------:R0:W-:Y:S04]  /*1f4640*/  STL [R1+0x26c], R59 ;  /* 0x00026c3b01007387 */ /* 0x0001e80000100800 */
[----:B0-----:R-:W4:Y:S01]  /*1f4650*/  LDL.LU R59, [R1+0x84dc] ;  /* 0x0084dc00013b7983 */ /* 0x001f220000300800 */
[----:B------:R-:W-:Y:S02]  /*1f4660*/  PRMT R15, R15, 0x5410, R5 ;  /* 0x000054100f0f7816 */ /* 0x000fe40000000005 */
[----:B---3--:R-:W-:-:S02]  /*1f4670*/  PRMT R37, R37, 0x5410, R43 ;  /* 0x0000541025257816 */ /* 0x008fc4000000002b */
[----:B------:R-:W3:Y:S04]  /*1f4680*/  LDL.LU R43, [R1+0x84d8] ;  /* 0x0084d800012b7983 */ /* 0x000ee80000300800 */
[----:B------:R0:W-:Y:S01]  /*1f4690*/  STL [R1+0x288], R37 ;  /* 0x0002882501007387 */ /* 0x0001e20000100800 */
[----:B------:R-:W-:-:S03]  /*1f46a0*/  PRMT R23, R23, 0x5410, R31 ;  /* 0x0000541017177816 */ /* 0x000fc6000000001f */
[----:B0-----:R-:W3:Y:S04]  /*1f46b0*/  LDL.LU R37, [R1+0x84d4] ;  /* 0x0084d40001257983 */ /* 0x001ee80000300800 */
[----:B------:R-:W3:Y:S04]  /*1f46c0*/  LDL.LU R31, [R1+0x84d0] ;  /* 0x0084d000011f7983 */ /* 0x000ee80000300800 */
[----:B------:R0:W-:Y:S01]  /*1f46d0*/  STL [R1+0x28c], R23 ;  /* 0x00028c1701007387 */ /* 0x0001e20000100800 */
[----:B--2---:R-:W-:-:S03]  /*1f46e0*/  PRMT R10, R10, 0x5410, R11 ;  /* 0x000054100a0a7816 */ /* 0x004fc6000000000b */
[----:B0-----:R-:W2:Y:S04]  /*1f46f0*/  LDL.LU R23, [R1+0x84cc] ;  /* 0x0084cc0001177983 */ /* 0x001ea80000300800 */
[----:B------:R-:W2:Y:S04]  /*1f4700*/  LDL.LU R5, [R1+0x84c8] ;  /* 0x0084c80001057983 */ /* 0x000ea80000300800 */
[----:B------:R0:W-:Y:S01]  /*1f4710*/  STL [R1+0x2a4], R15 ;  /* 0x0002a40f01007387 */ /* 0x0001e20000100800 */
[----:B------:R-:W-:-:S03]  /*1f4720*/  PRMT R6, R6, 0x5410, R3 ;  /* 0x0000541006067816 */ /* 0x000fc60000000003 */
[----:B0-----:R-:W2:Y:S04]  /*1f4730*/  LDL.LU R15, [R1+0x84c4] ;  /* 0x0084c400010f7983 */ /* 0x001ea80000300800 */
[----:B------:R-:W2:Y:S04]  /*1f4740*/  LDL.LU R11, [R1+0x84c0] ;  /* 0x0084c000010b7983 */ /* 0x000ea80000300800 */
[----:B------:R0:W-:Y:S01]  /*1f4750*/  STL [R1+0x2ac], R10 ;  /* 0x0002ac0a01007387 */ /* 0x0001e20000100800 */
[----:B----4-:R-:W-:-:S03]  /*1f4760*/  PRMT R46, R46, 0x5410, R8 ;  /* 0x000054102e2e7816 */ /* 0x010fc60000000008 */
[----:B0-----:R-:W4:Y:S04]  /*1f4770*/  LDL.LU R10, [R1+0x84bc] ;  /* 0x0084bc00010a7983 */ /* 0x001f280000300800 */
[----:B------:R-:W4:Y:S04]  /*1f4780*/  LDL.LU R3, [R1+0x84b8] ;  /* 0x0084b80001037983 */ /* 0x000f280000300800 */
[----:B------:R0:W-:Y:S04]  /*1f4790*/  STL [R1+0x2bc], R6 ;  /* 0x0002bc0601007387 */ /* 0x0001e80000100800 */
[----:B0-----:R-:W4:Y:S04]  /*1f47a0*/  LDL.LU R6, [R1+0x84b4] ;  /* 0x0084b40001067983 */ /* 0x001f280000300800 */
[----:B------:R-:W4:Y:S04]  /*1f47b0*/  LDL.LU R8, [R1+0x84b0] ;  /* 0x0084b00001087983 */ /* 0x000f280000300800 */
[----:B------:R0:W-:Y:S04]  /*1f47c0*/  STL [R1+0x2c4], R46 ;  /* 0x0002c42e01007387 */ /* 0x0001e80000100800 */
[----:B0-----:R-:W4:Y:S01]  /*1f47d0*/  LDL.LU R46, [R1+0x84ac] ;  /* 0x0084ac00012e7983 */ /* 0x001f220000300800 */
[----:B------:R-:W-:-:S03]  /*1f47e0*/  PRMT R59, R59, 0x5410, R60 ;  /* 0x000054103b3b7816 */ /* 0x000fc6000000003c */
[----:B------:R-:W4:Y:S04]  /*1f47f0*/  LDL.LU R60, [R1+0x84a8] ;  /* 0x0084a800013c7983 */ /* 0x000f280000300800 */
[----:B------:R0:W-:Y:S01]  /*1f4800*/  STL [R1+0x2d0], R59 ;  /* 0x0002d03b01007387 */ /* 0x0001e20000100800 */
[----:B------:R-:W-:-:S03]  /*1f4810*/  PRMT R27, R27, 0x5410, R29 ;  /* 0x000054101b1b7816 */ /* 0x000fc6000000001d */
[----:B0-----:R-:W4:Y:S01]  /*1f4820*/  LDL.LU R59, [R1+0x84a4] ;  /* 0x0084a400013b7983 */ /* 0x001f220000300800 */
[----:B------:R-:W-:Y:S02]  /*1f4830*/  PRMT R53, R53, 0x5410, R54 ;  /* 0x0000541035357816 */ /* 0x000fe40000000036 */
[----:B---3--:R-:W-:Y:S02]  /*1f4840*/  PRMT R43, R43, 0x5410, R45 ;  /* 0x000054102b2b7816 */ /* 0x008fe4000000002d */
[----:B------:R-:W3:Y:S04]  /*1f4850*/  LDL.LU R45, [R1+0x84a0] ;  /* 0x0084a000012d7983 */ /* 0x000ee80000300800 */
[----:B------:R0:W-:Y:S01]  /*1f4860*/  STL [R1+0x2e0], R43 ;  /* 0x0002e02b01007387 */ /* 0x0001e20000100800 */
[----:B------:R-:W-:-:S03]  /*1f4870*/  PRMT R37, R37, 0x5410, R41 ;  /* 0x0000541025257816 */ /* 0x000fc60000000029 */
[----:B0-----:R-:W3:Y:S01]  /*1f4880*/  LDL.LU R43, [R1+0x849c] ;  /* 0x00849c00012b7983 */ /* 0x001ee20000300800 */
[----:B------:R-:W-:-:S03]  /*1f4890*/  PRMT R31, R31, 0x5410, R33 ;  /* 0x000054101f1f7816 */ /* 0x000fc60000000021 */
[----:B------:R-:W3:Y:S04]  /*1f48a0*/  LDL.LU R41, [R1+0x8498] ;  /* 0x0084980001297983 */ /* 0x000ee80000300800 */
[----:B------:R0:W-:Y:S04]  /*1f48b0*/  STL [R1+0x2f0], R37 ;  /* 0x0002f02501007387 */ /* 0x0001e80000100800 */
[----:B0-----:R-:W3:Y:S01]  /*1f48c0*/  LDL.LU R37, [R1+0x8494] ;  /* 0x0084940001257983 */ /* 0x001ee20000300800 */
[----:B--2---:R-:W-:-:S03]  /*1f48d0*/  PRMT R23, R23, 0x5410, R25 ;  /* 0x0000541017177816 */ /* 0x004fc60000000019 */
[----:B------:R-:W2:Y:S04]  /*1f48e0*/  LDL.LU R33, [R1+0x8490] ;  /* 0x0084900001217983 */ /* 0x000ea80000300800 */
[----:B------:R0:W-:Y:S01]  /*1f48f0*/  STL [R1+0x2f4], R31 ;  /* 0x0002f41f01007387 */ /* 0x0001e20000100800 */
[----:B------:R-:W-:-:S03]  /*1f4900*/  PRMT R5, R5, 0x5410, R21 ;  /* 0x0000541005057816 */ /* 0x000fc60000000015 */
[----:B0-----:R-:W2:Y:S04]  /*1f4910*/  LDL.LU R31, [R1+0x848c] ;  /* 0x00848c00011f7983 */ /* 0x001ea80000300800 */
[----:B------:R-:W2:Y:S04]  /*1f4920*/  LDL.LU R29, [R1+0x8488] ;  /* 0x00848800011d7983 */ /* 0x000ea80000300800 */
[----:B------:R0:W-:Y:S01]  /*1f4930*/  STL [R1+0x310], R27 ;  /* 0x0003101b01007387 */ /* 0x0001e20000100800 */
[----:B------:R-:W-:Y:S02]  /*1f4940*/  PRMT R15, R15, 0x5410, R20 ;  /* 0x000054100f0f7816 */ /* 0x000fe40000000014 */
[----:B------:R-:W-:Y:S01]  /*1f4950*/  PRMT R11, R11, 0x5410, R13 ;  /* 0x000054100b0b7816 */ /* 0x000fe2000000000d */
[----:B0-----:R-:W2:Y:S04]  /*1f4960*/  LDL.LU R27, [R1+0x8484] ;  /* 0x00848400011b7983 */ /* 0x001ea80000300800 */
[----:B------:R-:W2:Y:S04]  /*1f4970*/  LDL.LU R25, [R1+0x8480] ;  /* 0x0084800001197983 */ /* 0x000ea80000300800 */
[----:B------:R0:W-:Y:S01]  /*1f4980*/  STL [R1+0x314], R23 ;  /* 0x0003141701007387 */ /* 0x0001e20000100800 */
[----:B----4-:R-:W-:-:S03]  /*1f4990*/  PRMT R58, R10, 0x5410, R58 ;  /* 0x000054100a3a7816 */ /* 0x010fc6000000003a */
[----:B0-----:R-:W4:Y:S04]  /*1f49a0*/  LDL.LU R23, [R1+0x847c] ;  /* 0x00847c0001177983 */ /* 0x001f280000300800 */
[----:B------:R-:W4:Y:S04]  /*1f49b0*/  LDL.LU R21, [R1+0x8478] ;  /* 0x0084780001157983 */ /* 0x000f280000300800 */
[----:B------:R0:W-:Y:S01]  /*1f49c0*/  STL [R1+0x67c], R5 ;  /* 0x00067c0501007387 */ /* 0x0001e20000100800 */
[----:B------:R-:W-:-:S03]  /*1f49d0*/  PRMT R57, R3, 0x5410, R57 ;  /* 0x0000541003397816 */ /* 0x000fc60000000039 */
[----:B0-----:R-:W4:Y:S04]  /*1f49e0*/  LDL R5, [R1+0x36c0] ;  /* 0x0036c00001057983 */ /* 0x001f280000100800 */
[----:B------:R-:W4:Y:S04]  /*1f49f0*/  LDL.LU R20, [R1+0x8474] ;  /* 0x0084740001147983 */ /* 0x000f280000300800 */
[----:B------:R0:W-:Y:S01]  /*1f4a00*/  STL [R1+0x68c], R15 ;  /* 0x00068c0f01007387 */ /* 0x0001e20000100800 */
[----:B------:R-:W-:-:S03]  /*1f4a10*/  PRMT R55, R6, 0x5410, R55 ;  /* 0x0000541006377816 */ /* 0x000fc60000000037 */
[----:B0-----:R-:W4:Y:S04]  /*1f4a20*/  LDL.LU R15, [R1+0x8470] ;  /* 0x00847000010f7983 */ /* 0x001f280000300800 */
[----:B------:R-:W4:Y:S04]  /*1f4a30*/  LDL.LU R13, [R1+0x846c] ;  /* 0x00846c00010d7983 */ /* 0x000f280000300800 */
[----:B------:R0:W-:Y:S01]  /*1f4a40*/  STL [R1+0x69c], R11 ;  /* 0x00069c0b01007387 */ /* 0x0001e20000100800 */
[----:B------:R-:W-:-:S03]  /*1f4a50*/  PRMT R52, R8, 0x5410, R52 ;  /* 0x0000541008347816 */ /* 0x000fc60000000034 */
[----:B0-----:R-:W4:Y:S04]  /*1f4a60*/  LDL.LU R11, [R1+0x8468] ;  /* 0x00846800010b7983 */ /* 0x001f280000300800 */
[----:B------:R-:W4:Y:S04]  /*1f4a70*/  LDL.LU R10, [R1+0x8464] ;  /* 0x00846400010a7983 */ /* 0x000f280000300800 */
[----:B------:R-:W4:Y:S04]  /*1f4a80*/  LDL.LU R3, [R1+0x8460] ;  /* 0x0084600001037983 */ /* 0x000f280000300800 */
[----:B------:R-:W-:Y:S04]  /*1f4a90*/  STL [R1+0x6ac], R58 ;  /* 0x0006ac3a01007387 */ /* 0x000fe80000100800 */
[----:B------:R-:W4:Y:S01]  /*1f4aa0*/  LDL.LU R6, [R1+0x845c] ;  /* 0x00845c0001067983 */ /* 0x000f220000300800 */
[----:B------:R-:W-:-:S03]  /*1f4ab0*/  PRMT R51, R46, 0x5410, R51 ;  /* 0x000054102e337816 */ /* 0x000fc60000000033 */
[----:B------:R-:W-:Y:S04]  /*1f4ac0*/  STL [R1+0x6bc], R57 ;  /* 0x0006bc3901007387 */ /* 0x000fe80000100800 */
[----:B------:R-:W-:Y:S04]  /*1f4ad0*/  STL [R1+0x6cc], R55 ;  /* 0x0006cc3701007387 */ /* 0x000fe80000100800 */
[----:B------:R-:W4:Y:S04]  /*1f4ae0*/  LDL.LU R8, [R1+0x8458] ;  /* 0x0084580001087983 */ /* 0x000f280000300800 */
[----:B------:R-:W-:Y:S04]  /*1f4af0*/  STL [R1+0x6f4], R53 ;  /* 0x0006f43501007387 */ /* 0x000fe80000100800 */
[----:B------:R-:W4:Y:S01]  /*1f4b00*/  LDL.LU R46, [R1+0x8454] ;  /* 0x00845400012e7983 */ /* 0x000f220000300800 */
[----:B------:R-:W-:-:S02]  /*1f4b10*/  PRMT R50, R60, 0x5410, R50 ;  /* 0x000054103c327816 */ /* 0x000fc40000000032 */
[----:B------:R-:W-:Y:S01]  /*1f4b20*/  PRMT R49, R59, 0x5410, R49 ;  /* 0x000054103b317816 */ /* 0x000fe20000000031 */
[----:B------:R-:W-:Y:S01]  /*1f4b30*/  STL [R1+0x6f8], R52 ;  /* 0x0006f83401007387 */ /* 0x000fe20000100800 */
[----:B------:R-:W-:-:S03]  /*1f4b40*/  PRMT R39, R39, 0x5410, R40 ;  /* 0x0000541027277816 */ /* 0x000fc60000000028 */
[----:B------:R-:W-:Y:S01]  /*1f4b50*/  STL [R1+0x708], R51 ;  /* 0x0007083301007387 */ /* 0x000fe20000100800 */
[----:B------:R-:W-:-:S03]  /*1f4b60*/  PRMT R35, R35, 0x5410, R36 ;  /* 0x0000541023237816 */ /* 0x000fc60000000024 */
[----:B------:R-:W-:Y:S04]  /*1f4b70*/  STL [R1+0x710], R50 ;  /* 0x0007103201007387 */ /* 0x000fe80000100800 */
[----:B------:R-:W-:Y:S01]  /*1f4b80*/  STL [R1+0x71c], R49 ;  /* 0x00071c3101007387 */ /* 0x000fe20000100800 */
[----:B------:R-:W-:Y:S02]  /*1f4b90*/  PRMT R14, R14, 0x5410, R19 ;  /* 0x000054100e0e7816 */ /* 0x000fe40000000013 */
[----:B------:R-:W-:Y:S02]  /*1f4ba0*/  PRMT R12, R12, 0x5410, R17 ;  /* 0x000054100c0c7816 */ /* 0x000fe40000000011 */
[----:B---3--:R-:W-:-:S05]  /*1f4bb0*/  PRMT R45, R45, 0x5410, R48 ;  /* 0x000054102d2d7816 */ /* 0x008fca0000000030 */
[----:B------:R-:W-:Y:S01]  /*1f4bc0*/  STL [R1+0x720], R45 ;  /* 0x0007202d01007387 */ /* 0x000fe20000100800 */
[----:B------:R-:W-:Y:S02]  /*1f4bd0*/  PRMT R43, R43, 0x5410, R44 ;  /* 0x000054102b2b7816 */ /* 0x000fe4000000002c */
[----:B------:R-:W-:-:S03]  /*1f4be0*/  PRMT R41, R41, 0x5410, R42 ;  /* 0x0000541029297816 */ /* 0x000fc6000000002a */
[----:B------:R-:W-:Y:S04]  /*1f4bf0*/  STL [R1+0x730], R43 ;  /* 0x0007302b01007387 */ /* 0x000fe80000100800 */
[----:B------:R-:W-:Y:S04]  /*1f4c00*/  STL [R1+0x734], R41 ;  /* 0x0007342901007387 */ /* 0x000fe80000100800 */
[----:B------:R-:W-:Y:S01]  /*1f4c10*/  STL [R1+0x744], R39 ;  /* 0x0007442701007387 */ /* 0x000fe20000100800 */
[----:B------:R-:W-:Y:S02]  /*1f4c20*/  PRMT R37, R37, 0x5410, R38 ;  /* 0x0000541025257816 */ /* 0x000fe40000000026 */
[----:B--2---:R-:W-:-:S03]  /*1f4c30*/  PRMT R33, R33, 0x5410, R34 ;  /* 0x0000541021217816 */ /* 0x004fc60000000022 */
[----:B------:R-:W-:Y:S04]  /*1f4c40*/  STL [R1+0x748], R37 ;  /* 0x0007482501007387 */ /* 0x000fe80000100800 */
[----:B------:R-:W-:Y:S04]  /*1f4c50*/  STL [R1+0x758], R35 ;  /* 0x0007582301007387 */ /* 0x000fe80000100800 */
[----:B------:R-:W-:Y:S01]  /*1f4c60*/  STL [R1+0x75c], R33 ;  /* 0x00075c2101007387 */ /* 0x000fe20000100800 */
[----:B------:R-:W-:Y:S02]  /*1f4c70*/  PRMT R31, R31, 0x5410, R32 ;  /* 0x000054101f1f7816 */ /* 0x000fe40000000020 */
[----:B------:R-:W-:-:S03]  /*1f4c80*/  PRMT R29, R29, 0x5410, R30 ;  /* 0x000054101d1d7816 */ /* 0x000fc6000000001e */
[----:B------:R-:W-:Y:S04]  /*1f4c90*/  STL [R1+0x76c], R31 ;  /* 0x00076c1f01007387 */ /* 0x000fe80000100800 */
[----:B------:R-:W-:Y:S01]  /*1f4ca0*/  STL [R1+0x770], R29 ;  /* 0x0007701d01007387 */ /* 0x000fe20000100800 */
[----:B------:R-:W-:Y:S02]  /*1f4cb0*/  PRMT R27, R27, 0x5410, R28 ;  /* 0x000054101b1b7816 */ /* 0x000fe4000000001c */
[----:B------:R-:W-:-:S03]  /*1f4cc0*/  PRMT R25, R25, 0x5410, R26 ;  /* 0x0000541019197816 */ /* 0x000fc6000000001a */
[----:B------:R-:W-:Y:S04]  /*1f4cd0*/  STL [R1+0x778], R27 ;  /* 0x0007781b01007387 */ /* 0x000fe80000100800 */
[----:B------:R-:W-:Y:S01]  /*1f4ce0*/  STL [R1+0x780], R25 ;  /* 0x0007801901007387 */ /* 0x000fe20000100800 */
[----:B----4-:R-:W-:Y:S02]  /*1f4cf0*/  PRMT R23, R23, 0x5410, R24 ;  /* 0x0000541017177816 */ /* 0x010fe40000000018 */
[----:B------:R-:W-:-:S03]  /*1f4d00*/  PRMT R21, R21, 0x5410, R22 ;  /* 0x0000541015157816 */ /* 0x000fc60000000016 */
[----:B------:R-:W-:Y:S04]  /*1f4d10*/  STL [R1+0x788], R23 ;  /* 0x0007881701007387 */ /* 0x000fe80000100800 */
[----:B------:R-:W-:Y:S01]  /*1f4d20*/  STL [R1+0x798], R21 ;  /* 0x0007981501007387 */ /* 0x000fe20000100800 */
[----:B------:R-:W-:-:S05]  /*1f4d30*/  PRMT R20, R20, 0x5410, R61 ;  /* 0x0000541014147816 */ /* 0x000fca000000003d */
[----:B------:R-:W-:Y:S01]  /*1f4d40*/  STL [R1+0x79c], R20 ;  /* 0x00079c1401007387 */ /* 0x000fe20000100800 */
[----:B------:R-:W-:Y:S02]  /*1f4d50*/  PRMT R15, R15, 0x5410, R56 ;  /* 0x000054100f0f7816 */ /* 0x000fe40000000038 */
[----:B------:R-:W-:-:S03]  /*1f4d60*/  PRMT R13, R13, 0x5410, R18 ;  /* 0x000054100d0d7816 */ /* 0x000fc60000000012 */
[----:B------:R-:W-:Y:S04]  /*1f4d70*/  STL [R1+0x7a0], R15 ;  /* 0x0007a00f01007387 */ /* 0x000fe80000100800 */
[----:B------:R-:W-:Y:S04]  /*1f4d80*/  STL [R1+0x7d0], R14 ;  /* 0x0007d00e01007387 */ /* 0x000fe80000100800 */
[----:B------:R0:W-:Y:S01]  /*1f4d90*/  STL [R1+0x7d4], R13 ;  /* 0x0007d40d01007387 */ /* 0x0001e20000100800 */
[----:B------:R-:W-:-:S03]  /*1f4da0*/  PRMT R11, R11, 0x5410, R16 ;  /* 0x000054100b0b7816 */ /* 0x000fc60000000010 */
[----:B------:R1:W-:Y:S01]  /*1f4db0*/  STL [R1+0x7d8], R12 ;  /* 0x0007d80c01007387 */ /* 0x0003e20000100800 */
[----:B------:R-:W-:Y:S01]  /*1f4dc0*/  PRMT R0, R10, 0x5410, R0 ;  /* 0x000054100a007816 */ /* 0x000fe20000000000 */
[C---:B------:R-:W-:Y:S02]  /*1f4dd0*/  VIADD R10, R5.reuse, 0x1 ;  /* 0x00000001050a7836 */ /* 0x040fe40000000000 */
[----:B------:R2:W-:Y:S01]  /*1f4de0*/  STL [R1+0x7dc], R11 ;  /* 0x0007dc0b01007387 */ /* 0x0005e20000100800 */
[C---:B0-----:R-:W-:Y:S02]  /*1f4df0*/  VIADD R13, R5.reuse, 0x4 ;  /* 0x00000004050d7836 */ /* 0x041fe40000000000 */
[C---:B-1----:R-:W-:Y:S01]  /*1f4e00*/  VIADD R12, R5.reuse, 0x3 ;  /* 0x00000003050c7836 */ /* 0x042fe20000000000 */
[----:B------:R-:W-:Y:S01]  /*1f4e10*/  STL [R1+0x8438], R10 ;  /* 0x0084380a01007387 */ /* 0x000fe20000100800 */
[----:B--2---:R-:W-:-:S03]  /*1f4e20*/  VIADD R11, R5, 0x2 ;  /* 0x00000002050b7836 */ /* 0x004fc60000000000 */
[----:B------:R-:W-:Y:S01]  /*1f4e30*/  STL [R1+0x7e4], R0 ;  /* 0x0007e40001007387 */ /* 0x000fe20000100800 */
[----:B------:R-:W-:-:S03]  /*1f4e40*/  LOP3.LUT R6, R6, 0xffff, RZ, 0xc0, !PT ;  /* 0x0000ffff06067812 */ /* 0x000fc600078ec0ff */
[----:B------:R-:W-:Y:S01]  /*1f4e50*/  STL [R1+0x8440], R11 ;  /* 0x0084400b01007387 */ /* 0x000fe20000100800 */
[----:B------:R-:W-:-:S03]  /*1f4e60*/  LOP3.LUT R3, R3, 0xffff, RZ, 0xc0, !PT ;  /* 0x0000ffff03037812 */ /* 0x000fc600078ec0ff */
[----:B------:R-:W-:Y:S01]  /*1f4e70*/  STL [R1+0x8444], R12 ;  /* 0x0084440c01007387 */ /* 0x000fe20000100800 */
[----:B------:R-:W-:-:S03]  /*1f4e80*/  LOP3.LUT R8, R8, 0xffff, RZ, 0xc0, !PT ;  /* 0x0000ffff08087812 */ /* 0x000fc600078ec0ff */
[----:B------:R-:W-:Y:S01]  /*1f4e90*/  STL [R1+0x8448], R13 ;  /* 0x0084480d01007387 */ /* 0x000fe20000100800 */
[----:B------:R-:W-:-:S03]  /*1f4ea0*/  LOP3.LUT R16, R46, 0xffff, RZ, 0xc0, !PT ;  /* 0x0000ffff2e107812 */ /* 0x000fc600078ec0ff */
[----:B------:R-:W2:Y:S01]  /*1f4eb0*/  LDL.LU R46, [R1+0x8450] ;  /* 0x00845000012e7983 */ /* 0x000ea20000300800 */
[----:B------:R-:W-:-:S03]  /*1f4ec0*/  PRMT R18, R4, 0x4210, R6 ;  /* 0x0000421004127816 */ /* 0x000fc60000000006 */
[----:B------:R0:W-:Y:S04]  /*1f4ed0*/  STL [R1+0x354], R16 ;  /* 0x0003541001007387 */ /* 0x0001e80000100800 */
[----:B------:R-:W-:Y:S04]  /*1f4ee0*/  STL [R1+0x358], R8 ;  /* 0x0003580801007387 */ /* 0x000fe80000100800 */
[----:B------:R1:W-:Y:S04]  /*1f4ef0*/  STL [R1+0x35c], R6 ;  /* 0x00035c0601007387 */ /* 0x0003e80000100800 */
[----:B------:R3:W-:Y:S01]  /*1f4f00*/  STL [R1+0x360], R3 ;  /* 0x0003600301007387 */ /* 0x0007e20000100800 */
[----:B0-----:R-:W-:-:S03]  /*1f4f10*/  PRMT R16, R9, 0x4210, R16 ;  /* 0x0000421009107816 */ /* 0x001fc60000000010 */
[----:B------:R-:W4:Y:S04]  /*1f4f20*/  LDL R9, [R1+0x38dc] ;  /* 0x0038dc0001097983 */ /* 0x000f280000100800 */
[----:B-1----:R-:W4:Y:S04]  /*1f4f30*/  LDL R6, [R1+0x38d8] ;  /* 0x0038d80001067983 */ /* 0x002f280000100800 */
[----:B------:R-:W4:Y:S01]  /*1f4f40*/  LDL R4, [R1+0x38e8] ;  /* 0x0038e80001047983 */ /* 0x000f220000100800 */
[----:B------:R-:W-:-:S03]  /*1f4f50*/  PRMT R19, R2, 0x4210, R3 ;  /* 0x0000421002137816 */ /* 0x000fc60000000003 */
[----:B---3--:R-:W3:Y:S04]  /*1f4f60*/  LDL R3, [R1+0x38ec] ;  /* 0x0038ec0001037983 */ /* 0x008ee80000100800 */
[----:B------:R-:W3:Y:S01]  /*1f4f70*/  LDL R2, [R1+0x38f0] ;  /* 0x0038f00001027983 */ /* 0x000ee20000100800 */
[----:B------:R-:W-:Y:S01]  /*1f4f80*/  VIADD R0, R5, 0x34 ;  /* 0x0000003405007836 */ /* 0x000fe20000000000 */
[----:B------:R-:W-:Y:S02]  /*1f4f90*/  PRMT R17, R7, 0x4210, R8 ;  /* 0x0000421007117816 */ /* 0x000fe40000000008 */
[----:B------:R-:W3:Y:S04]  /*1f4fa0*/  LDL R8, [R1+0x38e0] ;  /* 0x0038e00001087983 */ /* 0x000ee80000100800 */
[----:B------:R-:W3:Y:S01]  /*1f4fb0*/  LDL R7, [R1+0x38e4] ;  /* 0x0038e40001077983 */ /* 0x000ee20000100800 */
[----:B--2---:R-:W-:-:S02]  /*1f4fc0*/  LOP3.LUT R46, R46, 0xfffffffb, RZ, 0xc0, !PT ;  /* 0xfffffffb2e2e7812 */ /* 0x004fc400078ec0ff */
[----:B----4-:R-:W-:Y:S01]  /*1f4fd0*/  ISETP.LT.AND P0, PT, R6, UR6, !P0 ;  /* 0x0000000606007c0c */ /* 0x010fe2000c701270 */
[----:B------:R-:W-:-:S12]  /*1f4fe0*/  ULDC.64 UR6, c[0x0][0x228] ;  /* 0x00008a0000067ab9 */ /* 0x000fd80000000a00 */
[----:B------:R-:W-:Y:S02]  /*1f4ff0*/  @P0 LOP3.LUT R46, R46, 0x4, RZ, 0xfc, !PT ;  /* 0x000000042e2e0812 */ /* 0x000fe400078efcff */
[----:B------:R-:W-:Y:S02]  /*1f5000*/  ISETP.GE.AND P0, PT, R0, UR41, PT ;  /* 0x0000002900007c0c */ /* 0x000fe4000bf06270 */
[----:B------:R-:W-:Y:S01]  /*1f5010*/  LOP3.LUT R47, R47, 0xdfffffff, RZ, 0xc0, !PT ;  /* 0xdfffffff2f2f7812 */ /* 0x000fe200078ec0ff */
[----:B------:R-:W2:Y:S01]  /*1f5020*/  LDL R0, [R1+0x38f4] ;  /* 0x0038f40001007983 */ /* 0x000ea20000100800 */
[----:B------:R-:W-:Y:S01]  /*1f5030*/  ISETP.LT.AND P6, PT, R9, UR6, !P0 ;  /* 0x0000000609007c0c */ /* 0x000fe2000c7c1270 */
[C---:B------:R-:W-:Y:S01]  /*1f5040*/  VIADD R56, R5.reuse, 0x33 ;  /* 0x0000003305387836 */ /* 0x040fe20000000000 */
[----:B------:R-:W-:Y:S01]  /*1f5050*/  LOP3.LUT R46, R46, 0xfffffffd, RZ, 0xc0, !PT ;  /* 0xfffffffd2e2e7812 */ /* 0x000fe200078ec0ff */
[----:B------:R-:W-:Y:S01]  /*1f5060*/  VIADD R61, R5, 0x32 ;  /* 0x00000032053d7836 */ /* 0x000fe20000000000 */
[----:B------:R-:W-:-:S09]  /*1f5070*/  ULDC UR41, c[0x0][0x228] ;  /* 0x00008a0000297ab9 */ /* 0x000fd20000000800 */
[----:B------:R-:W-:Y:S02]  /*1f5080*/  @P6 LOP3.LUT R47, R47, 0x20000000, RZ, 0xfc, !PT ;  /* 0x200000002f2f6812 */ /* 0x000fe400078efcff */
[----:B------:R-:W-:Y:S01]  /*1f5090*/  ISETP.LT.AND P6, PT, R4, UR45, !P0 ;  /* 0x0000002d04007c0c */ /* 0x000fe2000c7c1270 */
[----:B------:R-:W-:Y:S01]  /*1f50a0*/  VIADD R48, R5, 0x31 ;  /* 0x0000003105307836 */ /* 0x000fe20000000000 */
[----:B------:R-:W-:Y:S01]  /*1f50b0*/  LOP3.LUT R47, R47, 0x7fffffff, RZ, 0xc0, !PT ;  /* 0x7fffffff2f2f7812 */ /* 0x000fe200078ec0ff */
[----:B------:R-:W-:Y:S01]  /*1f50c0*/  VIADD R13, R5, 0x30 ;  /* 0x00000030050d7836 */ /* 0x000fe20000000000 */
[----:B------:R-:W-:-:S09]  /*1f50d0*/  ULDC UR45, c[0x0][0x228] ;  /* 0x00008a00002d7ab9 */ /* 0x000fd20000000800 */
[----:B------:R-:W-:Y:S02]  /*1f50e0*/  @P6 LOP3.LUT R46, R46, 0x2, RZ, 0xfc, !PT ;  /* 0x000000022e2e6812 */ /* 0x000fe400078efcff */
[----:B---3--:R-:W-:Y:S01]  /*1f50f0*/  ISETP.LT.AND P6, PT, R3, UR44, !P0 ;  /* 0x0000002c03007c0c */ /* 0x008fe2000c7c1270 */
[C---:B------:R-:W-:Y:S01]  /*1f5100*/  VIADD R12, R5.reuse, 0x2f ;  /* 0x0000002f050c7836 */ /* 0x040fe20000000000 */
[----:B------:R-:W-:Y:S01]  /*1f5110*/  LOP3.LUT R46, R46, 0xfffffffe, RZ, 0xc0, !PT ;  /* 0xfffffffe2e2e7812 */ /* 0x000fe200078ec0ff */
[----:B------:R-:W-:Y:S01]  /*1f5120*/  VIADD R11, R5, 0x2e ;  /* 0x0000002e050b7836 */ /* 0x000fe20000000000 */
[----:B------:R-:W-:-:S09]  /*1f5130*/  ULDC UR44, c[0x0][0x228] ;  /* 0x00008a00002c7ab9 */ /* 0x000fd20000000800 */
[----:B------:R-:W-:Y:S02]  /*1f5140*/  @P6 LOP3.LUT R46, R46, 0x1, RZ, 0xfc, !PT ;  /* 0x000000012e2e6812 */ /* 0x000fe400078efcff */
[----:B------:R-:W-:Y:S01]  /*1f5150*/  ISETP.LT.AND P6, PT, R2, UR43, !P0 ;  /* 0x0000002b02007c0c */ /* 0x000fe2000c7c1270 */
[----:B------:R-:W-:Y:S01]  /*1f5160*/  VIADD R49, R5, 0x2d ;  /* 0x0000002d05317836 */ /* 0x000fe20000000000 */
[----:B------:R-:W-:-:S11]  /*1f5170*/  ULDC UR43, c[0x0][0x228] ;  /* 0x00008a00002b7ab9 */ /* 0x000fd60000000800 */
[----:B------:R-:W-:-:S04]  /*1f5180*/  @P6 LOP3.LUT R47, R47, 0x80000000, RZ, 0xfc, !PT ;  /* 0x800000002f2f6812 */ /* 0x000fc800078efcff */
[----:B------:R-:W-:Y:S02]  /*1f5190*/  LOP3.LUT R47, R47, 0xbfffffff, RZ, 0xc0, !PT ;  /* 0xbfffffff2f2f7812 */ /* 0x000fe400078ec0ff */
[----:B--2---:R-:W-:-:S13]  /*1f51a0*/  ISETP.LT.AND P6, PT, R0, UR8, !P0 ;  /* 0x0000000800007c0c */ /* 0x004fda000c7c1270 */
[----:B------:R-:W-:Y:S02]  /*1f51b0*/  @P6 LOP3.LUT R47, R47, 0x40000000, RZ, 0xfc, !PT ;  /* 0x400000002f2f6812 */ /* 0x000fe400078efcff */
[----:B------:R-:W-:Y:S01]  /*1f51c0*/  ISETP.LT.AND P6, PT, R8, UR9, !P0 ;  /* 0x0000000908007c0c */ /* 0x000fe2000c7c1270 */
[----:B------:R-:W-:Y:S01]  /*1f51d0*/  ULDC.64 UR8, c[0x0][0x228] ;  /* 0x00008a0000087ab9 */ /* 0x000fe20000000a00 */
[----:B------:R-:W-:-:S11]  /*1f51e0*/  LOP3.LUT R47, R47, 0xefffffff, RZ, 0xc0, !PT ;  /* 0xefffffff2f2f7812 */ /* 0x000fd600078ec0ff */
[----:B------:R-:W-:Y:S02]  /*1f51f0*/  @P6 LOP3.LUT R47, R47, 0x10000000, RZ, 0xfc, !PT ;  /* 0x100000002f2f6812 */ /* 0x000fe400078efcff */
[----:B------:R-:W-:Y:S01]  /*1f5200*/  ISETP.LT.AND P6, PT, R7, UR42, !P0 ;  /* 0x0000002a07007c0c */ /* 0x000fe2000c7c1270 */
[----:B------:R-:W-:Y:S01]  /*1f5210*/  VIADD R10, R5, 0x2c ;  /* 0x0000002c050a7836 */ /* 0x000fe20000000000 */
[----:B------:R-:W-:Y:S01]  /*1f5220*/  ISETP.LT.AND P0, PT, R6, UR61, !P0 ;  /* 0x0000003d06007c0c */ /* 0x000fe2000c701270 */
[----:B------:R-:W-:Y:S01]  /*1f5230*/  ULDC UR42, c[0x0][0x228] ;  /* 0x00008a00002a7ab9 */ /* 0x000fe20000000800 */
[----:B------:R-:W-:Y:S01]  /*1f5240*/  LOP3.LUT R47, R47, 0xf7ffffff, RZ, 0xc0, !PT ;  /* 0xf7ffffff2f2f7812 */ /* 0x000fe200078ec0ff */
[----:B------:R-:W-:Y:S01]  /*1f5250*/  VIADD R57, R5, 0x2a ;  /* 0x0000002a05397836 */ /* 0x000fe20000000000 */
[----:B------:R-:W-:-:S07]  /*1f5260*/  ULDC UR61, c[0x0][0x228] ;  /* 0x00008a00003d7ab9 */ /* 0x000fce0000000800 */
[----:B------:R-:W-:-:S04]  /*1f5270*/  @P6 LOP3.LUT R47, R47, 0x8000000, RZ, 0xfc, !PT ;  /* 0x080000002f2f6812 */ /* 0x000fc800078efcff */
[----:B------:R-:W-:-:S04]  /*1f5280*/  LOP3.LUT R47, R47, 0xfbffffff, RZ, 0xc0, !PT ;  /* 0xfbffffff2f2f7812 */ /* 0x000fc800078ec0ff */
[----:B------:R-:W-:Y:S02]  /*1f5290*/  @P0 LOP3.LUT R47, R47, 0x4000000, RZ, 0xfc, !PT ;  /* 0x040000002f2f0812 */ /* 0x000fe400078efcff */
[----:B------:R-:W-:Y:S01]  /*1f52a0*/  ISETP.GE.AND P0, PT, R56, UR33, PT ;  /* 0x0000002138007c0c */ /* 0x000fe2000bf06270 */
[----:B------:R-:W-:Y:S01]  /*1f52b0*/  VIADD R50, R5, 0x29 ;  /* 0x0000002905327836 */ /* 0x000fe20000000000 */
[----:B------:R-:W-:Y:S01]  /*1f52c0*/  LOP3.LUT R47, R47, 0xffdfffff, RZ, 0xc0, !PT ;  /* 0xffdfffff2f2f7812 */ /* 0x000fe200078ec0ff */
[----:B------:R-:W-:Y:S01]  /*1f52d0*/  ULDC UR33, c[0x0][0x228] ;  /* 0x00008a0000217ab9 */ /* 0x000fe20000000800 */
[----:B------:R-:W-:-:S13]  /*1f52e0*/  ISETP.LT.AND P6, PT, R9, UR8, !P0 ;  /* 0x0000000809007c0c */ /* 0x000fda000c7c1270 */
        /* <DEDUP_REMOVED lines=23> */
[----:B------:R-:W-:Y:S01]  /*1f5460*/  VIADD R58, R5, 0x28 ;  /* 0x00000028053a7836 */ /* 0x000fe20000000000 */
[----:B------:R-:W-:Y:S01]  /*1f5470*/  LOP3.LUT R47, R47, 0xfff7ffff, RZ, 0xc0, !PT ;  /* 0xfff7ffff2f2f7812 */ /* 0x000fe200078ec0ff */
[----:B------:R-:W-:-:S08]  /*1f5480*/  ULDC UR60, c[0x0][0x228] ;  /* 0x00008a00003c7ab9 */ /* 0x000fd00000000800 */
[----:B------:R-:W-:-:S04]  /*1f5490*/  @P6 LOP3.LUT R47, R47, 0x80000, RZ, 0xfc, !PT ;  /* 0x000800002f2f6812 */ /* 0x000fc800078efcff */
[----:B------:R-:W-:-:S04]  /*1f54a0*/  LOP3.LUT R47, R47, 0xfffbffff, RZ, 0xc0, !PT ;  /* 0xfffbffff2f2f7812 */ /* 0x000fc800078ec0ff */
[----:B------:R-:W-:Y:S02]  /*1f54b0*/  @P0 LOP3.LUT R47, R47, 0x40000, RZ, 0xfc, !PT ;  /* 0x000400002f2f0812 */ /* 0x000fe400078efcff */
[----:B------:R-:W-:Y:S01]  /*1f54c0*/  ISETP.GE.AND P0, PT, R61, UR7, PT ;  /* 0x000000073d007c0c */ /* 0x000fe2000bf06270 */
[----:B------:R-:W-:-:S03]  /*1f54d0*/  ULDC.64 UR6, c[0x0][0x228] ;  /* 0x00008a0000067ab9 */ /* 0x000fc60000000a00 */
        /* <DEDUP_REMOVED lines=33> */
[----:B------:R-:W-:Y:S01]  /*1f56f0*/  ULDC.64 UR8, c[0x0][0x228] ;  /* 0x00008a0000087ab9 */ /* 0x000fe20000000a00 */
[----:B------:R-:W2:Y:S02]  /*1f5700*/  LDL.LU R48, [R1+0x844c] ;  /* 0x00844c0001307983 */ /* 0x000ea40000300800 */
        /* <DEDUP_REMOVED lines=34> */
[----:B------:R-:W-:Y:S01]  /*1f5930*/  LOP3.LUT R47, R47, 0xfffffffd, RZ, 0xc0, !PT ;  /* 0xfffffffd2f2f7812 */ /* 0x000fe200078ec0ff */
[----:B------:R-:W3:Y:S01]  /*1f5940*/  LDL.LU R13, [R1+0x8448] ;  /* 0x00844800010d7983 */ /* 0x000ee20000300800 */
[----:B------:R-:W-:Y:S02]  /*1f5950*/  ISETP.LT.AND P6, PT, R9, UR8, !P0 ;  /* 0x0000000809007c0c */ /* 0x000fe4000c7c1270 */
[----:B--2---:R-:W-:-:S11]  /*1f5960*/  LOP3.LUT R48, R48, 0xdfffffff, RZ, 0xc0, !PT ;  /* 0xdfffffff30307812 */ /* 0x004fd600078ec0ff */
        /* <DEDUP_REMOVED lines=31> */
[----:B------:R-:W2:Y:S01]  /*1f5b60*/  LDL.LU R12, [R1+0x8444] ;  /* 0x00844400010c7983 */ /* 0x000ea20000300800 */
[----:B------:R-:W-:Y:S01]  /*1f5b70*/  ISETP.LT.AND P6, PT, R9, UR4, !P0 ;  /* 0x0000000409007c0c */ /* 0x000fe2000c7c1270 */
[----:B------:R-:W-:-:S12]  /*1f5b80*/  ULDC UR4, c[0x0][0x228] ;  /* 0x00008a0000047ab9 */ /* 0x000fd80000000800 */
        /* <DEDUP_REMOVED lines=33> */
[----:B------:R-:W4:Y:S01]  /*1f5da0*/  LDL.LU R11, [R1+0x8440] ;  /* 0x00844000010b7983 */ /* 0x000f220000300800 */
        /* <DEDUP_REMOVED lines=33> */
[----:B------:R-:W3:Y:S02]  /*1f5fc0*/  LDL.LU R49, [R1+0x843c] ;  /* 0x00843c0001317983 */ /* 0x000ee40000300800 */
        /* <DEDUP_REMOVED lines=34> */
[----:B------:R-:W4:Y:S01]  /*1f61f0*/  LDL.LU R10, [R1+0x8438] ;  /* 0x00843800010a7983 */ /* 0x000f220000300800 */
[----:B------:R-:W-:Y:S02]  /*1f6200*/  ISETP.LT.AND P6, PT, R9, UR4, !P0 ;  /* 0x0000000409007c0c */ /* 0x000fe4000c7c1270 */
[----:B---3--:R-:W-:-:S11]  /*1f6210*/  LOP3.LUT R49, R49, 0xdfffffff, RZ, 0xc0, !PT ;  /* 0xdfffffff31317812 */ /* 0x008fd600078ec0ff */
        /* <DEDUP_REMOVED lines=66> */
[----:B------:R-:W-:-:S13]  /*1f6640*/  ISETP.LT.AND P6, PT, R9, UR8, !P0 ;  /* 0x0000000809007c0c */ /* 0x000fda000c7c1270 */
[----:B------:R-:W-:Y:S02]  /*1f6650*/  @P6 LOP3.LUT R49, R49, 0x2000, RZ, 0xfc, !PT ;  /* 0x0000200031316812 */ /* 0x000fe400078efcff */
[----:B------:R-:W-:Y:S01]  /*1f6660*/  ISETP.LT.AND P6, PT, R4, UR55, !P0 ;  /* 0x0000003704007c0c */ /* 0x000fe2000c7c1270 */
[----:B------:R-:W-:Y:S01]  /*1f6670*/  VIADD R59, R5, 0x22 ;  /* 0x00000022053b7836 */ /* 0x000fe20000000000 */
        /* <DEDUP_REMOVED lines=103> */
[----:B------:R-:W-:-:S13]  /*1f6cf0*/  ISETP.LT.AND P6, PT, R9, UR8, !P0 ;  /* 0x0000000809007c0c */ /* 0x000fda000c7c1270 */
[----:B------:R-:W-:Y:S02]  /*1f6d00*/  @P6 LOP3.LUT R50, R50, 0x200000, RZ, 0xfc, !PT ;  /* 0x0020000032326812 */ /* 0x000fe400078efcff */
[----:B------:R-:W-:Y:S01]  /*1f6d10*/  ISETP.LT.AND P6, PT, R4, UR58, !P0 ;  /* 0x0000003a04007c0c */ /* 0x000fe2000c7c1270 */
[----:B------:R-:W-:Y:S01]  /*1f6d20*/  ULDC UR58, c[0x0][0x228] ;  /* 0x00008a00003a7ab9 */ /* 0x000fe20000000800 */
[----:B------:R-:W-:-:S11]  /*1f6d30*/  LOP3.LUT R50, R50, 0xfdffffff, RZ, 0xc0, !PT ;  /* 0xfdffffff32327812 */ /* 0x000fd600078ec0ff */
[----:B------:R-:W-:Y:S02]  /*1f6d40*/  @P6 LOP3.LUT R50, R50, 0x2000000, RZ, 0xfc, !PT ;  /* 0x0200000032326812 */ /* 0x000fe400078efcff */
[----:B------:R-:W-:Y:S01]  /*1f6d50*/  ISETP.LT.AND P6, PT, R3, UR57, !P0 ;  /* 0x0000003903007c0c */ /* 0x000fe2000c7c1270 */
[C---:B------:R-:W-:Y:S01]  /*1f6d60*/  VIADD R42, R5.reuse, 0x1d ;  /* 0x0000001d052a7836 */ /* 0x040fe20000000000 */
        /* <DEDUP_REMOVED lines=60> */
[----:B------:R-:W4:Y:S02]  /*1f7130*/  LDL.LU R51, [R1+0x8420] ;  /* 0x0084200001337983 */ /* 0x000f240000300800 */
        /* <DEDUP_REMOVED lines=35> */
[----:B------:R-:W-:Y:S02]  /*1f7370*/  ISETP.LT.AND P6, PT, R9, UR8, !P0 ;  /* 0x0000000809007c0c */ /* 0x000fe4000c7c1270 */
[----:B----4-:R-:W-:-:S11]  /*1f7380*/  LOP3.LUT R51, R51, 0xdfffffff, RZ, 0xc0, !PT ;  /* 0xdfffffff33337812 */ /* 0x010fd600078ec0ff */
        /* <DEDUP_REMOVED lines=22> */
[----:B------:R-:W-:Y:S01]  /*1f74f0*/  ISETP.LT.AND P0, PT, R6, UR45, !P0 ;  /* 0x0000002d06007c0c */ /* 0x000fe2000c701270 */
[----:B------:R-:W-:Y:S01]  /*1f7500*/  ULDC UR45, c[0x0][0x228] ;  /* 0x00008a00002d7ab9 */ /* 0x000fe20000000800 */
[----:B------:R-:W-:Y:S01]  /*1f7510*/  LOP3.LUT R51, R51, 0xf7ffffff, RZ, 0xc0, !PT ;  /* 0xf7ffffff33337812 */ /* 0x000fe200078ec0ff */
[----:B------:R-:W-:-:S08]  /*1f7520*/  ULDC UR44, c[0x0][0x228] ;  /* 0x00008a00002c7ab9 */ /* 0x000fd00000000800 */
[----:B------:R-:W-:-:S04]  /*1f7530*/  @P6 LOP3.LUT R51, R51, 0x8000000, RZ, 0xfc, !PT ;  /* 0x0800000033336812 */ /* 0x000fc800078efcff */
[----:B------:R-:W-:-:S04]  /*1f7540*/  LOP3.LUT R51, R51, 0xfbffffff, RZ, 0xc0, !PT ;  /* 0xfbffffff33337812 */ /* 0x000fc800078ec0ff */
[----:B------:R-:W-:Y:S02]  /*1f7550*/  @P0 LOP3.LUT R51, R51, 0x4000000, RZ, 0xfc, !PT ;  /* 0x0400000033330812 */ /* 0x000fe400078efcff */
[----:B------:R-:W-:Y:S01]  /*1f7560*/  ISETP.GE.AND P0, PT, R52, UR7, PT ;  /* 0x0000000734007c0c */ /* 0x000fe2000bf06270 */
[----:B------:R-:W-:Y:S01]  /*1f7570*/  ULDC.64 UR6, c[0x0][0x228] ;  /* 0x00008a0000067ab9 */ /* 0x000fe20000000a00 */
[----:B------:R-:W-:Y:S01]  /*1f7580*/  LOP3.LUT R51, R51, 0xffdfffff, RZ, 0xc0, !PT ;  /* 0xffdfffff33337812 */ /* 0x000fe200078ec0ff */
[----:B------:R-:W4:Y:S01]  /*1f7590*/  LDL.LU R52, [R1+0x8418] ;  /* 0x0084180001347983 */ /* 0x000f220000300800 */
        /* <DEDUP_REMOVED lines=34> */
[----:B------:R-:W-:Y:S01]  /*1f77c0*/  VIADD R38, R5, 0x19 ;  /* 0x0000001905267836 */ /* 0x000fe20000000000 */
[----:B------:R-:W-:Y:S01]  /*1f77d0*/  ISETP.LT.AND P6, PT, R9, UR6, !P0 ;  /* 0x0000000609007c0c */ /* 0x000fe2000c7c1270 */
[----:B------:R-:W-:Y:S01]  /*1f77e0*/  VIADD R37, R5, 0x18 ;  /* 0x0000001805257836 */ /* 0x000fe20000000000 */
[----:B--2---:R-:W-:Y:S01]  /*1f77f0*/  LOP3.LUT R53, R53, 0xdfffffff, RZ, 0xc0, !PT ;  /* 0xdfffffff35357812 */ /* 0x004fe200078ec0ff */
[C---:B------:R-:W-:Y:S01]  /*1f7800*/  VIADD R36, R5.reuse, 0x17 ;  /* 0x0000001705247836 */ /* 0x040fe20000000000 */
[----:B---3--:R-:W-:Y:S01]  /*1f7810*/  LOP3.LUT R54, R54, 0xdfffffff, RZ, 0xc0, !PT ;  /* 0xdfffffff36367812 */ /* 0x008fe200078ec0ff */
[----:B------:R-:W-:-:S02]  /*1f7820*/  VIADD R35, R5, 0x16 ;  /* 0x0000001605237836 */ /* 0x000fc40000000000 */
[C---:B------:R-:W-:Y:S02]  /*1f7830*/  VIADD R34, R5.reuse, 0x15 ;  /* 0x0000001505227836 */ /* 0x040fe40000000000 */
[----:B------:R-:W-:Y:S01]  /*1f7840*/  VIADD R33, R5, 0x14 ;  /* 0x0000001405217836 */ /* 0x000fe20000000000 */
[----:B------:R-:W-:Y:S01]  /*1f7850*/  LOP3.LUT R55, R55, 0xdfffffff, RZ, 0xc0, !PT ;  /* 0xdfffffff37377812 */ /* 0x000fe200078ec0ff */
[C---:B------:R-:W-:Y:S02]  /*1f7860*/  VIADD R32, R5.reuse, 0x13 ;  /* 0x0000001305207836 */ /* 0x040fe40000000000 */
[----:B------:R-:W-:Y:S01]  /*1f7870*/  VIADD R31, R5, 0x12 ;  /* 0x00000012051f7836 */ /* 0x000fe20000000000 */
[----:B------:R-:W-:Y:S01]  /*1f7880*/  @P6 LOP3.LUT R51, R51, 0x2000, RZ, 0xfc, !PT ;  /* 0x0000200033336812 */ /* 0x000fe200078efcff */
[----:B------:R-:W-:Y:S01]  /*1f7890*/  VIADD R30, R5, 0x11 ;  /* 0x00000011051e7836 */ /* 0x000fe20000000000 */
[----:B------:R-:W-:Y:S01]  /*1f78a0*/  ISETP.LT.AND P6, PT, R4, UR58, !P0 ;  /* 0x0000003a04007c0c */ /* 0x000fe2000c7c1270 */
[----:B------:R-:W-:Y:S01]  /*1f78b0*/  ULDC UR58, c[0x0][0x228] ;  /* 0x00008a00003a7ab9 */ /* 0x000fe20000000800 */
[----:B------:R-:W-:Y:S01]  /*1f78c0*/  LOP3.LUT R51, R51, 0xfffdffff, RZ, 0xc0, !PT ;  /* 0xfffdffff33337812 */ /* 0x000fe200078ec0ff */
[----:B------:R-:W-:Y:S01]  /*1f78d0*/  VIADD R29, R5, 0x10 ;  /* 0x00000010051d7836 */ /* 0x000fe20000000000 */
[----:B------:R-:W-:Y:S01]  /*1f78e0*/  LOP3.LUT R57, R57, 0xdfffffff, RZ, 0xc0, !PT ;  /* 0xdfffffff39397812 */ /* 0x000fe200078ec0ff */
[----:B------:R-:W-:-:S02]  /*1f78f0*/  VIADD R28, R5, 0xf ;  /* 0x0000000f051c7836 */ /* 0x000fc40000000000 */
[C---:B------:R-:W-:Y:S02]  /*1f7900*/  VIADD R27, R5.reuse, 0xe ;  /* 0x0000000e051b7836 */ /* 0x040fe40000000000 */
[C---:B------:R-:W-:Y:S02]  /*1f7910*/  VIADD R26, R5.reuse, 0xd ;  /* 0x0000000d051a7836 */ /* 0x040fe40000000000 */
[C---:B------:R-:W-:Y:S01]  /*1f7920*/  VIADD R25, R5.reuse, 0xc ;  /* 0x0000000c05197836 */ /* 0x040fe20000000000 */
[----:B------:R-:W-:Y:S01]  /*1f7930*/  LOP3.LUT R58, R58, 0xdfffffff, RZ, 0xc0, !PT ;  /* 0xdfffffff3a3a7812 */ /* 0x000fe200078ec0ff */
[----:B------:R-:W-:Y:S01]  /*1f7940*/  VIADD R24, R5, 0xb ;  /* 0x0000000b05187836 */ /* 0x000fe20000000000 */
[----:B------:R-:W-:Y:S01]  /*1f7950*/  @P6 LOP3.LUT R51, R51, 0x20000, RZ, 0xfc, !PT ;  /* 0x0002000033336812 */ /* 0x000fe200078efcff */
[----:B------:R-:W2:Y:S01]  /*1f7960*/  LDL.LU R59, [R1+0x8414] ;  /* 0x00841400013b7983 */ /* 0x000ea20000300800 */
        /* <DEDUP_REMOVED lines=30> */
[----:B------:R-:W3:Y:S11]  /*1f7b50*/  LDL.LU R60, [R1+0x8410] ;  /* 0x00841000013c7983 */ /* 0x000ef60000300800 */
[----:B------:R-:W-:-:S02]  /*1f7b60*/  @P6 LOP3.LUT R51, R51, 0x20, RZ, 0xfc, !PT ;  /* 0x0000002033336812 */ /* 0x000fc400078efcff */
        /* <DEDUP_REMOVED lines=30> */
[----:B----4-:R-:W-:Y:S01]  /*1f7d50*/  LOP3.LUT R52, R52, 0xdfffffff, RZ, 0xc0, !PT ;  /* 0xdfffffff34347812 */ /* 0x010fe200078ec0ff */
[----:B------:R-:W-:Y:S01]  /*1f7d60*/  VIADD R21, R5, 0x8 ;  /* 0x0000000805157836 */ /* 0x000fe20000000000 */
[----:B------:R-:W-:Y:S01]  /*1f7d70*/  ISETP.LT.AND P6, PT, R9, UR4, !P0 ;  /* 0x0000000409007c0c */ /* 0x000fe2000c7c1270 */
[----:B------:R-:W-:Y:S01]  /*1f7d80*/  VIADD R20, R5, 0x7 ;  /* 0x0000000705147836 */ /* 0x000fe20000000000 */
[----:B------:R-:W-:Y:S01]  /*1f7d90*/  LOP3.LUT R51, R51, 0xfffffffd, RZ, 0xc0, !PT ;  /* 0xfffffffd33337812 */ /* 0x000fe200078ec0ff */
[----:B------:R-:W-:Y:S01]  /*1f7da0*/  VIADD R15, R5, 0x6 ;  /* 0x00000006050f7836 */ /* 0x000fe20000000000 */
[----:B------:R-:W4:Y:S09]  /*1f7db0*/  LDL.LU R45, [R1+0x840c] ;  /* 0x00840c00012d7983 */ /* 0x000f320000300800 */
[----:B------:R-:W-:-:S02]  /*1f7dc0*/  @P6 LOP3.LUT R52, R52, 0x20000000, RZ, 0xfc, !PT ;  /* 0x2000000034346812 */ /* 0x000fc400078efcff */
        /* <DEDUP_REMOVED lines=32> */
[----:B------:R-:W4:-:S12]  /*1f7fd0*/  LDL.LU R44, [R1+0x8408] ;  /* 0x00840800012c7983 */ /* 0x000f180000300800 */
        /* <DEDUP_REMOVED lines=301> */
[----:B------:R-:W-:Y:S01]  /*1f92b0*/  ULDC UR9, c[0x0][0x228] ;  /* 0x00008a0000097ab9 */ /* 0x000fe20000000800 */
        /* <DEDUP_REMOVED lines=137> */
[----:B------:R-:W-:-:S13]  /*1f9b50*/  ISETP.LT.AND P6, PT, R9, UR12, !P0 ;  /* 0x0000000c09007c0c */ /* 0x000fda000c7c1270 */
        /* <DEDUP_REMOVED lines=129> */
[----:B------:R-:W-:Y:S02]  /*1fa370*/  LOP3.LUT R57, R57, 0xfffbffff, RZ, 0xc0, !PT ;  /* 0xfffbffff39397812 */ /* 0x000fe400078ec0ff */
[----:B------:R-:W-:Y:S01]  /*1fa380*/  ISETP.GE.AND P0, PT, R27, UR19, PT ;  /* 0x000000131b007c0c */ /* 0x000fe2000bf06270 */
[----:B------:R-:W-:Y:S01]  /*1fa390*/  ULDC UR19, c[0x0][0x228] ;  /* 0x00008a0000137ab9 */ /* 0x000fe20000000800 */
[----:B--2---:R-:W-:Y:S01]  /*1fa3a0*/  LOP3.LUT R59, R59, 0xdfffffff, RZ, 0xc0, !PT ;  /* 0xdfffffff3b3b7812 */ /* 0x004fe200078ec0ff */
[----:B------:R-:W2:Y:S06]  /*1fa3b0*/  LDL.LU R27, [R1+0x83c4] ;  /* 0x0083c400011b7983 */ /* 0x000eac0000300800 */
        /* <DEDUP_REMOVED lines=30> */
[----:B------:R-:W-:Y:S01]  /*1fa5a0*/  ISETP.GE.AND P0, PT, R26, UR13, PT ;  /* 0x0000000d1a007c0c */ /* 0x000fe2000bf06270 */
[----:B------:R-:W-:Y:S01]  /*1fa5b0*/  ULDC UR13, c[0x0][0x228] ;  /* 0x00008a00000d7ab9 */ /* 0x000fe20000000800 */
        /* <DEDUP_REMOVED lines=257> */
[----:B------:R-:W-:Y:S02]  /*1fb5d0*/  ISETP.GE.AND P0, PT, R14, UR33, PT ;  /* 0x000000210e007c0c */ /* 0x000fe4000bf06270 */
[----:B---3--:R-:W-:Y:S01]  /*1fb5e0*/  LOP3.LUT R60, R60, 0xdfffffff, RZ, 0xc0, !PT ;  /* 0xdfffffff3c3c7812 */ /* 0x008fe200078ec0ff */
[----:B------:R-:W3:Y:S06]  /*1fb5f0*/  LDL.LU R14, [R1+0x83a0] ;  /* 0x0083a000010e7983 */ /* 0x000eec0000300800 */
[----:B------:R-:W-:-:S02]  /*1fb600*/  @P6 LOP3.LUT R59, R59, 0x400, RZ, 0xfc, !PT ;  /* 0x000004003b3b6812 */ /* 0x000fc400078efcff */
        /* <DEDUP_REMOVED lines=24> */
[----:B------:R-:W-:Y:S01]  /*1fb790*/  ISETP.LT.AND P3, PT, R5, UR25, !P3 ;  /* 0x0000001905007c0c */ /* 0x000fe2000df61270 */
[----:B------:R-:W-:Y:S01]  /*1fb7a0*/  ULDC UR25, c[0x0][0x228] ;  /* 0x00008a0000197ab9 */ /* 0x000fe20000000800 */
[----:B------:R-:W3:Y:S05]  /*1fb7b0*/  LDL.LU R13, [R1+0x839c] ;  /* 0x00839c00010d7983 */ /* 0x000eea0000300800 */
[----:B------:R-:W-:-:S02]  /*1fb7c0*/  @P6 LOP3.LUT R59, R59, 0x4, RZ, 0xfc, !PT ;  /* 0x000000043b3b6812 */ /* 0x000fc400078efcff */
        /* <DEDUP_REMOVED lines=23> */
[----:B------:R-:W3:Y:S07]  /*1fb940*/  LDL.LU R12, [R1+0x8398] ;  /* 0x00839800010c7983 */ /* 0x000eee0000300800 */
        /* <DEDUP_REMOVED lines=67> */
[----:B------:R-:W3:Y:S10]  /*1fbd80*/  LDL.LU R9, [R1+0x838c] ;  /* 0x00838c0001097983 */ /* 0x000ef40000300800 */
[----:B------:R-:W-:-:S02]  /*1fbd90*/  @P6 LOP3.LUT R60, R60, 0x20, RZ, 0xfc, !PT ;  /* 0x000000203c3c6812 */ /* 0x000fc400078efcff */
[----:B------:R-:W-:Y:S02]  /*1fbda0*/  ISETP.LT.AND P6, PT, R8, UR25, !P0 ;  /* 0x0000001908007c0c */ /* 0x000fe4000c7c1270 */
[----:B------:R-:W-:Y:S01]  /*1fbdb0*/  LOP3.LUT R60, R60, 0xffffffef, RZ, 0xc0, !PT ;  /* 0xffffffef3c3c7812 */ /* 0x000fe200078ec0ff */
[----:B------:R-:W3:Y:S10]  /*1fbdc0*/  LDL.LU R8, [R1+0x8388] ;  /* 0x0083880001087983 */ /* 0x000ef40000300800 */
[----:B------:R-:W-:-:S02]  /*1fbdd0*/  @P6 LOP3.LUT R60, R60, 0x10, RZ, 0xfc, !PT ;  /* 0x000000103c3c6812 */ /* 0x000fc400078efcff */
[----:B------:R-:W-:Y:S02]  /*1fbde0*/  ISETP.LT.AND P6, PT, R7, UR57, !P0 ;  /* 0x0000003907007c0c */ /* 0x000fe4000c7c1270 */
[----:B------:R-:W-:Y:S01]  /*1fbdf0*/  ISETP.LT.AND P0, PT, R6, UR58, !P0 ;  /* 0x0000003a06007c0c */ /* 0x000fe2000c701270 */
[----:B------:R-:W3:Y:S01]  /*1fbe00*/  LDL.LU R7, [R1+0x8384] ;  /* 0x0083840001077983 */ /* 0x000ee20000300800 */
[----:B------:R-:W-:Y:S02]  /*1fbe10*/  LOP3.LUT R60, R60, 0xfffffff7, RZ, 0xc0, !PT ;  /* 0xfffffff73c3c7812 */ /* 0x000fe400078ec0ff */
[C---:B------:R-:W-:Y:S01]  /*1fbe20*/  ISETP.LT.AND P4, PT, R5.reuse, UR29, !P4 ;  /* 0x0000001d05007c0c */ /* 0x040fe2000e781270 */
[----:B------:R-:W3:Y:S01]  /*1fbe30*/  LDL.LU R6, [R1+0x8380] ;  /* 0x0083800001067983 */ /* 0x000ee20000300800 */
[----:B------:R-:W-:Y:S01]  /*1fbe40*/  ISETP.LT.AND P5, PT, R5, UR31, !P5 ;  /* 0x0000001f05007c0c */ /* 0x000fe2000efa1270 */
[----:B------:R-:W-:Y:S01]  /*1fbe50*/  ULDC UR29, c[0x0][0x228] ;  /* 0x00008a00001d7ab9 */ /* 0x000fe20000000800 */
[----:B------:R-:W-:-:S03]  /*1fbe60*/  ULDC UR31, c[0x0][0x228] ;  /* 0x00008a00001f7ab9 */ /* 0x000fc60000000800 */
[----:B------:R-:W-:Y:S02]  /*1fbe70*/  @P6 LOP3.LUT R60, R60, 0x8, RZ, 0xfc, !PT ;  /* 0x000000083c3c6812 */ /* 0x000fe400078efcff */
[----:B------:R-:W-:Y:S02]  /*1fbe80*/  ISETP.GE.AND P6, PT, R5, UR43, PT ;  /* 0x0000002b05007c0c */ /* 0x000fe4000bfc6270 */
[----:B------:R-:W-:Y:S01]  /*1fbe90*/  LOP3.LUT R60, R60, 0xfffffffb, RZ, 0xc0, !PT ;  /* 0xfffffffb3c3c7812 */ /* 0x000fe200078ec0ff */
[----:B------:R-:W4:Y:S03]  /*1fbea0*/  LDL.LU R5, [R1+0x837c] ;  /* 0x00837c0001057983 */ /* 0x000f260000300800 */
[----:B------:R-:W-:Y:S02]  /*1fbeb0*/  @P0 LOP3.LUT R60, R60, 0x4, RZ, 0xfc, !PT ;  /* 0x000000043c3c0812 */ /* 0x000fe400078efcff */
[----:B------:R-:W-:-:S02]  /*1fbec0*/  ISETP.LT.AND P0, PT, R4, UR59, !P6 ;  /* 0x0000003b04007c0c */ /* 0x000fc4000f701270 */
        /* <DEDUP_REMOVED lines=8> */
[----:B------:R-:W3:Y:S01]  /*1fbf50*/  LDL.LU R2, [R1+0x8370] ;  /* 0x0083700001027983 */ /* 0x000ee20000300800 */
[----:B------:R-:W-:-:S03]  /*1fbf60*/  ISETP.LT.AND P6, PT, R0, UR31, !P6 ;  /* 0x0000001f00007c0c */ /* 0x000fc6000f7c1270 */
[----:B------:R-:W3:Y:S01]  /*1fbf70*/  LDL.LU R61, [R1+0x2cdc] ;  /* 0x002cdc00013d7983 */ /* 0x000ee20000300800 */
[----:B----4-:R-:W-:Y:S01]  /*1fbf80*/  LOP3.LUT R5, R5, 0xffffefff, RZ, 0xc0, !PT ;  /* 0xffffefff05057812 */ /* 0x010fe200078ec0ff */
[----:B------:R-:W-:Y:S01]  /*1fbf90*/  ULDC.64 UR26, c[0x0][0x228] ;  /* 0x00008a00001a7ab9 */ /* 0x000fe20000000a00 */
[----:B------:R-:W-:Y:S01]  /*1fbfa0*/  ULDC.64 UR6, c[0x0][0x228] ;  /* 0x00008a0000067ab9 */ /* 0x000fe20000000a00 */
[----:B------:R0:W-:Y:S01]  /*1fbfb0*/  STL [R1+0x857c], R56 ;  /* 0x00857c3801007387 */ /* 0x0001e20000100800 */
[----:B------:R-:W-:Y:S01]  /*1fbfc0*/  ULDC.64 UR24, c[0x0][0x228] ;  /* 0x00008a0000187ab9 */ /* 0x000fe20000000a00 */
[----:B------:R-:W-:Y:S01]  /*1fbfd0*/  ULDC UR8, c[0x0][0x22c] ;  /* 0x00008b0000087ab9 */ /* 0x000fe20000000800 */
[----:B------:R-:W-:Y:S01]  /*1fbfe0*/  ULDC.64 UR20, c[0x0][0x228] ;  /* 0x00008a0000147ab9 */ /* 0x000fe20000000a00 */
[----:B------:R-:W1:Y:S01]  /*1fbff0*/  S2R R0, SR_TID.X ;  /* 0x0000000000007919 */ /* 0x000e620000002100 */
[----:B------:R-:W-:Y:S01]  /*1fc000*/  ULDC.64 UR18, c[0x0][0x228] ;  /* 0x00008a0000127ab9 */ /* 0x000fe20000000a00 */
[----:B------:R-:W-:Y:S01]  /*1fc010*/  ULDC.64 UR16, c[0x0][0x228] ;  /* 0x00008a0000107ab9 */ /* 0x000fe20000000a00 */
[----:B------:R-:W-:Y:S01]  /*1fc020*/  ULDC.64 UR14, c[0x0][0x228] ;  /* 0x00008a00000e7ab9 */ /* 0x000fe20000000a00 */
[----:B------:R-:W-:Y:S01]  /*1fc030*/  ULDC.64 UR12, c[0x0][0x228] ;  /* 0x00008a00000c7ab9 */ /* 0x000fe20000000a00 */
[----:B------:R-:W-:Y:S01]  /*1fc040*/  ULDC.64 UR10, c[0x0][0x228] ;  /* 0x00008a00000a7ab9 */ /* 0x000fe20000000a00 */
[----:B0-----:R-:W4:Y:S04]  /*1fc050*/  LDL.LU R56, [R1+0x2d0c] ;  /* 0x002d0c0001387983 */ /* 0x001f280000300800 */
[----:B------:R0:W-:Y:S04]  /*1fc060*/  STL [R1+0x8574], R59 ;  /* 0x0085743b01007387 */ /* 0x0001e80000100800 */
        /* <DEDUP_REMOVED lines=40> */
[----:B0-----:R-:W4:Y:S01]  /*1fc2f0*/  LDL.LU R38, [R1+0x571c] ;  /* 0x00571c0001267983 */ /* 0x001f220000300800 */
[----:B------:R-:W-:-:S02]  /*1fc300*/  @P1 LOP3.LUT R5, R5, 0x1000, RZ, 0xfc, !PT ;  /* 0x0000100005051812 */ /* 0x000fc400078efcff */
[----:B-1----:R-:W-:Y:S01]  /*1fc310*/  LOP3.LUT R0, R0, 0x1f, RZ, 0xc0, !PT ;  /* 0x0000001f00007812 */ /* 0x002fe200078ec0ff */
[----:B------:R-:W-:Y:S01]  /*1fc320*/  STL [R1+0x8478], R37 ;  /* 0x0084782501007387 */ /* 0x000fe20000100800 */
[----:B------:R-:W-:Y:S01]  /*1fc330*/  BAR.SYNC.DEFER_BLOCKING 0x0 ;  /* 0x0000000000007b1d */ /* 0x000fe20000010000 */
[----:B------:R-:W-:-:S05]  /*1fc340*/  LOP3.LUT P1, RZ, R60, 0x2, RZ, 0xc0, !PT ;  /* 0x000000023cff7812 */ /* 0x000fca000782c0ff */
        /* <DEDUP_REMOVED lines=29> */
[----:B------:R1:W-:Y:S01]  /*1fc520*/  STL [R1+0x8370], R3 ;  /* 0x0083700301007387 */ /* 0x0003e20000100800 */
[----:B----4-:R-:W-:-:S03]  /*1fc530*/  PRMT R56, R56, 0x5410, R50 ;  /* 0x0000541038387816 */ /* 0x010fc60000000032 */
[----:B------:R2:W-:Y:S01]  /*1fc540*/  STL [R1+0x8374], R5 ;  /* 0x0083740501007387 */ /* 0x0005e20000100800 */
[----:B0-----:R-:W-:-:S03]  /*1fc550*/  LOP3.LUT R4, R55, 0xffff, RZ, 0xc0, !PT ;  /* 0x0000ffff37047812 */ /* 0x001fc600078ec0ff */
[----:B------:R0:W-:Y:S01]  /*1fc560*/  STL [R1+0x8580], R60 ;  /* 0x0085803c01007387 */ /* 0x0001e20000100800 */
[----:B-1----:R-:W-:-:S03]  /*1fc570*/  LOP3.LUT R3, R58, 0xffff, RZ, 0xc0, !PT ;  /* 0x0000ffff3a037812 */ /* 0x002fc600078ec0ff */
[----:B------:R-:W3:Y:S01]  /*1fc580*/  LDL.LU R50, [R1+0x1d8] ;  /* 0x0001d80001327983 */ /* 0x000ee20000300800 */
[----:B--2---:R-:W-:-:S03]  /*1fc590*/  LOP3.LUT R5, R54, 0xffff, RZ, 0xc0, !PT ;  /* 0x0000ffff36057812 */ /* 0x004fc600078ec0ff */
[----:B------:R-:W2:Y:S04]  /*1fc5a0*/  LDL.LU R54, [R1+0x1dc] ;  /* 0x0001dc0001367983 */ /* 0x000ea80000300800 */
[----:B------:R-:W4:Y:S04]  /*1fc5b0*/  LDL.LU R55, [R1+0x1d4] ;  /* 0x0001d40001377983 */ /* 0x000f280000300800 */
[----:B------:R-:W4:Y:S01]  /*1fc5c0*/  LDL.LU R58, [R1+0x1c0] ;  /* 0x0001c000013a7983 */ /* 0x000f220000300800 */
[----:B------:R-:W-:Y:S02]  /*1fc5d0*/  LOP3.LUT R2, R41, 0xffff, RZ, 0xc0, !PT ;  /* 0x0000ffff29027812 */ /* 0x000fe400078ec0ff */
[----:B0-----:R-:W-:-:S02]  /*1fc5e0*/  PRMT R60, R42, 0x5410, R40 ;  /* 0x000054102a3c7816 */ /* 0x001fc40000000028 */
[----:B------:R-:W-:Y:S02]  /*1fc5f0*/  PRMT R61, R61, 0x5410, R39 ;  /* 0x000054103d3d7816 */ /* 0x000fe40000000027 */
[----:B------:R-:W-:-:S13]  /*1fc600*/  R2UR UR4, R38 ;  /* 0x00000000260472ca */ /* 0x000fda00000e0000 */
[----:B------:R-:W-:Y:S01]  /*1fc610*/  LEA R0, R0, UR4, 0x4 ;  /* 0x0000000400007c11 */ /* 0x000fe2000f8e20ff */
[----:B------:R-:W-:-:S04]  /*1fc620*/  ULDC UR4, c[0x0][0x22c] ;  /* 0x00008b0000047ab9 */ /* 0x000fc80000000800 */
[----:B------:R0:W-:Y:S01]  /*1fc630*/  STSM.16.M88.4 [R0], R16 ;  /* 0x0000001000007844 */ /* 0x0001e20000000200 */
[----:B------:R-:W-:-:S03]  /*1fc640*/  NOP ;  /* 0x0000000000007918 */ /* 0x000fc60000000000 */
[----:B------:R-:W1:Y:S01]  /*1fc650*/  LDS.128 R8, [R0] ;  /* 0x0000000000087984 */ /* 0x000e620000000c00 */
[----:B0-----:R-:W-:Y:S02]  /*1fc660*/  PRMT R16, R43, 0x4210, R5 ;  /* 0x000042102b107816 */ /* 0x001fe40000000005 */
[----:B------:R-:W-:Y:S02]  /*1fc670*/  PRMT R17, R44, 0x4210, R4 ;  /* 0x000042102c117816 */ /* 0x000fe40000000004 */
[----:B------:R-:W-:Y:S02]  /*1fc680*/  PRMT R18, R45, 0x4210, R3 ;  /* 0x000042102d127816 */ /* 0x000fe40000000003 */
[----:B------:R-:W-:Y:S01]  /*1fc690*/  PRMT R19, R46, 0x4210, R2 ;  /* 0x000042102e137816 */ /* 0x000fe20000000002 */
[----:B------:R-:W-:-:S04]  /*1fc6a0*/  NOP ;  /* 0x0000000000007918 */ /* 0x000fc80000000000 */
[----:B------:R0:W-:Y:S04]  /*1fc6b0*/  STSM.16.M88.4 [R0], R16 ;  /* 0x0000001000007844 */ /* 0x0001e80000000200 */
[----:B-1----:R-:W-:Y:S01]  /*1fc6c0*/  STL.64 [R1+0x660], R8 ;  /* 0x0006600801007387 */ /* 0x002fe20000100a00 */
[----:B0-----:R-:W-:-:S03]  /*1fc6d0*/  PRMT R17, R51, 0x5210, R49 ;  /* 0x0000521033117816 */ /* 0x001fc60000000031 */
[----:B------:R-:W-:Y:S01]  /*1fc6e0*/  STL.64 [R1+0x668], R10 ;  /* 0x0006680a01007387 */ /* 0x000fe20000100a00 */
[----:B------:R-:W-:Y:S01]  /*1fc6f0*/  PRMT R18, R53, 0x5210, R52 ;  /* 0x0000521035127816 */ /* 0x000fe20000000034 */
[----:B------:R-:W-:Y:S02]  /*1fc700*/  NOP ;  /* 0x0000000000007918 */ /* 0x000fe40000000000 */
[----:B------:R-:W4:Y:S04]  /*1fc710*/  LDL.LU R42, [R1+0x55a4] ;  /* 0x0055a400012a7983 */ /* 0x000f280000300800 */
[----:B------:R-:W4:Y:S04]  /*1fc720*/  LDL.LU R41, [R1+0x55a0] ;  /* 0x0055a00001297983 */ /* 0x000f280000300800 */
[----:B------:R-:W4:Y:S04]  /*1fc730*/  LDL.LU R43, [R1+0x5560] ;  /* 0x00556000012b7983 */ /* 0x000f280000300800 */
[----:B------:R-:W4:Y:S04]  /*1fc740*/  LDL.LU R51, [R1+0x555c] ;  /* 0x00555c0001337983 */ /* 0x000f280000300800 */
[----:B------:R-:W4:Y:S04]  /*1fc750*/  LDL.LU R52, [R1+0x4e8] ;  /* 0x0004e80001347983 */ /* 0x000f280000300800 */
[----:B------:R-:W4:Y:S04]  /*1fc760*/  LDL.LU R53, [R1+0x4dc] ;  /* 0x0004dc0001357983 */ /* 0x000f280000300800 */
[----:B------:R-:W0:Y:S01]  /*1fc770*/  LDS.128 R8, [R0] ;  /* 0x0000000000087984 */ /* 0x000e220000000c00 */
[----:B------:R-:W-:-:S03]  /*1fc780*/  PRMT R19, R59, 0x5210, R57 ;  /* 0x000052103b137816 */ /* 0x000fc60000000039 */
[----:B0-----:R-:W-:Y:S04]  /*1fc790*/  STL [R1+0x650], R8 ;  /* 0x0006500801007387 */ /* 0x001fe80000100800 */
[----:B------:R-:W-:Y:S04]  /*1fc7a0*/  STL.64 [R1+0x658], R10 ;  /* 0x0006580a01007387 */ /* 0x000fe80000100a00 */
[----:B------:R-:W4:Y:S04]  /*1fc7b0*/  LDL.LU R44, [R1+0x4d4] ;  /* 0x0004d400012c7983 */ /* 0x000f280000300800 */
[----:B------:R-:W4:Y:S01]  /*1fc7c0*/  LDL.LU R57, [R1+0x4cc] ;  /* 0x0004cc0001397983 */ /* 0x000f220000300800 */
[----:B------:R-:W-:Y:S01]  /*1fc7d0*/  IMAD.MOV.U32 R59, RZ, RZ, R9 ;  /* 0x000000ffff3b7224 */ /* 0x000fe200078e0009 */
[----:B------:R-:W-:Y:S01]  /*1fc7e0*/  PRMT R16, R48, 0x5210, R47 ;  /* 0x0000521030107816 */ /* 0x000fe2000000002f */
[----:B------:R-:W-:-:S03]  /*1fc7f0*/  NOP ;  /* 0x0000000000007918 */ /* 0x000fc60000000000 */
[----:B------:R-:W-:Y:S04]  /*1fc800*/  STL [R1+0x8578], R59 ;  /* 0x0085783b01007387 */ /* 0x000fe80000100800 */
[----:B------:R-:W4:Y:S04]  /*1fc810*/  LDL.LU R45, [R1+0x2810] ;  /* 0x00281000012d7983 */ /* 0x000f280000300800 */
[----:B------:R3:W-:Y:S04]  /*1fc820*/  STSM.16.M88.4 [R0], R16 ;  /* 0x0000001000007844 */ /* 0x0007e80000000200 */
[----:B------:R-:W4:Y:S01]  /*1fc830*/  LDL.LU R46, [R1+0x280c] ;  /* 0x00280c00012e7983 */ /* 0x000f220000300800 */
[----:B---3--:R-:W-:-:S02]  /*1fc840*/  PRMT R16, R50, 0x5210, R5 ;  /* 0x0000521032107816 */ /* 0x008fc40000000005 */
[----:B--2---:R-:W-:Y:S01]  /*1fc850*/  PRMT R17, R54, 0x5210, R4 ;  /* 0x0000521036117816 */ /* 0x004fe20000000004 */
[----:B------:R-:W-:Y:S01]  /*1fc860*/  NOP ;  /* 0x0000000000007918 */ /* 0x000fe20000000000 */
[----:B------:R-:W0:Y:S04]  /*1fc870*/  LDS.128 R4, [R0] ;  /* 0x0000000000047984 */ /* 0x000e280000000c00 */
[----:B------:R-:W2:Y:S01]  /*1fc880*/  LDL.LU R54, [R1+0x277c] ;  /* 0x00277c0001367983 */ /* 0x000ea20000300800 */
[----:B----4-:R-:W-:-:S03]  /*1fc890*/  PRMT R18, R55, 0x5210, R3 ;  /* 0x0000521037127816 */ /* 0x010fc60000000003 */
[----:B0-----:R-:W-:Y:S04]  /*1fc8a0*/  STL.64 [R1+0x640], R4 ;  /* 0x0006400401007387 */ /* 0x001fe80000100a00 */
[----:B------:R0:W-:Y:S04]  /*1fc8b0*/  STL [R1+0x648], R6 ;  /* 0x0006480601007387 */ /* 0x0001e80000100800 */
[----:B------:R-:W3:Y:S04]  /*1fc8c0*/  LDL.LU R47, [R1+0x2774] ;  /* 0x00277400012f7983 */ /* 0x000ee80000300800 */
[----:B------:R-:W4:Y:S04]  /*1fc8d0*/  LDL.LU R48, [R1+0x504] ;  /* 0x0005040001307983 */ /* 0x000f280000300800 */
[----:B------:R-:W4:Y:S04]  /*1fc8e0*/  LDL.LU R49, [R1+0x500] ;  /* 0x0005000001317983 */ /* 0x000f280000300800 */
[----:B------:R-:W4:Y:S04]  /*1fc8f0*/  LDL.LU R50, [R1+0x4fc] ;  /* 0x0004fc0001327983 */ /* 0x000f280000300800 */
[----:B------:R-:W4:Y:S01]  /*1fc900*/  LDL.LU R55, [R1+0x4f4] ;  /* 0x0004f40001377983 */ /* 0x000f220000300800 */
[----:B------:R-:W-:Y:S01]  /*1fc910*/  PRMT R19, R58, 0x5210, R2 ;  /* 0x000052103a137816 */ /* 0x000fe20000000002 */
[----:B------:R-:W-:Y:S01]  /*1fc920*/  IMAD.MOV.U32 R58, RZ, RZ, R7 ;  /* 0x000000ffff3a7224 */ /* 0x000fe200078e0007 */
[----:B------:R-:W-:-:S04]  /*1fc930*/  NOP ;  /* 0x0000000000007918 */ /* 0x000fc80000000000 */
[----:B------:R-:W-:Y:S04]  /*1fc940*/  STL [R1+0x8570], R58 ;  /* 0x0085703a01007387 */ /* 0x000fe80000100800 */
[----:B------:R1:W-:Y:S01]  /*1fc950*/  STSM.16.M88.4 [R0], R16 ;  /* 0x0000001000007844 */ /* 0x0003e20000000200 */
[----:B------:R-:W-:-:S03]  /*1fc960*/  NOP ;  /* 0x0000000000007918 */ /* 0x000fc60000000000 */
[----:B------:R-:W1:Y:S01]  /*1fc970*/  LDS.128 R12, [R0] ;  /* 0x00000000000c7984 */ /* 0x000e620000000c00 */
[----:B------:R-:W-:Y:S02]  /*1fc980*/  LOP3.LUT R9, R42, 0xffff, RZ, 0xc0, !PT ;  /* 0x0000ffff2a097812 */ /* 0x000fe400078ec0ff */
[----:B------:R-:W-:Y:S02]  /*1fc990*/  LOP3.LUT R8, R41, 0xffff, RZ, 0xc0, !PT ;  /* 0x0000ffff29087812 */ /* 0x000fe400078ec0ff */
[----:B0-----:R-:W-:Y:S02]  /*1fc9a0*/  LOP3.LUT R6, R51, 0xffff, RZ, 0xc0, !PT ;  /* 0x0000ffff33067812 */ /* 0x001fe400078ec0ff */
[----:B------:R-:W4:Y:S01]  /*1fc9b0*/  LDL.LU R51, [R1+0x1f4] ;  /* 0x0001f40001337983 */ /* 0x000f220000300800 */
[----:B-1----:R-:W-:-:S03]  /*1fc9c0*/  PRMT R16, R52, 0x4210, R9 ;  /* 0x0000421034107816 */ /* 0x002fc60000000009 */
[----:B------:R-:W4:Y:S01]  /*1fc9d0*/  LDL.LU R52, [R1+0x1ec] ;  /* 0x0001ec0001347983 */ /* 0x000f220000300800 */
[----:B------:R-:W-:-:S03]  /*1fc9e0*/  PRMT R17, R53, 0x4210, R8 ;  /* 0x0000421035117816 */ /* 0x000fc60000000008 */
[----:B------:R-:W4:Y:S01]  /*1fc9f0*/  LDL.LU R53, [R1+0x1f0] ;  /* 0x0001f00001357983 */ /* 0x000f220000300800 */
[----:B------:R-:W-:-:S03]  /*1fca00*/  PRMT R19, R57, 0x4210, R6 ;  /* 0x0000421039137816 */ /* 0x000fc60000000006 */
[----:B------:R-:W4:Y:S01]  /*1fca10*/  LDL.LU R57, [R1+0x1bc] ;  /* 0x0001bc0001397983 */ /* 0x000f220000300800 */
[----:B------:R-:W-:-:S03]  /*1fca20*/  LOP3.LUT R7, R43, 0xffff, RZ, 0xc0, !PT ;  /* 0x0000ffff2b077812 */ /* 0x000fc600078ec0ff */
[----:B------:R-:W-:Y:S01]  /*1fca30*/  STL [R1+0x634], R13 ;  /* 0x0006340d01007387 */ /* 0x000fe20000100800 */
[----:B------:R-:W-:Y:S01]  /*1fca40*/  PRMT R18, R44, 0x4210, R7 ;  /* 0x000042102c127816 */ /* 0x000fe20000000007 */
[----:B------:R-:W-:Y:S02]  /*1fca50*/  NOP ;  /* 0x0000000000007918 */ /* 0x000fe40000000000 */
[----:B------:R-:W-:Y:S01]  /*1fca60*/  STL [R1+0x63c], R15 ;  /* 0x00063c0f01007387 */ /* 0x000fe20000100800 */
[----:B------:R-:W-:-:S03]  /*1fca70*/  LOP3.LUT R5, R45, 0xffff, RZ, 0xc0, !PT ;  /* 0x0000ffff2d057812 */ /* 0x000fc600078ec0ff */
[----:B------:R-:W4:Y:S04]  /*1fca80*/  LDL.LU R44, [R1+0x200] ;  /* 0x00020000012c7983 */ /* 0x000f280000300800 */
[----:B------:R-:W4:Y:S01]  /*1fca90*/  LDL.LU R45, [R1+0x1f8] ;  /* 0x0001f800012d7983 */ /* 0x000f220000300800 */
[----:B------:R-:W-:Y:S02]  /*1fcaa0*/  IMAD.MOV.U32 R59, RZ, RZ, R12 ;  /* 0x000000ffff3b7224 */ /* 0x000fe400078e000c */
[----:B------:R-:W-:Y:S01]  /*1fcab0*/  IMAD.MOV.U32 R58, RZ, RZ, R14 ;  /* 0x000000ffff3a7224 */ /* 0x000fe200078e000e */
[----:B------:R4:W-:Y:S01]  /*1fcac0*/  STSM.16.M88.4 [R0], R16 ;  /* 0x0000001000007844 */ /* 0x0009e20000000200 */
[----:B------:R-:W-:-:S03]  /*1fcad0*/  NOP ;  /* 0x0000000000007918 */ /* 0x000fc60000000000 */
[----:B------:R-:W0:Y:S01]  /*1fcae0*/  LDS.128 R12, [R0] ;  /* 0x00000000000c7984 */ /* 0x000e220000000c00 */
[----:B------:R-:W-:-:S03]  /*1fcaf0*/  LOP3.LUT R4, R46, 0xffff, RZ, 0xc0, !PT ;  /* 0x0000ffff2e047812 */ /* 0x000fc600078ec0ff */
[----:B------:R-:W4:Y:S01]  /*1fcb00*/  LDL.LU R46, [R1+0x1fc] ;  /* 0x0001fc00012e7983 */ /* 0x000f220000300800 */
[----:B--2---:R-:W-:-:S03]  /*1fcb10*/  LOP3.LUT R3, R54, 0xffff, RZ, 0xc0, !PT ;  /* 0x0000ffff36037812 */ /* 0x004fc600078ec0ff */
[----:B------:R-:W2:Y:S01]  /*1fcb20*/  LDL.LU R54, [R1+0x1b8] ;  /* 0x0001b80001367983 */ /* 0x000ea20000300800 */
[----:B---3--:R-:W-:-:S03]  /*1fcb30*/  LOP3.LUT R2, R47, 0xffff, RZ, 0xc0, !PT ;  /* 0x0000ffff2f027812 */ /* 0x008fc600078ec0ff */
[----:B------:R-:W3:Y:S01]  /*1fcb40*/  LDL.LU R47, [R1+0x55b4] ;  /* 0x0055b400012f7983 */ /* 0x000ee20000300800 */
[----:B----4-:R-:W-:-:S03]  /*1fcb50*/  PRMT R16, R48, 0x4210, R5 ;  /* 0x0000421030107816 */ /* 0x010fc60000000005 */
[----:B0-----:R-:W-:Y:S04]  /*1fcb60*/  STL.64 [R1+0x620], R12 ;  /* 0x0006200c01007387 */ /* 0x001fe80000100a00 */
[----:B------:R-:W-:Y:S01]  /*1fcb70*/  STL [R1+0x628], R14 ;  /* 0x0006280e01007387 */ /* 0x000fe20000100800 */
[----:B------:R-:W-:Y:S01]  /*1fcb80*/  PRMT R19, R55, 0x4210, R2 ;  /* 0x0000421037137816 */ /* 0x000fe20000000002 */
[----:B------:R-:W-:Y:S01]  /*1fcb90*/  IMAD.MOV.U32 R55, RZ, RZ, R15 ;  /* 0x000000ffff377224 */ /* 0x000fe200078e000f */
[----:B------:R-:W-:-:S04]  /*1fcba0*/  NOP ;  /* 0x0000000000007918 */ /* 0x000fc80000000000 */
[----:B------:R-:W-:Y:S04]  /*1fcbb0*/  STL [R1+0x8554], R55 ;  /* 0x0085543701007387 */ /* 0x000fe80000100800 */
[----:B------:R-:W4:Y:S01]  /*1fcbc0*/  LDL.LU R48, [R1+0x55b0] ;  /* 0x0055b00001307983 */ /* 0x000f220000300800 */
[----:B------:R-:W-:Y:S02]  /*1fcbd0*/  PRMT R17, R49, 0x4210, R4 ;  /* 0x0000421031117816 */ /* 0x000fe40000000004 */
[----:B------:R-:W-:Y:S01]  /*1fcbe0*/  PRMT R18, R50, 0x4210, R3 ;  /* 0x0000421032127816 */ /* 0x000fe20000000003 */
[----:B------:R-:W4:Y:S04]  /*1fcbf0*/  LDL.LU R49, [R1+0x5570] ;  /* 0x0055700001317983 */ /* 0x000f280000300800 */
[----:B------:R-:W4:Y:S04]  /*1fcc00*/  LDL.LU R50, [R1+0x556c] ;  /* 0x00556c0001327983 */ /* 0x000f280000300800 */
[----:B------:R0:W-:Y:S02]  /*1fcc10*/  STSM.16.M88.4 [R0], R16 ;  /* 0x0000001000007844 */ /* 0x0001e40000000200 */
[----:B0-----:R-:W-:-:S02]  /*1fcc20*/  PRMT R16, R51, 0x5210, R9 ;  /* 0x0000521033107816 */ /* 0x001fc40000000009 */
[----:B------:R-:W4:Y:S01]  /*1fcc30*/  LDL.LU R51, [R1+0x528] ;  /* 0x0005280001337983 */ /* 0x000f220000300800 */
[----:B------:R-:W-:Y:S01]  /*1fcc40*/  PRMT R17, R52, 0x5210, R8 ;  /* 0x0000521034117816 */ /* 0x000fe20000000008 */
[----:B------:R-:W-:Y:S01]  /*1fcc50*/  NOP ;  /* 0x0000000000007918 */ /* 0x000fe20000000000 */
[----:B------:R-:W-:Y:S01]  /*1fcc60*/  PRMT R18, R53, 0x5210, R7 ;  /* 0x0000521035127816 */ /* 0x000fe20000000007 */
[----:B------:R-:W4:Y:S04]  /*1fcc70*/  LDL.LU R52, [R1+0x524] ;  /* 0x0005240001347983 */ /* 0x000f280000300800 */
[----:B------:R-:W4:Y:S04]  /*1fcc80*/  LDL.LU R53, [R1+0x51c] ;  /* 0x00051c0001357983 */ /* 0x000f280000300800 */
[----:B------:R-:W0:Y:S04]  /*1fcc90*/  LDS.128 R8, [R0] ;  /* 0x0000000000087984 */ /* 0x000e280000000c00 */
[----:B0-----:R-:W-:Y:S01]  /*1fcca0*/  STL.64 [R1+0x610], R8 ;  /* 0x0006100801007387 */ /* 0x001fe20000100a00 */
[----:B------:R-:W-:-:S03]  /*1fccb0*/  PRMT R19, R57, 0x5210, R6 ;  /* 0x0000521039137816 */ /* 0x000fc60000000006 */
[----:B------:R-:W-:Y:S01]  /*1fccc0*/  STL.64 [R1+0x618], R10 ;  /* 0x0006180a01007387 */ /* 0x000fe20000100a00 */
[----:B------:R-:W-:-:S03]  /*1fccd0*/  NOP ;  /* 0x0000000000007918 */ /* 0x000fc60000000000 */
[----:B------:R-:W4:Y:S04]  /*1fcce0*/  LDL.LU R57, [R1+0x518] ;  /* 0x0005180001397983 */ /* 0x000f280000300800 */
[----:B------:R0:W-:Y:S02]  /*1fccf0*/  STSM.16.M88.4 [R0], R16 ;  /* 0x0000001000007844 */ /* 0x0001e40000000200 */
[----:B0-----:R-:W-:Y:S02]  /*1fcd00*/  PRMT R16, R44, 0x5210, R5 ;  /* 0x000052102c107816 */ /* 0x001fe40000000005 */
[----:B------:R-:W-:Y:S01]  /*1fcd10*/  PRMT R17, R45, 0x5210, R4 ;  /* 0x000052102d117816 */ /* 0x000fe20000000004 */
[----:B------:R-:W-:Y:S01]  /*1fcd20*/  NOP ;  /* 0x0000000000007918 */ /* 0x000fe20000000000 */
[----:B------:R-:W0:Y:S01]  /*1fcd30*/  LDS.128 R4, [R0] ;  /* 0x0000000000047984 */ /* 0x000e220000000c00 */
[----:B--2---:R-:W-:Y:S01]  /*1fcd40*/  PRMT R19, R54, 0x5210, R2 ;  /* 0x0000521036137816 */ /* 0x004fe20000000002 */
[----:B0-----:R-:W-:-:S02]  /*1fcd50*/  IMAD.MOV.U32 R55, RZ, RZ, R6 ;  /* 0x000000ffff377224 */ /* 0x001fc400078e0006 */
[----:B------:R-:W-:Y:S04]  /*1fcd60*/  STL.64 [R1+0x600], R4 ;  /* 0x0006000401007387 */ /* 0x000fe80000100a00 */
[----:B------:R0:W-:Y:S04]  /*1fcd70*/  STL [R1+0x60c], R7 ;  /* 0x00060c0701007387 */ /* 0x0001e80000100800 */
[----:B------:R-:W2:Y:S04]  /*1fcd80*/  LDL.LU R54, [R1+0x284c] ;  /* 0x00284c0001367983 */ /* 0x000ea80000300800 */
[----:B------:R-:W-:Y:S04]  /*1fcd90*/  STL [R1+0x855c], R55 ;  /* 0x00855c3701007387 */ /* 0x000fe80000100800 */
[----:B------:R-:W2:Y:S04]  /*1fcda0*/  LDL.LU R40, [R1+0x2848] ;  /* 0x0028480001287983 */ /* 0x000ea80000300800 */
[----:B------:R-:W2:Y:S01]  /*1fcdb0*/  LDL.LU R42, [R1+0x2794] ;  /* 0x00279400012a7983 */ /* 0x000ea20000300800 */
[----:B---3--:R-:W-:-:S03]  /*1fcdc0*/  LOP3.LUT R9, R47, 0xffff, RZ, 0xc0, !PT ;  /* 0x0000ffff2f097812 */ /* 0x008fc600078ec0ff */
[----:B------:R-:W3:Y:S04]  /*1fcdd0*/  LDL.LU R41, [R1+0x2790] ;  /* 0x0027900001297983 */ /* 0x000ee80000300800 */
[----:B------:R-:W3:Y:S04]  /*1fcde0*/  LDL.LU R43, [R1+0x538] ;  /* 0x00053800012b7983 */ /* 0x000ee80000300800 */
[----:B------:R-:W3:Y:S04]  /*1fcdf0*/  LDL.LU R44, [R1+0x534] ;  /* 0x00053400012c7983 */ /* 0x000ee80000300800 */
[----:B------:R-:W3:Y:S04]  /*1fce00*/  LDL.LU R45, [R1+0x530] ;  /* 0x00053000012d7983 */ /* 0x000ee80000300800 */
[----:B------:R-:W3:Y:S01]  /*1fce10*/  LDL.LU R47, [R1+0x52c] ;  /* 0x00052c00012f7983 */ /* 0x000ee20000300800 */
[----:B----4-:R-:W-:-:S03]  /*1fce20*/  LOP3.LUT R8, R48, 0xffff, RZ, 0xc0, !PT ;  /* 0x0000ffff30087812 */ /* 0x010fc600078ec0ff */
[----:B------:R-:W4:Y:S01]  /*1fce30*/  LDL.LU R48, [R1+0x20c] ;  /* 0x00020c0001307983 */ /* 0x000f220000300800 */
[----:B------:R-:W-:-:S03]  /*1fce40*/  LOP3.LUT R6, R50, 0xffff, RZ, 0xc0, !PT ;  /* 0x0000ffff32067812 */ /* 0x000fc600078ec0ff */
[----:B------:R-:W4:Y:S01]  /*1fce50*/  LDL.LU R50, [R1+0x208] ;  /* 0x0002080001327983 */ /* 0x000f220000300800 */
[----:B------:R-:W-:Y:S01]  /*1fce60*/  PRMT R18, R46, 0x5210, R3 ;  /* 0x000052102e127816 */ /* 0x000fe20000000003 */
[----:B------:R-:W-:-:S04]  /*1fce70*/  NOP ;  /* 0x0000000000007918 */ /* 0x000fc80000000000 */
[----:B------:R1:W-:Y:S01]  /*1fce80*/  STSM.16.M88.4 [R0], R16 ;  /* 0x0000001000007844 */ /* 0x0003e20000000200 */
[----:B0-----:R-:W-:Y:S01]  /*1fce90*/  LOP3.LUT R7, R49, 0xffff, RZ, 0xc0, !PT ;  /* 0x0000ffff31077812 */ /* 0x001fe200078ec0ff */
[----:B------:R-:W-:Y:S02]  /*1fcea0*/  NOP ;  /* 0x0000000000007918 */ /* 0x000fe40000000000 */
[----:B------:R-:W0:Y:S01]  /*1fceb0*/  LDS.128 R12, [R0] ;  /* 0x00000000000c7984 */ /* 0x000e220000000c00 */
[----:B-1----:R-:W-:-:S03]  /*1fcec0*/  PRMT R16, R51, 0x4210, R9 ;  /* 0x0000421033107816 */ /* 0x002fc60000000009 */
[----:B------:R-:W4:Y:S01]  /*1fced0*/  LDL.LU R51, [R1+0x210] ;  /* 0x0002100001337983 */ /* 0x000f220000300800 */
[----:B------:R-:W-:-:S03]  /*1fcee0*/  PRMT R18, R53, 0x4210, R7 ;  /* 0x0000421035127816 */ /* 0x000fc60000000007 */
[----:B------:R-:W4:Y:S04]  /*1fcef0*/  LDL.LU R53, [R1+0x1b4] ;  /* 0x0001b40001357983 */ /* 0x000f280000300800 */
[----:B0-----:R-:W-:Y:S04]  /*1fcf00*/  STL.64 [R1+0x5f8], R14 ;  /* 0x0005f80e01007387 */ /* 0x001fe80000100a00 */
[----:B------:R-:W-:Y:S01]  /*1fcf10*/  STL.64 [R1+0x8590], R58 ;  /* 0x0085903a01007387 */ /* 0x000fe20000100a00 */
[----:B------:R-:W-:Y:S01]  /*1fcf20*/  PRMT R19, R57, 0x4210, R6 ;  /* 0x0000421039137816 */ /* 0x000fe20000000006 */
[----:B------:R-:W-:-:S05]  /*1fcf30*/  IMAD.MOV.U32 R57, RZ, RZ, R13 ;  /* 0x000000ffff397224 */ /* 0x000fca00078e000d */
[----:B------:R-:W-:Y:S04]  /*1fcf40*/  STL.64 [R1+0x8588], R56 ;  /* 0x0085883801007387 */ /* 0x000fe80000100a00 */
[----:B------:R-:W4:Y:S04]  /*1fcf50*/  LDL.LU R46, [R1+0x218] ;  /* 0x00021800012e7983 */ /* 0x000f280000300800 */
[----:B------:R-:W4:Y:S01]  /*1fcf60*/  LDL.LU R49, [R1+0x214] ;  /* 0x0002140001317983 */ /* 0x000f220000300800 */
[----:B------:R-:W-:Y:S01]  /*1fcf70*/  PRMT R17, R52, 0x4210, R8 ;  /* 0x0000421034117816 */ /* 0x000fe20000000008 */
[----:B------:R-:W-:-:S02]  /*1fcf80*/  NOP ;  /* 0x0000000000007918 */ /* 0x000fc40000000000 */
[----:B------:R-:W4:Y:S01]  /*1fcf90*/  LDL.LU R52, [R1+0x21c] ;  /* 0x00021c0001347983 */ /* 0x000f220000300800 */
[----:B------:R-:W-:-:S03]  /*1fcfa0*/  IMAD.MOV.U32 R55, RZ, RZ, R12 ;  /* 0x000000ffff377224 */ /* 0x000fc600078e000c */
[----:B------:R-:W-:Y:S01]  /*1fcfb0*/  STSM.16.M88.4 [R0], R16 ;  /* 0x0000001000007844 */ /* 0x000fe20000000200 */
[----:B------:R-:W-:-:S03]  /*1fcfc0*/  NOP ;  /* 0x0000000000007918 */ /* 0x000fc60000000000 */
[----:B------:R-:W0:Y:S01]  /*1fcfd0*/  LDS.128 R12, [R0] ;  /* 0x00000000000c7984 */ /* 0x000e220000000c00 */
[----:B--2---:R-:W-:-:S03]  /*1fcfe0*/  LOP3.LUT R5, R54, 0xffff, RZ, 0xc0, !PT ;  /* 0x0000ffff36057812 */ /* 0x004fc600078ec0ff */
[----:B------:R-:W2:Y:S01]  /*1fcff0*/  LDL.LU R54, [R1+0x204] ;  /* 0x0002040001367983 */ /* 0x000ea20000300800 */
[----:B------:R-:W-:Y:S02]  /*1fd000*/  LOP3.LUT R4, R40, 0xffff, RZ, 0xc0, !PT ;  /* 0x0000ffff28047812 */ /* 0x000fe400078ec0ff */
[----:B------:R-:W-:Y:S02]  /*1fd010*/  LOP3.LUT R3, R42, 0xffff, RZ, 0xc0, !PT ;  /* 0x0000ffff2a037812 */ /* 0x000fe400078ec0ff */
[----:B---3--:R-:W-:Y:S01]  /*1fd020*/  LOP3.LUT R2, R41, 0xffff, RZ, 0xc0, !PT ;  /* 0x0000ffff29027812 */ /* 0x008fe200078ec0ff */
[----:B0-----:R-:W-:Y:S01]  /*1fd030*/  STL.64 [R1+0x5e0], R12 ;  /* 0x0005e00c01007387 */ /* 0x001fe20000100a00 */
[----:B------:R-:W-:-:S03]  /*1fd040*/  PRMT R16, R43, 0x4210, R5 ;  /* 0x000042102b107816 */ /* 0x000fc60000000005 */
[----:B------:R-:W-:Y:S01]  /*1fd050*/  STL.64 [R1+0x5e8], R14 ;  /* 0x0005e80e01007387 */ /* 0x000fe20000100a00 */
[----:B------:R-:W-:Y:S01]  /*1fd060*/  NOP ;  /* 0x0000000000007918 */ /* 0x000fe20000000000 */
[----:B------:R-:W-:Y:S02]  /*1fd070*/  PRMT R17, R44, 0x4210, R4 ;  /* 0x000042102c117816 */ /* 0x000fe40000000004 */
[----:B------:R-:W3:Y:S01]  /*1fd080*/  LDL.LU R38, [R1+0x55c8] ;  /* 0x0055c80001267983 */ /* 0x000ee20000300800 */
[----:B------:R-:W-:Y:S02]  /*1fd090*/  PRMT R18, R45, 0x4210, R3 ;  /* 0x000042102d127816 */ /* 0x000fe40000000003 */
[----:B------:R-:W-:Y:S01]  /*1fd0a0*/  PRMT R19, R47, 0x4210, R2 ;  /* 0x000042102f137816 */ /* 0x000fe20000000002 */
[----:B------:R-:W3:Y:S04]  /*1fd0b0*/  LDL.LU R39, [R1+0x55c4] ;  /* 0x0055c40001277983 */ /* 0x000ee80000300800 */
[----:B------:R4:W-:Y:S04]  /*1fd0c0*/  STSM.16.M88.4 [R0], R16 ;  /* 0x0000001000007844 */ /* 0x0009e80000000200 */
[----:B------:R-:W3:Y:S01]  /*1fd0d0*/  LDL.LU R47, [R1+0x557c] ;  /* 0x00557c00012f7983 */ /* 0x000ee20000300800 */
[----:B----4-:R-:W-:-:S03]  /*1fd0e0*/  PRMT R16, R48, 0x5210, R9 ;  /* 0x0000521030107816 */ /* 0x010fc60000000009 */
[----:B------:R-:W4:Y:S01]  /*1fd0f0*/  LDL.LU R48, [R1+0x5578] ;  /* 0x0055780001307983 */ /* 0x000f220000300800 */
[----:B------:R-:W-:Y:S01]  /*1fd100*/  PRMT R17, R50, 0x5210, R8 ;  /* 0x0000521032117816 */ /* 0x000fe20000000008 */
[----:B------:R-:W-:Y:S02]  /*1fd110*/  NOP ;  /* 0x0000000000007918 */ /* 0x000fe40000000000 */
[----:B------:R-:W0:Y:S04]  /*1fd120*/  LDS.128 R8, [R0] ;  /* 0x0000000000087984 */ /* 0x000e280000000c00 */
[----:B------:R-:W4:Y:S01]  /*1fd130*/  LDL.LU R50, [R1+0x548] ;  /* 0x0005480001327983 */ /* 0x000f220000300800 */
[----:B------:R-:W-:-:S03]  /*1fd140*/  PRMT R18, R51, 0x5210, R7 ;  /* 0x0000521033127816 */ /* 0x000fc60000000007 */
[----:B------:R-:W4:Y:S04]  /*1fd150*/  LDL.LU R51, [R1+0x544] ;  /* 0x0005440001337983 */ /* 0x000f280000300800 */
[----:B------:R-:W4:Y:S01]  /*1fd160*/  LDL.LU R40, [R1+0x540] ;  /* 0x0005400001287983 */ /* 0x000f220000300800 */
[----:B------:R-:W-:Y:S01]  /*1fd170*/  PRMT R19, R53, 0x5210, R6 ;  /* 0x0000521035137816 */ /* 0x000fe20000000006 */
[----:B------:R-:W-:Y:S02]  /*1fd180*/  NOP ;  /* 0x0000000000007918 */ /* 0x000fe40000000000 */
[----:B------:R-:W4:Y:S04]  /*1fd190*/  LDL.LU R53, [R1+0x53c] ;  /* 0x00053c0001357983 */ /* 0x000f280000300800 */
[----:B0-----:R-:W-:Y:S04]  /*1fd1a0*/  STL.64 [R1+0x5d0], R8 ;  /* 0x0005d00801007387 */ /* 0x001fe80000100a00 */
[----:B------:R-:W-:Y:S04]  /*1fd1b0*/  STL.64 [R1+0x5d8], R10 ;  /* 0x0005d80a01007387 */ /* 0x000fe80000100a00 */
[----:B------:R-:W4:Y:S04]  /*1fd1c0*/  LDL.LU R42, [R1+0x2878] ;  /* 0x00287800012a7983 */ /* 0x000f280000300800 */
[----:B------:R-:W4:Y:S04]  /*1fd1d0*/  LDL.LU R43, [R1+0x2874] ;  /* 0x00287400012b7983 */ /* 0x000f280000300800 */
[----:B------:R-:W4:Y:S04]  /*1fd1e0*/  LDL.LU R44, [R1+0x27b0] ;  /* 0x0027b000012c7983 */ /* 0x000f280000300800 */
[----:B------:R0:W-:Y:S04]  /*1fd1f0*/  STSM.16.M88.4 [R0], R16 ;  /* 0x0000001000007844 */ /* 0x0001e80000000200 */
[----:B------:R-:W4:Y:S01]  /*1fd200*/  LDL.LU R45, [R1+0x27ac] ;  /* 0x0027ac00012d7983 */ /* 0x000f220000300800 */
[----:B0-----:R-:W-:-:S02]  /*1fd210*/  PRMT R16, R46, 0x5210, R5 ;  /* 0x000052102e107816 */ /* 0x001fc40000000005 */
[----:B------:R-:W-:Y:S01]  /*1fd220*/  PRMT R17, R49, 0x5210, R4 ;  /* 0x0000521031117816 */ /* 0x000fe20000000004 */
[----:B------:R-:W-:Y:S01]  /*1fd230*/  NOP ;  /* 0x0000000000007918 */ /* 0x000fe20000000000 */
[----:B------:R-:W0:Y:S04]  /*1fd240*/  LDS.128 R4, [R0] ;  /* 0x0000000000047984 */ /* 0x000e280000000c00 */
[----:B------:R-:W4:Y:S01]  /*1fd250*/  LDL.LU R49, [R1+0x558] ;  /* 0x0005580001317983 */ /* 0x000f220000300800 */
[----:B------:R-:W-:-:S03]  /*1fd260*/  PRMT R18, R52, 0x5210, R3 ;  /* 0x0000521034127816 */ /* 0x000fc60000000003 */
[----:B0-----:R-:W-:Y:S04]  /*1fd270*/  STL [R1+0x5c0], R4 ;  /* 0x0005c00401007387 */ /* 0x001fe80000100800 */
[----:B------:R3:W-:Y:S04]  /*1fd280*/  STL.64 [R1+0x5c8], R6 ;  /* 0x0005c80601007387 */ /* 0x0007e80000100a00 */
[----:B------:R-:W4:Y:S04]  /*1fd290*/  LDL.LU R41, [R1+0x554] ;  /* 0x0005540001297983 */ /* 0x000f280000300800 */
[----:B------:R-:W4:Y:S04]  /*1fd2a0*/  LDL.LU R46, [R1+0x550] ;  /* 0x00055000012e7983 */ /* 0x000f280000300800 */
[----:B------:R-:W4:Y:S01]  /*1fd2b0*/  LDL.LU R52, [R1+0x54c] ;  /* 0x00054c0001347983 */ /* 0x000f220000300800 */
[----:B--2---:R-:W-:Y:S01]  /*1fd2c0*/  PRMT R19, R54, 0x5210, R2 ;  /* 0x0000521036137816 */ /* 0x004fe20000000002 */
[----:B------:R-:W-:Y:S01]  /*1fd2d0*/  IMAD.MOV.U32 R54, RZ, RZ, R5 ;  /* 0x000000ffff367224 */ /* 0x000fe200078e0005 */
[----:B------:R-:W-:-:S04]  /*1fd2e0*/  NOP ;  /* 0x0000000000007918 */ /* 0x000fc80000000000 */
[----:B------:R-:W-:Y:S01]  /*1fd2f0*/  STL [R1+0x8544], R54 ;  /* 0x0085443601007387 */ /* 0x000fe20000100800 */
[----:B---3--:R-:W-:-:S03]  /*1fd300*/  LOP3.LUT R7, R47, 0xffff, RZ, 0xc0, !PT ;  /* 0x0000ffff2f077812 */ /* 0x008fc600078ec0ff */
[----:B------:R-:W2:Y:S01]  /*1fd310*/  LDL.LU R47, [R1+0x22c] ;  /* 0x00022c00012f7983 */ /* 0x000ea20000300800 */
[----:B----4-:R-:W-:-:S03]  /*1fd320*/  LOP3.LUT R6, R48, 0xffff, RZ, 0xc0, !PT ;  /* 0x0000ffff30067812 */ /* 0x010fc600078ec0ff */
[----:B------:R-:W3:Y:S04]  /*1fd330*/  LDL.LU R48, [R1+0x228] ;  /* 0x0002280001307983 */ /* 0x000ee80000300800 */
[----:B------:R0:W-:Y:S01]  /*1fd340*/  STSM.16.M88.4 [R0], R16 ;  /* 0x0000001000007844 */ /* 0x0001e20000000200 */
[----:B------:R-:W-:-:S03]  /*1fd350*/  NOP ;  /* 0x0000000000007918 */ /* 0x000fc60000000000 */
[----:B------:R-:W1:Y:S01]  /*1fd360*/  LDS.128 R12, [R0] ;  /* 0x00000000000c7984 */ /* 0x000e620000000c00 */
[----:B------:R-:W-:-:S04]  /*1fd370*/  LOP3.LUT R9, R38, 0xffff, RZ, 0xc0, !PT ;  /* 0x0000ffff26097812 */ /* 0x000fc800078ec0ff */
[----:B0-----:R-:W-:Y:S02]  /*1fd380*/  PRMT R16, R50, 0x4210, R9 ;  /* 0x0000421032107816 */ /* 0x001fe40000000009 */
[----:B------:R-:W4:Y:S01]  /*1fd390*/  LDL.LU R50, [R1+0x230] ;  /* 0x0002300001327983 */ /* 0x000f220000300800 */
[----:B------:R-:W-:Y:S01]  /*1fd3a0*/  LOP3.LUT R8, R39, 0xffff, RZ, 0xc0, !PT ;  /* 0x0000ffff27087812 */ /* 0x000fe200078ec0ff */
[----:B-1----:R-:W-:-:S03]  /*1fd3b0*/  IMAD.MOV.U32 R54, RZ, RZ, R12 ;  /* 0x000000ffff367224 */ /* 0x002fc600078e000c */
[----:B------:R-:W-:Y:S02]  /*1fd3c0*/  PRMT R17, R51, 0x4210, R8 ;  /* 0x0000421033117816 */ /* 0x000fe40000000008 */
[----:B------:R-:W4:Y:S04]  /*1fd3d0*/  LDL.LU R51, [R1+0x220] ;  /* 0x0002200001337983 */ /* 0x000f280000300800 */
[----:B------:R-:W-:Y:S04]  /*1fd3e0*/  STL [R1+0x5b4], R13 ;  /* 0x0005b40d01007387 */ /* 0x000fe80000100800 */
[----:B------:R-:W-:Y:S04]  /*1fd3f0*/  STL [R1+0x5b8], R14 ;  /* 0x0005b80e01007387 */ /* 0x000fe80000100800 */
[----:B------:R-:W-:Y:S01]  /*1fd400*/  STL.64 [R1+0x8568], R54 ;  /* 0x0085683601007387 */ /* 0x000fe20000100a00 */
[----:B------:R-:W-:-:S03]  /*1fd410*/  LOP3.LUT R4, R43, 0xffff, RZ, 0xc0, !PT ;  /* 0x0000ffff2b047812 */ /* 0x000fc600078ec0ff */
[----:B------:R-:W4:Y:S01]  /*1fd420*/  LDL.LU R43, [R1+0x238] ;  /* 0x00023800012b7983 */ /* 0x000f220000300800 */
[----:B------:R-:W-:-:S03]  /*1fd430*/  LOP3.LUT R3, R44, 0xffff, RZ, 0xc0, !PT ;  /* 0x0000ffff2c037812 */ /* 0x000fc600078ec0ff */
[----:B------:R-:W4:Y:S01]  /*1fd440*/  LDL.LU R44, [R1+0x240] ;  /* 0x00024000012c7983 */ /* 0x000f220000300800 */
[----:B------:R-:W-:Y:S02]  /*1fd450*/  PRMT R18, R40, 0x4210, R7 ;  /* 0x0000421028127816 */ /* 0x000fe40000000007 */
[----:B------:R-:W-:Y:S01]  /*1fd460*/  PRMT R19, R53, 0x4210, R6 ;  /* 0x0000421035137816 */ /* 0x000fe20000000006 */
[----:B------:R-:W-:-:S04]  /*1fd470*/  NOP ;  /* 0x0000000000007918 */ /* 0x000fc80000000000 */
[----:B------:R0:W-:Y:S01]  /*1fd480*/  STSM.16.M88.4 [R0], R16 ;  /* 0x0000001000007844 */ /* 0x0001e20000000200 */
[----:B------:R-:W-:Y:S01]  /*1fd490*/  IMAD.MOV.U32 R53, RZ, RZ, R15 ;  /* 0x000000ffff357224 */ /* 0x000fe200078e000f */
[----:B------:R-:W-:Y:S02]  /*1fd4a0*/  NOP ;  /* 0x0000000000007918 */ /* 0x000fe40000000000 */
[----:B------:R-:W1:Y:S01]  /*1fd4b0*/  LDS.128 R12, [R0] ;  /* 0x00000000000c7984 */ /* 0x000e620000000c00 */
[----:B------:R-:W-:Y:S02]  /*1fd4c0*/  LOP3.LUT R5, R42, 0xffff, RZ, 0xc0, !PT ;  /* 0x0000ffff2a057812 */ /* 0x000fe400078ec0ff */
[----:B------:R-:W-:Y:S02]  /*1fd4d0*/  LOP3.LUT R2, R45, 0xffff, RZ, 0xc0, !PT ;  /* 0x0000ffff2d027812 */ /* 0x000fe400078ec0ff */
[----:B------:R-:W4:Y:S01]  /*1fd4e0*/  LDL.LU R45, [R1+0x23c] ;  /* 0x00023c00012d7983 */ /* 0x000f220000300800 */
[----:B0-----:R-:W-:-:S03]  /*1fd4f0*/  PRMT R16, R49, 0x4210, R5 ;  /* 0x0000421031107816 */ /* 0x001fc60000000005 */
[----:B------:R-:W4:Y:S04]  /*1fd500*/  LDL.LU R49, [R1+0x224] ;  /* 0x0002240001317983 */ /* 0x000f280000300800 */
[----:B-1----:R-:W-:Y:S04]  /*1fd510*/  STL [R1+0x5a0], R12 ;  /* 0x0005a00c01007387 */ /* 0x002fe80000100800 */
[----:B------:R-:W-:Y:S01]  /*1fd520*/  STL.64 [R1+0x5a8], R14 ;  /* 0x0005a80e01007387 */ /* 0x000fe20000100a00 */
[----:B------:R-:W-:Y:S01]  /*1fd530*/  PRMT R19, R52, 0x4210, R2 ;  /* 0x0000421034137816 */ /* 0x000fe20000000002 */
[----:B------:R-:W-:Y:S01]  /*1fd540*/  IMAD.MOV.U32 R52, RZ, RZ, R13 ;  /* 0x000000ffff347224 */ /* 0x000fe200078e000d */
[----:B------:R-:W-:Y:S01]  /*1fd550*/  PRMT R18, R46, 0x4210, R3 ;  /* 0x000042102e127816 */ /* 0x000fe20000000003 */
[----:B------:R-:W-:-:S03]  /*1fd560*/  NOP ;  /* 0x0000000000007918 */ /* 0x000fc60000000000 */
[----:B------:R-:W-:Y:S04]  /*1fd570*/  STL [R1+0x852c], R52 ;  /* 0x00852c3401007387 */ /* 0x000fe80000100800 */
[----:B------:R-:W4:Y:S04]  /*1fd580*/  LDL.LU R35, [R1+0x55dc] ;  /* 0x0055dc0001237983 */ /* 0x000f280000300800 */
[----:B------:R-:W4:Y:S04]  /*1fd590*/  LDL.LU R36, [R1+0x55d8] ;  /* 0x0055d80001247983 */ /* 0x000f280000300800 */
[----:B------:R-:W4:Y:S01]  /*1fd5a0*/  LDL.LU R46, [R1+0x5594] ;  /* 0x00559400012e7983 */ /* 0x000f220000300800 */
[----:B------:R-:W-:-:S05]  /*1fd5b0*/  PRMT R17, R41, 0x4210, R4 ;  /* 0x0000421029117816 */ /* 0x000fca0000000004 */
[----:B------:R2:W-:Y:S02]  /*1fd5c0*/  STSM.16.M88.4 [R0], R16 ;  /* 0x0000001000007844 */ /* 0x0005e40000000200 */
[----:B--2---:R-:W-:Y:S02]  /*1fd5d0*/  PRMT R16, R47, 0x5210, R9 ;  /* 0x000052102f107816 */ /* 0x004fe40000000009 */
[----:B------:R-:W2:Y:S01]  /*1fd5e0*/  LDL.LU R47, [R1+0x5590] ;  /* 0x00559000012f7983 */ /* 0x000ea20000300800 */
[----:B---3--:R-:W-:Y:S01]  /*1fd5f0*/  PRMT R17, R48, 0x5210, R8 ;  /* 0x0000521030117816 */ /* 0x008fe20000000008 */
[----:B------:R-:W-:Y:S02]  /*1fd600*/  NOP ;  /* 0x0000000000007918 */ /* 0x000fe40000000000 */
[----:B------:R-:W0:Y:S01]  /*1fd610*/  LDS.128 R8, [R0] ;  /* 0x0000000000087984 */ /* 0x000e220000000c00 */
[----:B----4-:R-:W-:-:S03]  /*1fd620*/  PRMT R18, R50, 0x5210, R7 ;  /* 0x0000521032127816 */ /* 0x010fc60000000007 */
[----:B0-----:R-:W-:Y:S04]  /*1fd630*/  STL.64 [R1+0x590], R8 ;  /* 0x0005900801007387 */ /* 0x001fe80000100a00 */
[----:B------:R-:W-:Y:S04]  /*1fd640*/  STL [R1+0x598], R10 ;  /* 0x0005980a01007387 */ /* 0x000fe80000100800 */
[----:B------:R-:W3:Y:S04]  /*1fd650*/  LDL.LU R37, [R1+0x564] ;  /* 0x0005640001257983 */ /* 0x000ee80000300800 */
[----:B------:R-:W4:Y:S04]  /*1fd660*/  LDL.LU R48, [R1+0x560] ;  /* 0x0005600001307983 */ /* 0x000f280000300800 */
[----:B------:R-:W3:Y:S04]  /*1fd670*/  LDL.LU R50, [R1+0x55c] ;  /* 0x00055c0001327983 */ /* 0x000ee80000300800 */
[----:B------:R-:W3:Y:S01]  /*1fd680*/  LDL.LU R42, [R1+0x510] ;  /* 0x00051000012a7983 */ /* 0x000ee20000300800 */
[----:B------:R-:W-:Y:S01]  /*1fd690*/  PRMT R19, R51, 0x5210, R6 ;  /* 0x0000521033137816 */ /* 0x000fe20000000006 */
[----:B------:R-:W-:Y:S01]  /*1fd6a0*/  IMAD.MOV.U32 R51, RZ, RZ, R11 ;  /* 0x000000ffff337224 */ /* 0x000fe200078e000b */
[----:B------:R-:W-:-:S04]  /*1fd6b0*/  NOP ;  /* 0x0000000000007918 */ /* 0x000fc80000000000 */
[----:B------:R-:W-:Y:S04]  /*1fd6c0*/  STL [R1+0x8524], R51 ;  /* 0x0085243301007387 */ /* 0x000fe80000100800 */
[----:B------:R0:W-:Y:S04]  /*1fd6d0*/  STSM.16.M88.4 [R0], R16 ;  /* 0x0000001000007844 */ /* 0x0001e80000000200 */
[----:B------:R-:W3:Y:S01]  /*1fd6e0*/  LDL.LU R41, [R1+0x28b8] ;  /* 0x0028b80001297983 */ /* 0x000ee20000300800 */
[----:B0-----:R-:W-:-:S03]  /*1fd6f0*/  PRMT R16, R43, 0x5210, R5 ;  /* 0x000052102b107816 */ /* 0x001fc60000000005 */
[----:B------:R-:W3:Y:S01]  /*1fd700*/  LDL.LU R43, [R1+0x28b0] ;  /* 0x0028b000012b7983 */ /* 0x000ee20000300800 */
[----:B------:R-:W-:Y:S01]  /*1fd710*/  PRMT R17, R44, 0x5210, R4 ;  /* 0x000052102c117816 */ /* 0x000fe20000000004 */
[----:B------:R-:W-:Y:S02]  /*1fd720*/  NOP ;  /* 0x0000000000007918 */ /* 0x000fe40000000000 */
[----:B------:R-:W3:Y:S04]  /*1fd730*/  LDL.LU R44, [R1+0x27d0] ;  /* 0x0027d000012c7983 */ /* 0x000ee80000300800 */
[----:B------:R-:W0:Y:S01]  /*1fd740*/  LDS.128 R4, [R0] ;  /* 0x0000000000047984 */ /* 0x000e220000000c00 */
[----:B------:R-:W-:-:S03]  /*1fd750*/  PRMT R18, R45, 0x5210, R3 ;  /* 0x000052102d127816 */ /* 0x000fc60000000003 */
[----:B0-----:R-:W-:Y:S04]  /*1fd760*/  STL [R1+0x584], R5 ;  /* 0x0005840501007387 */ /* 0x001fe80000100800 */
[----:B------:R0:W-:Y:S01]  /*1fd770*/  STL.64 [R1+0x588], R6 ;  /* 0x0005880601007387 */ /* 0x0001e20000100a00 */
[----:B------:R-:W-:Y:S01]  /*1fd780*/  PRMT R19, R49, 0x5210, R2 ;  /* 0x0000521031137816 */ /* 0x000fe20000000002 */
[----:B------:R-:W-:Y:S02]  /*1fd790*/  NOP ;  /* 0x0000000000007918 */ /* 0x000fe40000000000 */
[----:B------:R-:W3:Y:S04]  /*1fd7a0*/  LDL.LU R38, [R1+0x27cc] ;  /* 0x0027cc0001267983 */ /* 0x000ee80000300800 */
[----:B------:R-:W3:Y:S04]  /*1fd7b0*/  LDL.LU R39, [R1+0x21ec] ;  /* 0x0021ec0001277983 */ /* 0x000ee80000300800 */
[----:B------:R-:W3:Y:S04]  /*1fd7c0*/  LDL.LU R40, [R1+0x21e8] ;  /* 0x0021e80001287983 */ /* 0x000ee80000300800 */
[----:B------:R-:W3:Y:S01]  /*1fd7d0*/  LDL.LU R45, [R1+0x56c] ;  /* 0x00056c00012d7983 */ /* 0x000ee20000300800 */
[----:B------:R-:W-:-:S03]  /*1fd7e0*/  IMAD.MOV.U32 R52, RZ, RZ, R4 ;  /* 0x000000ffff347224 */ /* 0x000fc600078e0004 */
[----:B------:R-:W3:Y:S04]  /*1fd7f0*/  LDL.LU R49, [R1+0x568] ;  /* 0x0005680001317983 */ /* 0x000ee80000300800 */
[----:B------:R-:W-:Y:S01]  /*1fd800*/  STL.64 [R1+0x8538], R52 ;  /* 0x0085383401007387 */ /* 0x000fe20000100a00 */
[----:B0-----:R-:W-:-:S03]  /*1fd810*/  LOP3.LUT R7, R46, 0xffff, RZ, 0xc0, !PT ;  /* 0x0000ffff2e077812 */ /* 0x001fc600078ec0ff */
[----:B------:R-:W3:Y:S01]  /*1fd820*/  LDL.LU R46, [R1+0x254] ;  /* 0x00025400012e7983 */ /* 0x000ee20000300800 */
[----:B------:R-:W-:-:S03]  /*1fd830*/  LOP3.LUT R8, R36, 0xffff, RZ, 0xc0, !PT ;  /* 0x0000ffff24087812 */ /* 0x000fc600078ec0ff */
[----:B------:R4:W-:Y:S01]  /*1fd840*/  STSM.16.M88.4 [R0], R16 ;  /* 0x0000001000007844 */ /* 0x0009e20000000200 */
[----:B------:R-:W-:-:S03]  /*1fd850*/  NOP ;  /* 0x0000000000007918 */ /* 0x000fc60000000000 */
[----:B------:R-:W0:Y:S01]  /*1fd860*/  LDS.128 R12, [R0] ;  /* 0x00000000000c7984 */ /* 0x000e220000000c00 */
[----:B--2---:R-:W-:-:S03]  /*1fd870*/  LOP3.LUT R6, R47, 0xffff, RZ, 0xc0, !PT ;  /* 0x0000ffff2f067812 */ /* 0x004fc600078ec0ff */
[----:B------:R-:W2:Y:S01]  /*1fd880*/  LDL.LU R47, [R1+0x250] ;  /* 0x00025000012f7983 */ /* 0x000ea20000300800 */
[----:B----4-:R-:W-:-:S03]  /*1fd890*/  PRMT R17, R48, 0x4210, R8 ;  /* 0x0000421030117816 */ /* 0x010fc60000000008 */
[----:B------:R-:W4:Y:S01]  /*1fd8a0*/  LDL.LU R48, [R1+0x24c] ;  /* 0x00024c0001307983 */ /* 0x000f220000300800 */
[----:B---3--:R-:W-:-:S03]  /*1fd8b0*/  PRMT R18, R50, 0x4210, R7 ;  /* 0x0000421032127816 */ /* 0x008fc60000000007 */
[----:B------:R-:W3:Y:S01]  /*1fd8c0*/  LDL.LU R50, [R1+0x234] ;  /* 0x0002340001327983 */ /* 0x000ee20000300800 */
[----:B------:R-:W-:-:S03]  /*1fd8d0*/  PRMT R19, R42, 0x4210, R6 ;  /* 0x000042102a137816 */ /* 0x000fc60000000006 */
[----:B0-----:R-:W-:Y:S04]  /*1fd8e0*/  STL.64 [R1+0x570], R12 ;  /* 0x0005700c01007387 */ /* 0x001fe80000100a00 */
[----:B------:R-:W-:Y:S04]  /*1fd8f0*/  STL [R1+0x57c], R15 ;  /* 0x00057c0f01007387 */ /* 0x000fe80000100800 */
[----:B------:R-:W3:Y:S01]  /*1fd900*/  LDL.LU R42, [R1+0x260] ;  /* 0x00026000012a7983 */ /* 0x000ee20000300800 */
[----:B------:R-:W-:-:S03]  /*1fd910*/  LOP3.LUT R5, R41, 0xffff, RZ, 0xc0, !PT ;  /* 0x0000ffff29057812 */ /* 0x000fc600078ec0ff */
[----:B------:R-:W3:Y:S01]  /*1fd920*/  LDL.LU R41, [R1+0x25c] ;  /* 0x00025c0001297983 */ /* 0x000ee20000300800 */
[----:B------:R-:W-:-:S03]  /*1fd930*/  LOP3.LUT R4, R43, 0xffff, RZ, 0xc0, !PT ;  /* 0x0000ffff2b047812 */ /* 0x000fc600078ec0ff */
[----:B------:R-:W3:Y:S01]  /*1fd940*/  LDL.LU R43, [R1+0x264] ;  /* 0x00026400012b7983 */ /* 0x000ee20000300800 */
[----:B------:R-:W-:-:S03]  /*1fd950*/  LOP3.LUT R3, R44, 0xffff, RZ, 0xc0, !PT ;  /* 0x0000ffff2c037812 */ /* 0x000fc600078ec0ff */
[----:B------:R-:W3:Y:S01]  /*1fd960*/  LDL.LU R44, [R1+0x244] ;  /* 0x00024400012c7983 */ /* 0x000ee20000300800 */
[----:B------:R-:W-:-:S04]  /*1fd970*/  LOP3.LUT R9, R35, 0xffff, RZ, 0xc0, !PT ;  /* 0x0000ffff23097812 */ /* 0x000fc800078ec0ff */
[----:B------:R-:W-:Y:S01]  /*1fd980*/  PRMT R16, R37, 0x4210, R9 ;  /* 0x0000421025107816 */ /* 0x000fe20000000009 */
[----:B------:R-:W-:-:S04]  /*1fd990*/  NOP ;  /* 0x0000000000007918 */ /* 0x000fc80000000000 */
[----:B------:R0:W-:Y:S01]  /*1fd9a0*/  STSM.16.M88.4 [R0], R16 ;  /* 0x0000001000007844 */ /* 0x0001e20000000200 */
[----:B------:R-:W-:Y:S01]  /*1fd9b0*/  IMAD.MOV.U32 R51, RZ, RZ, R14 ;  /* 0x000000ffff337224 */ /* 0x000fe200078e000e */
[----:B------:R-:W-:Y:S02]  /*1fd9c0*/  NOP ;  /* 0x0000000000007918 */ /* 0x000fe40000000000 */
[----:B------:R-:W1:Y:S01]  /*1fd9d0*/  LDS.128 R12, [R0] ;  /* 0x00000000000c7984 */ /* 0x000e620000000c00 */
[----:B------:R-:W-:Y:S02]  /*1fd9e0*/  LOP3.LUT R2, R38, 0xffff, RZ, 0xc0, !PT ;  /* 0x0000ffff26027812 */ /* 0x000fe400078ec0ff */
[----:B0-----:R-:W-:Y:S01]  /*1fd9f0*/  PRMT R16, R39, 0x4210, R5 ;  /* 0x0000421027107816 */ /* 0x001fe20000000005 */
[----:B-1----:R-:W-:Y:S01]  /*1fda00*/  STL.64 [R1+0x560], R12 ;  /* 0x0005600c01007387 */ /* 0x002fe20000100a00 */
[----:B------:R-:W-:-:S03]  /*1fda10*/  PRMT R17, R40, 0x4210, R4 ;  /* 0x0000421028117816 */ /* 0x000fc60000000004 */
[----:B------:R-:W-:Y:S01]  /*1fda20*/  STL [R1+0x568], R14 ;  /* 0x0005680e01007387 */ /* 0x000fe20000100800 */
[----:B------:R-:W-:Y:S02]  /*1fda30*/  PRMT R18, R45, 0x4210, R3 ;  /* 0x000042102d127816 */ /* 0x000fe40000000003 */
[----:B------:R-:W-:Y:S01]  /*1fda40*/  PRMT R19, R49, 0x4210, R2 ;  /* 0x0000421031137816 */ /* 0x000fe20000000002 */
[----:B------:R-:W-:Y:S01]  /*1fda50*/  IMAD.MOV.U32 R49, RZ, RZ, R15 ;  /* 0x000000ffff317224 */ /* 0x000fe200078e000f */
[----:B------:R-:W-:-:S04]  /*1fda60*/  NOP ;  /* 0x0000000000007918 */ /* 0x000fc80000000000 */
[----:B------:R-:W-:Y:S04]  /*1fda70*/  STL [R1+0x850c], R49 ;  /* 0x00850c3101007387 */ /* 0x000fe80000100800 */
[----:B------:R-:W3:Y:S04]  /*1fda80*/  LDL.LU R45, [R1+0x55ec] ;  /* 0x0055ec00012d7983 */ /* 0x000ee80000300800 */
[----:B------:R0:W-:Y:S02]  /*1fda90*/  STSM.16.M88.4 [R0], R16 ;  /* 0x0000001000007844 */ /* 0x0001e40000000200 */
[----:B0-----:R-:W-:-:S02]  /*1fdaa0*/  PRMT R16, R46, 0x5210, R9 ;  /* 0x000052102e107816 */ /* 0x001fc40000000009 */
[----:B------:R-:W3:Y:S01]  /*1fdab0*/  LDL.LU R46, [R1+0x55e8] ;  /* 0x0055e800012e7983 */ /* 0x000ee20000300800 */
[----:B--2---:R-:W-:Y:S01]  /*1fdac0*/  PRMT R17, R47, 0x5210, R8 ;  /* 0x000052102f117816 */ /* 0x004fe20000000008 */
[----:B------:R-:W-:Y:S02]  /*1fdad0*/  NOP ;  /* 0x0000000000007918 */ /* 0x000fe40000000000 */
[----:B------:R-:W0:Y:S04]  /*1fdae0*/  LDS.128 R8, [R0] ;  /* 0x0000000000087984 */ /* 0x000e280000000c00 */
[----:B------:R-:W2:Y:S04]  /*1fdaf0*/  LDL.LU R47, [R1+0x55ac] ;  /* 0x0055ac00012f7983 */ /* 0x000ea80000300800 */
[----:B------:R-:W2:Y:S04]  /*1fdb00*/  LDL.LU R34, [R1+0x55a8] ;  /* 0x0055a80001227983 */ /* 0x000ea80000300800 */
[----:B------:R-:W2:Y:S04]  /*1fdb10*/  LDL.LU R35, [R1+0x222c] ;  /* 0x00222c0001237983 */ /* 0x000ea80000300800 */
[----:B------:R-:W2:Y:S01]  /*1fdb20*/  LDL.LU R39, [R1+0x2228] ;  /* 0x0022280001277983 */ /* 0x000ea20000300800 */
[----:B----4-:R-:W-:-:S03]  /*1fdb30*/  PRMT R18, R48, 0x5210, R7 ;  /* 0x0000521030127816 */ /* 0x010fc60000000007 */
[----:B------:R-:W4:Y:S01]  /*1fdb40*/  LDL.LU R48, [R1+0x220c] ;  /* 0x00220c0001307983 */ /* 0x000f220000300800 */
[----:B---3--:R-:W-:Y:S01]  /*1fdb50*/  PRMT R19, R50, 0x5210, R6 ;  /* 0x0000521032137816 */ /* 0x008fe20000000006 */
[----:B------:R-:W-:Y:S02]  /*1fdb60*/  NOP ;  /* 0x0000000000007918 */ /* 0x000fe40000000000 */
[----:B------:R-:W3:Y:S04]  /*1fdb70*/  LDL.LU R50, [R1+0x2208] ;  /* 0x0022080001327983 */ /* 0x000ee80000300800 */
[----:B0-----:R-:W-:Y:S04]  /*1fdb80*/  STL.64 [R1+0x550], R8 ;  /* 0x0005500801007387 */ /* 0x001fe80000100a00 */
[----:B------:R-:W-:Y:S04]  /*1fdb90*/  STL.64 [R1+0x558], R10 ;  /* 0x0005580a01007387 */ /* 0x000fe80000100a00 */
[----:B------:R-:W3:Y:S04]  /*1fdba0*/  LDL.LU R40, [R1+0x28d0] ;  /* 0x0028d00001287983 */ /* 0x000ee80000300800 */
[----:B------:R0:W-:Y:S02]  /*1fdbb0*/  STSM.16.M88.4 [R0], R16 ;  /* 0x0000001000007844 */ /* 0x0001e40000000200 */
[----:B0-----:R-:W-:-:S02]  /*1fdbc0*/  PRMT R16, R42, 0x5210, R5 ;  /* 0x000052102a107816 */ /* 0x001fc40000000005 */
[----:B------:R-:W3:Y:S01]  /*1fdbd0*/  LDL.LU R42, [R1+0x28cc] ;  /* 0x0028cc00012a7983 */ /* 0x000ee20000300800 */
[----:B------:R-:W-:Y:S01]  /*1fdbe0*/  PRMT R17, R41, 0x5210, R4 ;  /* 0x0000521029117816 */ /* 0x000fe20000000004 */
[----:B------:R-:W-:Y:S02]  /*1fdbf0*/  NOP ;  /* 0x0000000000007918 */ /* 0x000fe40000000000 */
[----:B------:R-:W0:Y:S01]  /*1fdc00*/  LDS.128 R4, [R0] ;  /* 0x0000000000047984 */ /* 0x000e220000000c00 */
[----:B------:R-:W-:-:S03]  /*1fdc10*/  PRMT R19, R44, 0x5210, R2 ;  /* 0x000052102c137816 */ /* 0x000fc60000000002 */
[----:B------:R-:W3:Y:S04]  /*1fdc20*/  LDL.LU R44, [R1+0x2818] ;  /* 0x00281800012c7983 */ /* 0x000ee80000300800 */
[----:B0-----:R-:W-:Y:S04]  /*1fdc30*/  STL.64 [R1+0x540], R4 ;  /* 0x0005400401007387 */ /* 0x001fe80000100a00 */
[----:B------:R2:W-:Y:S04]  /*1fdc40*/  STL [R1+0x54c], R7 ;  /* 0x00054c0701007387 */ /* 0x0005e80000100800 */
[----:B------:R-:W3:Y:S04]  /*1fdc50*/  LDL.LU R36, [R1+0x2814] ;  /* 0x0028140001247983 */ /* 0x000ee80000300800 */
[----:B------:R-:W3:Y:S04]  /*1fdc60*/  LDL.LU R37, [R1+0x2238] ;  /* 0x0022380001257983 */ /* 0x000ee80000300800 */
[----:B------:R-:W3:Y:S04]  /*1fdc70*/  LDL.LU R38, [R1+0x224c] ;  /* 0x00224c0001267983 */ /* 0x000ee80000300800 */
[----:B------:R-:W3:Y:S01]  /*1fdc80*/  LDL.LU R41, [R1+0x2248] ;  /* 0x0022480001297983 */ /* 0x000ee20000300800 */
[----:B------:R-:W-:Y:S01]  /*1fdc90*/  PRMT R18, R43, 0x5210, R3 ;  /* 0x000052102b127816 */ /* 0x000fe20000000003 */
[----:B------:R-:W-:-:S02]  /*1fdca0*/  NOP ;  /* 0x0000000000007918 */ /* 0x000fc40000000000 */
[----:B------:R-:W3:Y:S01]  /*1fdcb0*/  LDL.LU R43, [R1+0x223c] ;  /* 0x00223c00012b7983 */ /* 0x000ee20000300800 */
[----:B------:R-:W-:-:S03]  /*1fdcc0*/  LOP3.LUT R9, R45, 0xffff, RZ, 0xc0, !PT ;  /* 0x0000ffff2d097812 */ /* 0x000fc600078ec0ff */
[----:B------:R-:W3:Y:S01]  /*1fdcd0*/  LDL.LU R45, [R1+0x274] ;  /* 0x00027400012d7983 */ /* 0x000ee20000300800 */
[----:B------:R-:W-:-:S03]  /*1fdce0*/  LOP3.LUT R8, R46, 0xffff, RZ, 0xc0, !PT ;  /* 0x0000ffff2e087812 */ /* 0x000fc600078ec0ff */
[----:B------:R-:W3:Y:S04]  /*1fdcf0*/  LDL.LU R46, [R1+0x270] ;  /* 0x00027000012e7983 */ /* 0x000ee80000300800 */
[----:B------:R0:W-:Y:S01]  /*1fdd00*/  STSM.16.M88.4 [R0], R16 ;  /* 0x0000001000007844 */ /* 0x0001e20000000200 */
[----:B------:R-:W-:-:S03]  /*1fdd10*/  NOP ;  /* 0x0000000000007918 */ /* 0x000fc60000000000 */
[----:B------:R-:W1:Y:S01]  /*1fdd20*/  LDS.128 R12, [R0] ;  /* 0x00000000000c7984 */ /* 0x000e620000000c00 */
[----:B------:R-:W-:Y:S01]  /*1fdd30*/  IMAD.MOV.U32 R49, RZ, RZ, R6 ;  /* 0x000000ffff317224 */ /* 0x000fe200078e0006 */
[----:B--2---:R-:W-:Y:S02]  /*1fdd40*/  LOP3.LUT R7, R47, 0xffff, RZ, 0xc0, !PT ;  /* 0x0000ffff2f077812 */ /* 0x004fe400078ec0ff */
[----:B------:R-:W2:Y:S01]  /*1fdd50*/  LDL.LU R47, [R1+0x278] ;  /* 0x00027800012f7983 */ /* 0x000ea20000300800 */
[----:B------:R-:W-:Y:S02]  /*1fdd60*/  LOP3.LUT R6, R34, 0xffff, RZ, 0xc0, !PT ;  /* 0x0000ffff22067812 */ /* 0x000fe400078ec0ff */
[----:B0-----:R-:W-:Y:S02]  /*1fdd70*/  PRMT R17, R39, 0x4210, R8 ;  /* 0x0000421027117816 */ /* 0x001fe40000000008 */
[----:B----4-:R-:W-:Y:S02]  /*1fdd80*/  PRMT R18, R48, 0x4210, R7 ;  /* 0x0000421030127816 */ /* 0x010fe40000000007 */
[----:B------:R-:W4:Y:S01]  /*1fdd90*/  LDL.LU R48, [R1+0x248] ;  /* 0x0002480001307983 */ /* 0x000f220000300800 */
[----:B---3--:R-:W-:Y:S01]  /*1fdda0*/  PRMT R19, R50, 0x4210, R6 ;  /* 0x0000421032137816 */ /* 0x008fe20000000006 */
[----:B-1----:R-:W-:-:S02]  /*1fddb0*/  IMAD.MOV.U32 R50, RZ, RZ, R13 ;  /* 0x000000ffff327224 */ /* 0x002fc400078e000d */
[----:B------:R-:W-:Y:S04]  /*1fddc0*/  STL [R1+0x530], R12 ;  /* 0x0005300c01007387 */ /* 0x000fe80000100800 */
[----:B------:R-:W-:Y:S01]  /*1fddd0*/  STL.64 [R1+0x538], R14 ;  /* 0x0005380e01007387 */ /* 0x000fe20000100a00 */
[----:B------:R-:W-:-:S03]  /*1fdde0*/  LOP3.LUT R5, R40, 0xffff, RZ, 0xc0, !PT ;  /* 0x0000ffff28057812 */ /* 0x000fc600078ec0ff */
[----:B------:R-:W-:Y:S01]  /*1fddf0*/  STL.64 [R1+0x8548], R50 ;  /* 0x0085483201007387 */ /* 0x000fe20000100a00 */
[----:B------:R-:W-:Y:S01]  /*1fde00*/  PRMT R16, R35, 0x4210, R9 ;  /* 0x0000421023107816 */ /* 0x000fe20000000009 */
[----:B------:R-:W-:Y:S02]  /*1fde10*/  NOP ;  /* 0x0000000000007918 */ /* 0x000fe40000000000 */
[----:B------:R-:W3:Y:S04]  /*1fde20*/  LDL.LU R39, [R1+0x284] ;  /* 0x0002840001277983 */ /* 0x000ee80000300800 */
[----:B------:R-:W3:Y:S01]  /*1fde30*/  LDL.LU R40, [R1+0x280] ;  /* 0x0002800001287983 */ /* 0x000ee20000300800 */
[----:B------:R-:W-:-:S03]  /*1fde40*/  LOP3.LUT R4, R42, 0xffff, RZ, 0xc0, !PT ;  /* 0x0000ffff2a047812 */ /* 0x000fc600078ec0ff */
[----:B------:R-:W3:Y:S04]  /*1fde50*/  LDL.LU R42, [R1+0x27c] ;  /* 0x00027c00012a7983 */ /* 0x000ee80000300800 */
[----:B------:R-:W-:Y:S01]  /*1fde60*/  STSM.16.M88.4 [R0], R16 ;  /* 0x0000001000007844 */ /* 0x000fe20000000200 */
[----:B------:R-:W-:-:S03]  /*1fde70*/  NOP ;  /* 0x0000000000007918 */ /* 0x000fc60000000000 */
[----:B------:R-:W0:Y:S01]  /*1fde80*/  LDS.128 R12, [R0] ;  /* 0x00000000000c7984 */ /* 0x000e220000000c00 */
[----:B------:R-:W-:-:S03]  /*1fde90*/  LOP3.LUT R3, R44, 0xffff, RZ, 0xc0, !PT ;  /* 0x0000ffff2c037812 */ /* 0x000fc600078ec0ff */
[----:B------:R-:W3:Y:S04]  /*1fdea0*/  LDL.LU R44, [R1+0x258] ;  /* 0x00025800012c7983 */ /* 0x000ee80000300800 */
[----:B0-----:R-:W-:Y:S04]  /*1fdeb0*/  STL.64 [R1+0x520], R12 ;  /* 0x0005200c01007387 */ /* 0x001fe80000100a00 */
[----:B------:R-:W-:Y:S01]  /*1fdec0*/  STL.64 [R1+0x528], R14 ;  /* 0x0005280e01007387 */ /* 0x000fe20000100a00 */
[----:B------:R-:W-:-:S03]  /*1fded0*/  NOP ;  /* 0x0000000000007918 */ /* 0x000fc60000000000 */
[----:B------:R-:W3:Y:S01]  /*1fdee0*/  LDL.LU R32, [R1+0x5600] ;  /* 0x0056000001207983 */ /* 0x000ee20000300800 */
[----:B------:R-:W-:-:S03]  /*1fdef0*/  PRMT R18, R41, 0x4210, R3 ;  /* 0x0000421029127816 */ /* 0x000fc60000000003 */
[----:B------:R-:W3:Y:S01]  /*1fdf00*/  LDL.LU R41, [R1+0x55fc] ;  /* 0x0055fc0001297983 */ /* 0x000ee20000300800 */
[----:B------:R-:W-:Y:S02]  /*1fdf10*/  LOP3.LUT R2, R36, 0xffff, RZ, 0xc0, !PT ;  /* 0x0000ffff24027812 */ /* 0x000fe400078ec0ff */
[----:B------:R-:W-:Y:S02]  /*1fdf20*/  PRMT R16, R37, 0x4210, R5 ;  /* 0x0000421025107816 */ /* 0x000fe40000000005 */
[----:B------:R-:W-:Y:S02]  /*1fdf30*/  PRMT R17, R38, 0x4210, R4 ;  /* 0x0000421026117816 */ /* 0x000fe40000000004 */
[----:B------:R-:W-:Y:S02]  /*1fdf40*/  PRMT R19, R43, 0x4210, R2 ;  /* 0x000042102b137816 */ /* 0x000fe40000000002 */
[----:B------:R-:W3:Y:S04]  /*1fdf50*/  LDL.LU R43, [R1+0x55bc] ;  /* 0x0055bc00012b7983 */ /* 0x000ee80000300800 */
[----:B------:R0:W-:Y:S02]  /*1fdf60*/  STSM.16.M88.4 [R0], R16 ;  /* 0x0000001000007844 */ /* 0x0001e40000000200 */
[----:B0-----:R-:W-:-:S02]  /*1fdf70*/  PRMT R16, R45, 0x5210, R9 ;  /* 0x000052102d107816 */ /* 0x001fc40000000009 */
[----:B------:R-:W3:Y:S04]  /*1fdf80*/  LDL.LU R45, [R1+0x55b8] ;  /* 0x0055b800012d7983 */ /* 0x000ee80000300800 */
[----:B------:R-:W3:Y:S04]  /*1fdf90*/  LDL.LU R33, [R1+0x226c] ;  /* 0x00226c0001217983 */ /* 0x000ee80000300800 */
[----:B------:R-:W3:Y:S01]  /*1fdfa0*/  LDL.LU R34, [R1+0x2268] ;  /* 0x0022680001227983 */ /* 0x000ee20000300800 */
[----:B------:R-:W-:Y:S01]  /*1fdfb0*/  PRMT R17, R46, 0x5210, R8 ;  /* 0x000052102e117816 */ /* 0x000fe20000000008 */
[----:B------:R-:W-:-:S02]  /*1fdfc0*/  NOP ;  /* 0x0000000000007918 */ /* 0x000fc40000000000 */
[----:B------:R-:W3:Y:S04]  /*1fdfd0*/  LDL.LU R46, [R1+0x225c] ;  /* 0x00225c00012e7983 */ /* 0x000ee80000300800 */
[----:B------:R-:W0:Y:S01]  /*1fdfe0*/  LDS.128 R8, [R0] ;  /* 0x0000000000087984 */ /* 0x000e220000000c00 */
[----:B--2---:R-:W-:-:S03]  /*1fdff0*/  PRMT R18, R47, 0x5210, R7 ;  /* 0x000052102f127816 */ /* 0x004fc60000000007 */
[----:B------:R-:W2:Y:S04]  /*1fe000*/  LDL.LU R47, [R1+0x2258] ;  /* 0x00225800012f7983 */ /* 0x000ea80000300800 */
[----:B0-----:R-:W-:Y:S04]  /*1fe010*/  STL [R1+0x510], R8 ;  /* 0x0005100801007387 */ /* 0x001fe80000100800 */
[----:B------:R-:W-:Y:S01]  /*1fe020*/  STL.64 [R1+0x518], R10 ;  /* 0x0005180a01007387 */ /* 0x000fe20000100a00 */
[----:B----4-:R-:W-:Y:S01]  /*1fe030*/  PRMT R19, R48, 0x5210, R6 ;  /* 0x0000521030137816 */ /* 0x010fe20000000006 */
[----:B------:R-:W-:Y:S01]  /*1fe040*/  IMAD.MOV.U32 R48, RZ, RZ, R9 ;  /* 0x000000ffff307224 */ /* 0x000fe200078e0009 */
[----:B------:R-:W-:-:S04]  /*1fe050*/  NOP ;  /* 0x0000000000007918 */ /* 0x000fc80000000000 */
[----:B------:R-:W-:Y:S04]  /*1fe060*/  STL [R1+0x8504], R48 ;  /* 0x0085043001007387 */ /* 0x000fe80000100800 */
[----:B------:R-:W4:Y:S04]  /*1fe070*/  LDL.LU R35, [R1+0x28f4] ;  /* 0x0028f40001237983 */ /* 0x000f280000300800 */
[----:B------:R3:W-:Y:S04]  /*1fe080*/  STSM.16.M88.4 [R0], R16 ;  /* 0x0000001000007844 */ /* 0x0007e80000000200 */
[----:B------:R-:W4:Y:S01]  /*1fe090*/  LDL.LU R36, [R1+0x28f0] ;  /* 0x0028f00001247983 */ /* 0x000f220000300800 */
[----:B---3--:R-:W-:-:S02]  /*1fe0a0*/  PRMT R16, R39, 0x5210, R5 ;  /* 0x0000521027107816 */ /* 0x008fc40000000005 */
[----:B------:R-:W-:Y:S01]  /*1fe0b0*/  PRMT R17, R40, 0x5210, R4 ;  /* 0x0000521028117816 */ /* 0x000fe20000000004 */
[----:B------:R-:W-:Y:S01]  /*1fe0c0*/  NOP ;  /* 0x0000000000007918 */ /* 0x000fe20000000000 */
[----:B------:R-:W0:Y:S01]  /*1fe0d0*/  LDS.128 R4, [R0] ;  /* 0x0000000000047984 */ /* 0x000e220000000c00 */
[----:B------:R-:W-:-:S03]  /*1fe0e0*/  PRMT R19, R44, 0x5210, R2 ;  /* 0x000052102c137816 */ /* 0x000fc60000000002 */
[----:B------:R-:W3:Y:S04]  /*1fe0f0*/  LDL.LU R44, [R1+0x285c] ;  /* 0x00285c00012c7983 */ /* 0x000ee80000300800 */
[----:B------:R-:W3:Y:S04]  /*1fe100*/  LDL.LU R37, [R1+0x2858] ;  /* 0x0028580001257983 */ /* 0x000ee80000300800 */
[----:B------:R-:W3:Y:S04]  /*1fe110*/  LDL.LU R38, [R1+0x22bc] ;  /* 0x0022bc0001267983 */ /* 0x000ee80000300800 */
[----:B0-----:R-:W-:Y:S04]  /*1fe120*/  STL.64 [R1+0x500], R4 ;  /* 0x0005000401007387 */ /* 0x001fe80000100a00 */
[----:B------:R0:W-:Y:S04]  /*1fe130*/  STL.64 [R1+0x508], R6 ;  /* 0x0005080601007387 */ /* 0x0001e80000100a00 */
[----:B------:R-:W3:Y:S01]  /*1fe140*/  LDL.LU R39, [R1+0x228c] ;  /* 0x00228c0001277983 */ /* 0x000ee20000300800 */
[----:B------:R-:W-:Y:S01]  /*1fe150*/  PRMT R18, R42, 0x5210, R3 ;  /* 0x000052102a127816 */ /* 0x000fe20000000003 */
[----:B------:R-:W-:-:S02]  /*1fe160*/  NOP ;  /* 0x0000000000007918 */ /* 0x000fc40000000000 */
[----:B------:R-:W3:Y:S04]  /*1fe170*/  LDL.LU R40, [R1+0x2288] ;  /* 0x0022880001287983 */ /* 0x000ee80000300800 */
[----:B------:R-:W3:Y:S01]  /*1fe180*/  LDL.LU R42, [R1+0x227c] ;  /* 0x00227c00012a7983 */ /* 0x000ee20000300800 */
[----:B------:R-:W-:-:S03]  /*1fe190*/  LOP3.LUT R8, R41, 0xffff, RZ, 0xc0, !PT ;  /* 0x0000ffff29087812 */ /* 0x000fc600078ec0ff */
[----:B------:R-:W3:Y:S01]  /*1fe1a0*/  LDL.LU R41, [R1+0x294] ;  /* 0x0002940001297983 */ /* 0x000ee20000300800 */
[----:B0-----:R-:W-:-:S03]  /*1fe1b0*/  LOP3.LUT R7, R43, 0xffff, RZ, 0xc0, !PT ;  /* 0x0000ffff2b077812 */ /* 0x001fc600078ec0ff */
[----:B------:R0:W-:Y:S01]  /*1fe1c0*/  STSM.16.M88.4 [R0], R16 ;  /* 0x0000001000007844 */ /* 0x0001e20000000200 */
[----:B------:R-:W-:-:S03]  /*1fe1d0*/  NOP ;  /* 0x0000000000007918 */ /* 0x000fc60000000000 */
[----:B------:R-:W3:Y:S04]  /*1fe1e0*/  LDL.LU R43, [R1+0x290] ;  /* 0x00029000012b7983 */ /* 0x000ee80000300800 */
[----:B------:R-:W1:Y:S01]  /*1fe1f0*/  LDS.128 R12, [R0] ;  /* 0x00000000000c7984 */ /* 0x000e620000000c00 */
[----:B------:R-:W-:-:S03]  /*1fe200*/  LOP3.LUT R6, R45, 0xffff, RZ, 0xc0, !PT ;  /* 0x0000ffff2d067812 */ /* 0x000fc600078ec0ff */
[----:B------:R-:W3:Y:S01]  /*1fe210*/  LDL.LU R45, [R1+0x298] ;  /* 0x00029800012d7983 */ /* 0x000ee20000300800 */
[----:B0-----:R-:W-:-:S03]  /*1fe220*/  PRMT R18, R46, 0x4210, R7 ;  /* 0x000042102e127816 */ /* 0x001fc60000000007 */
[----:B------:R-:W3:Y:S01]  /*1fe230*/  LDL.LU R46, [R1+0x268] ;  /* 0x00026800012e7983 */ /* 0x000ee20000300800 */
[----:B-1----:R-:W-:Y:S01]  /*1fe240*/  IMAD.MOV.U32 R48, RZ, RZ, R12 ;  /* 0x000000ffff307224 */ /* 0x002fe200078e000c */
[----:B------:R-:W-:Y:S02]  /*1fe250*/  PRMT R17, R34, 0x4210, R8 ;  /* 0x0000421022117816 */ /* 0x000fe40000000008 */
[----:B------:R-:W-:Y:S01]  /*1fe260*/  STL [R1+0x4f4], R13 ;  /* 0x0004f40d01007387 */ /* 0x000fe20000100800 */
[----:B------:R-:W-:-:S03]  /*1fe270*/  LOP3.LUT R9, R32, 0xffff, RZ, 0xc0, !PT ;  /* 0x0000ffff20097812 */ /* 0x000fc600078ec0ff */
[----:B------:R-:W-:Y:S04]  /*1fe280*/  STL [R1+0x4f8], R14 ;  /* 0x0004f80e01007387 */ /* 0x000fe80000100800 */
[----:B------:R-:W-:Y:S04]  /*1fe290*/  STL.64 [R1+0x8518], R48 ;  /* 0x0085183001007387 */ /* 0x000fe80000100a00 */
[----:B------:R-:W3:Y:S01]  /*1fe2a0*/  LDL.LU R34, [R1+0x29c] ;  /* 0x00029c0001227983 */ /* 0x000ee20000300800 */
[----:B------:R-:W-:Y:S02]  /*1fe2b0*/  PRMT R16, R33, 0x4210, R9 ;  /* 0x0000421021107816 */ /* 0x000fe40000000009 */
[----:B--2---:R-:W-:Y:S01]  /*1fe2c0*/  PRMT R19, R47, 0x4210, R6 ;  /* 0x000042102f137816 */ /* 0x004fe20000000006 */
[----:B------:R-:W-:-:S04]  /*1fe2d0*/  NOP ;  /* 0x0000000000007918 */ /* 0x000fc80000000000 */
[----:B------:R-:W-:Y:S01]  /*1fe2e0*/  STSM.16.M88.4 [R0], R16 ;  /* 0x0000001000007844 */ /* 0x000fe20000000200 */
[----:B------:R-:W-:Y:S01]  /*1fe2f0*/  IMAD.MOV.U32 R47, RZ, RZ, R15 ;  /* 0x000000ffff2f7224 */ /* 0x000fe200078e000f */
[----:B------:R-:W-:Y:S02]  /*1fe300*/  NOP ;  /* 0x0000000000007918 */ /* 0x000fe40000000000 */
[----:B------:R-:W0:Y:S01]  /*1fe310*/  LDS.128 R12, [R0] ;  /* 0x00000000000c7984 */ /* 0x000e220000000c00 */
[----:B----4-:R-:W-:-:S03]  /*1fe320*/  LOP3.LUT R5, R35, 0xffff, RZ, 0xc0, !PT ;  /* 0x0000ffff23057812 */ /* 0x010fc600078ec0ff */
[----:B------:R-:W2:Y:S01]  /*1fe330*/  LDL.LU R35, [R1+0x2a8] ;  /* 0x0002a80001237983 */ /* 0x000ea20000300800 */
[----:B------:R-:W-:-:S03]  /*1fe340*/  LOP3.LUT R4, R36, 0xffff, RZ, 0xc0, !PT ;  /* 0x0000ffff24047812 */ /* 0x000fc600078ec0ff */
[----:B------:R-:W4:Y:S01]  /*1fe350*/  LDL.LU R36, [R1+0x2a0] ;  /* 0x0002a00001247983 */ /* 0x000f220000300800 */
[----:B---3--:R-:W-:-:S03]  /*1fe360*/  LOP3.LUT R3, R44, 0xffff, RZ, 0xc0, !PT ;  /* 0x0000ffff2c037812 */ /* 0x008fc600078ec0ff */
[----:B------:R-:W3:Y:S01]  /*1fe370*/  LDL.LU R44, [R1+0x26c] ;  /* 0x00026c00012c7983 */ /* 0x000ee20000300800 */
[----:B------:R-:W-:-:S03]  /*1fe380*/  LOP3.LUT R2, R37, 0xffff, RZ, 0xc0, !PT ;  /* 0x0000ffff25027812 */ /* 0x000fc600078ec0ff */
[----:B0-----:R-:W-:Y:S04]  /*1fe390*/  STL.64 [R1+0x4e0], R12 ;  /* 0x0004e00c01007387 */ /* 0x001fe80000100a00 */
[----:B------:R-:W-:Y:S01]  /*1fe3a0*/  STL.64 [R1+0x4e8], R14 ;  /* 0x0004e80e01007387 */ /* 0x000fe20000100a00 */
[----:B------:R-:W-:Y:S01]  /*1fe3b0*/  PRMT R16, R38, 0x4210, R5 ;  /* 0x0000421026107816 */ /* 0x000fe20000000005 */
[----:B------:R-:W-:Y:S02]  /*1fe3c0*/  NOP ;  /* 0x0000000000007918 */ /* 0x000fe40000000000 */
[----:B------:R-:W3:Y:S01]  /*1fe3d0*/  LDL.LU R37, [R1+0x5614] ;  /* 0x0056140001257983 */ /* 0x000ee20000300800 */
[----:B------:R-:W-:-:S03]  /*1fe3e0*/  PRMT R17, R39, 0x4210, R4 ;  /* 0x0000421027117816 */ /* 0x000fc60000000004 */
[----:B------:R-:W3:Y:S04]  /*1fe3f0*/  LDL.LU R38, [R1+0x5610] ;  /* 0x0056100001267983 */ /* 0x000ee80000300800 */
[----:B------:R-:W3:Y:S01]  /*1fe400*/  LDL.LU R39, [R1+0x55d0] ;  /* 0x0055d00001277983 */ /* 0x000ee20000300800 */
[----:B------:R-:W-:Y:S02]  /*1fe410*/  PRMT R18, R40, 0x4210, R3 ;  /* 0x0000421028127816 */ /* 0x000fe40000000003 */
[----:B------:R-:W-:-:S05]  /*1fe420*/  PRMT R19, R42, 0x4210, R2 ;  /* 0x000042102a137816 */ /* 0x000fca0000000002 */
[----:B------:R0:W-:Y:S02]  /*1fe430*/  STSM.16.M88.4 [R0], R16 ;  /* 0x0000001000007844 */ /* 0x0001e40000000200 */
[----:B0-----:R-:W-:Y:S02]  /*1fe440*/  PRMT R16, R41, 0x5210, R9 ;  /* 0x0000521029107816 */ /* 0x001fe40000000009 */
[----:B------:R-:W3:Y:S01]  /*1fe450*/  LDL.LU R41, [R1+0x55cc] ;  /* 0x0055cc0001297983 */ /* 0x000ee20000300800 */
[----:B------:R-:W-:Y:S01]  /*1fe460*/  PRMT R17, R43, 0x5210, R8 ;  /* 0x000052102b117816 */ /* 0x000fe20000000008 */
[----:B------:R-:W-:Y:S02]  /*1fe470*/  NOP ;  /* 0x0000000000007918 */ /* 0x000fe40000000000 */
[----:B------:R-:W3:Y:S04]  /*1fe480*/  LDL.LU R40, [R1+0x22dc] ;  /* 0x0022dc0001287983 */ /* 0x000ee80000300800 */
[----:B------:R-:W3:Y:S04]  /*1fe490*/  LDL.LU R42, [R1+0x22d8] ;  /* 0x0022d800012a7983 */ /* 0x000ee80000300800 */
[----:B------:R-:W3:Y:S04]  /*1fe4a0*/  LDL.LU R43, [R1+0x22cc] ;  /* 0x0022cc00012b7983 */ /* 0x000ee80000300800 */
[----:B------:R-:W0:Y:S01]  /*1fe4b0*/  LDS.128 R8, [R0] ;  /* 0x0000000000087984 */ /* 0x000e220000000c00 */
[----:B------:R-:W-:-:S03]  /*1fe4c0*/  PRMT R19, R46, 0x5210, R6 ;  /* 0x000052102e137816 */ /* 0x000fc60000000006 */
[----:B------:R-:W3:Y:S01]  /*1fe4d0*/  LDL.LU R46, [R1+0x22c8] ;  /* 0x0022c800012e7983 */ /* 0x000ee20000300800 */
[----:B------:R-:W-:Y:S01]  /*1fe4e0*/  PRMT R18, R45, 0x5210, R7 ;  /* 0x000052102d127816 */ /* 0x000fe20000000007 */
[----:B------:R-:W-:-:S04]  /*1fe4f0*/  NOP ;  /* 0x0000000000007918 */ /* 0x000fc80000000000 */
[----:B------:R1:W-:Y:S02]  /*1fe500*/  STSM.16.M88.4 [R0], R16 ;  /* 0x0000001000007844 */ /* 0x0003e40000000200 */
[----:B-1----:R-:W-:Y:S01]  /*1fe510*/  PRMT R16, R34, 0x5210, R5 ;  /* 0x0000521022107816 */ /* 0x002fe20000000005 */
[----:B0-----:R-:W-:Y:S01]  /*1fe520*/  IMAD.MOV.U32 R45, RZ, RZ, R11 ;  /* 0x000000ffff2d7224 */ /* 0x001fe200078e000b */
[----:B------:R-:W-:Y:S04]  /*1fe530*/  STL.64 [R1+0x4d0], R8 ;  /* 0x0004d00801007387 */ /* 0x000fe80000100a00 */
[----:B------:R-:W-:Y:S04]  /*1fe540*/  STL [R1+0x4d8], R10 ;  /* 0x0004d80a01007387 */ /* 0x000fe80000100800 */
[----:B------:R-:W-:Y:S01]  /*1fe550*/  STL [R1+0x84d4], R45 ;  /* 0x0084d42d01007387 */ /* 0x000fe20000100800 */
[----:B--2---:R-:W-:Y:S01]  /*1fe560*/  PRMT R17, R35, 0x5210, R4 ;  /* 0x0000521023117816 */ /* 0x004fe20000000004 */
[----:B------:R-:W-:-:S02]  /*1fe570*/  NOP ;  /* 0x0000000000007918 */ /* 0x000fc40000000000 */
[----:B------:R-:W0:Y:S01]  /*1fe580*/  LDS.128 R4, [R0] ;  /* 0x0000000000047984 */ /* 0x000e220000000c00 */
[----:B----4-:R-:W-:Y:S02]  /*1fe590*/  PRMT R18, R36, 0x5210, R3 ;  /* 0x0000521024127816 */ /* 0x010fe40000000003 */
[----:B---3--:R-:W-:Y:S01]  /*1fe5a0*/  PRMT R19, R44, 0x5210, R2 ;  /* 0x000052102c137816 */ /* 0x008fe20000000002 */
[----:B------:R-:W-:Y:S01]  /*1fe5b0*/  NOP ;  /* 0x0000000000007918 */ /* 0x000fe20000000000 */
[----:B------:R-:W2:Y:S04]  /*1fe5c0*/  LDL.LU R44, [R1+0x290c] ;  /* 0x00290c00012c7983 */ /* 0x000ea80000300800 */
[----:B------:R-:W3:Y:S04]  /*1fe5d0*/  LDL.LU R30, [R1+0x2908] ;  /* 0x00290800011e7983 */ /* 0x000ee80000300800 */
[----:B------:R-:W4:Y:S04]  /*1fe5e0*/  LDL.LU R31, [R1+0x289c] ;  /* 0x00289c00011f7983 */ /* 0x000f280000300800 */
[----:B0-----:R-:W-:Y:S04]  /*1fe5f0*/  STL.64 [R1+0x4c0], R4 ;  /* 0x0004c00401007387 */ /* 0x001fe80000100a00 */
[----:B------:R0:W-:Y:S04]  /*1fe600*/  STL.64 [R1+0x4c8], R6 ;  /* 0x0004c80601007387 */ /* 0x0001e80000100a00 */
[----:B------:R-:W4:Y:S04]  /*1fe610*/  LDL.LU R32, [R1+0x2898] ;  /* 0x0028980001207983 */ /* 0x000f280000300800 */
[----:B------:R-:W4:Y:S04]  /*1fe620*/  LDL.LU R33, [R1+0x22fc] ;  /* 0x0022fc0001217983 */ /* 0x000f280000300800 */
[----:B------:R-:W4:Y:S04]  /*1fe630*/  LDL.LU R34, [R1+0x22f8] ;  /* 0x0022f80001227983 */ /* 0x000f280000300800 */
[----:B------:R-:W4:Y:S04]  /*1fe640*/  LDL.LU R35, [R1+0x22ec] ;  /* 0x0022ec0001237983 */ /* 0x000f280000300800 */
[----:B------:R-:W4:Y:S01]  /*1fe650*/  LDL.LU R36, [R1+0x22e8] ;  /* 0x0022e80001247983 */ /* 0x000f220000300800 */
[----:B------:R-:W-:-:S03]  /*1fe660*/  LOP3.LUT R9, R37, 0xffff, RZ, 0xc0, !PT ;  /* 0x0000ffff25097812 */ /* 0x000fc600078ec0ff */
[----:B------:R-:W4:Y:S01]  /*1fe670*/  LDL.LU R37, [R1+0x2b0] ;  /* 0x0002b00001257983 */ /* 0x000f220000300800 */
[----:B0-----:R-:W-:-:S03]  /*1fe680*/  LOP3.LUT R7, R39, 0xffff, RZ, 0xc0, !PT ;  /* 0x0000ffff27077812 */ /* 0x001fc600078ec0ff */
[----:B------:R-:W4:Y:S01]  /*1fe690*/  LDL.LU R39, [R1+0x2b8] ;  /* 0x0002b80001277983 */ /* 0x000f220000300800 */
[----:B------:R-:W-:-:S03]  /*1fe6a0*/  LOP3.LUT R6, R41, 0xffff, RZ, 0xc0, !PT ;  /* 0x0000ffff29067812 */ /* 0x000fc600078ec0ff */
[----:B------:R-:W4:Y:S01]  /*1fe6b0*/  LDL.LU R41, [R1+0x2b4] ;  /* 0x0002b40001297983 */ /* 0x000f220000300800 */
[----:B------:R-:W-:-:S03]  /*1fe6c0*/  LOP3.LUT R8, R38, 0xffff, RZ, 0xc0, !PT ;  /* 0x0000ffff26087812 */ /* 0x000fc600078ec0ff */
[----:B------:R0:W-:Y:S01]  /*1fe6d0*/  STSM.16.M88.4 [R0], R16 ;  /* 0x0000001000007844 */ /* 0x0001e20000000200 */
[----:B------:R-:W-:-:S03]  /*1fe6e0*/  NOP ;  /* 0x0000000000007918 */ /* 0x000fc60000000000 */
[----:B------:R-:W1:Y:S04]  /*1fe6f0*/  LDS.128 R12, [R0] ;  /* 0x00000000000c7984 */ /* 0x000e680000000c00 */
[----:B------:R-:W4:Y:S01]  /*1fe700*/  LDL.LU R38, [R1+0x288] ;  /* 0x0002880001267983 */ /* 0x000f220000300800 */
[----:B0-----:R-:W-:-:S03]  /*1fe710*/  PRMT R16, R40, 0x4210, R9 ;  /* 0x0000421028107816 */ /* 0x001fc60000000009 */
[----:B-1----:R-:W-:Y:S04]  /*1fe720*/  STL [R1+0x4b0], R12 ;  /* 0x0004b00c01007387 */ /* 0x002fe80000100800 */
[----:B------:R-:W-:Y:S01]  /*1fe730*/  STL [R1+0x4bc], R15 ;  /* 0x0004bc0f01007387 */ /* 0x000fe20000100800 */
[----:B------:R-:W-:Y:S01]  /*1fe740*/  PRMT R19, R46, 0x4210, R6 ;  /* 0x000042102e137816 */ /* 0x000fe20000000006 */
[----:B------:R-:W-:-:S05]  /*1fe750*/  IMAD.MOV.U32 R46, RZ, RZ, R13 ;  /* 0x000000ffff2e7224 */ /* 0x000fca00078e000d */
[----:B------:R-:W-:Y:S04]  /*1fe760*/  STL.64 [R1+0x84f0], R46 ;  /* 0x0084f02e01007387 */ /* 0x000fe80000100a00 */
[----:B------:R-:W4:Y:S01]  /*1fe770*/  LDL.LU R40, [R1+0x2c0] ;  /* 0x0002c00001287983 */ /* 0x000f220000300800 */
[----:B------:R-:W-:-:S03]  /*1fe780*/  PRMT R17, R42, 0x4210, R8 ;  /* 0x000042102a117816 */ /* 0x000fc60000000008 */
[----:B------:R-:W4:Y:S01]  /*1fe790*/  LDL.LU R42, [R1+0x2cc] ;  /* 0x0002cc00012a7983 */ /* 0x000f220000300800 */
[----:B------:R-:W-:Y:S01]  /*1fe7a0*/  PRMT R18, R43, 0x4210, R7 ;  /* 0x000042102b127816 */ /* 0x000fe20000000007 */
[----:B------:R-:W-:-:S04]  /*1fe7b0*/  NOP ;  /* 0x0000000000007918 */ /* 0x000fc80000000000 */
[----:B------:R-:W-:Y:S01]  /*1fe7c0*/  STSM.16.M88.4 [R0], R16 ;  /* 0x0000001000007844 */ /* 0x000fe20000000200 */
[----:B------:R-:W-:Y:S01]  /*1fe7d0*/  IMAD.MOV.U32 R45, RZ, RZ, R14 ;  /* 0x000000ffff2d7224 */ /* 0x000fe200078e000e */
[----:B------:R-:W-:Y:S02]  /*1fe7e0*/  NOP ;  /* 0x0000000000007918 */ /* 0x000fe40000000000 */
[----:B------:R-:W0:Y:S04]  /*1fe7f0*/  LDS.128 R12, [R0] ;  /* 0x00000000000c7984 */ /* 0x000e280000000c00 */
[----:B------:R-:W4:Y:S01]  /*1fe800*/  LDL.LU R43, [R1+0x2c8] ;  /* 0x0002c800012b7983 */ /* 0x000f220000300800 */
[----:B--2---:R-:W-:-:S03]  /*1fe810*/  LOP3.LUT R5, R44, 0xffff, RZ, 0xc0, !PT ;  /* 0x0000ffff2c057812 */ /* 0x004fc600078ec0ff */
[----:B------:R-:W2:Y:S01]  /*1fe820*/  LDL.LU R44, [R1+0x28c] ;  /* 0x00028c00012c7983 */ /* 0x000ea20000300800 */
[----:B---3--:R-:W-:-:S03]  /*1fe830*/  LOP3.LUT R4, R30, 0xffff, RZ, 0xc0, !PT ;  /* 0x0000ffff1e047812 */ /* 0x008fc600078ec0ff */
[----:B0-----:R-:W-:Y:S01]  /*1fe840*/  STL.64 [R1+0x4a0], R12 ;  /* 0x0004a00c01007387 */ /* 0x001fe20000100a00 */
[----:B----4-:R-:W-:-:S03]  /*1fe850*/  LOP3.LUT R3, R31, 0xffff, RZ, 0xc0, !PT ;  /* 0x0000ffff1f037812 */ /* 0x010fc600078ec0ff */
[----:B------:R-:W-:Y:S01]  /*1fe860*/  STL.64 [R1+0x4a8], R14 ;  /* 0x0004a80e01007387 */ /* 0x000fe20000100a00 */
[----:B------:R-:W-:Y:S01]  /*1fe870*/  NOP ;  /* 0x0000000000007918 */ /* 0x000fe20000000000 */
[----:B------:R-:W-:Y:S02]  /*1fe880*/  LOP3.LUT R2, R32, 0xffff, RZ, 0xc0, !PT ;  /* 0x0000ffff20027812 */ /* 0x000fe400078ec0ff */
[----:B------:R-:W-:Y:S02]  /*1fe890*/  PRMT R16, R33, 0x4210, R5 ;  /* 0x0000421021107816 */ /* 0x000fe40000000005 */
[----:B------:R-:W-:Y:S02]  /*1fe8a0*/  PRMT R17, R34, 0x4210, R4 ;  /* 0x0000421022117816 */ /* 0x000fe40000000004 */
[----:B------:R-:W-:Y:S02]  /*1fe8b0*/  PRMT R18, R35, 0x4210, R3 ;  /* 0x0000421023127816 */ /* 0x000fe40000000003 */
[----:B------:R-:W-:-:S02]  /*1fe8c0*/  PRMT R19, R36, 0x4210, R2 ;  /* 0x0000421024137816 */ /* 0x000fc40000000002 */
[----:B------:R-:W3:Y:S04]  /*1fe8d0*/  LDL.LU R36, [R1+0x562c] ;  /* 0x00562c0001247983 */ /* 0x000ee80000300800 */
[----:B------:R0:W-:Y:S02]  /*1fe8e0*/  STSM.16.M88.4 [R0], R16 ;  /* 0x0000001000007844 */ /* 0x0001e40000000200 */
[----:B0-----:R-:W-:Y:S02]  /*1fe8f0*/  PRMT R16, R37, 0x5210, R9 ;  /* 0x0000521025107816 */ /* 0x001fe40000000009 */
[----:B------:R-:W4:Y:S01]  /*1fe900*/  LDL.LU R37, [R1+0x5628] ;  /* 0x0056280001257983 */ /* 0x000f220000300800 */
[----:B------:R-:W-:Y:S01]  /*1fe910*/  PRMT R17, R39, 0x5210, R8 ;  /* 0x0000521027117816 */ /* 0x000fe20000000008 */
[----:B------:R-:W-:-:S02]  /*1fe920*/  NOP ;  /* 0x0000000000007918 */ /* 0x000fc40000000000 */
[----:B------:R-:W0:Y:S01]  /*1fe930*/  LDS.128 R8, [R0] ;  /* 0x0000000000087984 */ /* 0x000e220000000c00 */
[----:B------:R-:W-:-:S03]  /*1fe940*/  PRMT R18, R41, 0x5210, R7 ;  /* 0x0000521029127816 */ /* 0x000fc60000000007 */
[----:B------:R-:W4:Y:S04]  /*1fe950*/  LDL.LU R39, [R1+0x55e4] ;  /* 0x0055e40001277983 */ /* 0x000f280000300800 */
[----:B------:R-:W4:Y:S04]  /*1fe960*/  LDL.LU R41, [R1+0x55e0] ;  /* 0x0055e00001297983 */ /* 0x000f280000300800 */
[----:B------:R-:W4:Y:S04]  /*1fe970*/  LDL.LU R28, [R1+0x230c] ;  /* 0x00230c00011c7983 */ /* 0x000f280000300800 */
[----:B------:R-:W4:Y:S01]  /*1fe980*/  LDL.LU R29, [R1+0x2308] ;  /* 0x00230800011d7983 */ /* 0x000f220000300800 */
[----:B------:R-:W-:Y:S01]  /*1fe990*/  PRMT R19, R38, 0x5210, R6 ;  /* 0x0000521026137816 */ /* 0x000fe20000000006 */
[----:B------:R-:W-:-:S02]  /*1fe9a0*/  NOP ;  /* 0x0000000000007918 */ /* 0x000fc40000000000 */
[----:B0-----:R-:W-:Y:S04]  /*1fe9b0*/  STL.64 [R1+0x490], R8 ;  /* 0x0004900801007387 */ /* 0x001fe80000100a00 */
[----:B------:R-:W-:Y:S04]  /*1fe9c0*/  STL.64 [R1+0x498], R10 ;  /* 0x0004980a01007387 */ /* 0x000fe80000100a00 */
[----:B------:R-:W4:Y:S04]  /*1fe9d0*/  LDL.LU R30, [R1+0x2318] ;  /* 0x00231800011e7983 */ /* 0x000f280000300800 */
[----:B------:R-:W4:Y:S04]  /*1fe9e0*/  LDL.LU R31, [R1+0x21dc] ;  /* 0x0021dc00011f7983 */ /* 0x000f280000300800 */
[----:B------:R-:W4:Y:S04]  /*1fe9f0*/  LDL.LU R34, [R1+0x2b2c] ;  /* 0x002b2c0001227983 */ /* 0x000f280000300800 */
[----:B------:R-:W4:Y:S04]  /*1fea00*/  LDL.LU R38, [R1+0x2b28] ;  /* 0x002b280001267983 */ /* 0x000f280000300800 */
[----:B------:R0:W-:Y:S02]  /*1fea10*/  STSM.16.M88.4 [R0], R16 ;  /* 0x0000001000007844 */ /* 0x0001e40000000200 */
[----:B0-----:R-:W-:-:S02]  /*1fea20*/  PRMT R16, R40, 0x5210, R5 ;  /* 0x0000521028107816 */ /* 0x001fc40000000005 */
[----:B------:R-:W4:Y:S01]  /*1fea30*/  LDL.LU R40, [R1+0x28c0] ;  /* 0x0028c00001287983 */ /* 0x000f220000300800 */
[----:B------:R-:W-:Y:S01]  /*1fea40*/  PRMT R17, R42, 0x5210, R4 ;  /* 0x000052102a117816 */ /* 0x000fe20000000004 */
[----:B------:R-:W-:Y:S02]  /*1fea50*/  NOP ;  /* 0x0000000000007918 */ /* 0x000fe40000000000 */
[----:B------:R-:W0:Y:S04]  /*1fea60*/  LDS.128 R4, [R0] ;  /* 0x0000000000047984 */ /* 0x000e280000000c00 */
[----:B------:R-:W4:Y:S01]  /*1fea70*/  LDL.LU R42, [R1+0x28bc] ;  /* 0x0028bc00012a7983 */ /* 0x000f220000300800 */
[----:B------:R-:W-:-:S03]  /*1fea80*/  PRMT R18, R43, 0x5210, R3 ;  /* 0x000052102b127816 */ /* 0x000fc60000000003 */
[----:B0-----:R-:W-:Y:S04]  /*1fea90*/  STL [R1+0x480], R4 ;  /* 0x0004800401007387 */ /* 0x001fe80000100800 */
[----:B------:R-:W-:Y:S04]  /*1feaa0*/  STL.64 [R1+0x488], R6 ;  /* 0x0004880601007387 */ /* 0x000fe80000100a00 */
[----:B------:R-:W4:Y:S04]  /*1feab0*/  LDL.LU R32, [R1+0x2338] ;  /* 0x0023380001207983 */ /* 0x000f280000300800 */
[----:B------:R-:W4:Y:S04]  /*1feac0*/  LDL.LU R33, [R1+0x232c] ;  /* 0x00232c0001217983 */ /* 0x000f280000300800 */
[----:B------:R-:W4:Y:S04]  /*1fead0*/  LDL.LU R35, [R1+0x2328] ;  /* 0x0023280001237983 */ /* 0x000f280000300800 */
[----:B------:R-:W4:Y:S01]  /*1feae0*/  LDL.LU R43, [R1+0x231c] ;  /* 0x00231c00012b7983 */ /* 0x000f220000300800 */
[----:B--2---:R-:W-:Y:S01]  /*1feaf0*/  PRMT R19, R44, 0x5210, R2 ;  /* 0x000052102c137816 */ /* 0x004fe20000000002 */
[----:B------:R-:W-:Y:S01]  /*1feb00*/  IMAD.MOV.U32 R44, RZ, RZ, R5 ;  /* 0x000000ffff2c7224 */ /* 0x000fe200078e0005 */
[----:B------:R-:W-:-:S04]  /*1feb10*/  NOP ;  /* 0x0000000000007918 */ /* 0x000fc80000000000 */
[----:B------:R-:W-:Y:S04]  /*1feb20*/  STL [R1+0x84cc], R44 ;  /* 0x0084cc2c01007387 */ /* 0x000fe80000100800 */
[----:B------:R-:W-:Y:S01]  /*1feb30*/  STSM.16.M88.4 [R0], R16 ;  /* 0x0000001000007844 */ /* 0x000fe20000000200 */
[----:B------:R-:W-:-:S03]  /*1feb40*/  NOP ;  /* 0x0000000000007918 */ /* 0x000fc60000000000 */
[----:B------:R-:W0:Y:S01]  /*1feb50*/  LDS.128 R12, [R0] ;  /* 0x00000000000c7984 */ /* 0x000e220000000c00 */
[----:B---3--:R-:W-:-:S03]  /*1feb60*/  LOP3.LUT R9, R36, 0xffff, RZ, 0xc0, !PT ;  /* 0x0000ffff24097812 */ /* 0x008fc600078ec0ff */
[----:B------:R-:W2:Y:S01]  /*1feb70*/  LDL.LU R36, [R1+0x2d8] ;  /* 0x0002d80001247983 */ /* 0x000ea20000300800 */
[----:B----4-:R-:W-:-:S03]  /*1feb80*/  LOP3.LUT R8, R37, 0xffff, RZ, 0xc0, !PT ;  /* 0x0000ffff25087812 */ /* 0x010fc600078ec0ff */
[----:B------:R-:W3:Y:S01]  /*1feb90*/  LDL.LU R37, [R1+0x2d4] ;  /* 0x0002d40001257983 */ /* 0x000ee20000300800 */
[----:B0-----:R-:W-:Y:S01]  /*1feba0*/  IMAD.MOV.U32 R44, RZ, RZ, R12 ;  /* 0x000000ffff2c7224 */ /* 0x001fe200078e000c */
[----:B------:R-:W-:Y:S02]  /*1febb0*/  LOP3.LUT R7, R39, 0xffff, RZ, 0xc0, !PT ;  /* 0x0000ffff27077812 */ /* 0x000fe400078ec0ff */
[----:B------:R-:W4:Y:S01]  /*1febc0*/  LDL.LU R39, [R1+0x2dc] ;  /* 0x0002dc0001277983 */ /* 0x000f220000300800 */
[----:B------:R-:W-:-:S03]  /*1febd0*/  LOP3.LUT R6, R41, 0xffff, RZ, 0xc0, !PT ;  /* 0x0000ffff29067812 */ /* 0x000fc600078ec0ff */
[----:B------:R-:W4:Y:S04]  /*1febe0*/  LDL.LU R41, [R1+0x2a4] ;  /* 0x0002a40001297983 */ /* 0x000f280000300800 */
[----:B------:R-:W-:Y:S04]  /*1febf0*/  STL [R1+0x474], R13 ;  /* 0x0004740d01007387 */ /* 0x000fe80000100800 */
[----:B------:R-:W-:Y:S01]  /*1fec00*/  STL.64 [R1+0x478], R14 ;  /* 0x0004780e01007387 */ /* 0x000fe20000100a00 */
[----:B------:R-:W-:-:S03]  /*1fec10*/  NOP ;  /* 0x0000000000007918 */ /* 0x000fc60000000000 */
[----:B------:R-:W-:Y:S01]  /*1fec20*/  STL.64 [R1+0x84e0], R44 ;  /* 0x0084e02c01007387 */ /* 0x000fe20000100a00 */
[----:B------:R-:W-:-:S03]  /*1fec30*/  LOP3.LUT R5, R34, 0xffff, RZ, 0xc0, !PT ;  /* 0x0000ffff22057812 */ /* 0x000fc600078ec0ff */
[----:B------:R-:W4:Y:S01]  /*1fec40*/  LDL.LU R34, [R1+0x2e8] ;  /* 0x0002e80001227983 */ /* 0x000f220000300800 */
[----:B------:R-:W-:-:S03]  /*1fec50*/  LOP3.LUT R4, R38, 0xffff, RZ, 0xc0, !PT ;  /* 0x0000ffff26047812 */ /* 0x000fc600078ec0ff */
[----:B------:R-:W4:Y:S01]  /*1fec60*/  LDL.LU R38, [R1+0x2e4] ;  /* 0x0002e40001267983 */ /* 0x000f220000300800 */
[----:B------:R-:W-:-:S03]  /*1fec70*/  LOP3.LUT R3, R40, 0xffff, RZ, 0xc0, !PT ;  /* 0x0000ffff28037812 */ /* 0x000fc600078ec0ff */
[----:B------:R-:W4:Y:S01]  /*1fec80*/  LDL.LU R40, [R1+0x2ec] ;  /* 0x0002ec0001287983 */ /* 0x000f220000300800 */
[----:B------:R-:W-:Y:S02]  /*1fec90*/  PRMT R16, R28, 0x4210, R9 ;  /* 0x000042101c107816 */ /* 0x000fe40000000009 */
[----:B------:R-:W-:Y:S02]  /*1feca0*/  PRMT R17, R29, 0x4210, R8 ;  /* 0x000042101d117816 */ /* 0x000fe40000000008 */
[----:B------:R-:W-:Y:S02]  /*1fecb0*/  PRMT R18, R30, 0x4210, R7 ;  /* 0x000042101e127816 */ /* 0x000fe40000000007 */
[----:B------:R-:W-:-:S05]  /*1fecc0*/  PRMT R19, R31, 0x4210, R6 ;  /* 0x000042101f137816 */ /* 0x000fca0000000006 */
[----:B------:R0:W-:Y:S01]  /*1fecd0*/  STSM.16.M88.4 [R0], R16 ;  /* 0x0000001000007844 */ /* 0x0001e20000000200 */
[----:B------:R-:W-:-:S03]  /*1fece0*/  NOP ;  /* 0x0000000000007918 */ /* 0x000fc60000000000 */
[----:B------:R-:W1:Y:S01]  /*1fecf0*/  LDS.128 R12, [R0] ;  /* 0x00000000000c7984 */ /* 0x000e620000000c00 */
[----:B------:R-:W-:-:S03]  /*1fed00*/  LOP3.LUT R2, R42, 0xffff, RZ, 0xc0, !PT ;  /* 0x0000ffff2a027812 */ /* 0x000fc600078ec0ff */
[----:B------:R-:W4:Y:S01]  /*1fed10*/  LDL.LU R42, [R1+0x2ac] ;  /* 0x0002ac00012a7983 */ /* 0x000f220000300800 */
[----:B0-----:R-:W-:Y:S02]  /*1fed20*/  PRMT R16, R32, 0x4210, R5 ;  /* 0x0000421020107816 */ /* 0x001fe40000000005 */
[----:B------:R-:W-:Y:S01]  /*1fed30*/  PRMT R17, R33, 0x4210, R4 ;  /* 0x0000421021117816 */ /* 0x000fe20000000004 */
[----:B-1----:R-:W-:Y:S01]  /*1fed40*/  STL [R1+0x464], R13 ;  /* 0x0004640d01007387 */ /* 0x002fe20000100800 */
[----:B------:R-:W-:-:S03]  /*1fed50*/  PRMT R18, R35, 0x4210, R3 ;  /* 0x0000421023127816 */ /* 0x000fc60000000003 */
[----:B------:R-:W-:Y:S01]  /*1fed60*/  STL.64 [R1+0x468], R14 ;  /* 0x0004680e01007387 */ /* 0x000fe20000100a00 */
[----:B------:R-:W-:Y:S01]  /*1fed70*/  PRMT R19, R43, 0x4210, R2 ;  /* 0x000042102b137816 */ /* 0x000fe20000000002 */
[----:B------:R-:W-:Y:S02]  /*1fed80*/  NOP ;  /* 0x0000000000007918 */ /* 0x000fe40000000000 */
[----:B------:R-:W4:Y:S04]  /*1fed90*/  LDL.LU R25, [R1+0x5644] ;  /* 0x0056440001197983 */ /* 0x000f280000300800 */
[----:B------:R2:W-:Y:S04]  /*1feda0*/  STSM.16.M88.4 [R0], R16 ;  /* 0x0000001000007844 */ /* 0x0005e80000000200 */
[----:B------:R-:W4:Y:S04]  /*1fedb0*/  LDL.LU R26, [R1+0x5640] ;  /* 0x00564000011a7983 */ /* 0x000f280000300800 */
[----:B------:R-:W4:Y:S01]  /*1fedc0*/  LDL.LU R35, [R1+0x55f8] ;  /* 0x0055f80001237983 */ /* 0x000f220000300800 */
[----:B--2---:R-:W-:-:S03]  /*1fedd0*/  PRMT R16, R36, 0x5210, R9 ;  /* 0x0000521024107816 */ /* 0x004fc60000000009 */
[----:B------:R-:W2:Y:S01]  /*1fede0*/  LDL.LU R36, [R1+0x55f4] ;  /* 0x0055f40001247983 */ /* 0x000ea20000300800 */
[----:B---3--:R-:W-:Y:S01]  /*1fedf0*/  PRMT R17, R37, 0x5210, R8 ;  /* 0x0000521025117816 */ /* 0x008fe20000000008 */
[----:B------:R-:W-:Y:S02]  /*1fee00*/  NOP ;  /* 0x0000000000007918 */ /* 0x000fe40000000000 */
[----:B------:R-:W0:Y:S04]  /*1fee10*/  LDS.128 R8, [R0] ;  /* 0x0000000000087984 */ /* 0x000e280000000c00 */
[----:B------:R-:W3:Y:S01]  /*1fee20*/  LDL.LU R37, [R1+0x2358] ;  /* 0x0023580001257983 */ /* 0x000ee20000300800 */
[----:B----4-:R-:W-:-:S03]  /*1fee30*/  PRMT R18, R39, 0x5210, R7 ;  /* 0x0000521027127816 */ /* 0x010fc60000000007 */
[----:B------:R-:W4:Y:S01]  /*1fee40*/  LDL.LU R39, [R1+0x234c] ;  /* 0x00234c0001277983 */ /* 0x000f220000300800 */
[----:B------:R-:W-:Y:S01]  /*1fee50*/  PRMT R19, R41, 0x5210, R6 ;  /* 0x0000521029137816 */ /* 0x000fe20000000006 */
[----:B------:R-:W-:-:S04]  /*1fee60*/  NOP ;  /* 0x0000000000007918 */ /* 0x000fc80000000000 */
[----:B------:R1:W-:Y:S01]  /*1fee70*/  STSM.16.M88.4 [R0], R16 ;  /* 0x0000001000007844 */ /* 0x0003e20000000200 */
[----:B0-----:R-:W-:-:S03]  /*1fee80*/  IMAD.MOV.U32 R41, RZ, RZ, R9 ;  /* 0x000000ffff297224 */ /* 0x001fc600078e0009 */
[----:B------:R-:W-:Y:S04]  /*1fee90*/  STL [R1+0x450], R8 ;  /* 0x0004500801007387 */ /* 0x000fe80000100800 */
[----:B------:R-:W-:Y:S04]  /*1feea0*/  STL.64 [R1+0x458], R10 ;  /* 0x0004580a01007387 */ /* 0x000fe80000100a00 */
[----:B------:R-:W4:Y:S04]  /*1feeb0*/  LDL.LU R27, [R1+0x2348] ;  /* 0x00234800011b7983 */ /* 0x000f280000300800 */
[----:B------:R-:W4:Y:S04]  /*1feec0*/  LDL.LU R28, [R1+0x233c] ;  /* 0x00233c00011c7983 */ /* 0x000f280000300800 */
[----:B------:R-:W-:Y:S01]  /*1feed0*/  STL [R1+0x84b4], R41 ;  /* 0x0084b42901007387 */ /* 0x000fe20000100800 */
[----:B-1----:R-:W-:-:S03]  /*1feee0*/  PRMT R16, R34, 0x5210, R5 ;  /* 0x0000521022107816 */ /* 0x002fc60000000005 */
[----:B------:R-:W4:Y:S01]  /*1feef0*/  LDL.LU R29, [R1+0x2b4c] ;  /* 0x002b4c00011d7983 */ /* 0x000f220000300800 */
[----:B------:R-:W-:Y:S01]  /*1fef00*/  PRMT R17, R38, 0x5210, R4 ;  /* 0x0000521026117816 */ /* 0x000fe20000000004 */
[----:B------:R-:W-:Y:S02]  /*1fef10*/  NOP ;  /* 0x0000000000007918 */ /* 0x000fe40000000000 */
[----:B------:R-:W0:Y:S04]  /*1fef20*/  LDS.128 R4, [R0] ;  /* 0x0000000000047984 */ /* 0x000e280000000c00 */
[----:B------:R-:W4:Y:S04]  /*1fef30*/  LDL.LU R30, [R1+0x2b48] ;  /* 0x002b4800011e7983 */ /* 0x000f280000300800 */
[----:B------:R-:W4:Y:S04]  /*1fef40*/  LDL.LU R31, [R1+0x28dc] ;  /* 0x0028dc00011f7983 */ /* 0x000f280000300800 */
[----:B------:R-:W4:Y:S04]  /*1fef50*/  LDL.LU R32, [R1+0x28d8] ;  /* 0x0028d80001207983 */ /* 0x000f280000300800 */
[----:B------:R-:W4:Y:S01]  /*1fef60*/  LDL.LU R38, [R1+0x2378] ;  /* 0x0023780001267983 */ /* 0x000f220000300800 */
[----:B------:R-:W-:-:S03]  /*1fef70*/  PRMT R18, R40, 0x5210, R3 ;  /* 0x0000521028127816 */ /* 0x000fc60000000003 */
[----:B0-----:R-:W-:Y:S04]  /*1fef80*/  STL.64 [R1+0x440], R4 ;  /* 0x0004400401007387 */ /* 0x001fe80000100a00 */
[----:B------:R-:W-:Y:S04]  /*1fef90*/  STL [R1+0x448], R6 ;  /* 0x0004480601007387 */ /* 0x000fe80000100800 */
[----:B------:R-:W4:Y:S04]  /*1fefa0*/  LDL.LU R33, [R1+0x236c] ;  /* 0x00236c0001217983 */ /* 0x000f280000300800 */
[----:B------:R-:W4:Y:S04]  /*1fefb0*/  LDL.LU R34, [R1+0x2368] ;  /* 0x0023680001227983 */ /* 0x000f280000300800 */
[----:B------:R-:W4:Y:S01]  /*1fefc0*/  LDL.LU R40, [R1+0x235c] ;  /* 0x00235c0001287983 */ /* 0x000f220000300800 */
[----:B------:R-:W-:Y:S01]  /*1fefd0*/  PRMT R19, R42, 0x5210, R2 ;  /* 0x000052102a137816 */ /* 0x000fe20000000002 */
[----:B------:R-:W-:Y:S01]  /*1fefe0*/  IMAD.MOV.U32 R42, RZ, RZ, R7 ;  /* 0x000000ffff2a7224 */ /* 0x000fe200078e0007 */
[----:B------:R-:W-:-:S04]  /*1feff0*/  NOP ;  /* 0x0000000000007918 */ /* 0x000fc80000000000 */
[----:B------:R-:W-:Y:S01]  /*1ff000*/  STL [R1+0x84ac], R42 ;  /* 0x0084ac2a01007387 */ /* 0x000fe20000100800 */
[----:B------:R-:W-:-:S03]  /*1ff010*/  IMAD.MOV.U32 R43, RZ, RZ, R12 ;  /* 0x000000ffff2b7224 */ /* 0x000fc600078e000c */
[----:B------:R-:W-:Y:S01]  /*1ff020*/  STSM.16.M88.4 [R0], R16 ;  /* 0x0000001000007844 */ /* 0x000fe20000000200 */
[----:B------:R-:W-:-:S03]  /*1ff030*/  NOP ;  /* 0x0000000000007918 */ /* 0x000fc60000000000 */
[----:B------:R-:W0:Y:S01]  /*1ff040*/  LDS.128 R12, [R0] ;  /* 0x00000000000c7984 */ /* 0x000e220000000c00 */
[----:B------:R-:W-:-:S03]  /*1ff050*/  LOP3.LUT R7, R35, 0xffff, RZ, 0xc0, !PT ;  /* 0x0000ffff23077812 */ /* 0x000fc600078ec0ff */
[----:B------:R-:W4:Y:S01]  /*1ff060*/  LDL.LU R35, [R1+0x2fc] ;  /* 0x0002fc0001237983 */ /* 0x000f220000300800 */
[----:B------:R-:W-:Y:S02]  /*1ff070*/  LOP3.LUT R9, R25, 0xffff, RZ, 0xc0, !PT ;  /* 0x0000ffff19097812 */ /* 0x000fe400078ec0ff */
[----:B------:R-:W-:Y:S01]  /*1ff080*/  LOP3.LUT R8, R26, 0xffff, RZ, 0xc0, !PT ;  /* 0x0000ffff1a087812 */ /* 0x000fe200078ec0ff */
[----:B0-----:R-:W-:Y:S02]  /*1ff090*/  IMAD.MOV.U32 R42, RZ, RZ, R14 ;  /* 0x000000ffff2a7224 */ /* 0x001fe400078e000e */
[----:B------:R-:W-:Y:S01]  /*1ff0a0*/  IMAD.MOV.U32 R41, RZ, RZ, R12 ;  /* 0x000000ffff297224 */ /* 0x000fe200078e000c */
[----:B--2---:R-:W-:Y:S02]  /*1ff0b0*/  LOP3.LUT R6, R36, 0xffff, RZ, 0xc0, !PT ;  /* 0x0000ffff24067812 */ /* 0x004fe400078ec0ff */
[----:B------:R-:W2:Y:S01]  /*1ff0c0*/  LDL.LU R36, [R1+0x2f8] ;  /* 0x0002f80001247983 */ /* 0x000ea20000300800 */
[----:B---3--:R-:W-:-:S03]  /*1ff0d0*/  PRMT R16, R37, 0x4210, R9 ;  /* 0x0000421025107816 */ /* 0x008fc60000000009 */
[----:B------:R-:W3:Y:S01]  /*1ff0e0*/  LDL.LU R37, [R1+0x300] ;  /* 0x0003000001257983 */ /* 0x000ee20000300800 */
[----:B----4-:R-:W-:-:S03]  /*1ff0f0*/  PRMT R17, R39, 0x4210, R8 ;  /* 0x0000421027117816 */ /* 0x010fc60000000008 */
[----:B------:R-:W4:Y:S04]  /*1ff100*/  LDL.LU R39, [R1+0x2bc] ;  /* 0x0002bc0001277983 */ /* 0x000f280000300800 */
[----:B------:R-:W-:Y:S04]  /*1ff110*/  STL [R1+0x434], R13 ;  /* 0x0004340d01007387 */ /* 0x000fe80000100800 */
[----:B------:R-:W-:Y:S01]  /*1ff120*/  STL [R1+0x43c], R15 ;  /* 0x00043c0f01007387 */ /* 0x000fe20000100800 */
[----:B------:R-:W-:-:S03]  /*1ff130*/  NOP ;  /* 0x0000000000007918 */ /* 0x000fc60000000000 */
[----:B------:R-:W-:Y:S01]  /*1ff140*/  STL.64 [R1+0x84c0], R42 ;  /* 0x0084c02a01007387 */ /* 0x000fe20000100a00 */
[----:B------:R-:W-:Y:S02]  /*1ff150*/  PRMT R18, R27, 0x4210, R7 ;  /* 0x000042101b127816 */ /* 0x000fe40000000007 */
[----:B------:R-:W-:Y:S02]  /*1ff160*/  PRMT R19, R28, 0x4210, R6 ;  /* 0x000042101c137816 */ /* 0x000fe40000000006 */
[----:B------:R-:W4:Y:S01]  /*1ff170*/  LDL.LU R28, [R1+0x308] ;  /* 0x00030800011c7983 */ /* 0x000f220000300800 */
[----:B------:R-:W-:-:S03]  /*1ff180*/  LOP3.LUT R5, R29, 0xffff, RZ, 0xc0, !PT ;  /* 0x0000ffff1d057812 */ /* 0x000fc600078ec0ff */
[----:B------:R-:W4:Y:S04]  /*1ff190*/  LDL.LU R29, [R1+0x304] ;  /* 0x00030400011d7983 */ /* 0x000f280000300800 */
[----:B------:R0:W-:Y:S01]  /*1ff1a0*/  STSM.16.M88.4 [R0], R16 ;  /* 0x0000001000007844 */ /* 0x0001e20000000200 */
[----:B------:R-:W-:-:S03]  /*1ff1b0*/  NOP ;  /* 0x0000000000007918 */ /* 0x000fc60000000000 */
[----:B------:R-:W1:Y:S01]  /*1ff1c0*/  LDS.128 R12, [R0] ;  /* 0x00000000000c7984 */ /* 0x000e620000000c00 */
[----:B------:R-:W-:-:S03]  /*1ff1d0*/  LOP3.LUT R4, R30, 0xffff, RZ, 0xc0, !PT ;  /* 0x0000ffff1e047812 */ /* 0x000fc600078ec0ff */
[----:B------:R-:W4:Y:S01]  /*1ff1e0*/  LDL.LU R30, [R1+0x30c] ;  /* 0x00030c00011e7983 */ /* 0x000f220000300800 */
[----:B------:R-:W-:Y:S02]  /*1ff1f0*/  LOP3.LUT R2, R32, 0xffff, RZ, 0xc0, !PT ;  /* 0x0000ffff20027812 */ /* 0x000fe400078ec0ff */
[----:B0-----:R-:W-:Y:S02]  /*1ff200*/  PRMT R16, R38, 0x4210, R5 ;  /* 0x0000421026107816 */ /* 0x001fe40000000005 */
[----:B------:R-:W4:Y:S01]  /*1ff210*/  LDL.LU R38, [R1+0x2c4] ;  /* 0x0002c40001267983 */ /* 0x000f220000300800 */
[----:B------:R-:W-:-:S03]  /*1ff220*/  LOP3.LUT R3, R31, 0xffff, RZ, 0xc0, !PT ;  /* 0x0000ffff1f037812 */ /* 0x000fc600078ec0ff */
[----:B-1----:R-:W-:Y:S04]  /*1ff230*/  STL.64 [R1+0x420], R12 ;  /* 0x0004200c01007387 */ /* 0x002fe80000100a00 */
[----:B------:R-:W-:Y:S01]  /*1ff240*/  STL [R1+0x42c], R15 ;  /* 0x00042c0f01007387 */ /* 0x000fe20000100800 */
[----:B------:R-:W-:Y:S01]  /*1ff250*/  PRMT R19, R40, 0x4210, R2 ;  /* 0x0000421028137816 */ /* 0x000fe20000000002 */
[----:B------:R-:W-:Y:S01]  /*1ff260*/  IMAD.MOV.U32 R40, RZ, RZ, R14 ;  /* 0x000000ffff287224 */ /* 0x000fe200078e000e */
[----:B------:R-:W-:-:S04]  /*1ff270*/  NOP ;  /* 0x0000000000007918 */ /* 0x000fc80000000000 */
[----:B------:R-:W-:Y:S04]  /*1ff280*/  STL [R1+0x8498], R40 ;  /* 0x0084982801007387 */ /* 0x000fe80000100800 */
[----:B------:R-:W4:Y:S04]  /*1ff290*/  LDL.LU R22, [R1+0x5654] ;  /* 0x0056540001167983 */ /* 0x000f280000300800 */
[----:B------:R-:W4:Y:S01]  /*1ff2a0*/  LDL.LU R31, [R1+0x5650] ;  /* 0x00565000011f7983 */ /* 0x000f220000300800 */
[----:B------:R-:W-:Y:S02]  /*1ff2b0*/  PRMT R17, R33, 0x4210, R4 ;  /* 0x0000421021117816 */ /* 0x000fe40000000004 */
[----:B------:R-:W-:Y:S01]  /*1ff2c0*/  PRMT R18, R34, 0x4210, R3 ;  /* 0x0000421022127816 */ /* 0x000fe20000000003 */
[----:B------:R-:W4:Y:S04]  /*1ff2d0*/  LDL.LU R32, [R1+0x5608] ;  /* 0x0056080001207983 */ /* 0x000f280000300800 */
[----:B------:R0:W-:Y:S04]  /*1ff2e0*/  STSM.16.M88.4 [R0], R16 ;  /* 0x0000001000007844 */ /* 0x0001e80000000200 */
[----:B------:R-:W4:Y:S01]  /*1ff2f0*/  LDL.LU R34, [R1+0x5604] ;  /* 0x0056040001227983 */ /* 0x000f220000300800 */
[----:B0-----:R-:W-:-:S02]  /*1ff300*/  PRMT R16, R35, 0x5210, R9 ;  /* 0x0000521023107816 */ /* 0x001fc40000000009 */
[----:B--2---:R-:W-:Y:S01]  /*1ff310*/  PRMT R17, R36, 0x5210, R8 ;  /* 0x0000521024117816 */ /* 0x004fe20000000008 */
[----:B------:R-:W-:Y:S01]  /*1ff320*/  NOP ;  /* 0x0000000000007918 */ /* 0x000fe20000000000 */
[----:B------:R-:W0:Y:S01]  /*1ff330*/  LDS.128 R8, [R0] ;  /* 0x0000000000087984 */ /* 0x000e220000000c00 */
[----:B---3--:R-:W-:Y:S02]  /*1ff340*/  PRMT R18, R37, 0x5210, R7 ;  /* 0x0000521025127816 */ /* 0x008fe40000000007 */
[----:B----4-:R-:W-:Y:S01]  /*1ff350*/  PRMT R19, R39, 0x5210, R6 ;  /* 0x0000521027137816 */ /* 0x010fe20000000006 */
[----:B------:R-:W-:Y:S01]  /*1ff360*/  NOP ;  /* 0x0000000000007918 */ /* 0x000fe20000000000 */
[----:B0-----:R-:W-:Y:S04]  /*1ff370*/  STL.64 [R1+0x410], R8 ;  /* 0x0004100801007387 */ /* 0x001fe80000100a00 */
[----:B------:R-:W-:Y:S04]  /*1ff380*/  STL [R1+0x418], R10 ;  /* 0x0004180a01007387 */ /* 0x000fe80000100800 */
[----:B------:R-:W2:Y:S04]  /*1ff390*/  LDL.LU R33, [R1+0x239c] ;  /* 0x00239c0001217983 */ /* 0x000ea80000300800 */
[----:B------:R-:W3:Y:S04]  /*1ff3a0*/  LDL.LU R35, [R1+0x238c] ;  /* 0x00238c0001237983 */ /* 0x000ee80000300800 */
[----:B------:R-:W4:Y:S04]  /*1ff3b0*/  LDL.LU R36, [R1+0x2388] ;  /* 0x0023880001247983 */ /* 0x000f280000300800 */
[----:B------:R-:W4:Y:S04]  /*1ff3c0*/  LDL.LU R37, [R1+0x237c] ;  /* 0x00237c0001257983 */ /* 0x000f280000300800 */
[----:B------:R0:W-:Y:S02]  /*1ff3d0*/  STSM.16.M88.4 [R0], R16 ;  /* 0x0000001000007844 */ /* 0x0001e40000000200 */
[----:B0-----:R-:W-:-:S02]  /*1ff3e0*/  PRMT R16, R28, 0x5210, R5 ;  /* 0x000052101c107816 */ /* 0x001fc40000000005 */
[----:B------:R-:W-:Y:S01]  /*1ff3f0*/  PRMT R17, R29, 0x5210, R4 ;  /* 0x000052101d117816 */ /* 0x000fe20000000004 */
[----:B------:R-:W-:Y:S01]  /*1ff400*/  NOP ;  /* 0x0000000000007918 */ /* 0x000fe20000000000 */
[----:B------:R-:W0:Y:S01]  /*1ff410*/  LDS.128 R4, [R0] ;  /* 0x0000000000047984 */ /* 0x000e220000000c00 */
[----:B------:R-:W-:-:S05]  /*1ff420*/  IMAD.MOV.U32 R39, RZ, RZ, R11 ;  /* 0x000000ffff277224 */ /* 0x000fca00078e000b */
[----:B------:R-:W-:Y:S01]  /*1ff430*/  STL [R1+0x8490], R39 ;  /* 0x0084902701007387 */ /* 0x000fe20000100800 */
[----:B------:R-:W-:Y:S02]  /*1ff440*/  PRMT R18, R30, 0x5210, R3 ;  /* 0x000052101e127816 */ /* 0x000fe40000000003 */
[----:B------:R-:W-:Y:S01]  /*1ff450*/  PRMT R19, R38, 0x5210, R2 ;  /* 0x0000521026137816 */ /* 0x000fe20000000002 */
[----:B------:R-:W-:Y:S01]  /*1ff460*/  NOP ;  /* 0x0000000000007918 */ /* 0x000fe20000000000 */
[----:B------:R-:W4:Y:S04]  /*1ff470*/  LDL.LU R38, [R1+0x2b70] ;  /* 0x002b700001267983 */ /* 0x000f280000300800 */
[----:B0-----:R-:W-:Y:S04]  /*1ff480*/  STL [R1+0x400], R4 ;  /* 0x0004000401007387 */ /* 0x001fe80000100800 */
[----:B------:R0:W-:Y:S04]  /*1ff490*/  STL.64 [R1+0x408], R6 ;  /* 0x0004080601007387 */ /* 0x0001e80000100a00 */
        /* <DEDUP_REMOVED lines=8> */
[----:B------:R-:W-:-:S03]  /*1ff520*/  LOP3.LUT R8, R31, 0xffff, RZ, 0xc0, !PT ;  /* 0x0000ffff1f087812 */ /* 0x000fc600078ec0ff */
[----:B------:R-:W-:Y:S04]  /*1ff530*/  STL [R1+0x849c], R40 ;  /* 0x00849c2801007387 */ /* 0x000fe80000100800 */
[----:B------:R-:W4:Y:S04]  /*1ff540*/  LDL.LU R31, [R1+0x31c] ;  /* 0x00031c00011f7983 */ /* 0x000f280000300800 */
[----:B------:R-:W-:Y:S01]  /*1ff550*/  STSM.16.M88.4 [R0], R16 ;  /* 0x0000001000007844 */ /* 0x000fe20000000200 */
[----:B------:R-:W-:-:S03]  /*1ff560*/  NOP ;  /* 0x0000000000007918 */ /* 0x000fc60000000000 */
[----:B------:R-:W1:Y:S01]  /*1ff570*/  LDS.128 R12, [R0] ;  /* 0x00000000000c7984 */ /* 0x000e620000000c00 */
[----:B0-----:R-:W-:-:S03]  /*1ff580*/  LOP3.LUT R7, R32, 0xffff, RZ, 0xc0, !PT ;  /* 0x0000ffff20077812 */ /* 0x001fc600078ec0ff */
[----:B------:R-:W4:Y:S01]  /*1ff590*/  LDL.LU R32, [R1+0x318] ;  /* 0x0003180001207983 */ /* 0x000f220000300800 */
[----:B------:R-:W-:Y:S02]  /*1ff5a0*/  LOP3.LUT R6, R34, 0xffff, RZ, 0xc0, !PT ;  /* 0x0000ffff22067812 */ /* 0x000fe400078ec0ff */
[----:B------:R-:W-:Y:S01]  /*1ff5b0*/  LOP3.LUT R9, R22, 0xffff, RZ, 0xc0, !PT ;  /* 0x0000ffff16097812 */ /* 0x000fe200078ec0ff */
[----:B------:R-:W4:Y:S01]  /*1ff5c0*/  LDL.LU R34, [R1+0x320] ;  /* 0x0003200001227983 */ /* 0x000f220000300800 */
[----:B-1----:R-:W-:Y:S02]  /*1ff5d0*/  IMAD.MOV.U32 R40, RZ, RZ, R12 ;  /* 0x000000ffff287224 */ /* 0x002fe400078e000c */
[----:B------:R-:W-:Y:S01]  /*1ff5e0*/  IMAD.MOV.U32 R39, RZ, RZ, R14 ;  /* 0x000000ffff277224 */ /* 0x000fe200078e000e */
[----:B--2---:R-:W-:Y:S02]  /*1ff5f0*/  PRMT R16, R33, 0x4210, R9 ;  /* 0x0000421021107816 */ /* 0x004fe40000000009 */
[----:B---3--:R-:W-:-:S02]  /*1ff600*/  PRMT R17, R35, 0x4210, R8 ;  /* 0x0000421023117816 */ /* 0x008fc40000000008 */
[----:B----4-:R-:W-:Y:S02]  /*1ff610*/  PRMT R19, R37, 0x4210, R6 ;  /* 0x0000421025137816 */ /* 0x010fe40000000006 */
[----:B------:R-:W2:Y:S04]  /*1ff620*/  LDL.LU R37, [R1+0x2d0] ;  /* 0x0002d00001257983 */ /* 0x000ea80000300800 */
[----:B------:R-:W-:Y:S04]  /*1ff630*/  STL [R1+0x3f4], R13 ;  /* 0x0003f40d01007387 */ /* 0x000fe80000100800 */
[----:B------:R-:W-:Y:S01]  /*1ff640*/  STL [R1+0x3fc], R15 ;  /* 0x0003fc0f01007387 */ /* 0x000fe20000100800 */
[----:B------:R-:W-:-:S03]  /*1ff650*/  NOP ;  /* 0x0000000000007918 */ /* 0x000fc60000000000 */
[----:B------:R-:W-:Y:S04]  /*1ff660*/  STL.64 [R1+0x84f8], R40 ;  /* 0x0084f82801007387 */ /* 0x000fe80000100a00 */
[----:B------:R-:W3:Y:S04]  /*1ff670*/  LDL.LU R33, [R1+0x328] ;  /* 0x0003280001217983 */ /* 0x000ee80000300800 */
[----:B------:R-:W4:Y:S01]  /*1ff680*/  LDL.LU R35, [R1+0x324] ;  /* 0x0003240001237983 */ /* 0x000f220000300800 */
[----:B------:R-:W-:-:S03]  /*1ff690*/  PRMT R18, R36, 0x4210, R7 ;  /* 0x0000421024127816 */ /* 0x000fc60000000007 */
[----:B------:R-:W4:Y:S04]  /*1ff6a0*/  LDL.LU R36, [R1+0x32c] ;  /* 0x00032c0001247983 */ /* 0x000f280000300800 */
[----:B------:R-:W-:Y:S01]  /*1ff6b0*/  STSM.16.M88.4 [R0], R16 ;  /* 0x0000001000007844 */ /* 0x000fe20000000200 */
[----:B------:R-:W-:-:S03]  /*1ff6c0*/  NOP ;  /* 0x0000000000007918 */ /* 0x000fc60000000000 */
[----:B------:R-:W0:Y:S01]  /*1ff6d0*/  LDS.128 R12, [R0] ;  /* 0x00000000000c7984 */ /* 0x000e220000000c00 */
[----:B------:R-:W-:-:S03]  /*1ff6e0*/  LOP3.LUT R5, R38, 0xffff, RZ, 0xc0, !PT ;  /* 0x0000ffff26057812 */ /* 0x000fc600078ec0ff */
[----:B------:R-:W4:Y:S01]  /*1ff6f0*/  LDL.LU R38, [R1+0x2e0] ;  /* 0x0002e00001267983 */ /* 0x000f220000300800 */
[----:B------:R-:W-:Y:S02]  /*1ff700*/  LOP3.LUT R4, R24, 0xffff, RZ, 0xc0, !PT ;  /* 0x0000ffff18047812 */ /* 0x000fe400078ec0ff */
[----:B------:R-:W-:Y:S02]  /*1ff710*/  LOP3.LUT R3, R25, 0xffff, RZ, 0xc0, !PT ;  /* 0x0000ffff19037812 */ /* 0x000fe400078ec0ff */
[----:B------:R-:W-:Y:S01]  /*1ff720*/  LOP3.LUT R2, R26, 0xffff, RZ, 0xc0, !PT ;  /* 0x0000ffff1a027812 */ /* 0x000fe200078ec0ff */
[----:B0-----:R-:W-:Y:S01]  /*1ff730*/  STL.64 [R1+0x3e0], R12 ;  /* 0x0003e00c01007387 */ /* 0x001fe20000100a00 */
[----:B------:R-:W-:-:S03]  /*1ff740*/  PRMT R16, R27, 0x4210, R5 ;  /* 0x000042101b107816 */ /* 0x000fc60000000005 */
[----:B------:R-:W-:Y:S01]  /*1ff750*/  STL.64 [R1+0x3e8], R14 ;  /* 0x0003e80e01007387 */ /* 0x000fe20000100a00 */
[----:B------:R-:W-:Y:S01]  /*1ff760*/  NOP ;  /* 0x0000000000007918 */ /* 0x000fe20000000000 */
[----:B------:R-:W-:Y:S02]  /*1ff770*/  PRMT R17, R28, 0x4210, R4 ;  /* 0x000042101c117816 */ /* 0x000fe40000000004 */
[----:B------:R-:W4:Y:S01]  /*1ff780*/  LDL.LU R23, [R1+0x5664] ;  /* 0x0056640001177983 */ /* 0x000f220000300800 */
[----:B------:R-:W-:Y:S02]  /*1ff790*/  PRMT R18, R29, 0x4210, R3 ;  /* 0x000042101d127816 */ /* 0x000fe40000000003 */
[----:B------:R-:W-:Y:S01]  /*1ff7a0*/  PRMT R19, R30, 0x4210, R2 ;  /* 0x000042101e137816 */ /* 0x000fe20000000002 */
[----:B------:R-:W4:Y:S04]  /*1ff7b0*/  LDL.LU R22, [R1+0x5660] ;  /* 0x0056600001167983 */ /* 0x000f280000300800 */
[----:B------:R0:W-:Y:S04]  /*1ff7c0*/  STSM.16.M88.4 [R0], R16 ;  /* 0x0000001000007844 */ /* 0x0001e80000000200 */
[----:B------:R-:W4:Y:S01]  /*1ff7d0*/  LDL.LU R29, [R1+0x5620] ;  /* 0x00562000011d7983 */ /* 0x000f220000300800 */
[----:B0-----:R-:W-:-:S03]  /*1ff7e0*/  PRMT R16, R31, 0x5210, R9 ;  /* 0x000052101f107816 */ /* 0x001fc60000000009 */
[----:B------:R-:W4:Y:S01]  /*1ff7f0*/  LDL.LU R31, [R1+0x561c] ;  /* 0x00561c00011f7983 */ /* 0x000f220000300800 */
[----:B------:R-:W-:Y:S01]  /*1ff800*/  PRMT R17, R32, 0x5210, R8 ;  /* 0x0000521020117816 */ /* 0x000fe20000000008 */
[----:B------:R-:W-:Y:S02]  /*1ff810*/  NOP ;  /* 0x0000000000007918 */ /* 0x000fe40000000000 */
[----:B------:R-:W0:Y:S01]  /*1ff820*/  LDS.128 R8, [R0] ;  /* 0x0000000000087984 */ /* 0x000e220000000c00 */
[----:B------:R-:W-:-:S03]  /*1ff830*/  PRMT R18, R34, 0x5210, R7 ;  /* 0x0000521022127816 */ /* 0x000fc60000000007 */
[----:B------:R-:W4:Y:S04]  /*1ff840*/  LDL.LU R32, [R1+0x2498] ;  /* 0x0024980001207983 */ /* 0x000f280000300800 */
[----:B------:R-:W4:Y:S04]  /*1ff850*/  LDL.LU R34, [R1+0x2478] ;  /* 0x0024780001227983 */ /* 0x000f280000300800 */
[----:B------:R-:W4:Y:S01]  /*1ff860*/  LDL.LU R28, [R1+0x245c] ;  /* 0x00245c00011c7983 */ /* 0x000f220000300800 */
[----:B--2---:R-:W-:Y:S01]  /*1ff870*/  PRMT R19, R37, 0x5210, R6 ;  /* 0x0000521025137816 */ /* 0x004fe20000000006 */
[----:B------:R-:W-:-:S04]  /*1ff880*/  NOP ;  /* 0x0000000000007918 */ /* 0x000fc80000000000 */
[----:B------:R3:W-:Y:S04]  /*1ff890*/  STSM.16.M88.4 [R0], R16 ;  /* 0x0000001000007844 */ /* 0x0007e80000000200 */
[----:B------:R-:W2:Y:S04]  /*1ff8a0*/  LDL.LU R37, [R1+0x243c] ;  /* 0x00243c0001257983 */ /* 0x000ea80000300800 */
[----:B0-----:R-:W-:Y:S04]  /*1ff8b0*/  STL.64 [R1+0x3d0], R8 ;  /* 0x0003d00801007387 */ /* 0x001fe80000100a00 */
[----:B------:R-:W-:Y:S01]  /*1ff8c0*/  STL.64 [R1+0x3d8], R10 ;  /* 0x0003d80a01007387 */ /* 0x000fe20000100a00 */
[----:B---3--:R-:W-:-:S03]  /*1ff8d0*/  PRMT R16, R33, 0x5210, R5 ;  /* 0x0000521021107816 */ /* 0x008fc60000000005 */
[----:B------:R-:W3:Y:S01]  /*1ff8e0*/  LDL.LU R30, [R1+0x2b8c] ;  /* 0x002b8c00011e7983 */ /* 0x000ee20000300800 */
[----:B----4-:R-:W-:Y:S01]  /*1ff8f0*/  PRMT R17, R35, 0x5210, R4 ;  /* 0x0000521023117816 */ /* 0x010fe20000000004 */
[----:B------:R-:W-:Y:S02]  /*1ff900*/  NOP ;  /* 0x0000000000007918 */ /* 0x000fe40000000000 */
[----:B------:R-:W0:Y:S04]  /*1ff910*/  LDS.128 R4, [R0] ;  /* 0x0000000000047984 */ /* 0x000e280000000c00 */
[----:B------:R-:W4:Y:S01]  /*1ff920*/  LDL.LU R33, [R1+0x2b88] ;  /* 0x002b880001217983 */ /* 0x000f220000300800 */
[----:B------:R-:W-:Y:S02]  /*1ff930*/  PRMT R18, R36, 0x5210, R3 ;  /* 0x0000521024127816 */ /* 0x000fe40000000003 */
[----:B------:R-:W-:Y:S01]  /*1ff940*/  PRMT R19, R38, 0x5210, R2 ;  /* 0x0000521026137816 */ /* 0x000fe20000000002 */
[----:B------:R-:W-:Y:S01]  /*1ff950*/  NOP ;  /* 0x0000000000007918 */ /* 0x000fe20000000000 */
[----:B0-----:R-:W-:Y:S04]  /*1ff960*/  STL [R1+0x3c0], R4 ;  /* 0x0003c00401007387 */ /* 0x001fe80000100800 */
[----:B------:R0:W-:Y:S04]  /*1ff970*/  STL.64 [R1+0x3c8], R6 ;  /* 0x0003c80601007387 */ /* 0x0001e80000100a00 */
[----:B------:R-:W4:Y:S04]  /*1ff980*/  LDL.LU R35, [R1+0x2b18] ;  /* 0x002b180001237983 */ /* 0x000f280000300800 */
[----:B------:R-:W4:Y:S04]  /*1ff990*/  LDL.LU R24, [R1+0x2b14] ;  /* 0x002b140001187983 */ /* 0x000f280000300800 */
[----:B------:R-:W4:Y:S04]  /*1ff9a0*/  LDL.LU R25, [R1+0x24cc] ;  /* 0x0024cc0001197983 */ /* 0x000f280000300800 */
[----:B------:R-:W4:Y:S01]  /*1ff9b0*/  LDL.LU R26, [R1+0x24b8] ;  /* 0x0024b800011a7983 */ /* 0x000f220000300800 */
[----:B------:R-:W-:-:S03]  /*1ff9c0*/  IMAD.MOV.U32 R38, RZ, RZ, R5 ;  /* 0x000000ffff267224 */ /* 0x000fc600078e0005 */
[----:B------:R-:W4:Y:S04]  /*1ff9d0*/  LDL.LU R27, [R1+0x24bc] ;  /* 0x0024bc00011b7983 */ /* 0x000f280000300800 */
[----:B------:R-:W4:Y:S04]  /*1ff9e0*/  LDL.LU R36, [R1+0x248c] ;  /* 0x00248c0001247983 */ /* 0x000f280000300800 */
[----:B------:R-:W-:Y:S01]  /*1ff9f0*/  STL [R1+0x8488], R38 ;  /* 0x0084882601007387 */ /* 0x000fe20000100800 */
[----:B0-----:R-:W-:-:S03]  /*1ffa00*/  LOP3.LUT R7, R29, 0xffff, RZ, 0xc0, !PT ;  /* 0x0000ffff1d077812 */ /* 0x001fc600078ec0ff */
[----:B------:R-:W4:Y:S01]  /*1ffa10*/  LDL.LU R29, [R1+0x334] ;  /* 0x00033400011d7983 */ /* 0x000f220000300800 */
[----:B------:R-:W-:-:S03]  /*1ffa20*/  LOP3.LUT R6, R31, 0xffff, RZ, 0xc0, !PT ;  /* 0x0000ffff1f067812 */ /* 0x000fc600078ec0ff */
[----:B------:R-:W4:Y:S04]  /*1ffa30*/  LDL.LU R31, [R1+0x330] ;  /* 0x00033000011f7983 */ /* 0x000f280000300800 */
[----:B------:R0:W-:Y:S01]  /*1ffa40*/  STSM.16.M88.4 [R0], R16 ;  /* 0x0000001000007844 */ /* 0x0001e20000000200 */
[----:B------:R-:W-:-:S03]  /*1ffa50*/  NOP ;  /* 0x0000000000007918 */ /* 0x000fc60000000000 */
[----:B------:R-:W1:Y:S01]  /*1ffa60*/  LDS.128 R12, [R0] ;  /* 0x00000000000c7984 */ /* 0x000e620000000c00 */
[----:B------:R-:W-:Y:S02]  /*1ffa70*/  LOP3.LUT R9, R23, 0xffff, RZ, 0xc0, !PT ;  /* 0x0000ffff17097812 */ /* 0x000fe400078ec0ff */
[----:B------:R-:W-:Y:S02]  /*1ffa80*/  LOP3.LUT R8, R22, 0xffff, RZ, 0xc0, !PT ;  /* 0x0000ffff16087812 */ /* 0x000fe400078ec0ff */
[----:B0-----:R-:W-:Y:S02]  /*1ffa90*/  PRMT R16, R32, 0x4210, R9 ;  /* 0x0000421020107816 */ /* 0x001fe40000000009 */
[----:B------:R-:W-:Y:S01]  /*1ffaa0*/  PRMT R17, R34, 0x4210, R8 ;  /* 0x0000421022117816 */ /* 0x000fe20000000008 */
[----:B------:R-:W4:Y:S04]  /*1ffab0*/  LDL.LU R32, [R1+0x338] ;  /* 0x0003380001207983 */ /* 0x000f280000300800 */
[----:B------:R-:W4:Y:S01]  /*1ffac0*/  LDL.LU R34, [R1+0x2f0] ;  /* 0x0002f00001227983 */ /* 0x000f220000300800 */
[----:B------:R-:W-:Y:S01]  /*1ffad0*/  PRMT R18, R28, 0x4210, R7 ;  /* 0x000042101c127816 */ /* 0x000fe20000000007 */
[----:B-1----:R-:W-:-:S02]  /*1ffae0*/  IMAD.MOV.U32 R38, RZ, RZ, R12 ;  /* 0x000000ffff267224 */ /* 0x002fc400078e000c */
[----:B------:R-:W-:Y:S04]  /*1ffaf0*/  STL [R1+0x3b4], R13 ;  /* 0x0003b40d01007387 */ /* 0x000fe80000100800 */
[----:B------:R-:W-:Y:S04]  /*1ffb00*/  STL [R1+0x3b8], R14 ;  /* 0x0003b80e01007387 */ /* 0x000fe80000100800 */
[----:B------:R-:W-:Y:S04]  /*1ffb10*/  STL.64 [R1+0x84a0], R38 ;  /* 0x0084a02601007387 */ /* 0x000fe80000100a00 */
[----:B------:R-:W4:Y:S01]  /*1ffb20*/  LDL.LU R28, [R1+0x344] ;  /* 0x00034400011c7983 */ /* 0x000f220000300800 */
[----:B--2---:R-:W-:Y:S01]  /*1ffb30*/  PRMT R19, R37, 0x4210, R6 ;  /* 0x0000421025137816 */ /* 0x004fe20000000006 */
[----:B------:R-:W-:-:S04]  /*1ffb40*/  NOP ;  /* 0x0000000000007918 */ /* 0x000fc80000000000 */
[----:B------:R-:W-:Y:S01]  /*1ffb50*/  STSM.16.M88.4 [R0], R16 ;  /* 0x0000001000007844 */ /* 0x000fe20000000200 */
[----:B------:R-:W-:Y:S01]  /*1ffb60*/  IMAD.MOV.U32 R37, RZ, RZ, R15 ;  /* 0x000000ffff257224 */ /* 0x000fe200078e000f */
[----:B------:R-:W-:Y:S01]  /*1ffb70*/  NOP ;  /* 0x0000000000007918 */ /* 0x000fe20000000000 */
[----:B---3--:R-:W-:Y:S01]  /*1ffb80*/  LOP3.LUT R5, R30, 0xffff, RZ, 0xc0, !PT ;  /* 0x0000ffff1e057812 */ /* 0x008fe200078ec0ff */
[----:B------:R-:W0:Y:S04]  /*1ffb90*/  LDS.128 R12, [R0] ;  /* 0x00000000000c7984 */ /* 0x000e280000000c00 */
[----:B------:R-:W2:Y:S01]  /*1ffba0*/  LDL.LU R30, [R1+0x340] ;  /* 0x00034000011e7983 */ /* 0x000ea20000300800 */
[----:B----4-:R-:W-:-:S03]  /*1ffbb0*/  LOP3.LUT R4, R33, 0xffff, RZ, 0xc0, !PT ;  /* 0x0000ffff21047812 */ /* 0x010fc600078ec0ff */
[----:B------:R-:W3:Y:S01]  /*1ffbc0*/  LDL.LU R33, [R1+0x33c] ;  /* 0x00033c0001217983 */ /* 0x000ee20000300800 */
[----:B------:R-:W-:-:S03]  /*1ffbd0*/  LOP3.LUT R3, R35, 0xffff, RZ, 0xc0, !PT ;  /* 0x0000ffff23037812 */ /* 0x000fc600078ec0ff */
[----:B------:R-:W4:Y:S01]  /*1ffbe0*/  LDL.LU R35, [R1+0x2f4] ;  /* 0x0002f40001237983 */ /* 0x000f220000300800 */
[----:B------:R-:W-:-:S03]  /*1ffbf0*/  LOP3.LUT R2, R24, 0xffff, RZ, 0xc0, !PT ;  /* 0x0000ffff18027812 */ /* 0x000fc600078ec0ff */
[----:B0-----:R-:W-:Y:S01]  /*1ffc00*/  STL [R1+0x3a0], R12 ;  /* 0x0003a00c01007387 */ /* 0x001fe20000100800 */
[----:B------:R-:W-:Y:S02]  /*1ffc10*/  PRMT R16, R25, 0x4210, R5 ;  /* 0x0000421019107816 */ /* 0x000fe40000000005 */
[----:B------:R-:W-:Y:S01]  /*1ffc20*/  PRMT R17, R26, 0x4210, R4 ;  /* 0x000042101a117816 */ /* 0x000fe20000000004 */
[----:B------:R0:W-:Y:S01]  /*1ffc30*/  STL.64 [R1+0x3a8], R14 ;  /* 0x0003a80e01007387 */ /* 0x0001e20000100a00 */
[----:B------:R-:W-:Y:S02]  /*1ffc40*/  PRMT R18, R27, 0x4210, R3 ;  /* 0x000042101b127816 */ /* 0x000fe40000000003 */
[----:B------:R-:W-:Y:S01]  /*1ffc50*/  PRMT R19, R36, 0x4210, R2 ;  /* 0x0000421024137816 */ /* 0x000fe20000000002 */
[----:B------:R-:W-:Y:S01]  /*1ffc60*/  IMAD.MOV.U32 R36, RZ, RZ, R13 ;  /* 0x000000ffff247224 */ /* 0x000fe200078e000d */
[----:B------:R-:W-:-:S04]  /*1ffc70*/  NOP ;  /* 0x0000000000007918 */ /* 0x000fc80000000000 */
[----:B------:R-:W-:Y:S04]  /*1ffc80*/  STL [R1+0x8474], R36 ;  /* 0x0084742401007387 */ /* 0x000fe80000100800 */
[----:B------:R1:W-:Y:S04]  /*1ffc90*/  STSM.16.M88.4 [R0], R16 ;  /* 0x0000001000007844 */ /* 0x0003e80000000200 */
[----:B0-----:R-:W4:Y:S04]  /*1ffca0*/  LDL.LU R15, [R1+0x5674] ;  /* 0x00567400010f7983 */ /* 0x001f280000300800 */
[----:B------:R-:W4:Y:S01]  /*1ffcb0*/  LDL.LU R20, [R1+0x5670] ;  /* 0x0056700001147983 */ /* 0x000f220000300800 */
[----:B-1----:R-:W-:-:S02]  /*1ffcc0*/  PRMT R16, R29, 0x5210, R9 ;  /* 0x000052101d107816 */ /* 0x002fc40000000009 */
[----:B------:R-:W-:Y:S01]  /*1ffcd0*/  PRMT R17, R31, 0x5210, R8 ;  /* 0x000052101f117816 */ /* 0x000fe20000000008 */
[----:B------:R-:W4:Y:S01]  /*1ffce0*/  LDL.LU R29, [R1+0x563c] ;  /* 0x00563c00011d7983 */ /* 0x000f220000300800 */
[----:B------:R-:W-:-:S03]  /*1ffcf0*/  NOP ;  /* 0x0000000000007918 */ /* 0x000fc60000000000 */
[----:B------:R-:W4:Y:S04]  /*1ffd00*/  LDL.LU R31, [R1+0x5634] ;  /* 0x00563400011f7983 */ /* 0x000f280000300800 */
[----:B------:R-:W0:Y:S04]  /*1ffd10*/  LDS.128 R8, [R0] ;  /* 0x0000000000087984 */ /* 0x000e280000000c00 */
[----:B------:R-:W4:Y:S01]  /*1ffd20*/  LDL.LU R21, [R1+0x264c] ;  /* 0x00264c0001157983 */ /* 0x000f220000300800 */
[----:B------:R-:W-:-:S03]  /*1ffd30*/  PRMT R18, R32, 0x5210, R7 ;  /* 0x0000521020127816 */ /* 0x000fc60000000007 */
[----:B------:R-:W4:Y:S01]  /*1ffd40*/  LDL.LU R32, [R1+0x24dc] ;  /* 0x0024dc0001207983 */ /* 0x000f220000300800 */
[----:B------:R-:W-:Y:S01]  /*1ffd50*/  PRMT R19, R34, 0x5210, R6 ;  /* 0x0000521022137816 */ /* 0x000fe20000000006 */
[----:B------:R-:W-:-:S04]  /*1ffd60*/  NOP ;  /* 0x0000000000007918 */ /* 0x000fc80000000000 */
[----:B------:R1:W-:Y:S04]  /*1ffd70*/  STSM.16.M88.4 [R0], R16 ;  /* 0x0000001000007844 */ /* 0x0003e80000000200 */
[----:B0-----:R-:W-:Y:S04]  /*1ffd80*/  STL.64 [R1+0x390], R8 ;  /* 0x0003900801007387 */ /* 0x001fe80000100a00 */
[----:B------:R-:W-:Y:S04]  /*1ffd90*/  STL.64 [R1+0x398], R10 ;  /* 0x0003980a01007387 */ /* 0x000fe80000100a00 */
[----:B------:R-:W4:Y:S01]  /*1ffda0*/  LDL.LU R34, [R1+0x24d8] ;  /* 0x0024d80001227983 */ /* 0x000f220000300800 */
[----:B-1----:R-:W-:-:S03]  /*1ffdb0*/  PRMT R16, R28, 0x5210, R5 ;  /* 0x000052101c107816 */ /* 0x002fc60000000005 */
[----:B------:R-:W4:Y:S04]  /*1ffdc0*/  LDL.LU R25, [R1+0x2278] ;  /* 0x0022780001197983 */ /* 0x000f280000300800 */
[----:B------:R-:W4:Y:S04]  /*1ffdd0*/  LDL.LU R26, [R1+0x2ba4] ;  /* 0x002ba400011a7983 */ /* 0x000f280000300800 */
[----:B------:R-:W4:Y:S01]  /*1ffde0*/  LDL.LU R27, [R1+0x2ba0] ;  /* 0x002ba000011b7983 */ /* 0x000f220000300800 */
[----:B--2---:R-:W-:Y:S01]  /*1ffdf0*/  PRMT R17, R30, 0x5210, R4 ;  /* 0x000052101e117816 */ /* 0x004fe20000000004 */
[----:B------:R-:W-:-:S02]  /*1ffe00*/  NOP ;  /* 0x0000000000007918 */ /* 0x000fc40000000000 */
[----:B------:R-:W0:Y:S04]  /*1ffe10*/  LDS.128 R4, [R0] ;  /* 0x0000000000047984 */ /* 0x000e280000000c00 */
[----:B------:R-:W2:Y:S01]  /*1ffe20*/  LDL.LU R30, [R1+0x2b38] ;  /* 0x002b3800011e7983 */ /* 0x000ea20000300800 */
[----:B---3--:R-:W-:-:S03]  /*1ffe30*/  PRMT R18, R33, 0x5210, R3 ;  /* 0x0000521021127816 */ /* 0x008fc60000000003 */
[----:B0-----:R-:W-:Y:S04]  /*1ffe40*/  STL [R1+0x384], R5 ;  /* 0x0003840501007387 */ /* 0x001fe80000100800 */
[----:B------:R0:W-:Y:S04]  /*1ffe50*/  STL [R1+0x388], R6 ;  /* 0x0003880601007387 */ /* 0x0001e80000100800 */
[----:B------:R-:W3:Y:S01]  /*1ffe60*/  LDL.LU R23, [R1+0x2b34] ;  /* 0x002b340001177983 */ /* 0x000ee20000300800 */
[----:B----4-:R-:W-:Y:S01]  /*1ffe70*/  PRMT R19, R35, 0x5210, R2 ;  /* 0x0000521023137816 */ /* 0x010fe20000000002 */
[----:B------:R-:W-:-:S02]  /*1ffe80*/  NOP ;  /* 0x0000000000007918 */ /* 0x000fc40000000000 */
[----:B------:R-:W4:Y:S01]  /*1ffe90*/  LDL.LU R22, [R1+0x2688] ;  /* 0x0026880001167983 */ /* 0x000f220000300800 */
[----:B------:R-:W-:-:S03]  /*1ffea0*/  IMAD.MOV.U32 R36, RZ, RZ, R4 ;  /* 0x000000ffff247224 */ /* 0x000fc600078e0004 */
[----:B------:R-:W4:Y:S01]  /*1ffeb0*/  LDL.LU R24, [R1+0x2668] ;  /* 0x0026680001187983 */ /* 0x000f220000300800 */
[----:B------:R-:W-:-:S03]  /*1ffec0*/  IMAD.MOV.U32 R35, RZ, RZ, R7 ;  /* 0x000000ffff237224 */ /* 0x000fc600078e0007 */
[----:B------:R-:W4:Y:S04]  /*1ffed0*/  LDL.LU R28, [R1+0x263c] ;  /* 0x00263c00011c7983 */ /* 0x000f280000300800 */
[----:B------:R-:W4:Y:S04]  /*1ffee0*/  LDL.LU R33, [R1+0x24e8] ;  /* 0x0024e80001217983 */ /* 0x000f280000300800 */
[----:B------:R-:W-:Y:S04]  /*1ffef0*/  STL.64 [R1+0x8480], R36 ;  /* 0x0084802401007387 */ /* 0x000fe80000100a00 */
[----:B------:R-:W-:Y:S01]  /*1fff00*/  STL [R1+0x845c], R35 ;  /* 0x00845c2301007387 */ /* 0x000fe20000100800 */
[----:B------:R-:W-:-:S03]  /*1fff10*/  LOP3.LUT R7, R29, 0xffff, RZ, 0xc0, !PT ;  /* 0x0000ffff1d077812 */ /* 0x000fc600078ec0ff */
[----:B------:R-:W4:Y:S01]  /*1fff20*/  LDL.LU R29, [R1+0x34c] ;  /* 0x00034c00011d7983 */ /* 0x000f220000300800 */
[----:B0-----:R-:W-:-:S03]  /*1fff30*/  LOP3.LUT R6, R31, 0xffff, RZ, 0xc0, !PT ;  /* 0x0000ffff1f067812 */ /* 0x001fc600078ec0ff */
[----:B------:R-:W4:Y:S01]  /*1fff40*/  LDL.LU R31, [R1+0x348] ;  /* 0x00034800011f7983 */ /* 0x000f220000300800 */
[----:B------:R-:W-:-:S03]  /*1fff50*/  LOP3.LUT R9, R15, 0xffff, RZ, 0xc0, !PT ;  /* 0x0000ffff0f097812 */ /* 0x000fc600078ec0ff */
[----:B------:R0:W-:Y:S01]  /*1fff60*/  STSM.16.M88.4 [R0], R16 ;  /* 0x0000001000007844 */ /* 0x0001e20000000200 */
[----:B------:R-:W-:-:S03]  /*1fff70*/  NOP ;  /* 0x0000000000007918 */ /* 0x000fc60000000000 */
[----:B------:R-:W1:Y:S01]  /*1fff80*/  LDS.128 R12, [R0] ;  /* 0x00000000000c7984 */ /* 0x000e620000000c00 */
[----:B------:R-:W-:-:S04]  /*1fff90*/  LOP3.LUT R8, R20, 0xffff, RZ, 0xc0, !PT ;  /* 0x0000ffff14087812 */ /* 0x000fc800078ec0ff */
[----:B0-----:R-:W-:Y:S02]  /*1fffa0*/  PRMT R17, R32, 0x4210, R8 ;  /* 0x0000421020117816 */ /* 0x001fe40000000008 */
[----:B------:R-:W4:Y:S01]  /*1fffb0*/  LDL.LU R32, [R1+0x350] ;  /* 0x0003500001207983 */ /* 0x000f220000300800 */
[----:B------:R-:W-:Y:S02]  /*1fffc0*/  PRMT R16, R21, 0x4210, R9 ;  /* 0x0000421015107816 */ /* 0x000fe40000000009 */
[----:B------:R-:W-:Y:S02]  /*1fffd0*/  PRMT R18, R34, 0x4210, R7 ;  /* 0x0000421022127816 */ /* 0x000fe40000000007 */
[----:B------:R-:W4:Y:S01]  /*1fffe0*/  LDL.LU R34, [R1+0x310] ;  /* 0x0003100001227983 */ /* 0x000f220000300800 */
[----:B------:R-:W-:Y:S01]  /*1ffff0*/  PRMT R19, R25, 0x4210, R6 ;  /* 0x0000421019137816 */ /* 0x000fe20000000006 */
[----:B------:R-:W-:Y:S02]  /*200000*/  NOP ;  /* 0x0000000000007918 */ /* 0x000fe40000000000 */
[----:B-1----:R-:W-:Y:S01]  /*200010*/  STL.64 [R1+0x370], R12 ;  /* 0x0003700c01007387 */ /* 0x002fe20000100a00 */
[----:B------:R-:W-:-:S03]  /*200020*/  LOP3.LUT R5, R26, 0xffff, RZ, 0xc0, !PT ;  /* 0x0000ffff1a057812 */ /* 0x000fc600078ec0ff */
[----:B------:R-:W-:Y:S04]  /*200030*/  STL [R1+0x37c], R15 ;  /* 0x00037c0f01007387 */ /* 0x000fe80000100800 */
[----:B------:R-:W4:Y:S01]  /*200040*/  LDL.LU R25, [R1+0x6f0] ;  /* 0x0006f00001197983 */ /* 0x000f220000300800 */
[----:B------:R-:W-:-:S03]  /*200050*/  IMAD.MOV.U32 R35, RZ, RZ, R14 ;  /* 0x000000ffff237224 */ /* 0x000fc600078e000e */
[----:B------:R-:W4:Y:S04]  /*200060*/  LDL.LU R26, [R1+0x6ec] ;  /* 0x0006ec00011a7983 */ /* 0x000f280000300800 */
[----:B------:R-:W-:Y:S01]  /*200070*/  STSM.16.M88.4 [R0], R16 ;  /* 0x0000001000007844 */ /* 0x000fe20000000200 */
[----:B------:R-:W-:-:S03]  /*200080*/  NOP ;  /* 0x0000000000007918 */ /* 0x000fc60000000000 */
[----:B------:R-:W0:Y:S01]  /*200090*/  LDS.128 R12, [R0] ;  /* 0x00000000000c7984 */ /* 0x000e220000000c00 */
[----:B------:R-:W-:-:S03]  /*2000a0*/  LOP3.LUT R4, R27, 0xffff, RZ, 0xc0, !PT ;  /* 0x0000ffff1b047812 */ /* 0x000fc600078ec0ff */
[----:B------:R-:W4:Y:S01]  /*2000b0*/  LDL.LU R27, [R1+0x6dc] ;  /* 0x0006dc00011b7983 */ /* 0x000f220000300800 */
[----:B--2---:R-:W-:-:S03]  /*2000c0*/  LOP3.LUT R3, R30, 0xffff, RZ, 0xc0, !PT ;  /* 0x0000ffff1e037812 */ /* 0x004fc600078ec0ff */
[----:B------:R-:W2:Y:S04]  /*2000d0*/  LDL.LU R30, [R1+0x314] ;  /* 0x00031400011e7983 */ /* 0x000ea80000300800 */
[----:B0-----:R-:W-:Y:S04]  /*2000e0*/  STL.64 [R1+0x360], R12 ;  /* 0x0003600c01007387 */ /* 0x001fe80000100a00 */
[----:B------:R-:W-:Y:S01]  /*2000f0*/  STL [R1+0x368], R14 ;  /* 0x0003680e01007387 */ /* 0x000fe20000100800 */
[----:B---3--:R-:W-:Y:S02]  /*200100*/  LOP3.LUT R2, R23, 0xffff, RZ, 0xc0, !PT ;  /* 0x0000ffff17027812 */ /* 0x008fe400078ec0ff */
[----:B----4-:R-:W-:-:S02]  /*200110*/  PRMT R16, R22, 0x4210, R5 ;  /* 0x0000421016107816 */ /* 0x010fc40000000005 */
[----:B------:R-:W-:Y:S02]  /*200120*/  PRMT R17, R24, 0x4210, R4 ;  /* 0x0000421018117816 */ /* 0x000fe40000000004 */
[----:B------:R-:W-:Y:S02]  /*200130*/  PRMT R18, R28, 0x4210, R3 ;  /* 0x000042101c127816 */ /* 0x000fe40000000003 */
[----:B------:R-:W-:Y:S01]  /*200140*/  PRMT R19, R33, 0x4210, R2 ;  /* 0x0000421021137816 */ /* 0x000fe20000000002 */
[----:B------:R-:W-:Y:S01]  /*200150*/  IMAD.MOV.U32 R33, RZ, RZ, R15 ;  /* 0x000000ffff217224 */ /* 0x000fe200078e000f */
[----:B------:R-:W-:-:S04]  /*200160*/  NOP ;  /* 0x0000000000007918 */ /* 0x000fc80000000000 */
[----:B------:R-:W-:Y:S04]  /*200170*/  STL [R1+0x8444], R33 ;  /* 0x0084442101007387 */ /* 0x000fe80000100800 */
[----:B------:R0:W-:Y:S04]  /*200180*/  STSM.16.M88.4 [R0], R16 ;  /* 0x0000001000007844 */ /* 0x0001e80000000200 */
[----:B------:R-:W3:Y:S01]  /*200190*/  LDL.LU R28, [R1+0x5684] ;  /* 0x00568400011c7983 */ /* 0x000ee20000300800 */
[----:B0-----:R-:W-:-:S03]  /*2001a0*/  PRMT R16, R29, 0x5210, R9 ;  /* 0x000052101d107816 */ /* 0x001fc60000000009 */
[----:B------:R-:W4:Y:S01]  /*2001b0*/  LDL.LU R29, [R1+0x5680] ;  /* 0x00568000011d7983 */ /* 0x000f220000300800 */
[----:B------:R-:W-:Y:S01]  /*2001c0*/  PRMT R17, R31, 0x5210, R8 ;  /* 0x000052101f117816 */ /* 0x000fe20000000008 */
[----:B------:R-:W-:Y:S02]  /*2001d0*/  NOP ;  /* 0x0000000000007918 */ /* 0x000fe40000000000 */
[----:B------:R-:W4:Y:S04]  /*2001e0*/  LDL.LU R31, [R1+0x564c] ;  /* 0x00564c00011f7983 */ /* 0x000f280000300800 */
[----:B------:R-:W4:Y:S04]  /*2001f0*/  LDL.LU R14, [R1+0x5648] ;  /* 0x00564800010e7983 */ /* 0x000f280000300800 */
[----:B------:R-:W4:Y:S04]  /*200200*/  LDL.LU R15, [R1+0x2778] ;  /* 0x00277800010f7983 */ /* 0x000f280000300800 */
[----:B------:R-:W0:Y:S01]  /*200210*/  LDS.128 R8, [R0] ;  /* 0x0000000000087984 */ /* 0x000e220000000c00 */
[----:B------:R-:W-:-:S03]  /*200220*/  PRMT R18, R32, 0x5210, R7 ;  /* 0x0000521020127816 */ /* 0x000fc60000000007 */
[----:B------:R-:W4:Y:S04]  /*200230*/  LDL.LU R22, [R1+0x2698] ;  /* 0x0026980001167983 */ /* 0x000f280000300800 */
[----:B------:R-:W4:Y:S01]  /*200240*/  LDL.LU R32, [R1+0x269c] ;  /* 0x00269c0001207983 */ /* 0x000f220000300800 */
[----:B------:R-:W-:Y:S01]  /*200250*/  PRMT R19, R34, 0x5210, R6 ;  /* 0x0000521022137816 */ /* 0x000fe20000000006 */
[----:B------:R-:W-:-:S04]  /*200260*/  NOP ;  /* 0x0000000000007918 */ /* 0x000fc80000000000 */
[----:B------:R1:W-:Y:S04]  /*200270*/  STSM.16.M88.4 [R0], R16 ;  /* 0x0000001000007844 */ /* 0x0003e80000000200 */
[----:B------:R-:W4:Y:S04]  /*200280*/  LDL.LU R34, [R1+0x268c] ;  /* 0x00268c0001227983 */ /* 0x000f280000300800 */
[----:B0-----:R-:W-:Y:S01]  /*200290*/  STL.64 [R1+0x350], R8 ;  /* 0x0003500801007387 */ /* 0x001fe20000100a00 */
[----:B-1----:R-:W-:Y:S02]  /*2002a0*/  PRMT R16, R25, 0x5210, R5 ;  /* 0x0000521019107816 */ /* 0x002fe40000000005 */
[----:B------:R-:W-:Y:S01]  /*2002b0*/  PRMT R17, R26, 0x5210, R4 ;  /* 0x000052101a117816 */ /* 0x000fe20000000004 */
[----:B------:R-:W-:Y:S01]  /*2002c0*/  NOP ;  /* 0x0000000000007918 */ /* 0x000fe20000000000 */
[----:B------:R-:W0:Y:S04]  /*2002d0*/  LDS.128 R4, [R0] ;  /* 0x0000000000047984 */ /* 0x000e280000000c00 */
[----:B------:R-:W-:Y:S04]  /*2002e0*/  STL.64 [R1+0x358], R10 ;  /* 0x0003580a01007387 */ /* 0x000fe80000100a00 */
[----:B------:R-:W4:Y:S04]  /*2002f0*/  LDL.LU R24, [R1+0x2bc4] ;  /* 0x002bc40001187983 */ /* 0x000f280000300800 */
[----:B------:R-:W4:Y:S01]  /*200300*/  LDL.LU R25, [R1+0x2bc0] ;  /* 0x002bc00001197983 */ /* 0x000f220000300800 */
[----:B------:R-:W-:-:S02]  /*200310*/  PRMT R18, R27, 0x5210, R3 ;  /* 0x000052101b127816 */ /* 0x000fc40000000003 */
[----:B--2---:R-:W-:Y:S01]  /*200320*/  PRMT R19, R30, 0x5210, R2 ;  /* 0x000052101e137816 */ /* 0x004fe20000000002 */
[----:B------:R-:W-:Y:S01]  /*200330*/  NOP ;  /* 0x0000000000007918 */ /* 0x000fe20000000000 */
[----:B------:R-:W2:Y:S04]  /*200340*/  LDL.LU R30, [R1+0x2b54] ;  /* 0x002b5400011e7983 */ /* 0x000ea80000300800 */
[----:B0-----:R-:W-:Y:S04]  /*200350*/  STL.64 [R1+0x340], R4 ;  /* 0x0003400401007387 */ /* 0x001fe80000100a00 */
[----:B------:R0:W-:Y:S04]  /*200360*/  STL [R1+0x34c], R7 ;  /* 0x00034c0701007387 */ /* 0x0001e80000100800 */
[----:B------:R-:W2:Y:S04]  /*200370*/  LDL.LU R20, [R1+0x2b50] ;  /* 0x002b500001147983 */ /* 0x000ea80000300800 */
[----:B------:R-:W2:Y:S04]  /*200380*/  LDL.LU R21, [R1+0x27bc] ;  /* 0x0027bc0001157983 */ /* 0x000ea80000300800 */
[----:B------:R-:W2:Y:S04]  /*200390*/  LDL.LU R23, [R1+0x27a4] ;  /* 0x0027a40001177983 */ /* 0x000ea80000300800 */
[----:B------:R-:W2:Y:S04]  /*2003a0*/  LDL.LU R26, [R1+0x2798] ;  /* 0x00279800011a7983 */ /* 0x000ea80000300800 */
[----:B------:R-:W2:Y:S01]  /*2003b0*/  LDL.LU R27, [R1+0x26a8] ;  /* 0x0026a800011b7983 */ /* 0x000ea20000300800 */
[----:B---3--:R-:W-:-:S03]  /*2003c0*/  LOP3.LUT R9, R28, 0xffff, RZ, 0xc0, !PT ;  /* 0x0000ffff1c097812 */ /* 0x008fc600078ec0ff */
[----:B------:R-:W3:Y:S01]  /*2003d0*/  LDL.LU R28, [R1+0x700] ;  /* 0x00070000011c7983 */ /* 0x000ee20000300800 */
[----:B----4-:R-:W-:-:S03]  /*2003e0*/  LOP3.LUT R8, R29, 0xffff, RZ, 0xc0, !PT ;  /* 0x0000ffff1d087812 */ /* 0x010fc600078ec0ff */
[----:B------:R-:W4:Y:S01]  /*2003f0*/  LDL.LU R29, [R1+0x6fc] ;  /* 0x0006fc00011d7983 */ /* 0x000f220000300800 */
[----:B------:R-:W-:-:S03]  /*200400*/  LOP3.LUT R2, R31, 0xffff, RZ, 0xc0, !PT ;  /* 0x0000ffff1f027812 */ /* 0x000fc600078ec0ff */
[----:B------:R-:W4:Y:S01]  /*200410*/  LDL.LU R31, [R1+0x704] ;  /* 0x00070400011f7983 */ /* 0x000f220000300800 */
[----:B0-----:R-:W-:-:S03]  /*200420*/  LOP3.LUT R7, R14, 0xffff, RZ, 0xc0, !PT ;  /* 0x0000ffff0e077812 */ /* 0x001fc600078ec0ff */
[----:B------:R0:W-:Y:S02]  /*200430*/  STSM.16.M88.4 [R0], R16 ;  /* 0x0000001000007844 */ /* 0x0001e40000000200 */
[----:B0-----:R-:W-:Y:S01]  /*200440*/  PRMT R16, R15, 0x4210, R9 ;  /* 0x000042100f107816 */ /* 0x001fe20000000009 */
[----:B------:R-:W-:Y:S01]  /*200450*/  NOP ;  /* 0x0000000000007918 */ /* 0x000fe20000000000 */
[----:B------:R-:W0:Y:S01]  /*200460*/  LDS.128 R12, [R0] ;  /* 0x00000000000c7984 */ /* 0x000e220000000c00 */
[----:B------:R-:W-:-:S03]  /*200470*/  PRMT R18, R32, 0x4210, R2 ;  /* 0x0000421020127816 */ /* 0x000fc60000000002 */
[----:B------:R-:W4:Y:S01]  /*200480*/  LDL.LU R32, [R1+0x67c] ;  /* 0x00067c0001207983 */ /* 0x000f220000300800 */
[----:B------:R-:W-:Y:S01]  /*200490*/  PRMT R17, R22, 0x4210, R8 ;  /* 0x0000421016117816 */ /* 0x000fe20000000008 */
[----:B------:R-:W-:Y:S01]  /*2004a0*/  IMAD.MOV.U32 R33, RZ, RZ, R6 ;  /* 0x000000ffff217224 */ /* 0x000fe200078e0006 */
[----:B------:R-:W-:Y:S01]  /*2004b0*/  PRMT R19, R34, 0x4210, R7 ;  /* 0x0000421022137816 */ /* 0x000fe20000000007 */
[----:B------:R-:W-:Y:S01]  /*2004c0*/  NOP ;  /* 0x0000000000007918 */ /* 0x000fe20000000000 */
[----:B0-----:R-:W-:Y:S01]  /*2004d0*/  IMAD.MOV.U32 R34, RZ, RZ, R13 ;  /* 0x000000ffff227224 */ /* 0x001fe200078e000d */
[----:B------:R-:W-:Y:S04]  /*2004e0*/  STL [R1+0x330], R12 ;  /* 0x0003300c01007387 */ /* 0x000fe80000100800 */
[----:B------:R-:W-:Y:S04]  /*2004f0*/  STL.64 [R1+0x338], R14 ;  /* 0x0003380e01007387 */ /* 0x000fe80000100a00 */
[----:B------:R-:W-:Y:S04]  /*200500*/  STL.64 [R1+0x8460], R34 ;  /* 0x0084602201007387 */ /* 0x000fe80000100a00 */
[----:B------:R-:W4:Y:S01]  /*200510*/  LDL.LU R22, [R1+0x714] ;  /* 0x0007140001167983 */ /* 0x000f220000300800 */
[----:B------:R-:W-:-:S03]  /*200520*/  LOP3.LUT R6, R24, 0xffff, RZ, 0xc0, !PT ;  /* 0x0000ffff18067812 */ /* 0x000fc600078ec0ff */
[----:B------:R0:W-:Y:S01]  /*200530*/  STSM.16.M88.4 [R0], R16 ;  /* 0x0000001000007844 */ /* 0x0001e20000000200 */
[----:B------:R-:W-:Y:S01]  /*200540*/  NOP ;  /* 0x0000000000007918 */ /* 0x000fe20000000000 */
[----:B------:R-:W-:Y:S02]  /*200550*/  LOP3.LUT R5, R25, 0xffff, RZ, 0xc0, !PT ;  /* 0x0000ffff19057812 */ /* 0x000fe400078ec0ff */
[----:B------:R-:W4:Y:S04]  /*200560*/  LDL.LU R24, [R1+0x70c] ;  /* 0x00070c0001187983 */ /* 0x000f280000300800 */
[----:B------:R-:W4:Y:S04]  /*200570*/  LDL.LU R25, [R1+0x718] ;  /* 0x0007180001197983 */ /* 0x000f280000300800 */
[----:B------:R-:W1:Y:S01]  /*200580*/  LDS.128 R12, [R0] ;  /* 0x00000000000c7984 */ /* 0x000e620000000c00 */
[----:B--2---:R-:W-:-:S03]  /*200590*/  LOP3.LUT R4, R30, 0xffff, RZ, 0xc0, !PT ;  /* 0x0000ffff1e047812 */ /* 0x004fc600078ec0ff */
[----:B------:R-:W2:Y:S01]  /*2005a0*/  LDL.LU R30, [R1+0x68c] ;  /* 0x00068c00011e7983 */ /* 0x000ea20000300800 */
[----:B------:R-:W-:Y:S02]  /*2005b0*/  LOP3.LUT R3, R20, 0xffff, RZ, 0xc0, !PT ;  /* 0x0000ffff14037812 */ /* 0x000fe400078ec0ff */
[----:B0-----:R-:W-:Y:S02]  /*2005c0*/  PRMT R16, R21, 0x4210, R6 ;  /* 0x0000421015107816 */ /* 0x001fe40000000006 */
[----:B------:R-:W-:Y:S02]  /*2005d0*/  PRMT R17, R23, 0x4210, R5 ;  /* 0x0000421017117816 */ /* 0x000fe40000000005 */
[----:B------:R-:W-:Y:S02]  /*2005e0*/  PRMT R18, R26, 0x4210, R4 ;  /* 0x000042101a127816 */ /* 0x000fe40000000004 */
[----:B------:R-:W-:Y:S01]  /*2005f0*/  PRMT R19, R27, 0x4210, R3 ;  /* 0x000042101b137816 */ /* 0x000fe20000000003 */
[----:B------:R-:W-:-:S04]  /*200600*/  NOP ;  /* 0x0000000000007918 */ /* 0x000fc80000000000 */
[----:B------:R3:W-:Y:S04]  /*200610*/  STSM.16.M88.4 [R0], R16 ;  /* 0x0000001000007844 */ /* 0x0007e80000000200 */
[----:B-1----:R0:W-:Y:S04]  /*200620*/  STL.64 [R1+0x320], R12 ;  /* 0x0003200c01007387 */ /* 0x0021e80000100a00 */
[----:B------:R-:W-:Y:S01]  /*200630*/  STL.64 [R1+0x328], R14 ;  /* 0x0003280e01007387 */ /* 0x000fe20000100a00 */
[----:B---3--:R-:W-:Y:S02]  /*200640*/  PRMT R16, R28, 0x5210, R9 ;  /* 0x000052101c107816 */ /* 0x008fe40000000009 */
[----:B----4-:R-:W-:Y:S01]  /*200650*/  PRMT R17, R29, 0x5210, R8 ;  /* 0x000052101d117816 */ /* 0x010fe20000000008 */
[----:B------:R-:W-:Y:S01]  /*200660*/  NOP ;  /* 0x0000000000007918 */ /* 0x000fe20000000000 */
[----:B------:R-:W1:Y:S01]  /*200670*/  LDS.128 R8, [R0] ;  /* 0x0000000000087984 */ /* 0x000e620000000c00 */
[----:B------:R-:W-:-:S03]  /*200680*/  PRMT R18, R31, 0x5210, R2 ;  /* 0x000052101f127816 */ /* 0x000fc60000000002 */
[----:B------:R-:W3:Y:S04]  /*200690*/  LDL.LU R2, [R1+0x5694] ;  /* 0x0056940001027983 */ /* 0x000ee80000300800 */
[----:B0-----:R-:W4:Y:S04]  /*2006a0*/  LDL.LU R13, [R1+0x5690] ;  /* 0x00569000010d7983 */ /* 0x001f280000300800 */
[----:B------:R-:W4:Y:S04]  /*2006b0*/  LDL.LU R26, [R1+0x565c] ;  /* 0x00565c00011a7983 */ /* 0x000f280000300800 */
[----:B------:R-:W4:Y:S04]  /*2006c0*/  LDL.LU R27, [R1+0x5658] ;  /* 0x00565800011b7983 */ /* 0x000f280000300800 */
[----:B------:R-:W4:Y:S04]  /*2006d0*/  LDL.LU R28, [R1+0x28a8] ;  /* 0x0028a800011c7983 */ /* 0x000f280000300800 */
[----:B------:R-:W4:Y:S01]  /*2006e0*/  LDL.LU R29, [R1+0x2870] ;  /* 0x00287000011d7983 */ /* 0x000f220000300800 */
[----:B------:R-:W-:Y:S01]  /*2006f0*/  PRMT R19, R32, 0x5210, R7 ;  /* 0x0000521020137816 */ /* 0x000fe20000000007 */
[----:B------:R-:W-:Y:S01]  /*200700*/  NOP ;  /* 0x0000000000007918 */ /* 0x000fe20000000000 */
[----:B-1----:R-:W-:Y:S01]  /*200710*/  IMAD.MOV.U32 R32, RZ, RZ, R9 ;  /* 0x000000ffff207224 */ /* 0x002fe200078e0009 */
[----:B------:R-:W-:Y:S04]  /*200720*/  STL [R1+0x310], R8 ;  /* 0x0003100801007387 */ /* 0x000fe80000100800 */
[----:B------:R-:W-:Y:S04]  /*200730*/  STL.64 [R1+0x318], R10 ;  /* 0x0003180a01007387 */ /* 0x000fe80000100a00 */
[----:B------:R-:W4:Y:S04]  /*200740*/  LDL.LU R14, [R1+0x286c] ;  /* 0x00286c00010e7983 */ /* 0x000f280000300800 */
[----:B------:R-:W4:Y:S04]  /*200750*/  LDL.LU R31, [R1+0x2804] ;  /* 0x00280400011f7983 */ /* 0x000f280000300800 */
[----:B------:R-:W-:Y:S04]  /*200760*/  STL [R1+0x843c], R32 ;  /* 0x00843c2001007387 */ /* 0x000fe80000100800 */
[----:B------:R-:W4:Y:S04]  /*200770*/  LDL.LU R15, [R1+0x2be0] ;  /* 0x002be000010f7983 */ /* 0x000f280000300800 */
[----:B------:R-:W4:Y:S04]  /*200780*/  LDL.LU R20, [R1+0x2bd8] ;  /* 0x002bd80001147983 */ /* 0x000f280000300800 */
[----:B------:R-:W4:Y:S04]  /*200790*/  LDL.LU R21, [R1+0x2b78] ;  /* 0x002b780001157983 */ /* 0x000f280000300800 */
[----:B------:R-:W4:Y:S04]  /*2007a0*/  LDL.LU R23, [R1+0x2b74] ;  /* 0x002b740001177983 */ /* 0x000f280000300800 */
[----:B------:R0:W-:Y:S02]  /*2007b0*/  STSM.16.M88.4 [R0], R16 ;  /* 0x0000001000007844 */ /* 0x0001e40000000200 */
[----:B0-----:R-:W-:-:S02]  /*2007c0*/  PRMT R16, R22, 0x5210, R6 ;  /* 0x0000521016107816 */ /* 0x001fc40000000006 */
[----:B------:R-:W-:Y:S02]  /*2007d0*/  PRMT R17, R24, 0x5210, R5 ;  /* 0x0000521018117816 */ /* 0x000fe40000000005 */
[----:B------:R-:W-:Y:S01]  /*2007e0*/  PRMT R18, R25, 0x5210, R4 ;  /* 0x0000521019127816 */ /* 0x000fe20000000004 */
[----:B------:R-:W-:Y:S01]  /*2007f0*/  NOP ;  /* 0x0000000000007918 */ /* 0x000fe20000000000 */
[----:B------:R-:W0:Y:S04]  /*200800*/  LDS.128 R4, [R0] ;  /* 0x0000000000047984 */ /* 0x000e280000000c00 */
[----:B------:R-:W4:Y:S04]  /*200810*/  LDL.LU R25, [R1+0x28f8] ;  /* 0x0028f80001197983 */ /* 0x000f280000300800 */
[----:B------:R-:W4:Y:S04]  /*200820*/  LDL.LU R22, [R1+0x28c4] ;  /* 0x0028c40001167983 */ /* 0x000f280000300800 */
[----:B------:R-:W4:Y:S04]  /*200830*/  LDL.LU R24, [R1+0x28e4] ;  /* 0x0028e40001187983 */ /* 0x000f280000300800 */
[----:B0-----:R-:W-:Y:S04]  /*200840*/  STL.64 [R1+0x300], R4 ;  /* 0x0003000401007387 */ /* 0x001fe80000100a00 */
[----:B------:R0:W-:Y:S01]  /*200850*/  STL.64 [R1+0x308], R6 ;  /* 0x0003080601007387 */ /* 0x0001e20000100a00 */
[----:B--2---:R-:W-:Y:S01]  /*200860*/  PRMT R19, R30, 0x5210, R3 ;  /* 0x000052101e137816 */ /* 0x004fe20000000003 */
[----:B------:R-:W-:-:S02]  /*200870*/  NOP ;  /* 0x0000000000007918 */ /* 0x000fc40000000000 */
[----:B------:R-:W2:Y:S04]  /*200880*/  LDL.LU R30, [R1+0x28a4] ;  /* 0x0028a400011e7983 */ /* 0x000ea80000300800 */
[----:B------:R1:W-:Y:S01]  /*200890*/  STSM.16.M88.4 [R0], R16 ;  /* 0x0000001000007844 */ /* 0x0003e20000000200 */
[----:B------:R-:W-:-:S03]  /*2008a0*/  NOP ;  /* 0x0000000000007918 */ /* 0x000fc60000000000 */
[----:B------:R-:W1:Y:S01]  /*2008b0*/  LDS.128 R36, [R0] ;  /* 0x0000000000247984 */ /* 0x000e620000000c00 */
[----:B---3--:R-:W-:Y:S02]  /*2008c0*/  LOP3.LUT R9, R2, 0xffff, RZ, 0xc0, !PT ;  /* 0x0000ffff02097812 */ /* 0x008fe400078ec0ff */
[----:B----4-:R-:W-:Y:S02]  /*2008d0*/  LOP3.LUT R8, R13, 0xffff, RZ, 0xc0, !PT ;  /* 0x0000ffff0d087812 */ /* 0x010fe400078ec0ff */
[----:B0-----:R-:W-:Y:S02]  /*2008e0*/  LOP3.LUT R7, R26, 0xffff, RZ, 0xc0, !PT ;  /* 0x0000ffff1a077812 */ /* 0x001fe400078ec0ff */
[----:B------:R-:W3:Y:S01]  /*2008f0*/  LDL.LU R26, [R1+0x728] ;  /* 0x00072800011a7983 */ /* 0x000ee20000300800 */
[----:B------:R-:W-:-:S03]  /*200900*/  LOP3.LUT R2, R27, 0xffff, RZ, 0xc0, !PT ;  /* 0x0000ffff1b027812 */ /* 0x000fc600078ec0ff */
[----:B------:R-:W4:Y:S01]  /*200910*/  LDL.LU R27, [R1+0x724] ;  /* 0x00072400011b7983 */ /* 0x000f220000300800 */
[----:B-1----:R-:W-:-:S03]  /*200920*/  PRMT R16, R28, 0x4210, R9 ;  /* 0x000042101c107816 */ /* 0x002fc60000000009 */
[----:B------:R-:W4:Y:S01]  /*200930*/  LDL.LU R28, [R1+0x72c] ;  /* 0x00072c00011c7983 */ /* 0x000f220000300800 */
[----:B------:R-:W-:-:S03]  /*200940*/  PRMT R17, R29, 0x4210, R8 ;  /* 0x000042101d117816 */ /* 0x000fc60000000008 */
[----:B------:R-:W3:Y:S01]  /*200950*/  LDL.LU R29, [R1+0x69c] ;  /* 0x00069c00011d7983 */ /* 0x000ee20000300800 */
[----:B------:R-:W-:-:S03]  /*200960*/  IMAD.MOV.U32 R32, RZ, RZ, R36 ;  /* 0x000000ffff207224 */ /* 0x000fc600078e0024 */
[----:B------:R-:W-:Y:S04]  /*200970*/  STL [R1+0x2f4], R37 ;  /* 0x0002f42501007387 */ /* 0x000fe80000100800 */
[----:B------:R-:W-:Y:S04]  /*200980*/  STL [R1+0x2f8], R38 ;  /* 0x0002f82601007387 */ /* 0x000fe80000100800 */
[----:B------:R-:W-:Y:S01]  /*200990*/  STL.64 [R1+0x8450], R32 ;  /* 0x0084502001007387 */ /* 0x000fe20000100a00 */
[----:B------:R-:W-:Y:S01]  /*2009a0*/  NOP ;  /* 0x0000000000007918 */ /* 0x000fe20000000000 */
[----:B------:R-:W-:-:S02]  /*2009b0*/  PRMT R18, R14, 0x4210, R7 ;  /* 0x000042100e127816 */ /* 0x000fc40000000007 */
[----:B------:R-:W4:Y:S01]  /*2009c0*/  LDL.LU R14, [R1+0x740] ;  /* 0x00074000010e7983 */ /* 0x000f220000300800 */
[----:B------:R-:W-:-:S05]  /*2009d0*/  PRMT R19, R31, 0x4210, R2 ;  /* 0x000042101f137816 */ /* 0x000fca0000000002 */
[----:B------:R0:W-:Y:S01]  /*2009e0*/  STSM.16.M88.4 [R0], R16 ;  /* 0x0000001000007844 */ /* 0x0001e20000000200 */
[----:B------:R-:W-:-:S03]  /*2009f0*/  NOP ;  /* 0x0000000000007918 */ /* 0x000fc60000000000 */
[----:B------:R-:W1:Y:S01]  /*200a00*/  LDS.128 R32, [R0] ;  /* 0x0000000000207984 */ /* 0x000e620000000c00 */
[----:B------:R-:W-:-:S03]  /*200a10*/  LOP3.LUT R4, R21, 0xffff, RZ, 0xc0, !PT ;  /* 0x0000ffff15047812 */ /* 0x000fc600078ec0ff */
[----:B------:R-:W4:Y:S01]  /*200a20*/  LDL.LU R21, [R1+0x73c] ;  /* 0x00073c0001157983 */ /* 0x000f220000300800 */
[----:B------:R-:W-:-:S03]  /*200a30*/  LOP3.LUT R3, R23, 0xffff, RZ, 0xc0, !PT ;  /* 0x0000ffff17037812 */ /* 0x000fc600078ec0ff */
[----:B------:R-:W4:Y:S01]  /*200a40*/  LDL.LU R23, [R1+0x738] ;  /* 0x0007380001177983 */ /* 0x000f220000300800 */
[----:B------:R-:W-:Y:S02]  /*200a50*/  LOP3.LUT R6, R15, 0xffff, RZ, 0xc0, !PT ;  /* 0x0000ffff0f067812 */ /* 0x000fe400078ec0ff */
[----:B------:R-:W-:Y:S02]  /*200a60*/  LOP3.LUT R5, R20, 0xffff, RZ, 0xc0, !PT ;  /* 0x0000ffff14057812 */ /* 0x000fe400078ec0ff */
[----:B0-----:R-:W-:Y:S02]  /*200a70*/  PRMT R16, R25, 0x4210, R6 ;  /* 0x0000421019107816 */ /* 0x001fe40000000006 */
[----:B------:R-:W4:Y:S01]  /*200a80*/  LDL.LU R25, [R1+0x6ac] ;  /* 0x0006ac0001197983 */ /* 0x000f220000300800 */
[----:B------:R-:W-:Y:S02]  /*200a90*/  PRMT R17, R22, 0x4210, R5 ;  /* 0x0000421016117816 */ /* 0x000fe40000000005 */
[----:B------:R-:W-:Y:S01]  /*200aa0*/  PRMT R18, R24, 0x4210, R4 ;  /* 0x0000421018127816 */ /* 0x000fe20000000004 */
[----:B-1----:R-:W-:Y:S04]  /*200ab0*/  STL [R1+0x2e0], R32 ;  /* 0x0002e02001007387 */ /* 0x002fe80000100800 */
[----:B------:R-:W-:Y:S01]  /*200ac0*/  STL.64 [R1+0x2e8], R34 ;  /* 0x0002e82201007387 */ /* 0x000fe20000100a00 */
[----:B--2---:R-:W-:Y:S01]  /*200ad0*/  PRMT R19, R30, 0x4210, R3 ;  /* 0x000042101e137816 */ /* 0x004fe20000000003 */
[----:B------:R-:W-:Y:S01]  /*200ae0*/  IMAD.MOV.U32 R30, RZ, RZ, R33 ;  /* 0x000000ffff1e7224 */ /* 0x000fe200078e0021 */
[----:B------:R-:W-:-:S03]  /*200af0*/  NOP ;  /* 0x0000000000007918 */ /* 0x000fc60000000000 */
[----:B------:R3:W-:Y:S04]  /*200b00*/  STSM.16.M88.4 [R0], R16 ;  /* 0x0000001000007844 */ /* 0x0007e80000000200 */
[----:B------:R-:W-:Y:S01]  /*200b10*/  STL [R1+0x8424], R30 ;  /* 0x0084241e01007387 */ /* 0x000fe20000100800 */
[----:B---3--:R-:W-:-:S03]  /*200b20*/  PRMT R19, R29, 0x5210, R2 ;  /* 0x000052101d137816 */ /* 0x008fc60000000002 */
[----:B------:R-:W2:Y:S04]  /*200b30*/  LDL.LU R2, [R1+0x56a8] ;  /* 0x0056a80001027983 */ /* 0x000ea80000300800 */
[----:B------:R-:W3:Y:S04]  /*200b40*/  LDL.LU R15, [R1+0x56a0] ;  /* 0x0056a000010f7983 */ /* 0x000ee80000300800 */
[----:B------:R-:W2:Y:S01]  /*200b50*/  LDL.LU R24, [R1+0x566c] ;  /* 0x00566c0001187983 */ /* 0x000ea20000300800 */
[----:B------:R-:W-:Y:S02]  /*200b60*/  PRMT R16, R26, 0x5210, R9 ;  /* 0x000052101a107816 */ /* 0x000fe40000000009 */
[----:B----4-:R-:W-:Y:S01]  /*200b70*/  PRMT R17, R27, 0x5210, R8 ;  /* 0x000052101b117816 */ /* 0x010fe20000000008 */
[----:B------:R-:W-:Y:S01]  /*200b80*/  NOP ;  /* 0x0000000000007918 */ /* 0x000fe20000000000 */
[----:B------:R-:W0:Y:S04]  /*200b90*/  LDS.128 R8, [R0] ;  /* 0x0000000000087984 */ /* 0x000e280000000c00 */
[----:B------:R-:W4:Y:S04]  /*200ba0*/  LDL.LU R20, [R1+0x5668] ;  /* 0x0056680001147983 */ /* 0x000f280000300800 */
[----:B------:R-:W4:Y:S04]  /*200bb0*/  LDL.LU R26, [R1+0x2b68] ;  /* 0x002b6800011a7983 */ /* 0x000f280000300800 */
[----:B------:R-:W4:Y:S01]  /*200bc0*/  LDL.LU R27, [R1+0x2b3c] ;  /* 0x002b3c00011b7983 */ /* 0x000f220000300800 */
[----:B------:R-:W-:Y:S01]  /*200bd0*/  PRMT R18, R28, 0x5210, R7 ;  /* 0x000052101c127816 */ /* 0x000fe20000000007 */
[----:B------:R-:W-:-:S04]  /*200be0*/  NOP ;  /* 0x0000000000007918 */ /* 0x000fc80000000000 */
[----:B------:R1:W-:Y:S04]  /*200bf0*/  STSM.16.M88.4 [R0], R16 ;  /* 0x0000001000007844 */ /* 0x0003e80000000200 */
[----:B------:R-:W4:Y:S01]  /*200c00*/  LDL.LU R28, [R1+0x2b30] ;  /* 0x002b3000011c7983 */ /* 0x000f220000300800 */
[----:B-1----:R-:W-:Y:S02]  /*200c10*/  PRMT R16, R14, 0x5210, R6 ;  /* 0x000052100e107816 */ /* 0x002fe40000000006 */
[----:B------:R-:W-:Y:S02]  /*200c20*/  PRMT R17, R21, 0x5210, R5 ;  /* 0x0000521015117816 */ /* 0x000fe40000000005 */
[----:B------:R-:W-:Y:S01]  /*200c30*/  PRMT R18, R23, 0x5210, R4 ;  /* 0x0000521017127816 */ /* 0x000fe20000000004 */
[----:B------:R-:W-:Y:S01]  /*200c40*/  NOP ;  /* 0x0000000000007918 */ /* 0x000fe20000000000 */
[----:B------:R-:W1:Y:S04]  /*200c50*/  LDS.128 R4, [R0] ;  /* 0x0000000000047984 */ /* 0x000e680000000c00 */
[----:B0-----:R-:W-:Y:S04]  /*200c60*/  STL.64 [R1+0x2d0], R8 ;  /* 0x0002d00801007387 */ /* 0x001fe80000100a00 */
[----:B------:R0:W-:Y:S04]  /*200c70*/  STL [R1+0x2d8], R10 ;  /* 0x0002d80a01007387 */ /* 0x0001e80000100800 */
[----:B------:R-:W4:Y:S01]  /*200c80*/  LDL.LU R22, [R1+0x2b1c] ;  /* 0x002b1c0001167983 */ /* 0x000f220000300800 */
[----:B------:R-:W-:-:S05]  /*200c90*/  IMAD.MOV.U32 R29, RZ, RZ, R11 ;  /* 0x000000ffff1d7224 */ /* 0x000fca00078e000b */
[----:B------:R-:W-:Y:S01]  /*200ca0*/  STL [R1+0x841c], R29 ;  /* 0x00841c1d01007387 */ /* 0x000fe20000100800 */
[----:B------:R-:W-:Y:S01]  /*200cb0*/  PRMT R19, R25, 0x5210, R3 ;  /* 0x0000521019137816 */ /* 0x000fe20000000003 */
[----:B------:R-:W-:Y:S01]  /*200cc0*/  IMAD.MOV.U32 R31, RZ, RZ, R39 ;  /* 0x000000ffff1f7224 */ /* 0x000fe200078e0027 */
[----:B------:R-:W-:Y:S01]  /*200cd0*/  NOP ;  /* 0x0000000000007918 */ /* 0x000fe20000000000 */
[----:B------:R-:W4:Y:S04]  /*200ce0*/  LDL.LU R25, [R1+0x2c00] ;  /* 0x002c000001197983 */ /* 0x000f280000300800 */
[----:B-1----:R-:W-:Y:S04]  /*200cf0*/  STL [R1+0x2c4], R5 ;  /* 0x0002c40501007387 */ /* 0x002fe80000100800 */
[----:B------:R-:W-:Y:S04]  /*200d00*/  STL.64 [R1+0x2c8], R6 ;  /* 0x0002c80601007387 */ /* 0x000fe80000100a00 */
[----:B0-----:R-:W4:Y:S04]  /*200d10*/  LDL.LU R10, [R1+0x2bfc] ;  /* 0x002bfc00010a7983 */ /* 0x001f280000300800 */
[----:B------:R-:W4:Y:S04]  /*200d20*/  LDL.LU R11, [R1+0x2b94] ;  /* 0x002b9400010b7983 */ /* 0x000f280000300800 */
[----:B------:R-:W4:Y:S01]  /*200d30*/  LDL.LU R12, [R1+0x2b90] ;  /* 0x002b9000010c7983 */ /* 0x000f220000300800 */
[----:B------:R-:W-:-:S03]  /*200d40*/  IMAD.MOV.U32 R30, RZ, RZ, R4 ;  /* 0x000000ffff1e7224 */ /* 0x000fc600078e0004 */
[----:B------:R-:W4:Y:S04]  /*200d50*/  LDL.LU R13, [R1+0x2ba8] ;  /* 0x002ba800010d7983 */ /* 0x000f280000300800 */
[----:B------:R-:W4:Y:S04]  /*200d60*/  LDL.LU R14, [R1+0x2b84] ;  /* 0x002b8400010e7983 */ /* 0x000f280000300800 */
[----:B------:R-:W4:Y:S04]  /*200d70*/  LDL.LU R21, [R1+0x2b9c] ;  /* 0x002b9c0001157983 */ /* 0x000f280000300800 */
[----:B------:R-:W4:Y:S04]  /*200d80*/  LDL.LU R23, [R1+0x2b64] ;  /* 0x002b640001177983 */ /* 0x000f280000300800 */
[----:B------:R-:W-:Y:S01]  /*200d90*/  STL.64 [R1+0x8430], R30 ;  /* 0x0084301e01007387 */ /* 0x000fe20000100a00 */
[----:B--2---:R-:W-:-:S03]  /*200da0*/  LOP3.LUT R8, R24, 0xffff, RZ, 0xc0, !PT ;  /* 0x0000ffff18087812 */ /* 0x004fc600078ec0ff */
[----:B------:R-:W2:Y:S01]  /*200db0*/  LDL.LU R24, [R1+0x750] ;  /* 0x0007500001187983 */ /* 0x000ea20000300800 */
[----:B------:R-:W-:-:S03]  /*200dc0*/  LOP3.LUT R2, R2, 0xffff, RZ, 0xc0, !PT ;  /* 0x0000ffff02027812 */ /* 0x000fc600078ec0ff */
[----:B------:R4:W-:Y:S01]  /*200dd0*/  STSM.16.M88.4 [R0], R16 ;  /* 0x0000001000007844 */ /* 0x0009e20000000200 */
[----:B------:R-:W-:-:S03]  /*200de0*/  NOP ;  /* 0x0000000000007918 */ /* 0x000fc60000000000 */
[----:B------:R-:W0:Y:S01]  /*200df0*/  LDS.128 R32, [R0] ;  /* 0x0000000000207984 */ /* 0x000e220000000c00 */
[----:B---3--:R-:W-:Y:S02]  /*200e00*/  LOP3.LUT R9, R15, 0xffff, RZ, 0xc0, !PT ;  /* 0x0000ffff0f097812 */ /* 0x008fe400078ec0ff */
[----:B----4-:R-:W-:Y:S02]  /*200e10*/  PRMT R16, R26, 0x4210, R2 ;  /* 0x000042101a107816 */ /* 0x010fe40000000002 */
[----:B------:R-:W-:Y:S01]  /*200e20*/  PRMT R17, R27, 0x4210, R9 ;  /* 0x000042101b117816 */ /* 0x000fe20000000009 */
[----:B------:R-:W3:Y:S04]  /*200e30*/  LDL.LU R26, [R1+0x74c] ;  /* 0x00074c00011a7983 */ /* 0x000ee80000300800 */
[----:B------:R-:W4:Y:S01]  /*200e40*/  LDL.LU R27, [R1+0x754] ;  /* 0x00075400011b7983 */ /* 0x000f220000300800 */
[----:B------:R-:W-:-:S02]  /*200e50*/  LOP3.LUT R7, R20, 0xffff, RZ, 0xc0, !PT ;  /* 0x0000ffff14077812 */ /* 0x000fc400078ec0ff */
[----:B------:R-:W-:Y:S02]  /*200e60*/  PRMT R18, R28, 0x4210, R8 ;  /* 0x000042101c127816 */ /* 0x000fe40000000008 */
[----:B------:R-:W4:Y:S04]  /*200e70*/  LDL.LU R28, [R1+0x6bc] ;  /* 0x0006bc00011c7983 */ /* 0x000f280000300800 */
[----:B0-----:R-:W-:Y:S04]  /*200e80*/  STL.64 [R1+0x2b0], R32 ;  /* 0x0002b02001007387 */ /* 0x001fe80000100a00 */
[----:B------:R-:W-:Y:S04]  /*200e90*/  STL [R1+0x2bc], R35 ;  /* 0x0002bc2301007387 */ /* 0x000fe80000100800 */
[----:B------:R-:W4:Y:S04]  /*200ea0*/  LDL.LU R15, [R1+0x768] ;  /* 0x00076800010f7983 */ /* 0x000f280000300800 */
[----:B------:R-:W4:Y:S01]  /*200eb0*/  LDL.LU R20, [R1+0x764] ;  /* 0x0007640001147983 */ /* 0x000f220000300800 */
[----:B------:R-:W-:Y:S01]  /*200ec0*/  PRMT R19, R22, 0x4210, R7 ;  /* 0x0000421016137816 */ /* 0x000fe20000000007 */
[----:B------:R-:W-:-:S02]  /*200ed0*/  NOP ;  /* 0x0000000000007918 */ /* 0x000fc40000000000 */
[----:B------:R-:W4:Y:S01]  /*200ee0*/  LDL.LU R22, [R1+0x760] ;  /* 0x0007600001167983 */ /* 0x000f220000300800 */
[----:B------:R-:W-:-:S03]  /*200ef0*/  IMAD.MOV.U32 R29, RZ, RZ, R34 ;  /* 0x000000ffff1d7224 */ /* 0x000fc600078e0022 */
[----:B------:R0:W-:Y:S01]  /*200f00*/  STSM.16.M88.4 [R0], R16 ;  /* 0x0000001000007844 */ /* 0x0001e20000000200 */
[----:B------:R-:W-:-:S03]  /*200f10*/  NOP ;  /* 0x0000000000007918 */ /* 0x000fc60000000000 */
[----:B------:R-:W1:Y:S01]  /*200f20*/  LDS.128 R32, [R0] ;  /* 0x0000000000207984 */ /* 0x000e620000000c00 */
[----:B------:R-:W-:-:S03]  /*200f30*/  LOP3.LUT R6, R25, 0xffff, RZ, 0xc0, !PT ;  /* 0x0000ffff19067812 */ /* 0x000fc600078ec0ff */
[----:B------:R-:W4:Y:S01]  /*200f40*/  LDL.LU R25, [R1+0x6cc] ;  /* 0x0006cc0001197983 */ /* 0x000f220000300800 */
[----:B------:R-:W-:Y:S02]  /*200f50*/  LOP3.LUT R5, R10, 0xffff, RZ, 0xc0, !PT ;  /* 0x0000ffff0a057812 */ /* 0x000fe400078ec0ff */
[----:B------:R-:W-:Y:S02]  /*200f60*/  LOP3.LUT R4, R11, 0xffff, RZ, 0xc0, !PT ;  /* 0x0000ffff0b047812 */ /* 0x000fe400078ec0ff */
[----:B------:R-:W-:Y:S02]  /*200f70*/  LOP3.LUT R3, R12, 0xffff, RZ, 0xc0, !PT ;  /* 0x0000ffff0c037812 */ /* 0x000fe400078ec0ff */
[----:B0-----:R-:W-:Y:S02]  /*200f80*/  PRMT R16, R13, 0x4210, R6 ;  /* 0x000042100d107816 */ /* 0x001fe40000000006 */
[----:B------:R-:W4:Y:S01]  /*200f90*/  LDL.LU R13, [R1+0x56b8] ;  /* 0x0056b800010d7983 */ /* 0x000f220000300800 */
[----:B------:R-:W-:-:S02]  /*200fa0*/  PRMT R17, R14, 0x4210, R5 ;  /* 0x000042100e117816 */ /* 0x000fc40000000005 */
[----:B------:R-:W-:Y:S02]  /*200fb0*/  PRMT R18, R21, 0x4210, R4 ;  /* 0x0000421015127816 */ /* 0x000fe40000000004 */
[----:B------:R-:W-:Y:S01]  /*200fc0*/  PRMT R19, R23, 0x4210, R3 ;  /* 0x0000421017137816 */ /* 0x000fe20000000003 */
[----:B------:R-:W-:Y:S01]  /*200fd0*/  NOP ;  /* 0x0000000000007918 */ /* 0x000fe20000000000 */
[----:B-1----:R-:W-:Y:S04]  /*200fe0*/  STL.64 [R1+0x2a0], R32 ;  /* 0x0002a02001007387 */ /* 0x002fe80000100a00 */
[----:B------:R2:W-:Y:S04]  /*200ff0*/  STSM.16.M88.4 [R0], R16 ;  /* 0x0000001000007844 */ /* 0x0005e80000000200 */
[----:B------:R-:W-:Y:S01]  /*201000*/  STL.64 [R1+0x2a8], R34 ;  /* 0x0002a82201007387 */ /* 0x000fe20000100a00 */
[----:B------:R-:W-:Y:S01]  /*201010*/  NOP ;  /* 0x0000000000007918 */ /* 0x000fe20000000000 */
[----:B--2---:R-:W-:-:S02]  /*201020*/  PRMT R16, R24, 0x5210, R2 ;  /* 0x0000521018107816 */ /* 0x004fc40000000002 */
[----:B------:R-:W2:Y:S04]  /*201030*/  LDL.LU R2, [R1+0x56b0] ;  /* 0x0056b00001027983 */ /* 0x000ea80000300800 */
[----:B------:R-:W2:Y:S04]  /*201040*/  LDL.LU R21, [R1+0x567c] ;  /* 0x00567c0001157983 */ /* 0x000ea80000300800 */
[----:B------:R-:W2:Y:S04]  /*201050*/  LDL.LU R23, [R1+0x5678] ;  /* 0x0056780001177983 */ /* 0x000ea80000300800 */
[----:B------:R-:W2:Y:S01]  /*201060*/  LDL.LU R24, [R1+0x2c18] ;  /* 0x002c180001187983 */ /* 0x000ea20000300800 */
[----:B---3--:R-:W-:-:S03]  /*201070*/  PRMT R17, R26, 0x5210, R9 ;  /* 0x000052101a117816 */ /* 0x008fc60000000009 */
[----:B------:R-:W3:Y:S01]  /*201080*/  LDL.LU R26, [R1+0x2bf4] ;  /* 0x002bf400011a7983 */ /* 0x000ee20000300800 */
[----:B----4-:R-:W-:-:S03]  /*201090*/  PRMT R18, R27, 0x5210, R8 ;  /* 0x000052101b127816 */ /* 0x010fc60000000008 */
[----:B------:R-:W0:Y:S04]  /*2010a0*/  LDS.128 R8, [R0] ;  /* 0x0000000000087984 */ /* 0x000e280000000c00 */
[----:B------:R-:W4:Y:S01]  /*2010b0*/  LDL.LU R27, [R1+0x2bdc] ;  /* 0x002bdc00011b7983 */ /* 0x000f220000300800 */
[----:B------:R-:W-:Y:S01]  /*2010c0*/  PRMT R19, R28, 0x5210, R7 ;  /* 0x000052101c137816 */ /* 0x000fe20000000007 */
[----:B------:R-:W-:-:S04]  /*2010d0*/  NOP ;  /* 0x0000000000007918 */ /* 0x000fc80000000000 */
[----:B------:R1:W-:Y:S04]  /*2010e0*/  STSM.16.M88.4 [R0], R16 ;  /* 0x0000001000007844 */ /* 0x0003e80000000200 */
[----:B------:R-:W4:Y:S01]  /*2010f0*/  LDL.LU R28, [R1+0x2298] ;  /* 0x00229800011c7983 */ /* 0x000f220000300800 */
[----:B-1----:R-:W-:Y:S02]  /*201100*/  PRMT R16, R15, 0x5210, R6 ;  /* 0x000052100f107816 */ /* 0x002fe40000000006 */
[----:B------:R-:W-:Y:S01]  /*201110*/  PRMT R17, R20, 0x5210, R5 ;  /* 0x0000521014117816 */ /* 0x000fe20000000005 */
[----:B0-----:R-:W-:Y:S01]  /*201120*/  STL.64 [R1+0x290], R8 ;  /* 0x0002900801007387 */ /* 0x001fe20000100a00 */
[----:B------:R-:W-:Y:S01]  /*201130*/  PRMT R18, R22, 0x5210, R4 ;  /* 0x0000521016127816 */ /* 0x000fe20000000004 */
[----:B------:R-:W-:-:S02]  /*201140*/  NOP ;  /* 0x0000000000007918 */ /* 0x000fc40000000000 */
[----:B------:R-:W0:Y:S04]  /*201150*/  LDS.128 R4, [R0] ;  /* 0x0000000000047984 */ /* 0x000e280000000c00 */
[----:B------:R1:W-:Y:S04]  /*201160*/  STL.64 [R1+0x298], R10 ;  /* 0x0002980a01007387 */ /* 0x0003e80000100a00 */
[----:B------:R-:W4:Y:S04]  /*201170*/  LDL.LU R14, [R1+0x2c24] ;  /* 0x002c2400010e7983 */ /* 0x000f280000300800 */
[----:B------:R-:W4:Y:S04]  /*201180*/  LDL.LU R15, [R1+0x2c20] ;  /* 0x002c2000010f7983 */ /* 0x000f280000300800 */
[----:B------:R-:W4:Y:S04]  /*201190*/  LDL.LU R20, [R1+0x2bb0] ;  /* 0x002bb00001147983 */ /* 0x000f280000300800 */
[----:B------:R-:W4:Y:S01]  /*2011a0*/  LDL.LU R22, [R1+0x2bac] ;  /* 0x002bac0001167983 */ /* 0x000f220000300800 */
[----:B------:R-:W-:Y:S01]  /*2011b0*/  PRMT R19, R25, 0x5210, R3 ;  /* 0x0000521019137816 */ /* 0x000fe20000000003 */
[----:B------:R-:W-:-:S02]  /*2011c0*/  NOP ;  /* 0x0000000000007918 */ /* 0x000fc40000000000 */
[----:B------:R-:W4:Y:S04]  /*2011d0*/  LDL.LU R25, [R1+0x2c50] ;  /* 0x002c500001197983 */ /* 0x000f280000300800 */
[----:B0-----:R-:W-:Y:S04]  /*2011e0*/  STL.64 [R1+0x280], R4 ;  /* 0x0002800401007387 */ /* 0x001fe80000100a00 */
[----:B------:R0:W-:Y:S04]  /*2011f0*/  STL.64 [R1+0x288], R6 ;  /* 0x0002880601007387 */ /* 0x0001e80000100a00 */
[----:B-1----:R-:W4:Y:S04]  /*201200*/  LDL.LU R11, [R1+0x2c3c] ;  /* 0x002c3c00010b7983 */ /* 0x002f280000300800 */
[----:B------:R-:W4:Y:S01]  /*201210*/  LDL.LU R12, [R1+0x2c28] ;  /* 0x002c2800010c7983 */ /* 0x000f220000300800 */
[----:B0-----:R-:W-:-:S03]  /*201220*/  LOP3.LUT R6, R13, 0xffff, RZ, 0xc0, !PT ;  /* 0x0000ffff0d067812 */ /* 0x001fc600078ec0ff */
[----:B------:R-:W4:Y:S04]  /*201230*/  LDL.LU R13, [R1+0x2c0c] ;  /* 0x002c0c00010d7983 */ /* 0x000f280000300800 */
[----:B------:R0:W-:Y:S01]  /*201240*/  STSM.16.M88.4 [R0], R16 ;  /* 0x0000001000007844 */ /* 0x0001e20000000200 */
[----:B------:R-:W-:-:S03]  /*201250*/  NOP ;  /* 0x0000000000007918 */ /* 0x000fc60000000000 */
[----:B------:R-:W1:Y:S01]  /*201260*/  LDS.128 R32, [R0] ;  /* 0x0000000000207984 */ /* 0x000e620000000c00 */
[----:B--2---:R-:W-:-:S03]  /*201270*/  LOP3.LUT R4, R21, 0xffff, RZ, 0xc0, !PT ;  /* 0x0000ffff15047812 */ /* 0x004fc600078ec0ff */
[----:B------:R-:W2:Y:S01]  /*201280*/  LDL.LU R21, [R1+0x784] ;  /* 0x0007840001157983 */ /* 0x000ea20000300800 */
[----:B------:R-:W-:-:S03]  /*201290*/  LOP3.LUT R9, R23, 0xffff, RZ, 0xc0, !PT ;  /* 0x0000ffff17097812 */ /* 0x000fc600078ec0ff */
[----:B------:R-:W2:Y:S01]  /*2012a0*/  LDL.LU R23, [R1+0x774] ;  /* 0x0007740001177983 */ /* 0x000ea20000300800 */
[----:B0-----:R-:W-:-:S03]  /*2012b0*/  PRMT R16, R24, 0x4210, R6 ;  /* 0x0000421018107816 */ /* 0x001fc60000000006 */
[----:B------:R-:W2:Y:S01]  /*2012c0*/  LDL.LU R24, [R1+0x77c] ;  /* 0x00077c0001187983 */ /* 0x000ea20000300800 */
[----:B------:R-:W-:-:S04]  /*2012d0*/  LOP3.LUT R5, R2, 0xffff, RZ, 0xc0, !PT ;  /* 0x0000ffff02057812 */ /* 0x000fc800078ec0ff */
[----:B---3--:R-:W-:Y:S02]  /*2012e0*/  PRMT R17, R26, 0x4210, R5 ;  /* 0x000042101a117816 */ /* 0x008fe40000000005 */
[----:B------:R-:W3:Y:S04]  /*2012f0*/  LDL.LU R26, [R1+0x6f4] ;  /* 0x0006f400011a7983 */ /* 0x000ee80000300800 */
[----:B-1----:R-:W-:Y:S01]  /*201300*/  STL [R1+0x270], R32 ;  /* 0x0002702001007387 */ /* 0x002fe20000100800 */
[----:B----4-:R-:W-:-:S03]  /*201310*/  PRMT R18, R27, 0x4210, R4 ;  /* 0x000042101b127816 */ /* 0x010fc60000000004 */
[----:B------:R-:W-:Y:S01]  /*201320*/  STL [R1+0x278], R34 ;  /* 0x0002782201007387 */ /* 0x000fe20000100800 */
[----:B------:R-:W-:Y:S01]  /*201330*/  PRMT R19, R28, 0x4210, R9 ;  /* 0x000042101c137816 */ /* 0x000fe20000000009 */
[----:B------:R-:W-:Y:S01]  /*201340*/  IMAD.MOV.U32 R28, RZ, RZ, R33 ;  /* 0x000000ffff1c7224 */ /* 0x000fe200078e0021 */
[----:B------:R-:W-:-:S04]  /*201350*/  NOP ;  /* 0x0000000000007918 */ /* 0x000fc80000000000 */
[----:B------:R-:W-:Y:S04]  /*201360*/  STL.64 [R1+0x8468], R28 ;  /* 0x0084681c01007387 */ /* 0x000fe80000100a00 */
[----:B------:R0:W-:Y:S01]  /*201370*/  STSM.16.M88.4 [R0], R16 ;  /* 0x0000001000007844 */ /* 0x0001e20000000200 */
[----:B------:R-:W-:-:S03]  /*201380*/  NOP ;  /* 0x0000000000007918 */ /* 0x000fc60000000000 */
[----:B------:R-:W1:Y:S01]  /*201390*/  LDS.128 R28, [R0] ;  /* 0x00000000001c7984 */ /* 0x000e620000000c00 */
[----:B------:R-:W-:-:S03]  /*2013a0*/  LOP3.LUT R8, R14, 0xffff, RZ, 0xc0, !PT ;  /* 0x0000ffff0e087812 */ /* 0x000fc600078ec0ff */
[----:B------:R-:W4:Y:S01]  /*2013b0*/  LDL.LU R14, [R1+0x794] ;  /* 0x00079400010e7983 */ /* 0x000f220000300800 */
[----:B------:R-:W-:-:S03]  /*2013c0*/  LOP3.LUT R7, R15, 0xffff, RZ, 0xc0, !PT ;  /* 0x0000ffff0f077812 */ /* 0x000fc600078ec0ff */
[----:B------:R-:W4:Y:S01]  /*2013d0*/  LDL.LU R15, [R1+0x790] ;  /* 0x00079000010f7983 */ /* 0x000f220000300800 */
[----:B------:R-:W-:-:S03]  /*2013e0*/  LOP3.LUT R3, R20, 0xffff, RZ, 0xc0, !PT ;  /* 0x0000ffff14037812 */ /* 0x000fc600078ec0ff */
[----:B------:R-:W4:Y:S01]  /*2013f0*/  LDL.LU R20, [R1+0x78c] ;  /* 0x00078c0001147983 */ /* 0x000f220000300800 */
[----:B------:R-:W-:-:S03]  /*201400*/  LOP3.LUT R2, R22, 0xffff, RZ, 0xc0, !PT ;  /* 0x0000ffff16027812 */ /* 0x000fc600078ec0ff */
[----:B------:R-:W4:Y:S01]  /*201410*/  LDL.LU R22, [R1+0x6f8] ;  /* 0x0006f80001167983 */ /* 0x000f220000300800 */
[----:B0-----:R-:W-:-:S03]  /*201420*/  PRMT R16, R25, 0x4210, R8 ;  /* 0x0000421019107816 */ /* 0x001fc60000000008 */
[----:B------:R-:W4:Y:S04]  /*201430*/  LDL.LU R25, [R1+0x5688] ;  /* 0x0056880001197983 */ /* 0x000f280000300800 */
[----:B-1----:R-:W-:Y:S04]  /*201440*/  STL.64 [R1+0x260], R28 ;  /* 0x0002601c01007387 */ /* 0x002fe80000100a00 */
[----:B------:R-:W-:Y:S01]  /*201450*/  STL.64 [R1+0x268], R30 ;  /* 0x0002681e01007387 */ /* 0x000fe20000100a00 */
[----:B------:R-:W-:Y:S01]  /*201460*/  NOP ;  /* 0x0000000000007918 */ /* 0x000fe20000000000 */
[----:B------:R-:W-:-:S02]  /*201470*/  PRMT R17, R11, 0x4210, R7 ;  /* 0x000042100b117816 */ /* 0x000fc40000000007 */
[----:B------:R-:W-:Y:S02]  /*201480*/  PRMT R18, R12, 0x4210, R3 ;  /* 0x000042100c127816 */ /* 0x000fe40000000003 */
[----:B------:R-:W-:-:S05]  /*201490*/  PRMT R19, R13, 0x4210, R2 ;  /* 0x000042100d137816 */ /* 0x000fca0000000002 */
[----:B------:R2:W-:Y:S01]  /*2014a0*/  STSM.16.M88.4 [R0], R16 ;  /* 0x0000001000007844 */ /* 0x0005e20000000200 */
[----:B------:R-:W-:-:S03]  /*2014b0*/  NOP ;  /* 0x0000000000007918 */ /* 0x000fc60000000000 */
[----:B------:R-:W0:Y:S01]  /*2014c0*/  LDS.128 R28, [R0] ;  /* 0x00000000001c7984 */ /* 0x000e220000000c00 */
[----:B--2---:R-:W-:-:S03]  /*2014d0*/  PRMT R16, R21, 0x5210, R6 ;  /* 0x0000521015107816 */ /* 0x004fc60000000006 */
[----:B------:R-:W2:Y:S01]  /*2014e0*/  LDL.LU R21, [R1+0x2bbc] ;  /* 0x002bbc0001157983 */ /* 0x000ea20000300800 */
[----:B------:R-:W-:Y:S02]  /*2014f0*/  PRMT R17, R23, 0x5210, R5 ;  /* 0x0000521017117816 */ /* 0x000fe40000000005 */
[----:B------:R-:W-:Y:S02]  /*201500*/  PRMT R18, R24, 0x5210, R4 ;  /* 0x0000521018127816 */ /* 0x000fe40000000004 */
[----:B------:R-:W2:Y:S04]  /*201510*/  LDL.LU R4, [R1+0xc0] ;  /* 0x0000c00001047983 */ /* 0x000ea80000300800 */
[----:B------:R-:W2:Y:S04]  /*201520*/  LDL.LU R5, [R1+0xc4] ;  /* 0x0000c40001057983 */ /* 0x000ea80000300800 */
[----:B------:R-:W2:Y:S04]  /*201530*/  LDL.LU R6, [R1+0xc8] ;  /* 0x0000c80001067983 */ /* 0x000ea80000300800 */
[----:B------:R-:W2:Y:S04]  /*201540*/  LDL.LU R23, [R1+0x2c5c] ;  /* 0x002c5c0001177983 */ /* 0x000ea80000300800 */
[----:B0-----:R-:W-:Y:S04]  /*201550*/  STL [R1+0x250], R28 ;  /* 0x0002501c01007387 */ /* 0x001fe80000100800 */
[----:B------:R-:W-:Y:S04]  /*201560*/  STL.64 [R1+0x258], R30 ;  /* 0x0002581e01007387 */ /* 0x000fe80000100a00 */
[----:B------:R-:W2:Y:S04]  /*201570*/  LDL.LU R52, [R1+0xd0] ;  /* 0x0000d00001347983 */ /* 0x000ea80000300800 */
[----:B------:R-:W2:Y:S04]  /*201580*/  LDL.LU R53, [R1+0xd4] ;  /* 0x0000d40001357983 */ /* 0x000ea80000300800 */
[----:B------:R-:W2:Y:S04]  /*201590*/  LDL.LU R54, [R1+0xd8] ;  /* 0x0000d80001367983 */ /* 0x000ea80000300800 */
[----:B------:R-:W2:Y:S01]  /*2015a0*/  LDL.LU R24, [R1+0x2c78] ;  /* 0x002c780001187983 */ /* 0x000ea20000300800 */
[----:B---3--:R-:W-:Y:S01]  /*2015b0*/  PRMT R19, R26, 0x5210, R9 ;  /* 0x000052101a137816 */ /* 0x008fe20000000009 */
[----:B------:R-:W-:Y:S01]  /*2015c0*/  IMAD.MOV.U32 R26, RZ, RZ, R29 ;  /* 0x000000ffff1a7224 */ /* 0x000fe200078e001d */
[----:B------:R-:W-:-:S03]  /*2015d0*/  NOP ;  /* 0x0000000000007918 */ /* 0x000fc60000000000 */
[----:B------:R4:W-:Y:S04]  /*2015e0*/  STSM.16.M88.4 [R0], R16 ;  /* 0x0000001000007844 */ /* 0x0009e80000000200 */
[----:B------:R-:W-:Y:S01]  /*2015f0*/  STL [R1+0x840c], R26 ;  /* 0x00840c1a01007387 */ /* 0x000fe20000100800 */
[----:B----4-:R-:W-:-:S03]  /*201600*/  PRMT R16, R14, 0x5210, R8 ;  /* 0x000052100e107816 */ /* 0x010fc60000000008 */
[----:B------:R-:W3:Y:S04]  /*201610*/  LDL.LU R8, [R1] ;  /* 0x0000000001087983 */ /* 0x000ee80000300800 */
[----:B------:R-:W3:Y:S01]  /*201620*/  LDL.LU R9, [R1+0x4] ;  /* 0x0000040001097983 */ /* 0x000ee20000300800 */
[----:B------:R-:W-:Y:S01]  /*201630*/  PRMT R17, R15, 0x5210, R7 ;  /* 0x000052100f117816 */ /* 0x000fe20000000007 */
[----:B------:R-:W-:Y:S01]  /*201640*/  NOP ;  /* 0x0000000000007918 */ /* 0x000fe20000000000 */
[----:B------:R-:W-:Y:S01]  /*201650*/  PRMT R19, R22, 0x5210, R2 ;  /* 0x0000521016137816 */ /* 0x000fe20000000002 */
[----:B------:R-:W3:Y:S04]  /*201660*/  LDL.LU R10, [R1+0x8] ;  /* 0x00000800010a7983 */ /* 0x000ee80000300800 */
[----:B------:R-:W4:Y:S04]  /*201670*/  LDL.LU R22, [R1+0x708] ;  /* 0x0007080001167983 */ /* 0x000f280000300800 */
[----:B------:R-:W0:Y:S01]  /*201680*/  LDS.128 R12, [R0] ;  /* 0x00000000000c7984 */ /* 0x000e220000000c00 */
[----:B------:R-:W-:Y:S01]  /*201690*/  PRMT R18, R20, 0x5210, R3 ;  /* 0x0000521014127816 */ /* 0x000fe20000000003 */
[----:B------:R-:W-:Y:S01]  /*2016a0*/  NOP ;  /* 0x0000000000007918 */ /* 0x000fe20000000000 */
[----:B------:R-:W-:-:S03]  /*2016b0*/  LOP3.LUT R2, R25, 0xffff, RZ, 0xc0, !PT ;  /* 0x0000ffff19027812 */ /* 0x000fc600078ec0ff */
[----:B------:R-:W-:Y:S01]  /*2016c0*/  STSM.16.M88.4 [R0], R16 ;  /* 0x0000001000007844 */ /* 0x000fe20000000200 */
[----:B------:R-:W-:-:S03]  /*2016d0*/  NOP ;  /* 0x0000000000007918 */ /* 0x000fc60000000000 */
[----:B------:R-:W1:Y:S01]  /*2016e0*/  LDS.128 R28, [R0] ;  /* 0x00000000001c7984 */ /* 0x000e620000000c00 */
[----:B0-----:R-:W-:-:S03]  /*2016f0*/  IMAD.MOV.U32 R25, RZ, RZ, R15 ;  /* 0x000000ffff197224 */ /* 0x001fc600078e000f */
[----:B------:R-:W-:Y:S04]  /*201700*/  STL.64 [R1+0x240], R12 ;  /* 0x0002400c01007387 */ /* 0x000fe80000100a00 */
[----:B------:R-:W-:Y:S04]  /*201710*/  STL [R1+0x248], R14 ;  /* 0x0002480e01007387 */ /* 0x000fe80000100800 */
[----:B------:R-:W-:Y:S04]  /*201720*/  STL [R1+0x8404], R25 ;  /* 0x0084041901007387 */ /* 0x000fe80000100800 */
[----:B------:R-:W3:Y:S04]  /*201730*/  LDL.LU R56, [R1+0x10] ;  /* 0x0000100001387983 */ /* 0x000ee80000300800 */
[----:B------:R-:W3:Y:S04]  /*201740*/  LDL.LU R57, [R1+0x14] ;  /* 0x0000140001397983 */ /* 0x000ee80000300800 */
[----:B------:R-:W3:Y:S04]  /*201750*/  LDL.LU R58, [R1+0x18] ;  /* 0x00001800013a7983 */ /* 0x000ee80000300800 */
[----:B------:R-:W3:Y:S04]  /*201760*/  LDL.LU R15, [R1+0x710] ;  /* 0x00071000010f7983 */ /* 0x000ee80000300800 */
[----:B------:R-:W3:Y:S04]  /*201770*/  LDL.LU R20, [R1+0x568c] ;  /* 0x00568c0001147983 */ /* 0x000ee80000300800 */
[----:B-1----:R-:W-:Y:S04]  /*201780*/  STL [R1+0x234], R29 ;  /* 0x0002341d01007387 */ /* 0x002fe80000100800 */
[----:B------:R-:W-:Y:S01]  /*201790*/  STL [R1+0x23c], R31 ;  /* 0x00023c1f01007387 */ /* 0x000fe20000100800 */
[----:B--2---:R-:W-:Y:S01]  /*2017a0*/  PRMT R7, R23, 0x4210, R2 ;  /* 0x0000421017077816 */ /* 0x004fe20000000002 */
[----:B------:R-:W-:-:S04]  /*2017b0*/  NOP ;  /* 0x0000000000007918 */ /* 0x000fc80000000000 */
[----:B------:R-:W-:Y:S01]  /*2017c0*/  STSM.16.M88.4 [R0], R4 ;  /* 0x0000000400007844 */ /* 0x000fe20000000200 */
[----:B------:R-:W-:-:S03]  /*2017d0*/  NOP ;  /* 0x0000000000007918 */ /* 0x000fc60000000000 */
[----:B------:R-:W0:Y:S01]  /*2017e0*/  LDS.128 R4, [R0] ;  /* 0x0000000000047984 */ /* 0x000e220000000c00 */
[----:B------:R-:W-:-:S04]  /*2017f0*/  LOP3.LUT R16, R21, 0xffff, RZ, 0xc0, !PT ;  /* 0x0000ffff15107812 */ /* 0x000fc800078ec0ff */
[----:B------:R-:W-:Y:S01]  /*201800*/  PRMT R55, R24, 0x4210, R16 ;  /* 0x0000421018377816 */ /* 0x000fe20000000010 */
[----:B------:R-:W-:Y:S01]  /*201810*/  NOP ;  /* 0x0000000000007918 */ /* 0x000fe20000000000 */
[----:B0-----:R0:W-:Y:S01]  /*201820*/  STL.64 [R1+0x220], R4 ;  /* 0x0002200401007387 */ /* 0x0011e20000100a00 */
[----:B------:R-:W-:-:S03]  /*201830*/  IMAD.MOV.U32 R24, RZ, RZ, R6 ;  /* 0x000000ffff187224 */ /* 0x000fc600078e0006 */
[----:B------:R-:W-:Y:S04]  /*201840*/  STL [R1+0x22c], R7 ;  /* 0x00022c0701007387 */ /* 0x000fe80000100800 */
[----:B0-----:R-:W2:Y:S04]  /*201850*/  LDL.LU R4, [R1+0xe0] ;  /* 0x0000e00001047983 */ /* 0x001ea80000300800 */
[----:B------:R-:W2:Y:S04]  /*201860*/  LDL.LU R5, [R1+0xe4] ;  /* 0x0000e40001057983 */ /* 0x000ea80000300800 */
[----:B------:R-:W2:Y:S04]  /*201870*/  LDL.LU R6, [R1+0xe8] ;  /* 0x0000e80001067983 */ /* 0x000ea80000300800 */
[----:B------:R-:W2:Y:S04]  /*201880*/  LDL.LU R14, [R1+0x2bc8] ;  /* 0x002bc800010e7983 */ /* 0x000ea80000300800 */
[----:B------:R-:W2:Y:S01]  /*201890*/  LDL.LU R23, [R1+0x2c98] ;  /* 0x002c980001177983 */ /* 0x000ea20000300800 */
[----:B------:R-:W-:Y:S01]  /*2018a0*/  IMAD.MOV.U32 R26, RZ, RZ, R28 ;  /* 0x000000ffff1a7224 */ /* 0x000fe200078e001c */
[----:B----4-:R-:W-:Y:S01]  /*2018b0*/  PRMT R11, R22, 0x5210, R2 ;  /* 0x00005210160b7816 */ /* 0x010fe20000000002 */
[----:B------:R-:W-:Y:S01]  /*2018c0*/  IMAD.MOV.U32 R25, RZ, RZ, R30 ;  /* 0x000000ffff197224 */ /* 0x000fe200078e001e */
[----:B------:R-:W-:Y:S01]  /*2018d0*/  STSM.16.M88.4 [R0], R52 ;  /* 0x0000003400007844 */ /* 0x000fe20000000200 */
[----:B------:R-:W-:-:S03]  /*2018e0*/  NOP ;  /* 0x0000000000007918 */ /* 0x000fc60000000000 */
[----:B------:R-:W0:Y:S01]  /*2018f0*/  LDS.128 R28, [R0] ;  /* 0x00000000001c7984 */ /* 0x000e220000000c00 */
[----:B------:R-:W-:-:S03]  /*201900*/  NOP ;  /* 0x0000000000007918 */ /* 0x000fc60000000000 */
[----:B---3--:R-:W-:Y:S01]  /*201910*/  STSM.16.M88.4 [R0], R8 ;  /* 0x0000000800007844 */ /* 0x008fe20000000200 */
[----:B------:R-:W-:-:S03]  /*201920*/  NOP ;  /* 0x0000000000007918 */ /* 0x000fc60000000000 */
[----:B------:R-:W-:Y:S04]  /*201930*/  STL [R1+0x83f8], R24 ;  /* 0x0083f81801007387 */ /* 0x000fe80000100800 */
[----:B------:R-:W3:Y:S04]  /*201940*/  LDL.LU R48, [R1+0xf0] ;  /* 0x0000f00001307983 */ /* 0x000ee80000300800 */
[----:B------:R-:W1:Y:S04]  /*201950*/  LDS.128 R8, [R0] ;  /* 0x0000000000087984 */ /* 0x000e680000000c00 */
[----:B------:R-:W3:Y:S04]  /*201960*/  LDL.LU R49, [R1+0xf4] ;  /* 0x0000f40001317983 */ /* 0x000ee80000300800 */
[----:B------:R-:W3:Y:S04]  /*201970*/  LDL.LU R50, [R1+0xf8] ;  /* 0x0000f80001327983 */ /* 0x000ee80000300800 */
[----:B------:R-:W4:Y:S01]  /*201980*/  LDL.LU R21, [R1+0x2c9c] ;  /* 0x002c9c0001157983 */ /* 0x000f220000300800 */
[----:B0-----:R-:W-:-:S03]  /*201990*/  IMAD.MOV.U32 R22, RZ, RZ, R31 ;  /* 0x000000ffff167224 */ /* 0x001fc600078e001f */
[----:B------:R-:W-:Y:S04]  /*2019a0*/  STL.64 [R1+0x210], R28 ;  /* 0x0002101c01007387 */ /* 0x000fe80000100a00 */
[----:B------:R-:W-:Y:S01]  /*2019b0*/  STL [R1+0x218], R30 ;  /* 0x0002181e01007387 */ /* 0x000fe20000100800 */
[----:B------:R-:W-:-:S03]  /*2019c0*/  NOP ;  /* 0x0000000000007918 */ /* 0x000fc60000000000 */
[----:B------:R-:W-:Y:S01]  /*2019d0*/  STL [R1+0x83f0], R22 ;  /* 0x0083f01601007387 */ /* 0x000fe20000100800 */
[----:B------:R-:W-:-:S03]  /*2019e0*/  PRMT R59, R15, 0x5210, R16 ;  /* 0x000052100f3b7816 */ /* 0x000fc60000000010 */
[----:B-1----:R0:W-:Y:S01]  /*2019f0*/  STL [R1+0x200], R8 ;  /* 0x0002000801007387 */ /* 0x0021e20000100800 */
[----:B------:R-:W-:-:S03]  /*201a00*/  IMAD.MOV.U32 R24, RZ, RZ, R9 ;  /* 0x000000ffff187224 */ /* 0x000fc600078e0009 */
[----:B------:R1:W-:Y:S04]  /*201a10*/  STL.64 [R1+0x208], R10 ;  /* 0x0002080a01007387 */ /* 0x0003e80000100a00 */
[----:B0-----:R-:W3:Y:S04]  /*201a20*/  LDL.LU R8, [R1+0x20] ;  /* 0x0000200001087983 */ /* 0x001ee80000300800 */
[----:B------:R-:W3:Y:S04]  /*201a30*/  LDL.LU R9, [R1+0x24] ;  /* 0x0000240001097983 */ /* 0x000ee80000300800 */
[----:B-1----:R-:W3:Y:S04]  /*201a40*/  LDL.LU R10, [R1+0x28] ;  /* 0x00002800010a7983 */ /* 0x002ee80000300800 */
[----:B------:R-:W3:Y:S04]  /*201a50*/  LDL.LU R15, [R1+0x71c] ;  /* 0x00071c00010f7983 */ /* 0x000ee80000300800 */
[----:B------:R-:W-:Y:S01]  /*201a60*/  STSM.16.M88.4 [R0], R56 ;  /* 0x0000003800007844 */ /* 0x000fe20000000200 */
[----:B------:R-:W-:-:S03]  /*201a70*/  NOP ;  /* 0x0000000000007918 */ /* 0x000fc60000000000 */
[----:B------:R-:W0:Y:S01]  /*201a80*/  LDS.128 R28, [R0] ;  /* 0x00000000001c7984 */ /* 0x000e220000000c00 */
[----:B------:R-:W-:-:S03]  /*201a90*/  LOP3.LUT R16, R20, 0xffff, RZ, 0xc0, !PT ;  /* 0x0000ffff14107812 */ /* 0x000fc600078ec0ff */
[----:B------:R-:W3:Y:S04]  /*201aa0*/  LDL.LU R52, [R1+0x30] ;  /* 0x0000300001347983 */ /* 0x000ee80000300800 */
[----:B------:R-:W3:Y:S04]  /*201ab0*/  LDL.LU R53, [R1+0x34] ;  /* 0x0000340001357983 */ /* 0x000ee80000300800 */
[----:B------:R-:W3:Y:S04]  /*201ac0*/  LDL.LU R54, [R1+0x38] ;  /* 0x0000380001367983 */ /* 0x000ee80000300800 */
[----:B------:R-:W3:Y:S04]  /*201ad0*/  LDL.LU R20, [R1+0x720] ;  /* 0x0007200001147983 */ /* 0x000ee80000300800 */
[----:B------:R1:W-:Y:S01]  /*201ae0*/  STL [R1+0x83fc], R24 ;  /* 0x0083fc1801007387 */ /* 0x0003e20000100800 */
[----:B--2---:R-:W-:Y:S01]  /*201af0*/  PRMT R7, R23, 0x4210, R16 ;  /* 0x0000421017077816 */ /* 0x004fe20000000010 */
[----:B------:R-:W-:-:S02]  /*201b00*/  NOP ;  /* 0x0000000000007918 */ /* 0x000fc40000000000 */
[----:B------:R-:W2:Y:S04]  /*201b10*/  LDL.LU R23, [R1+0x5698] ;  /* 0x0056980001177983 */ /* 0x000ea80000300800 */
[----:B0-----:R-:W-:Y:S04]  /*201b20*/  STL [R1+0x1f4], R29 ;  /* 0x0001f41d01007387 */ /* 0x001fe80000100800 */
[----:B------:R-:W-:Y:S01]  /*201b30*/  STL [R1+0x1fc], R31 ;  /* 0x0001fc1f01007387 */ /* 0x000fe20000100800 */
[----:B------:R-:W-:-:S03]  /*201b40*/  LOP3.LUT R17, R14, 0xffff, RZ, 0xc0, !PT ;  /* 0x0000ffff0e117812 */ /* 0x000fc600078ec0ff */
[----:B------:R-:W2:Y:S04]  /*201b50*/  LDL.LU R56, [R1+0x100] ;  /* 0x0001000001387983 */ /* 0x000ea80000300800 */
[----:B------:R-:W2:Y:S04]  /*201b60*/  LDL.LU R57, [R1+0x104] ;  /* 0x0001040001397983 */ /* 0x000ea80000300800 */
[----:B------:R-:W2:Y:S04]  /*201b70*/  LDL.LU R58, [R1+0x108] ;  /* 0x00010800013a7983 */ /* 0x000ea80000300800 */
[----:B------:R-:W2:Y:S04]  /*201b80*/  LDL.LU R13, [R1+0x2bd4] ;  /* 0x002bd400010d7983 */ /* 0x000ea80000300800 */
[----:B------:R-:W2:Y:S01]  /*201b90*/  LDL.LU R14, [R1+0x2ca4] ;  /* 0x002ca400010e7983 */ /* 0x000ea20000300800 */
[----:B-1----:R-:W-:-:S02]  /*201ba0*/  IMAD.MOV.U32 R24, RZ, RZ, R28 ;  /* 0x000000ffff187224 */ /* 0x002fc400078e001c */
[----:B------:R-:W-:Y:S01]  /*201bb0*/  IMAD.MOV.U32 R22, RZ, RZ, R30 ;  /* 0x000000ffff167224 */ /* 0x000fe200078e001e */
[----:B------:R0:W-:Y:S01]  /*201bc0*/  STSM.16.M88.4 [R0], R4 ;  /* 0x0000000400007844 */ /* 0x0001e20000000200 */
[----:B------:R-:W-:-:S03]  /*201bd0*/  NOP ;  /* 0x0000000000007918 */ /* 0x000fc60000000000 */
[----:B------:R-:W1:Y:S01]  /*201be0*/  LDS.128 R28, [R0] ;  /* 0x00000000001c7984 */ /* 0x000e620000000c00 */
[----:B----4-:R-:W-:Y:S01]  /*201bf0*/  PRMT R51, R21, 0x4210, R17 ;  /* 0x0000421015337816 */ /* 0x010fe20000000011 */
[----:B------:R-:W-:-:S04]  /*201c00*/  NOP ;  /* 0x0000000000007918 */ /* 0x000fc80000000000 */
[----:B---3--:R-:W-:Y:S04]  /*201c10*/  STSM.16.M88.4 [R0], R48 ;  /* 0x0000003000007844 */ /* 0x008fe80000000200 */
[----:B0-----:R-:W3:Y:S04]  /*201c20*/  LDL.LU R4, [R1+0x110] ;  /* 0x0001100001047983 */ /* 0x001ee80000300800 */
[----:B-1----:R-:W-:Y:S04]  /*201c30*/  STL.64 [R1+0x1e0], R28 ;  /* 0x0001e01c01007387 */ /* 0x002fe80000100a00 */
[----:B------:R-:W-:Y:S01]  /*201c40*/  STL.64 [R1+0x1e8], R30 ;  /* 0x0001e81e01007387 */ /* 0x000fe20000100a00 */
[----:B------:R-:W-:-:S03]  /*201c50*/  NOP ;  /* 0x0000000000007918 */ /* 0x000fc60000000000 */
[----:B------:R-:W0:Y:S01]  /*201c60*/  LDS.128 R28, [R0] ;  /* 0x00000000001c7984 */ /* 0x000e220000000c00 */
[----:B------:R-:W-:Y:S01]  /*201c70*/  PRMT R11, R15, 0x5210, R16 ;  /* 0x000052100f0b7816 */ /* 0x000fe20000000010 */
[----:B------:R-:W-:Y:S02]  /*201c80*/  NOP ;  /* 0x0000000000007918 */ /* 0x000fe40000000000 */
[----:B------:R-:W3:Y:S04]  /*201c90*/  LDL.LU R5, [R1+0x114] ;  /* 0x0001140001057983 */ /* 0x000ee80000300800 */
[----:B------:R-:W3:Y:S04]  /*201ca0*/  LDL.LU R6, [R1+0x118] ;  /* 0x0001180001067983 */ /* 0x000ee80000300800 */
[----:B------:R-:W4:Y:S04]  /*201cb0*/  LDL.LU R21, [R1+0x2cac] ;  /* 0x002cac0001157983 */ /* 0x000f280000300800 */
[----:B------:R1:W-:Y:S04]  /*201cc0*/  STSM.16.M88.4 [R0], R8 ;  /* 0x0000000800007844 */ /* 0x0003e80000000200 */
[----:B0-----:R-:W-:Y:S04]  /*201cd0*/  STL.64 [R1+0x1d0], R28 ;  /* 0x0001d01c01007387 */ /* 0x001fe80000100a00 */
[----:B------:R-:W-:Y:S01]  /*201ce0*/  STL.64 [R1+0x1d8], R30 ;  /* 0x0001d81e01007387 */ /* 0x000fe20000100a00 */
[----:B------:R-:W-:-:S03]  /*201cf0*/  NOP ;  /* 0x0000000000007918 */ /* 0x000fc60000000000 */
[----:B------:R-:W0:Y:S01]  /*201d00*/  LDS.128 R28, [R0] ;  /* 0x00000000001c7984 */ /* 0x000e220000000c00 */
[----:B------:R-:W-:Y:S01]  /*201d10*/  PRMT R55, R20, 0x5210, R17 ;  /* 0x0000521014377816 */ /* 0x000fe20000000011 */
[----:B------:R-:W-:Y:S02]  /*201d20*/  NOP ;  /* 0x0000000000007918 */ /* 0x000fe40000000000 */
[----:B-1----:R-:W3:Y:S04]  /*201d30*/  LDL.LU R8, [R1+0x40] ;  /* 0x0000400001087983 */ /* 0x002ee80000300800 */
[----:B------:R-:W3:Y:S04]  /*201d40*/  LDL.LU R9, [R1+0x44] ;  /* 0x0000440001097983 */ /* 0x000ee80000300800 */
[----:B------:R-:W3:Y:S04]  /*201d50*/  LDL.LU R10, [R1+0x48] ;  /* 0x00004800010a7983 */ /* 0x000ee80000300800 */
[----:B------:R-:W3:Y:S04]  /*201d60*/  LDL.LU R20, [R1+0x730] ;  /* 0x0007300001147983 */ /* 0x000ee80000300800 */
[----:B------:R-:W-:Y:S04]  /*201d70*/  STSM.16.M88.4 [R0], R52 ;  /* 0x0000003400007844 */ /* 0x000fe80000000200 */
[----:B0-----:R-:W-:Y:S04]  /*201d80*/  STL [R1+0x1c0], R28 ;  /* 0x0001c01c01007387 */ /* 0x001fe80000100800 */
[----:B------:R-:W-:Y:S04]  /*201d90*/  STL.64 [R1+0x1c8], R30 ;  /* 0x0001c81e01007387 */ /* 0x000fe80000100a00 */
[----:B------:R-:W3:Y:S04]  /*201da0*/  LDL.LU R48, [R1+0x50] ;  /* 0x0000500001307983 */ /* 0x000ee80000300800 */
[----:B------:R-:W3:Y:S04]  /*201db0*/  LDL.LU R49, [R1+0x54] ;  /* 0x0000540001317983 */ /* 0x000ee80000300800 */
[----:B------:R-:W3:Y:S01]  /*201dc0*/  LDL.LU R50, [R1+0x58] ;  /* 0x0000580001327983 */ /* 0x000ee20000300800 */
[----:B--2---:R-:W-:Y:S01]  /*201dd0*/  LOP3.LUT R16, R23, 0xffff, RZ, 0xc0, !PT ;  /* 0x0000ffff17107812 */ /* 0x004fe200078ec0ff */
[----:B------:R-:W-:Y:S01]  /*201de0*/  IMAD.MOV.U32 R23, RZ, RZ, R29 ;  /* 0x000000ffff177224 */ /* 0x000fe200078e001d */
[----:B------:R-:W-:Y:S01]  /*201df0*/  NOP ;  /* 0x0000000000007918 */ /* 0x000fe20000000000 */
[----:B------:R-:W0:Y:S04]  /*201e00*/  LDS.128 R28, [R0] ;  /* 0x00000000001c7984 */ /* 0x000e280000000c00 */
[----:B------:R1:W-:Y:S04]  /*201e10*/  STL [R1+0x83e8], R23 ;  /* 0x0083e81701007387 */ /* 0x0003e80000100800 */
[----:B------:R-:W2:Y:S04]  /*201e20*/  LDL.LU R2, [R1+0x734] ;  /* 0x0007340001027983 */ /* 0x000ea80000300800 */
[----:B------:R-:W2:Y:S01]  /*201e30*/  LDL.LU R15, [R1+0x569c] ;  /* 0x00569c00010f7983 */ /* 0x000ea20000300800 */
[----:B------:R-:W-:Y:S01]  /*201e40*/  PRMT R59, R14, 0x4210, R16 ;  /* 0x000042100e3b7816 */ /* 0x000fe20000000010 */
[----:B------:R-:W-:-:S04]  /*201e50*/  NOP ;  /* 0x0000000000007918 */ /* 0x000fc80000000000 */
[----:B------:R-:W-:Y:S04]  /*201e60*/  STSM.16.M88.4 [R0], R56 ;  /* 0x0000003800007844 */ /* 0x000fe80000000200 */
[----:B0-----:R-:W-:Y:S01]  /*201e70*/  STL [R1+0x1b4], R29 ;  /* 0x0001b41d01007387 */ /* 0x001fe20000100800 */
[----:B-1----:R-:W-:-:S03]  /*201e80*/  IMAD.MOV.U32 R23, RZ, RZ, R28 ;  /* 0x000000ffff177224 */ /* 0x002fc600078e001c */
[----:B------:R-:W-:Y:S01]  /*201e90*/  STL.64 [R1+0x1b8], R30 ;  /* 0x0001b81e01007387 */ /* 0x000fe20000100a00 */
[----:B------:R-:W-:-:S03]  /*201ea0*/  NOP ;  /* 0x0000000000007918 */ /* 0x000fc60000000000 */
[----:B------:R-:W0:Y:S01]  /*201eb0*/  LDS.128 R28, [R0] ;  /* 0x00000000001c7984 */ /* 0x000e220000000c00 */
[----:B------:R-:W-:-:S03]  /*201ec0*/  LOP3.LUT R17, R13, 0xffff, RZ, 0xc0, !PT ;  /* 0x0000ffff0d117812 */ /* 0x000fc600078ec0ff */
[----:B0-----:R-:W-:Y:S04]  /*201ed0*/  STL [R1+0x1a4], R29 ;  /* 0x0001a41d01007387 */ /* 0x001fe80000100800 */
[----:B------:R-:W-:Y:S04]  /*201ee0*/  STL.64 [R1+0x1a8], R30 ;  /* 0x0001a81e01007387 */ /* 0x000fe80000100a00 */
        /* <DEDUP_REMOVED lines=9> */
[----:B----4-:R-:W-:Y:S01]  /*201f80*/  PRMT R7, R21, 0x4210, R17 ;  /* 0x0000421015077816 */ /* 0x010fe20000000011 */
[----:B------:R-:W-:-:S04]  /*201f90*/  NOP ;  /* 0x0000000000007918 */ /* 0x000fc80000000000 */
[----:B---3--:R-:W-:Y:S01]  /*201fa0*/  STSM.16.M88.4 [R0], R4 ;  /* 0x0000000400007844 */ /* 0x008fe20000000200 */
[----:B------:R-:W-:-:S03]  /*201fb0*/  NOP ;  /* 0x0000000000007918 */ /* 0x000fc60000000000 */
[----:B------:R-:W0:Y:S01]  /*201fc0*/  LDS.128 R4, [R0] ;  /* 0x0000000000047984 */ /* 0x000e220000000c00 */
[----:B------:R-:W-:Y:S01]  /*201fd0*/  IMAD.MOV.U32 R21, RZ, RZ, R28 ;  /* 0x000000ffff157224 */ /* 0x000fe200078e001c */
[----:B------:R-:W-:Y:S01]  /*201fe0*/  NOP ;  /* 0x0000000000007918 */ /* 0x000fe20000000000 */
[----:B------:R-:W-:-:S05]  /*201ff0*/  PRMT R11, R20, 0x5210, R16 ;  /* 0x00005210140b7816 */ /* 0x000fca0000000010 */
[----:B------:R-:W-:Y:S01]  /*202000*/  STSM.16.M88.4 [R0], R8 ;  /* 0x0000000800007844 */ /* 0x000fe20000000200 */
[----:B------:R-:W-:-:S03]  /*202010*/  NOP ;  /* 0x0000000000007918 */ /* 0x000fc60000000000 */
[----:B------:R-:W1:Y:S01]  /*202020*/  LDS.128 R28, [R0] ;  /* 0x00000000001c7984 */ /* 0x000e620000000c00 */
[----:B0-----:R-:W-:-:S03]  /*202030*/  IMAD.MOV.U32 R20, RZ, RZ, R5 ;  /* 0x000000ffff147224 */ /* 0x001fc600078e0005 */
[----:B------:R0:W-:Y:S04]  /*202040*/  STL [R1+0x190], R4 ;  /* 0x0001900401007387 */ /* 0x0001e80000100800 */
[----:B------:R3:W-:Y:S04]  /*202050*/  STL.64 [R1+0x198], R6 ;  /* 0x0001980601007387 */ /* 0x0007e80000100a00 */
[----:B------:R-:W-:Y:S04]  /*202060*/  STL [R1+0x83dc], R20 ;  /* 0x0083dc1401007387 */ /* 0x000fe80000100800 */
[----:B0-----:R-:W4:Y:S04]  /*202070*/  LDL.LU R4, [R1+0x60] ;  /* 0x0000600001047983 */ /* 0x001f280000300800 */
[----:B------:R-:W4:Y:S04]  /*202080*/  LDL.LU R5, [R1+0x64] ;  /* 0x0000640001057983 */ /* 0x000f280000300800 */
[----:B---3--:R-:W4:Y:S04]  /*202090*/  LDL.LU R6, [R1+0x68] ;  /* 0x0000680001067983 */ /* 0x008f280000300800 */
[----:B------:R-:W3:Y:S04]  /*2020a0*/  LDL.LU R11, [R1+0x744] ;  /* 0x00074400010b7983 */ /* 0x000ee80000300800 */
[----:B-1----:R-:W-:Y:S04]  /*2020b0*/  STL.64 [R1+0x180], R28 ;  /* 0x0001801c01007387 */ /* 0x002fe80000100a00 */
[----:B------:R-:W-:Y:S04]  /*2020c0*/  STL [R1+0x188], R30 ;  /* 0x0001881e01007387 */ /* 0x000fe80000100800 */
[----:B------:R-:W4:Y:S04]  /*2020d0*/  LDL.LU R44, [R1+0x70] ;  /* 0x00007000012c7983 */ /* 0x000f280000300800 */
[----:B------:R-:W4:Y:S04]  /*2020e0*/  LDL.LU R45, [R1+0x74] ;  /* 0x00007400012d7983 */ /* 0x000f280000300800 */
[----:B------:R-:W4:Y:S01]  /*2020f0*/  LDL.LU R46, [R1+0x78] ;  /* 0x00007800012e7983 */ /* 0x000f220000300800 */
[----:B--2---:R-:W-:Y:S01]  /*202100*/  PRMT R51, R2, 0x5210, R17 ;  /* 0x0000521002337816 */ /* 0x004fe20000000011 */
[----:B------:R-:W-:Y:S01]  /*202110*/  NOP ;  /* 0x0000000000007918 */ /* 0x000fe20000000000 */
[----:B------:R-:W-:-:S03]  /*202120*/  LOP3.LUT R16, R15, 0xffff, RZ, 0xc0, !PT ;  /* 0x0000ffff0f107812 */ /* 0x000fc600078ec0ff */
[----:B------:R-:W-:Y:S01]  /*202130*/  STSM.16.M88.4 [R0], R48 ;  /* 0x0000003000007844 */ /* 0x000fe20000000200 */
[----:B------:R-:W-:Y:S01]  /*202140*/  IMAD.MOV.U32 R15, RZ, RZ, R31 ;  /* 0x000000ffff0f7224 */ /* 0x000fe200078e001f */
[----:B------:R-:W-:Y:S02]  /*202150*/  NOP ;  /* 0x0000000000007918 */ /* 0x000fe40000000000 */
[----:B------:R-:W0:Y:S04]  /*202160*/  LDS.128 R28, [R0] ;  /* 0x00000000001c7984 */ /* 0x000e280000000c00 */
[----:B------:R1:W-:Y:S04]  /*202170*/  STL [R1+0x83d4], R15 ;  /* 0x0083d40f01007387 */ /* 0x0003e80000100800 */
[----:B------:R-:W2:Y:S04]  /*202180*/  LDL.LU R10, [R1+0x748] ;  /* 0x00074800010a7983 */ /* 0x000ea80000300800 */
[----:B------:R-:W2:Y:S04]  /*202190*/  LDL.LU R2, [R1+0x56a4] ;  /* 0x0056a40001027983 */ /* 0x000ea80000300800 */
[----:B0-----:R-:W-:Y:S01]  /*2021a0*/  STL [R1+0x174], R29 ;  /* 0x0001741d01007387 */ /* 0x001fe20000100800 */
[----:B------:R-:W-:-:S02]  /*2021b0*/  IMAD.MOV.U32 R20, RZ, RZ, R28 ;  /* 0x000000ffff147224 */ /* 0x000fc400078e001c */
[----:B-1----:R-:W-:Y:S01]  /*2021c0*/  IMAD.MOV.U32 R15, RZ, RZ, R30 ;  /* 0x000000ffff0f7224 */ /* 0x002fe200078e001e */
[----:B------:R-:W-:Y:S01]  /*2021d0*/  STL [R1+0x17c], R31 ;  /* 0x00017c1f01007387 */ /* 0x000fe20000100800 */
[----:B------:R-:W-:Y:S01]  /*2021e0*/  NOP ;  /* 0x0000000000007918 */ /* 0x000fe20000000000 */
[----:B------:R-:W-:-:S05]  /*2021f0*/  PRMT R59, R13, 0x4210, R16 ;  /* 0x000042100d3b7816 */ /* 0x000fca0000000010 */
[----:B------:R-:W-:Y:S01]  /*202200*/  STSM.16.M88.4 [R0], R56 ;  /* 0x0000003800007844 */ /* 0x000fe20000000200 */
[----:B------:R-:W-:-:S03]  /*202210*/  NOP ;  /* 0x0000000000007918 */ /* 0x000fc60000000000 */
[----:B------:R-:W0:Y:S01]  /*202220*/  LDS.128 R28, [R0] ;  /* 0x00000000001c7984 */ /* 0x000e220000000c00 */
[----:B------:R-:W-:-:S04]  /*202230*/  LOP3.LUT R17, R12, 0xffff, RZ, 0xc0, !PT ;  /* 0x0000ffff0c117812 */ /* 0x000fc800078ec0ff */
[----:B------:R-:W-:Y:S01]  /*202240*/  PRMT R55, R14, 0x4210, R17 ;  /* 0x000042100e377816 */ /* 0x000fe20000000011 */
[----:B------:R-:W-:Y:S01]  /*202250*/  NOP ;  /* 0x0000000000007918 */ /* 0x000fe20000000000 */
[----:B0-----:R-:W-:Y:S04]  /*202260*/  STL.64 [R1+0x160], R28 ;  /* 0x0001601c01007387 */ /* 0x001fe80000100a00 */
[----:B------:R-:W-:Y:S04]  /*202270*/  STL [R1+0x168], R30 ;  /* 0x0001681e01007387 */ /* 0x000fe80000100800 */
[----:B------:R-:W2:Y:S04]  /*202280*/  LDL.LU R56, [R1+0x690] ;  /* 0x0006900001387983 */ /* 0x000ea80000300800 */
[----:B------:R-:W2:Y:S04]  /*202290*/  LDL.LU R57, [R1+0x694] ;  /* 0x0006940001397983 */ /* 0x000ea80000300800 */
[----:B------:R-:W2:Y:S04]  /*2022a0*/  LDL.LU R58, [R1+0x698] ;  /* 0x00069800013a7983 */ /* 0x000ea80000300800 */
[----:B------:R-:W2:Y:S04]  /*2022b0*/  LDL.LU R12, [R1+0x2bf8] ;  /* 0x002bf800010c7983 */ /* 0x000ea80000300800 */
[----:B------:R-:W2:Y:S01]  /*2022c0*/  LDL.LU R14, [R1+0x22a8] ;  /* 0x0022a800010e7983 */ /* 0x000ea20000300800 */
[----:B------:R-:W-:-:S03]  /*2022d0*/  IMAD.MOV.U32 R13, RZ, RZ, R31 ;  /* 0x000000ffff0d7224 */ /* 0x000fc600078e001f */
[----:B------:R-:W-:Y:S01]  /*2022e0*/  STSM.16.M88.4 [R0], R52 ;  /* 0x0000003400007844 */ /* 0x000fe20000000200 */
[----:B------:R-:W-:-:S03]  /*2022f0*/  NOP ;  /* 0x0000000000007918 */ /* 0x000fc60000000000 */
[----:B------:R-:W0:Y:S04]  /*202300*/  LDS.128 R28, [R0] ;  /* 0x00000000001c7984 */ /* 0x000e280000000c00 */
[----:B------:R-:W-:Y:S01]  /*202310*/  STL [R1+0x83c4], R13 ;  /* 0x0083c40d01007387 */ /* 0x000fe20000100800 */
[----:B---3--:R-:W-:Y:S01]  /*202320*/  PRMT R7, R11, 0x5210, R16 ;  /* 0x000052100b077816 */ /* 0x008fe20000000010 */
[----:B------:R-:W-:-:S04]  /*202330*/  NOP ;  /* 0x0000000000007918 */ /* 0x000fc80000000000 */
[----:B----4-:R-:W-:Y:S01]  /*202340*/  STSM.16.M88.4 [R0], R4 ;  /* 0x0000000400007844 */ /* 0x010fe20000000200 */
[----:B------:R-:W-:-:S03]  /*202350*/  NOP ;  /* 0x0000000000007918 */ /* 0x000fc60000000000 */
[----:B------:R-:W1:Y:S04]  /*202360*/  LDS.128 R4, [R0] ;  /* 0x0000000000047984 */ /* 0x000e680000000c00 */
[----:B0-----:R-:W-:Y:S04]  /*202370*/  STL.64 [R1+0x150], R28 ;  /* 0x0001501c01007387 */ /* 0x001fe80000100a00 */
[----:B------:R-:W-:Y:S01]  /*202380*/  STL.64 [R1+0x158], R30 ;  /* 0x0001581e01007387 */ /* 0x000fe20000100a00 */
[----:B------:R-:W-:-:S03]  /*202390*/  NOP ;  /* 0x0000000000007918 */ /* 0x000fc60000000000 */
[----:B------:R-:W3:Y:S04]  /*2023a0*/  LDL.LU R48, [R1+0x6a0] ;  /* 0x0006a00001307983 */ /* 0x000ee80000300800 */
[----:B------:R-:W3:Y:S04]  /*2023b0*/  LDL.LU R49, [R1+0x6a4] ;  /* 0x0006a40001317983 */ /* 0x000ee80000300800 */
[----:B------:R-:W3:Y:S04]  /*2023c0*/  LDL.LU R50, [R1+0x6a8] ;  /* 0x0006a80001327983 */ /* 0x000ee80000300800 */
[----:B------:R-:W4:Y:S04]  /*2023d0*/  LDL.LU R11, [R1+0x2cbc] ;  /* 0x002cbc00010b7983 */ /* 0x000f280000300800 */
[----:B-1----:R-:W-:Y:S04]  /*2023e0*/  STL.64 [R1+0x140], R4 ;  /* 0x0001400401007387 */ /* 0x002fe80000100a00 */
[----:B------:R0:W-:Y:S04]  /*2023f0*/  STL [R1+0x14c], R7 ;  /* 0x00014c0701007387 */ /* 0x0001e80000100800 */
[----:B------:R-:W3:Y:S04]  /*202400*/  LDL.LU R52, [R1+0x80] ;  /* 0x0000800001347983 */ /* 0x000ee80000300800 */
[----:B------:R-:W3:Y:S04]  /*202410*/  LDL.LU R53, [R1+0x84] ;  /* 0x0000840001357983 */ /* 0x000ee80000300800 */
[----:B------:R-:W3:Y:S04]  /*202420*/  LDL.LU R54, [R1+0x88] ;  /* 0x0000880001367983 */ /* 0x000ee80000300800 */
[----:B0-----:R-:W3:Y:S01]  /*202430*/  LDL.LU R7, [R1+0x758] ;  /* 0x0007580001077983 */ /* 0x001ee20000300800 */
[----:B------:R-:W-:-:S03]  /*202440*/  IMAD.MOV.U32 R13, RZ, RZ, R6 ;  /* 0x000000ffff0d7224 */ /* 0x000fc600078e0006 */
[----:B------:R-:W3:Y:S04]  /*202450*/  LDL.LU R4, [R1+0x90] ;  /* 0x0000900001047983 */ /* 0x000ee80000300800 */
[----:B------:R-:W3:Y:S04]  /*202460*/  LDL.LU R5, [R1+0x94] ;  /* 0x0000940001057983 */ /* 0x000ee80000300800 */
[----:B------:R-:W3:Y:S01]  /*202470*/  LDL.LU R6, [R1+0x98] ;  /* 0x0000980001067983 */ /* 0x000ee20000300800 */
[----:B--2---:R-:W-:-:S03]  /*202480*/  PRMT R47, R10, 0x5210, R17 ;  /* 0x000052100a2f7816 */ /* 0x004fc60000000011 */
[----:B------:R-:W2:Y:S04]  /*202490*/  LDL.LU R10, [R1+0x75c] ;  /* 0x00075c00010a7983 */ /* 0x000ea80000300800 */
[----:B------:R-:W-:Y:S01]  /*2024a0*/  STSM.16.M88.4 [R0], R44 ;  /* 0x0000002c00007844 */ /* 0x000fe20000000200 */
[----:B------:R-:W-:-:S03]  /*2024b0*/  NOP ;  /* 0x0000000000007918 */ /* 0x000fc60000000000 */
[----:B------:R-:W0:Y:S01]  /*2024c0*/  LDS.128 R28, [R0] ;  /* 0x00000000001c7984 */ /* 0x000e220000000c00 */
[----:B------:R-:W-:-:S03]  /*2024d0*/  LOP3.LUT R16, R2, 0xffff, RZ, 0xc0, !PT ;  /* 0x0000ffff02107812 */ /* 0x000fc600078ec0ff */
[----:B------:R-:W2:Y:S04]  /*2024e0*/  LDL.LU R2, [R1+0x56ac] ;  /* 0x0056ac0001027983 */ /* 0x000ea80000300800 */
[----:B------:R-:W-:Y:S04]  /*2024f0*/  STL [R1+0x83cc], R13 ;  /* 0x0083cc0d01007387 */ /* 0x000fe80000100800 */
[----:B0-----:R-:W-:Y:S04]  /*202500*/  STL.64 [R1+0x138], R30 ;  /* 0x0001381e01007387 */ /* 0x001fe80000100a00 */
[----:B------:R-:W2:Y:S01]  /*202510*/  LDL.LU R9, [R1+0x2c04] ;  /* 0x002c040001097983 */ /* 0x000ea20000300800 */
[----:B------:R-:W-:Y:S01]  /*202520*/  PRMT R59, R14, 0x4210, R16 ;  /* 0x000042100e3b7816 */ /* 0x000fe20000000010 */
[----:B------:R-:W-:-:S04]  /*202530*/  NOP ;  /* 0x0000000000007918 */ /* 0x000fc80000000000 */
[----:B------:R0:W-:Y:S01]  /*202540*/  STSM.16.M88.4 [R0], R56 ;  /* 0x0000003800007844 */ /* 0x0001e20000000200 */
[----:B------:R-:W-:-:S03]  /*202550*/  LOP3.LUT R17, R12, 0xffff, RZ, 0xc0, !PT ;  /* 0x0000ffff0c117812 */ /* 0x000fc600078ec0ff */
[----:B0-----:R-:W2:Y:S04]  /*202560*/  LDL.LU R56, [R1+0x6b0] ;  /* 0x0006b00001387983 */ /* 0x001ea80000300800 */
[----:B------:R-:W2:Y:S04]  /*202570*/  LDL.LU R57, [R1+0x6b4] ;  /* 0x0006b40001397983 */ /* 0x000ea80000300800 */
[----:B------:R-:W2:Y:S04]  /*202580*/  LDL.LU R58, [R1+0x6b8] ;  /* 0x0006b800013a7983 */ /* 0x000ea80000300800 */
[----:B------:R-:W2:Y:S01]  /*202590*/  LDL.LU R12, [R1+0x2cc4] ;  /* 0x002cc400010c7983 */ /* 0x000ea20000300800 */
[----:B------:R-:W-:-:S02]  /*2025a0*/  IMAD.MOV.U32 R13, RZ, RZ, R28 ;  /* 0x000000ffff0d7224 */ /* 0x000fc400078e001c */
[----:B------:R-:W-:Y:S01]  /*2025b0*/  IMAD.MOV.U32 R14, RZ, RZ, R29 ;  /* 0x000000ffff0e7224 */ /* 0x000fe200078e001d */
[----:B------:R-:W-:Y:S01]  /*2025c0*/  NOP ;  /* 0x0000000000007918 */ /* 0x000fe20000000000 */
[----:B------:R-:W0:Y:S01]  /*2025d0*/  LDS.128 R28, [R0] ;  /* 0x00000000001c7984 */ /* 0x000e220000000c00 */
[----:B----4-:R-:W-:Y:S01]  /*2025e0*/  PRMT R51, R11, 0x4210, R17 ;  /* 0x000042100b337816 */ /* 0x010fe20000000011 */
[----:B------:R-:W-:-:S04]  /*2025f0*/  NOP ;  /* 0x0000000000007918 */ /* 0x000fc80000000000 */
[----:B---3--:R-:W-:Y:S04]  /*202600*/  STSM.16.M88.4 [R0], R48 ;  /* 0x0000003000007844 */ /* 0x008fe80000000200 */
[----:B0-----:R-:W-:Y:S04]  /*202610*/  STL.64 [R1+0x120], R28 ;  /* 0x0001201c01007387 */ /* 0x001fe80000100a00 */
[----:B------:R-:W-:Y:S01]  /*202620*/  STL.64 [R1+0x128], R30 ;  /* 0x0001281e01007387 */ /* 0x000fe20000100a00 */
[----:B------:R-:W-:-:S03]  /*202630*/  NOP ;  /* 0x0000000000007918 */ /* 0x000fc60000000000 */
[----:B------:R-:W0:Y:S01]  /*202640*/  LDS.128 R28, [R0] ;  /* 0x00000000001c7984 */ /* 0x000e220000000c00 */
[----:B------:R-:W-:Y:S01]  /*202650*/  PRMT R55, R7, 0x5210, R16 ;  /* 0x0000521007377816 */ /* 0x000fe20000000010 */
[----:B------:R-:W-:Y:S02]  /*202660*/  NOP ;  /* 0x0000000000007918 */ /* 0x000fe40000000000 */
[----:B------:R-:W3:Y:S04]  /*202670*/  LDL.LU R44, [R1+0x6c0] ;  /* 0x0006c000012c7983 */ /* 0x000ee80000300800 */
[----:B------:R-:W3:Y:S04]  /*202680*/  LDL.LU R45, [R1+0x6c4] ;  /* 0x0006c400012d7983 */ /* 0x000ee80000300800 */
[----:B------:R-:W3:Y:S04]  /*202690*/  LDL.LU R46, [R1+0x6c8] ;  /* 0x0006c800012e7983 */ /* 0x000ee80000300800 */
[----:B------:R-:W4:Y:S04]  /*2026a0*/  LDL.LU R11, [R1+0x2ccc] ;  /* 0x002ccc00010b7983 */ /* 0x000f280000300800 */
[----:B------:R-:W-:Y:S04]  /*2026b0*/  STSM.16.M88.4 [R0], R52 ;  /* 0x0000003400007844 */ /* 0x000fe80000000200 */
[----:B0-----:R-:W-:Y:S04]  /*2026c0*/  STL.64 [R1+0x110], R28 ;  /* 0x0001101c01007387 */ /* 0x001fe80000100a00 */
[----:B------:R-:W-:Y:S01]  /*2026d0*/  STL.64 [R1+0x118], R30 ;  /* 0x0001181e01007387 */ /* 0x000fe20000100a00 */
[----:B------:R-:W-:-:S03]  /*2026e0*/  NOP ;  /* 0x0000000000007918 */ /* 0x000fc60000000000 */
[----:B------:R-:W0:Y:S01]  /*2026f0*/  LDS.128 R28, [R0] ;  /* 0x00000000001c7984 */ /* 0x000e220000000c00 */
[----:B--2---:R-:W-:Y:S01]  /*202700*/  PRMT R7, R10, 0x5210, R17 ;  /* 0x000052100a077816 */ /* 0x004fe20000000011 */
[----:B------:R-:W-:-:S04]  /*202710*/  NOP ;  /* 0x0000000000007918 */ /* 0x000fc80000000000 */
[----:B------:R1:W-:Y:S01]  /*202720*/  STSM.16.M88.4 [R0], R4 ;  /* 0x0000000400007844 */ /* 0x0003e20000000200 */
[----:B------:R-:W-:-:S03]  /*202730*/  LOP3.LUT R16, R2, 0xffff, RZ, 0xc0, !PT ;  /* 0x0000ffff02107812 */ /* 0x000fc600078ec0ff */
[----:B0-----:R-:W-:Y:S01]  /*202740*/  STL [R1+0x100], R28 ;  /* 0x0001001c01007387 */ /* 0x001fe20000100800 */
[----:B------:R-:W-:-:S03]  /*202750*/  IMAD.MOV.U32 R2, RZ, RZ, R29 ;  /* 0x000000ffff027224 */ /* 0x000fc600078e001d */
[----:B------:R-:W-:Y:S01]  /*202760*/  STL.64 [R1+0x108], R30 ;  /* 0x0001081e01007387 */ /* 0x000fe20000100a00 */
[----:B------:R-:W-:-:S03]  /*202770*/  NOP ;  /* 0x0000000000007918 */ /* 0x000fc60000000000 */
[----:B------:R-:W0:Y:S04]  /*202780*/  LDS.128 R28, [R0] ;  /* 0x00000000001c7984 */ /* 0x000e280000000c00 */
[----:B------:R-:W2:Y:S04]  /*202790*/  LDL.LU R52, [R1+0xa0] ;  /* 0x0000a00001347983 */ /* 0x000ea80000300800 */
[----:B------:R-:W2:Y:S04]  /*2027a0*/  LDL.LU R53, [R1+0xa4] ;  /* 0x0000a40001357983 */ /* 0x000ea80000300800 */
[----:B------:R-:W2:Y:S04]  /*2027b0*/  LDL.LU R54, [R1+0xa8] ;  /* 0x0000a80001367983 */ /* 0x000ea80000300800 */
[----:B------:R-:W2:Y:S04]  /*2027c0*/  LDL.LU R10, [R1+0x76c] ;  /* 0x00076c00010a7983 */ /* 0x000ea80000300800 */
[----:B------:R0:W-:Y:S04]  /*2027d0*/  STL [R1+0x83bc], R2 ;  /* 0x0083bc0201007387 */ /* 0x0001e80000100800 */
[----:B------:R-:W2:Y:S04]  /*2027e0*/  LDL.LU R40, [R1+0xb0] ;  /* 0x0000b00001287983 */ /* 0x000ea80000300800 */
[----:B------:R-:W2:Y:S04]  /*2027f0*/  LDL.LU R41, [R1+0xb4] ;  /* 0x0000b40001297983 */ /* 0x000ea80000300800 */
[----:B------:R-:W2:Y:S04]  /*202800*/  LDL.LU R42, [R1+0xb8] ;  /* 0x0000b800012a7983 */ /* 0x000ea80000300800 */
[----:B-1----:R-:W2:Y:S04]  /*202810*/  LDL.LU R4, [R1+0x770] ;  /* 0x0007700001047983 */ /* 0x002ea80000300800 */
[----:B------:R-:W2:Y:S01]  /*202820*/  LDL.LU R6, [R1+0x56b4] ;  /* 0x0056b40001067983 */ /* 0x000ea20000300800 */
[----:B0-----:R-:W-:-:S03]  /*202830*/  IMAD.MOV.U32 R2, RZ, RZ, R28 ;  /* 0x000000ffff027224 */ /* 0x001fc600078e001c */
[----:B------:R-:W-:Y:S04]  /*202840*/  STL [R1+0xf4], R29 ;  /* 0x0000f41d01007387 */ /* 0x000fe80000100800 */
[----:B------:R-:W-:Y:S01]  /*202850*/  STL [R1+0xf8], R30 ;  /* 0x0000f81e01007387 */ /* 0x000fe20000100800 */
[----:B------:R-:W-:Y:S01]  /*202860*/  PRMT R59, R12, 0x4210, R16 ;  /* 0x000042100c3b7816 */ /* 0x000fe20000000010 */
[----:B------:R-:W-:-:S04]  /*202870*/  NOP ;  /* 0x0000000000007918 */ /* 0x000fc80000000000 */
[----:B------:R-:W-:Y:S01]  /*202880*/  STSM.16.M88.4 [R0], R56 ;  /* 0x0000003800007844 */ /* 0x000fe20000000200 */
[----:B------:R-:W-:Y:S01]  /*202890*/  IMAD.MOV.U32 R12, RZ, RZ, R31 ;  /* 0x000000ffff0c7224 */ /* 0x000fe200078e001f */
[----:B------:R-:W-:Y:S02]  /*2028a0*/  NOP ;  /* 0x0000000000007918 */ /* 0x000fe40000000000 */
[----:B------:R-:W0:Y:S04]  /*2028b0*/  LDS.128 R28, [R0] ;  /* 0x00000000001c7984 */ /* 0x000e280000000c00 */
[----:B0-----:R-:W-:Y:S04]  /*2028c0*/  STL [R1+0xe0], R28 ;  /* 0x0000e01c01007387 */ /* 0x001fe80000100800 */
[----:B------:R-:W-:Y:S04]  /*2028d0*/  STL.64 [R1+0xe8], R30 ;  /* 0x0000e81e01007387 */ /* 0x000fe80000100a00 */
[----:B------:R-:W2:Y:S04]  /*2028e0*/  LDL.LU R56, [R1+0x6d0] ;  /* 0x0006d00001387983 */ /* 0x000ea80000300800 */
[----:B------:R-:W2:Y:S04]  /*2028f0*/  LDL.LU R57, [R1+0x6d4] ;  /* 0x0006d40001397983 */ /* 0x000ea80000300800 */
[----:B------:R-:W2:Y:S04]  /*202900*/  LDL.LU R58, [R1+0x6d8] ;  /* 0x0006d800013a7983 */ /* 0x000ea80000300800 */
[----:B------:R-:W2:Y:S04]  /*202910*/  LDL.LU R8, [R1+0x2c14] ;  /* 0x002c140001087983 */ /* 0x000ea80000300800 */
[----:B------:R-:W2:Y:S01]  /*202920*/  LDL.LU R7, [R1+0x2cd4] ;  /* 0x002cd40001077983 */ /* 0x000ea20000300800 */
[----:B------:R-:W-:-:S03]  /*202930*/  LOP3.LUT R17, R9, 0xffff, RZ, 0xc0, !PT ;  /* 0x0000ffff09117812 */ /* 0x000fc600078ec0ff */
[----:B------:R-:W2:Y:S01]  /*202940*/  LDL.LU R48, [R1+0x6e0] ;  /* 0x0006e00001307983 */ /* 0x000ea20000300800 */
[----:B----4-:R-:W-:Y:S01]  /*202950*/  PRMT R47, R11, 0x4210, R17 ;  /* 0x000042100b2f7816 */ /* 0x010fe20000000011 */
[----:B------:R-:W-:-:S04]  /*202960*/  NOP ;  /* 0x0000000000007918 */ /* 0x000fc80000000000 */
[----:B---3--:R-:W-:Y:S01]  /*202970*/  STSM.16.M88.4 [R0], R44 ;  /* 0x0000002c00007844 */ /* 0x008fe20000000200 */
[----:B------:R-:W-:Y:S01]  /*202980*/  IMAD.MOV.U32 R11, RZ, RZ, R29 ;  /* 0x000000ffff0b7224 */ /* 0x000fe200078e001d */
[----:B------:R-:W-:Y:S02]  /*202990*/  NOP ;  /* 0x0000000000007918 */ /* 0x000fe40000000000 */
[----:B------:R-:W0:Y:S04]  /*2029a0*/  LDS.128 R28, [R0] ;  /* 0x00000000001c7984 */ /* 0x000e280000000c00 */
[----:B------:R-:W3:Y:S04]  /*2029b0*/  LDL.LU R49, [R1+0x6e4] ;  /* 0x0006e40001317983 */ /* 0x000ee80000300800 */
[----:B------:R-:W3:Y:S04]  /*2029c0*/  LDL.LU R50, [R1+0x6e8] ;  /* 0x0006e80001327983 */ /* 0x000ee80000300800 */
[----:B------:R-:W4:Y:S04]  /*2029d0*/  LDL.LU R9, [R1+0x2cd8] ;  /* 0x002cd80001097983 */ /* 0x000f280000300800 */
[----:B------:R-:W-:Y:S04]  /*2029e0*/  STL [R1+0x83b0], R11 ;  /* 0x0083b00b01007387 */ /* 0x000fe80000100800 */
[----:B0-----:R-:W-:Y:S04]  /*2029f0*/  STL.64 [R1+0xd0], R28 ;  /* 0x0000d01c01007387 */ /* 0x001fe80000100a00 */
[----:B------:R-:W-:Y:S01]  /*202a00*/  STL [R1+0xd8], R30 ;  /* 0x0000d81e01007387 */ /* 0x000fe20000100800 */
[----:B--2---:R-:W-:Y:S01]  /*202a10*/  PRMT R55, R10, 0x5210, R16 ;  /* 0x000052100a377816 */ /* 0x004fe20000000010 */
[----:B------:R-:W-:-:S04]  /*202a20*/  NOP ;  /* 0x0000000000007918 */ /* 0x000fc80000000000 */
[----:B------:R0:W-:Y:S01]  /*202a30*/  STSM.16.M88.4 [R0], R52 ;  /* 0x0000003400007844 */ /* 0x0001e20000000200 */
[----:B------:R-:W-:Y:S01]  /*202a40*/  IMAD.MOV.U32 R10, RZ, RZ, R31 ;  /* 0x000000ffff0a7224 */ /* 0x000fe200078e001f */
[----:B------:R-:W-:Y:S02]  /*202a50*/  NOP ;  /* 0x0000000000007918 */ /* 0x000fe40000000000 */
[----:B------:R-:W1:Y:S04]  /*202a60*/  LDS.128 R28, [R0] ;  /* 0x00000000001c7984 */ /* 0x000e680000000c00 */
[----:B------:R-:W-:Y:S04]  /*202a70*/  STL [R1+0x83a8], R10 ;  /* 0x0083a80a01007387 */ /* 0x000fe80000100800 */
[----:B0-----:R-:W2:Y:S04]  /*202a80*/  LDL.LU R52, [R1+0x670] ;  /* 0x0006700001347983 */ /* 0x001ea80000300800 */
[----:B------:R-:W2:Y:S04]  /*202a90*/  LDL.LU R53, [R1+0x674] ;  /* 0x0006740001357983 */ /* 0x000ea80000300800 */
[----:B------:R-:W2:Y:S04]  /*202aa0*/  LDL.LU R54, [R1+0x678] ;  /* 0x0006780001367983 */ /* 0x000ea80000300800 */
[----:B------:R-:W2:Y:S01]  /*202ab0*/  LDL.LU R5, [R1+0x778] ;  /* 0x0007780001057983 */ /* 0x000ea20000300800 */
[----:B------:R-:W-:Y:S01]  /*202ac0*/  PRMT R43, R4, 0x5210, R17 ;  /* 0x00005210042b7816 */ /* 0x000fe20000000011 */
[----:B------:R-:W-:-:S02]  /*202ad0*/  NOP ;  /* 0x0000000000007918 */ /* 0x000fc40000000000 */
[----:B------:R-:W2:Y:S04]  /*202ae0*/  LDL.LU R44, [R1+0x680] ;  /* 0x00068000012c7983 */ /* 0x000ea80000300800 */
[----:B------:R-:W2:Y:S04]  /*202af0*/  LDL.LU R45, [R1+0x684] ;  /* 0x00068400012d7983 */ /* 0x000ea80000300800 */
[----:B------:R-:W2:Y:S04]  /*202b00*/  LDL.LU R46, [R1+0x688] ;  /* 0x00068800012e7983 */ /* 0x000ea80000300800 */
[----:B------:R-:W2:Y:S01]  /*202b10*/  LDL.LU R4, [R1+0x7a4] ;  /* 0x0007a40001047983 */ /* 0x000ea20000300800 */
[----:B-1----:R-:W-:-:S03]  /*202b20*/  IMAD.MOV.U32 R11, RZ, RZ, R28 ;  /* 0x000000ffff0b7224 */ /* 0x002fc600078e001c */
[----:B------:R-:W-:Y:S04]  /*202b30*/  STL [R1+0xc4], R29 ;  /* 0x0000c41d01007387 */ /* 0x000fe80000100800 */
[----:B------:R-:W-:Y:S01]  /*202b40*/  STSM.16.M88.4 [R0], R40 ;  /* 0x0000002800007844 */ /* 0x000fe20000000200 */
[----:B------:R-:W-:-:S03]  /*202b50*/  NOP ;  /* 0x0000000000007918 */ /* 0x000fc60000000000 */
[----:B------:R-:W-:Y:S04]  /*202b60*/  STL.64 [R1+0xc8], R30 ;  /* 0x0000c81e01007387 */ /* 0x000fe80000100a00 */
[----:B------:R-:W0:Y:S01]  /*202b70*/  LDS.128 R28, [R0] ;  /* 0x00000000001c7984 */ /* 0x000e220000000c00 */
[----:B------:R-:W-:-:S03]  /*202b80*/  LOP3.LUT R16, R6, 0xffff, RZ, 0xc0, !PT ;  /* 0x0000ffff06107812 */ /* 0x000fc600078ec0ff */
[----:B0-----:R-:W-:Y:S01]  /*202b90*/  STL.64 [R1+0xb0], R28 ;  /* 0x0000b01c01007387 */ /* 0x001fe20000100a00 */
[----:B------:R-:W-:-:S03]  /*202ba0*/  IMAD.MOV.U32 R10, RZ, RZ, R30 ;  /* 0x000000ffff0a7224 */ /* 0x000fc600078e001e */
[----:B------:R-:W-:Y:S01]  /*202bb0*/  STL [R1+0xbc], R31 ;  /* 0x0000bc1f01007387 */ /* 0x000fe20000100800 */
[----:B------:R-:W-:Y:S01]  /*202bc0*/  NOP ;  /* 0x0000000000007918 */ /* 0x000fe20000000000 */
[----:B------:R-:W-:-:S05]  /*202bd0*/  PRMT R59, R7, 0x4210, R16 ;  /* 0x00004210073b7816 */ /* 0x000fca0000000010 */
[----:B------:R-:W-:Y:S01]  /*202be0*/  STSM.16.M88.4 [R0], R56 ;  /* 0x0000003800007844 */ /* 0x000fe20000000200 */
[----:B------:R-:W-:-:S03]  /*202bf0*/  NOP ;  /* 0x0000000000007918 */ /* 0x000fc60000000000 */
[----:B------:R-:W0:Y:S04]  /*202c00*/  LDS.128 R28, [R0] ;  /* 0x00000000001c7984 */ /* 0x000e280000000c00 */
[----:B0-----:R-:W-:Y:S04]  /*202c10*/  STL.64 [R1+0xa0], R28 ;  /* 0x0000a01c01007387 */ /* 0x001fe80000100a00 */
[----:B------:R-:W-:Y:S04]  /*202c20*/  STL [R1+0xa8], R30 ;  /* 0x0000a81e01007387 */ /* 0x000fe80000100800 */
[----:B------:R-:W2:Y:S04]  /*202c30*/  LDL.LU R58, [R1+0x56e0] ;  /* 0x0056e000013a7983 */ /* 0x000ea80000300800 */
[----:B------:R-:W2:Y:S04]  /*202c40*/  LDL.LU R59, [R1+0x56dc] ;  /* 0x0056dc00013b7983 */ /* 0x000ea80000300800 */
[----:B------:R-:W2:Y:S01]  /*202c50*/  LDL.LU R3, [R1+0x56c0] ;  /* 0x0056c00001037983 */ /* 0x000ea20000300800 */
[----:B------:R-:W-:-:S04]  /*202c60*/  LOP3.LUT R17, R8, 0xffff, RZ, 0xc0, !PT ;  /* 0x0000ffff08117812 */ /* 0x000fc800078ec0ff */
[----:B----4-:R-:W-:Y:S01]  /*202c70*/  PRMT R51, R9, 0x4210, R17 ;  /* 0x0000421009337816 */ /* 0x010fe20000000011 */
[----:B------:R-:W-:-:S04]  /*202c80*/  NOP ;  /* 0x0000000000007918 */ /* 0x000fc80000000000 */
[----:B---3--:R0:W-:Y:S01]  /*202c90*/  STSM.16.M88.4 [R0], R48 ;  /* 0x0000003000007844 */ /* 0x0081e20000000200 */
[----:B------:R-:W-:Y:S01]  /*202ca0*/  IMAD.MOV.U32 R7, RZ, RZ, R31 ;  /* 0x000000ffff077224 */ /* 0x000fe200078e001f */
[----:B------:R-:W-:Y:S02]  /*202cb0*/  NOP ;  /* 0x0000000000007918 */ /* 0x000fe40000000000 */
[----:B------:R-:W1:Y:S04]  /*202cc0*/  LDS.128 R28, [R0] ;  /* 0x00000000001c7984 */ /* 0x000e680000000c00 */
[----:B------:R-:W-:Y:S04]  /*202cd0*/  STL [R1+0x8398], R7 ;  /* 0x0083980701007387 */ /* 0x000fe80000100800 */
[----:B------:R-:W3:Y:S04]  /*202ce0*/  LDL.LU R6, [R1+0x56bc] ;  /* 0x0056bc0001067983 */ /* 0x000ee80000300800 */
[----:B0-----:R-:W4:Y:S04]  /*202cf0*/  LDL.LU R50, [R1+0x2d08] ;  /* 0x002d080001327983 */ /* 0x001f280000300800 */
[----:B------:R-:W4:Y:S04]  /*202d00*/  LDL.LU R51, [R1+0x2d04] ;  /* 0x002d040001337983 */ /* 0x000f280000300800 */
[----:B------:R-:W4:Y:S04]  /*202d10*/  LDL.LU R8, [R1+0x2cf8] ;  /* 0x002cf80001087983 */ /* 0x000f280000300800 */
[----:B------:R-:W4:Y:S04]  /*202d20*/  LDL.LU R9, [R1+0x2cf4] ;  /* 0x002cf40001097983 */ /* 0x000f280000300800 */
[----:B-1----:R-:W-:Y:S01]  /*202d30*/  STL.64 [R1+0x90], R28 ;  /* 0x0000901c01007387 */ /* 0x002fe20000100a00 */
[----:B--2---:R-:W-:Y:S01]  /*202d40*/  PRMT R55, R5, 0x5210, R16 ;  /* 0x0000521005377816 */ /* 0x004fe20000000010 */
[----:B------:R-:W-:-:S04]  /*202d50*/  NOP ;  /* 0x0000000000007918 */ /* 0x000fc80000000000 */
[----:B------:R-:W-:Y:S04]  /*202d60*/  STSM.16.M88.4 [R0], R52 ;  /* 0x0000003400007844 */ /* 0x000fe80000000200 */
[----:B------:R-:W-:Y:S01]  /*202d70*/  STL.64 [R1+0x98], R30 ;  /* 0x0000981e01007387 */ /* 0x000fe20000100a00 */
[----:B------:R-:W-:-:S03]  /*202d80*/  NOP ;  /* 0x0000000000007918 */ /* 0x000fc60000000000 */
[----:B------:R-:W0:Y:S04]  /*202d90*/  LDS.128 R28, [R0] ;  /* 0x00000000001c7984 */ /* 0x000e280000000c00 */
[----:B------:R-:W2:Y:S04]  /*202da0*/  LDL.LU R56, [R1+0x2c6c] ;  /* 0x002c6c0001387983 */ /* 0x000ea80000300800 */
[----:B------:R-:W2:Y:S04]  /*202db0*/  LDL.LU R57, [R1+0x2c68] ;  /* 0x002c680001397983 */ /* 0x000ea80000300800 */
[----:B------:R-:W2:Y:S01]  /*202dc0*/  LDL.LU R5, [R1+0x2c34] ;  /* 0x002c340001057983 */ /* 0x000ea20000300800 */
[----:B------:R-:W-:Y:S01]  /*202dd0*/  PRMT R47, R4, 0x5210, R17 ;  /* 0x00005210042f7816 */ /* 0x000fe20000000011 */
[----:B------:R-:W-:-:S02]  /*202de0*/  NOP ;  /* 0x0000000000007918 */ /* 0x000fc40000000000 */
[----:B0-----:R-:W-:Y:S04]  /*202df0*/  STL.64 [R1+0x80], R28 ;  /* 0x0000801c01007387 */ /* 0x001fe80000100a00 */
[----:B------:R-:W-:Y:S04]  /*202e00*/  STL [R1+0x8c], R31 ;  /* 0x00008c1f01007387 */ /* 0x000fe80000100800 */
[----:B------:R-:W2:Y:S04]  /*202e10*/  LDL.LU R52, [R1+0x2c30] ;  /* 0x002c300001347983 */ /* 0x000ea80000300800 */
[----:B------:R-:W2:Y:S04]  /*202e20*/  LDL.LU R53, [R1+0x2d1c] ;  /* 0x002d1c0001357983 */ /* 0x000ea80000300800 */
[----:B------:R-:W2:Y:S04]  /*202e30*/  LDL.LU R54, [R1+0x2d18] ;  /* 0x002d180001367983 */ /* 0x000ea80000300800 */
[----:B------:R-:W2:Y:S04]  /*202e40*/  LDL.LU R55, [R1+0x2d14] ;  /* 0x002d140001377983 */ /* 0x000ea80000300800 */
[----:B------:R-:W2:Y:S01]  /*202e50*/  LDL.LU R4, [R1+0x2d10] ;  /* 0x002d100001047983 */ /* 0x000ea20000300800 */
[----:B------:R-:W-:-:S05]  /*202e60*/  IMAD.MOV.U32 R7, RZ, RZ, R30 ;  /* 0x000000ffff077224 */ /* 0x000fca00078e001e */
[----:B------:R-:W-:Y:S01]  /*202e70*/  STL [R1+0x83a0], R7 ;  /* 0x0083a00701007387 */ /* 0x000fe20000100800 */
[----:B------:R-:W-:-:S03]  /*202e80*/  LOP3.LUT R34, R58, 0xffff, RZ, 0xc0, !PT ;  /* 0x0000ffff3a227812 */ /* 0x000fc600078ec0ff */
[----:B------:R-:W2:Y:S01]  /*202e90*/  LDL.LU R58, [R1+0x7a8] ;  /* 0x0007a800013a7983 */ /* 0x000ea20000300800 */
[----:B------:R-:W-:-:S03]  /*202ea0*/  LOP3.LUT R33, R59, 0xffff, RZ, 0xc0, !PT ;  /* 0x0000ffff3b217812 */ /* 0x000fc600078ec0ff */
[----:B------:R-:W2:Y:S01]  /*202eb0*/  LDL.LU R59, [R1+0x7b0] ;  /* 0x0007b000013b7983 */ /* 0x000ea20000300800 */
[----:B------:R-:W-:-:S03]  /*202ec0*/  LOP3.LUT R32, R3, 0xffff, RZ, 0xc0, !PT ;  /* 0x0000ffff03207812 */ /* 0x000fc600078ec0ff */
[----:B------:R-:W2:Y:S04]  /*202ed0*/  LDL.LU R3, [R1+0x7ac] ;  /* 0x0007ac0001037983 */ /* 0x000ea80000300800 */
[----:B------:R-:W-:Y:S01]  /*202ee0*/  STSM.16.M88.4 [R0], R44 ;  /* 0x0000002c00007844 */ /* 0x000fe20000000200 */
[----:B------:R-:W-:-:S03]  /*202ef0*/  NOP ;  /* 0x0000000000007918 */ /* 0x000fc60000000000 */
[----:B------:R-:W0:Y:S01]  /*202f00*/  LDS.128 R28, [R0] ;  /* 0x00000000001c7984 */ /* 0x000e220000000c00 */
[----:B---3--:R-:W-:Y:S02]  /*202f10*/  LOP3.LUT R6, R6, 0xffff, RZ, 0xc0, !PT ;  /* 0x0000ffff06067812 */ /* 0x008fe400078ec0ff */
[----:B----4-:R-:W-:Y:S02]  /*202f20*/  PRMT R16, R50, 0x4210, R34 ;  /* 0x0000421032107816 */ /* 0x010fe40000000022 */
[----:B------:R-:W-:Y:S02]  /*202f30*/  PRMT R17, R51, 0x4210, R33 ;  /* 0x0000421033117816 */ /* 0x000fe40000000021 */
[----:B------:R-:W-:Y:S02]  /*202f40*/  PRMT R18, R8, 0x4210, R32 ;  /* 0x0000421008127816 */ /* 0x000fe40000000020 */
[----:B------:R-:W3:Y:S01]  /*202f50*/  LDL.LU R8, [R1+0x780] ;  /* 0x0007800001087983 */ /* 0x000ee20000300800 */
[----:B------:R-:W-:Y:S01]  /*202f60*/  PRMT R19, R9, 0x4210, R6 ;  /* 0x0000421009137816 */ /* 0x000fe20000000006 */
[----:B------:R-:W-:-:S04]  /*202f70*/  NOP ;  /* 0x0000000000007918 */ /* 0x000fc80000000000 */
[----:B------:R-:W-:Y:S01]  /*202f80*/  STSM.16.M88.4 [R0], R16 ;  /* 0x0000001000007844 */ /* 0x000fe20000000200 */
[----:B------:R-:W-:Y:S01]  /*202f90*/  NOP ;  /* 0x0000000000007918 */ /* 0x000fe20000000000 */
[----:B0-----:R-:W-:Y:S02]  /*202fa0*/  IMAD.MOV.U32 R7, RZ, RZ, R28 ;  /* 0x000000ffff077224 */ /* 0x001fe400078e001c */
[----:B------:R2:W-:Y:S01]  /*202fb0*/  STL.64 [R1+0x78], R30 ;  /* 0x0000781e01007387 */ /* 0x0005e20000100a00 */
[----:B------:R-:W-:-:S03]  /*202fc0*/  IMAD.MOV.U32 R9, RZ, RZ, R29 ;  /* 0x000000ffff097224 */ /* 0x000fc600078e001d */
[----:B------:R-:W0:Y:S01]  /*202fd0*/  LDS.128 R36, [R0] ;  /* 0x0000000000247984 */ /* 0x000e220000000c00 */
[----:B--2---:R-:W-:-:S03]  /*202fe0*/  LOP3.LUT R31, R56, 0xffff, RZ, 0xc0, !PT ;  /* 0x0000ffff381f7812 */ /* 0x004fc600078ec0ff */
[----:B------:R-:W2:Y:S01]  /*202ff0*/  LDL.LU R56, [R1+0x7bc] ;  /* 0x0007bc0001387983 */ /* 0x000ea20000300800 */
[----:B------:R-:W-:-:S03]  /*203000*/  LOP3.LUT R30, R57, 0xffff, RZ, 0xc0, !PT ;  /* 0x0000ffff391e7812 */ /* 0x000fc600078ec0ff */
[----:B------:R-:W4:Y:S01]  /*203010*/  LDL.LU R57, [R1+0x7b8] ;  /* 0x0007b80001397983 */ /* 0x000f220000300800 */
[----:B------:R-:W-:-:S03]  /*203020*/  LOP3.LUT R29, R5, 0xffff, RZ, 0xc0, !PT ;  /* 0x0000ffff051d7812 */ /* 0x000fc600078ec0ff */
[----:B------:R-:W4:Y:S01]  /*203030*/  LDL.LU R5, [R1+0x7b4] ;  /* 0x0007b40001057983 */ /* 0x000f220000300800 */
[----:B------:R-:W-:-:S04]  /*203040*/  LOP3.LUT R28, R52, 0xffff, RZ, 0xc0, !PT ;  /* 0x0000ffff341c7812 */ /* 0x000fc800078ec0ff */
[----:B------:R-:W-:Y:S02]  /*203050*/  PRMT R19, R4, 0x4210, R28 ;  /* 0x0000421004137816 */ /* 0x000fe4000000001c */
[----:B------:R-:W4:Y:S01]  /*203060*/  LDL.LU R4, [R1+0x7c0] ;  /* 0x0007c00001047983 */ /* 0x000f220000300800 */
[----:B------:R-:W-:Y:S02]  /*203070*/  PRMT R16, R53, 0x4210, R31 ;  /* 0x0000421035107816 */ /* 0x000fe4000000001f */
[----:B------:R-:W-:Y:S01]  /*203080*/  PRMT R17, R54, 0x4210, R30 ;  /* 0x0000421036117816 */ /* 0x000fe2000000001e */
[----:B0-----:R-:W-:Y:S01]  /*203090*/  STL.64 [R1+0x60], R36 ;  /* 0x0000602401007387 */ /* 0x001fe20000100a00 */
[----:B------:R-:W-:Y:S01]  /*2030a0*/  PRMT R18, R55, 0x4210, R29 ;  /* 0x0000421037127816 */ /* 0x000fe2000000001d */
[----:B------:R-:W-:Y:S02]  /*2030b0*/  NOP ;  /* 0x0000000000007918 */ /* 0x000fe40000000000 */
[----:B------:R-:W-:Y:S04]  /*2030c0*/  STL.64 [R1+0x68], R38 ;  /* 0x0000682601007387 */ /* 0x000fe80000100a00 */
[----:B------:R-:W4:Y:S04]  /*2030d0*/  LDL.LU R48, [R1+0x56f0] ;  /* 0x0056f00001307983 */ /* 0x000f280000300800 */
[----:B------:R-:W4:Y:S04]  /*2030e0*/  LDL.LU R49, [R1+0x56ec] ;  /* 0x0056ec0001317983 */ /* 0x000f280000300800 */
[----:B------:R0:W-:Y:S04]  /*2030f0*/  STSM.16.M88.4 [R0], R16 ;  /* 0x0000001000007844 */ /* 0x0001e80000000200 */
[----:B------:R-:W4:Y:S04]  /*203100*/  LDL.LU R50, [R1+0x56c8] ;  /* 0x0056c80001327983 */ /* 0x000f280000300800 */
[----:B------:R-:W4:Y:S01]  /*203110*/  LDL.LU R54, [R1+0x56c4] ;  /* 0x0056c40001367983 */ /* 0x000f220000300800 */
[----:B0-----:R-:W-:-:S03]  /*203120*/  PRMT R16, R58, 0x5210, R34 ;  /* 0x000052103a107816 */ /* 0x001fc60000000022 */
[----:B------:R-:W4:Y:S01]  /*203130*/  LDL.LU R58, [R1+0x2d2c] ;  /* 0x002d2c00013a7983 */ /* 0x000f220000300800 */
[----:B------:R-:W-:-:S03]  /*203140*/  PRMT R17, R59, 0x5210, R33 ;  /* 0x000052103b117816 */ /* 0x000fc60000000021 */
[----:B------:R-:W4:Y:S01]  /*203150*/  LDL.LU R59, [R1+0x2d34] ;  /* 0x002d3400013b7983 */ /* 0x000f220000300800 */
[----:B------:R-:W-:-:S03]  /*203160*/  PRMT R18, R3, 0x5210, R32 ;  /* 0x0000521003127816 */ /* 0x000fc60000000020 */
[----:B------:R-:W4:Y:S01]  /*203170*/  LDL.LU R3, [R1+0x2d28] ;  /* 0x002d280001037983 */ /* 0x000f220000300800 */
[----:B------:R-:W-:Y:S01]  /*203180*/  IMAD.MOV.U32 R27, RZ, RZ, R35 ;  /* 0x000000ffff1b7224 */ /* 0x000fe200078e0023 */
[----:B------:R-:W-:Y:S02]  /*203190*/  NOP ;  /* 0x0000000000007918 */ /* 0x000fe40000000000 */
[----:B------:R-:W0:Y:S01]  /*2031a0*/  LDS.128 R32, [R0] ;  /* 0x0000000000207984 */ /* 0x000e220000000c00 */
[----:B---3--:R-:W-:Y:S01]  /*2031b0*/  PRMT R19, R8, 0x5210, R6 ;  /* 0x0000521008137816 */ /* 0x008fe20000000006 */
[----:B------:R-:W-:-:S04]  /*2031c0*/  NOP ;  /* 0x0000000000007918 */ /* 0x000fc80000000000 */
[----:B------:R2:W-:Y:S01]  /*2031d0*/  STSM.16.M88.4 [R0], R16 ;  /* 0x0000001000007844 */ /* 0x0005e20000000200 */
[----:B0-----:R-:W-:-:S03]  /*2031e0*/  IMAD.MOV.U32 R8, RZ, RZ, R33 ;  /* 0x000000ffff087224 */ /* 0x001fc600078e0021 */
[----:B------:R-:W-:Y:S04]  /*2031f0*/  STL [R1+0x50], R32 ;  /* 0x0000502001007387 */ /* 0x000fe80000100800 */
[----:B------:R0:W-:Y:S04]  /*203200*/  STL.64 [R1+0x58], R34 ;  /* 0x0000582201007387 */ /* 0x0001e80000100a00 */
[----:B------:R-:W3:Y:S01]  /*203210*/  LDL.LU R6, [R1+0x2d24] ;  /* 0x002d240001067983 */ /* 0x000ee20000300800 */
[----:B--2---:R-:W-:Y:S02]  /*203220*/  PRMT R16, R56, 0x5210, R31 ;  /* 0x0000521038107816 */ /* 0x004fe4000000001f */
[----:B----4-:R-:W-:-:S02]  /*203230*/  PRMT R17, R57, 0x5210, R30 ;  /* 0x0000521039117816 */ /* 0x010fc4000000001e */
[----:B------:R-:W-:Y:S01]  /*203240*/  PRMT R18, R5, 0x5210, R29 ;  /* 0x0000521005127816 */ /* 0x000fe2000000001d */
[----:B------:R-:W-:Y:S04]  /*203250*/  STL [R1+0x8390], R8 ;  /* 0x0083900801007387 */ /* 0x000fe80000100800 */
[----:B------:R-:W2:Y:S04]  /*203260*/  LDL.LU R51, [R1+0x2ce0] ;  /* 0x002ce00001337983 */ /* 0x000ea80000300800 */
[----:B------:R-:W4:Y:S04]  /*203270*/  LDL.LU R52, [R1+0x2c7c] ;  /* 0x002c7c0001347983 */ /* 0x000f280000300800 */
[----:B------:R-:W4:Y:S04]  /*203280*/  LDL.LU R53, [R1+0x2c48] ;  /* 0x002c480001357983 */ /* 0x000f280000300800 */
[----:B------:R-:W4:Y:S04]  /*203290*/  LDL.LU R55, [R1+0x2c44] ;  /* 0x002c440001377983 */ /* 0x000f280000300800 */
[----:B------:R-:W4:Y:S04]  /*2032a0*/  LDL.LU R56, [R1+0x2d40] ;  /* 0x002d400001387983 */ /* 0x000f280000300800 */
[----:B------:R-:W4:Y:S04]  /*2032b0*/  LDL.LU R57, [R1+0x2d44] ;  /* 0x002d440001397983 */ /* 0x000f280000300800 */
[----:B------:R-:W4:Y:S01]  /*2032c0*/  LDL.LU R5, [R1+0x2d3c] ;  /* 0x002d3c0001057983 */ /* 0x000f220000300800 */
[----:B------:R-:W-:Y:S01]  /*2032d0*/  PRMT R19, R4, 0x5210, R28 ;  /* 0x0000521004137816 */ /* 0x000fe2000000001c */
[----:B------:R-:W-:-:S02]  /*2032e0*/  NOP ;  /* 0x0000000000007918 */ /* 0x000fc40000000000 */
[----:B------:R-:W1:Y:S01]  /*2032f0*/  LDS.128 R28, [R0] ;  /* 0x00000000001c7984 */ /* 0x000e620000000c00 */
[----:B------:R-:W-:-:S03]  /*203300*/  NOP ;  /* 0x0000000000007918 */ /* 0x000fc60000000000 */
[----:B------:R-:W4:Y:S01]  /*203310*/  LDL.LU R4, [R1+0x2d38] ;  /* 0x002d380001047983 */ /* 0x000f220000300800 */
[----:B0-----:R-:W-:-:S03]  /*203320*/  LOP3.LUT R35, R48, 0xffff, RZ, 0xc0, !PT ;  /* 0x0000ffff30237812 */ /* 0x001fc600078ec0ff */
[----:B------:R0:W-:Y:S01]  /*203330*/  STSM.16.M88.4 [R0], R16 ;  /* 0x0000001000007844 */ /* 0x0001e20000000200 */
[----:B------:R-:W-:Y:S02]  /*203340*/  LOP3.LUT R34, R49, 0xffff, RZ, 0xc0, !PT ;  /* 0x0000ffff31227812 */ /* 0x000fe400078ec0ff */
[----:B------:R-:W-:Y:S02]  /*203350*/  LOP3.LUT R33, R50, 0xffff, RZ, 0xc0, !PT ;  /* 0x0000ffff32217812 */ /* 0x000fe400078ec0ff */
[----:B------:R-:W-:Y:S01]  /*203360*/  LOP3.LUT R32, R54, 0xffff, RZ, 0xc0, !PT ;  /* 0x0000ffff36207812 */ /* 0x000fe200078ec0ff */
[----:B-1----:R-:W-:Y:S04]  /*203370*/  STL.64 [R1+0x40], R28 ;  /* 0x0000401c01007387 */ /* 0x002fe80000100a00 */
[----:B------:R-:W-:Y:S01]  /*203380*/  STL.64 [R1+0x48], R30 ;  /* 0x0000481e01007387 */ /* 0x000fe20000100a00 */
[----:B------:R-:W-:-:S03]  /*203390*/  NOP ;  /* 0x0000000000007918 */ /* 0x000fc60000000000 */
[----:B------:R-:W4:Y:S04]  /*2033a0*/  LDL.LU R54, [R1+0x7cc] ;  /* 0x0007cc0001367983 */ /* 0x000f280000300800 */
[----:B------:R-:W1:Y:S01]  /*2033b0*/  LDS.128 R28, [R0] ;  /* 0x00000000001c7984 */ /* 0x000e620000000c00 */
[----:B0-----:R-:W-:-:S03]  /*2033c0*/  PRMT R16, R58, 0x4210, R35 ;  /* 0x000042103a107816 */ /* 0x001fc60000000023 */
[----:B------:R-:W4:Y:S01]  /*2033d0*/  LDL.LU R58, [R1+0x7c8] ;  /* 0x0007c800013a7983 */ /* 0x000f220000300800 */
[----:B------:R-:W-:-:S03]  /*2033e0*/  PRMT R17, R59, 0x4210, R34 ;  /* 0x000042103b117816 */ /* 0x000fc60000000022 */
[----:B------:R-:W4:Y:S01]  /*2033f0*/  LDL.LU R59, [R1+0x7c4] ;  /* 0x0007c400013b7983 */ /* 0x000f220000300800 */
[----:B------:R-:W-:-:S03]  /*203400*/  PRMT R18, R3, 0x4210, R33 ;  /* 0x0000421003127816 */ /* 0x000fc60000000021 */
[----:B------:R-:W4:Y:S01]  /*203410*/  LDL.LU R3, [R1+0x788] ;  /* 0x0007880001037983 */ /* 0x000f220000300800 */
[----:B-1----:R-:W-:-:S03]  /*203420*/  IMAD.MOV.U32 R8, RZ, RZ, R28 ;  /* 0x000000ffff087224 */ /* 0x002fc600078e001c */
[----:B------:R-:W-:Y:S04]  /*203430*/  STL [R1+0x34], R29 ;  /* 0x0000341d01007387 */ /* 0x000fe80000100800 */
[----:B------:R4:W-:Y:S01]  /*203440*/  STL [R1+0x38], R30 ;  /* 0x0000381e01007387 */ /* 0x0009e20000100800 */
[----:B---3--:R-:W-:Y:S01]  /*203450*/  PRMT R19, R6, 0x4210, R32 ;  /* 0x0000421006137816 */ /* 0x008fe20000000020 */
[----:B------:R-:W-:Y:S01]  /*203460*/  IMAD.MOV.U32 R6, RZ, RZ, R31 ;  /* 0x000000ffff067224 */ /* 0x000fe200078e001f */
[----:B------:R-:W-:-:S03]  /*203470*/  NOP ;  /* 0x0000000000007918 */ /* 0x000fc60000000000 */
[----:B------:R0:W-:Y:S01]  /*203480*/  STSM.16.M88.4 [R0], R16 ;  /* 0x0000001000007844 */ /* 0x0001e20000000200 */
[----:B------:R-:W-:-:S03]  /*203490*/  NOP ;  /* 0x0000000000007918 */ /* 0x000fc60000000000 */
[----:B------:R-:W1:Y:S01]  /*2034a0*/  LDS.128 R36, [R0] ;  /* 0x0000000000247984 */ /* 0x000e620000000c00 */
[----:B--2---:R-:W-:Y:S02]  /*2034b0*/  LOP3.LUT R31, R51, 0xffff, RZ, 0xc0, !PT ;  /* 0x0000ffff331f7812 */ /* 0x004fe400078ec0ff */
[----:B----4-:R-:W-:Y:S02]  /*2034c0*/  LOP3.LUT R30, R52, 0xffff, RZ, 0xc0, !PT ;  /* 0x0000ffff341e7812 */ /* 0x010fe400078ec0ff */
[----:B------:R-:W-:Y:S02]  /*2034d0*/  LOP3.LUT R29, R53, 0xffff, RZ, 0xc0, !PT ;  /* 0x0000ffff351d7812 */ /* 0x000fe400078ec0ff */
[----:B------:R-:W2:Y:S01]  /*2034e0*/  LDL.LU R53, [R1+0x20ac] ;  /* 0x0020ac0001357983 */ /* 0x000ea20000300800 */
[----:B------:R-:W-:-:S03]  /*2034f0*/  LOP3.LUT R28, R55, 0xffff, RZ, 0xc0, !PT ;  /* 0x0000ffff371c7812 */ /* 0x000fc600078ec0ff */
[----:B------:R-:W3:Y:S01]  /*203500*/  LDL.LU R55, [R1+0xbdc] ;  /* 0x000bdc0001377983 */ /* 0x000ee20000300800 */
[----:B0-----:R-:W-:-:S03]  /*203510*/  PRMT R16, R56, 0x4210, R31 ;  /* 0x0000421038107816 */ /* 0x001fc6000000001f */
[----:B------:R-:W4:Y:S01]  /*203520*/  LDL.LU R56, [R1+0x7e8] ;  /* 0x0007e80001387983 */ /* 0x000f220000300800 */
[----:B------:R-:W-:-:S03]  /*203530*/  PRMT R17, R57, 0x4210, R30 ;  /* 0x0000421039117816 */ /* 0x000fc6000000001e */
[----:B------:R-:W2:Y:S01]  /*203540*/  LDL.LU R57, [R1+0x20a8] ;  /* 0x0020a80001397983 */ /* 0x000ea20000300800 */
[----:B------:R-:W-:Y:S02]  /*203550*/  PRMT R18, R5, 0x4210, R29 ;  /* 0x0000421005127816 */ /* 0x000fe4000000001d */
[----:B------:R-:W-:Y:S01]  /*203560*/  PRMT R19, R4, 0x4210, R28 ;  /* 0x0000421004137816 */ /* 0x000fe2000000001c */
[----:B------:R-:W-:-:S04]  /*203570*/  NOP ;  /* 0x0000000000007918 */ /* 0x000fc80000000000 */
[----:B------:R0:W-:Y:S01]  /*203580*/  STSM.16.M88.4 [R0], R16 ;  /* 0x0000001000007844 */ /* 0x0001e20000000200 */
[----:B-1----:R-:W-:Y:S02]  /*203590*/  IMAD.MOV.U32 R4, RZ, RZ, R37 ;  /* 0x000000ffff047224 */ /* 0x002fe400078e0025 */
[----:B------:R-:W-:Y:S01]  /*2035a0*/  IMAD.MOV.U32 R5, RZ, RZ, R39 ;  /* 0x000000ffff057224 */ /* 0x000fe200078e0027 */
[----:B0-----:R-:W-:Y:S01]  /*2035b0*/  PRMT R16, R54, 0x5210, R35 ;  /* 0x0000521036107816 */ /* 0x001fe20000000023 */
[----:B------:R-:W-:Y:S04]  /*2035c0*/  STL [R1+0x20], R36 ;  /* 0x0000202401007387 */ /* 0x000fe80000100800 */
[----:B------:R-:W-:Y:S04]  /*2035d0*/  STL [R1+0x28], R38 ;  /* 0x0000282601007387 */ /* 0x000fe80000100800 */
[----:B------:R-:W-:Y:S04]  /*2035e0*/  STL [R1+0x8384], R4 ;  /* 0x0083840401007387 */ /* 0x000fe80000100800 */
[----:B------:R-:W-:Y:S01]  /*2035f0*/  STL [R1+0x8378], R5 ;  /* 0x0083780501007387 */ /* 0x000fe20000100800 */
[----:B------:R-:W-:-:S03]  /*203600*/  PRMT R17, R58, 0x5210, R34 ;  /* 0x000052103a117816 */ /* 0x000fc60000000022 */
[----:B------:R-:W2:Y:S01]  /*203610*/  LDL.LU R58, [R1+0x5700] ;  /* 0x00570000013a7983 */ /* 0x000ea20000300800 */
[----:B------:R-:W-:Y:S02]  /*203620*/  PRMT R18, R59, 0x5210, R33 ;  /* 0x000052103b127816 */ /* 0x000fe40000000021 */
[----:B------:R-:W-:Y:S01]  /*203630*/  PRMT R19, R3, 0x5210, R32 ;  /* 0x0000521003137816 */ /* 0x000fe20000000020 */
[----:B------:R-:W-:Y:S01]  /*203640*/  NOP ;  /* 0x0000000000007918 */ /* 0x000fe20000000000 */
[----:B------:R-:W0:Y:S01]  /*203650*/  LDS.128 R32, [R0] ;  /* 0x0000000000207984 */ /* 0x000e220000000c00 */
[----:B------:R-:W-:-:S03]  /*203660*/  NOP ;  /* 0x0000000000007918 */ /* 0x000fc60000000000 */
[----:B0-----:R-:W-:Y:S04]  /*203670*/  STL.64 [R1+0x10], R32 ;  /* 0x0000102001007387 */ /* 0x001fe80000100a00 */
[----:B------:R-:W-:Y:S04]  /*203680*/  STL [R1+0x18], R34 ;  /* 0x0000182201007387 */ /* 0x000fe80000100800 */
        /* <DEDUP_REMOVED lines=8> */
[----:B------:R3:W-:Y:S04]  /*203710*/  STSM.16.M88.4 [R0], R16 ;  /* 0x0000001000007844 */ /* 0x0007e80000000200 */
[----:B------:R-:W-:Y:S01]  /*203720*/  STL [R1+0x837c], R3 ;  /* 0x00837c0301007387 */ /* 0x000fe20000100800 */
[----:B---3--:R-:W-:-:S03]  /*203730*/  PRMT R17, R55, 0x5210, R30 ;  /* 0x0000521037117816 */ /* 0x008fc6000000001e */
[----:B------:R-:W3:Y:S01]  /*203740*/  LDL.LU R55, [R1+0x2ce8] ;  /* 0x002ce80001377983 */ /* 0x000ee20000300800 */
[----:B----4-:R-:W-:-:S03]  /*203750*/  PRMT R18, R56, 0x5210, R29 ;  /* 0x0000521038127816 */ /* 0x010fc6000000001d */
[----:B------:R-:W4:Y:S01]  /*203760*/  LDL.LU R56, [R1+0x2ce4] ;  /* 0x002ce40001387983 */ /* 0x000f220000300800 */
[----:B--2---:R-:W-:Y:S02]  /*203770*/  PRMT R16, R53, 0x5210, R31 ;  /* 0x0000521035107816 */ /* 0x004fe4000000001f */
[----:B------:R-:W-:Y:S01]  /*203780*/  PRMT R19, R57, 0x5210, R28 ;  /* 0x0000521039137816 */ /* 0x000fe2000000001c */
[----:B------:R-:W-:Y:S01]  /*203790*/  NOP ;  /* 0x0000000000007918 */ /* 0x000fe20000000000 */
[----:B------:R-:W0:Y:S01]  /*2037a0*/  LDS.128 R28, [R0] ;  /* 0x00000000001c7984 */ /* 0x000e220000000c00 */
[----:B------:R-:W-:-:S03]  /*2037b0*/  NOP ;  /* 0x0000000000007918 */ /* 0x000fc60000000000 */
[----:B------:R-:W2:Y:S04]  /*2037c0*/  LDL.LU R57, [R1+0x2c58] ;  /* 0x002c580001397983 */ /* 0x000ea80000300800 */
[----:B------:R-:W2:Y:S04]  /*2037d0*/  LDL.LU R53, [R1+0x2c54] ;  /* 0x002c540001357983 */ /* 0x000ea80000300800 */
[----:B------:R-:W2:Y:S04]  /*2037e0*/  LDL.LU R48, [R1+0x2d80] ;  /* 0x002d800001307983 */ /* 0x000ea80000300800 */
[----:B------:R-:W2:Y:S04]  /*2037f0*/  LDL.LU R49, [R1+0x2d7c] ;  /* 0x002d7c0001317983 */ /* 0x000ea80000300800 */
[----:B------:R-:W2:Y:S04]  /*203800*/  LDL.LU R50, [R1+0x2d78] ;  /* 0x002d780001327983 */ /* 0x000ea80000300800 */
[----:B------:R-:W2:Y:S04]  /*203810*/  LDL.LU R51, [R1+0x2d74] ;  /* 0x002d740001337983 */ /* 0x000ea80000300800 */
[----:B0-----:R0:W-:Y:S01]  /*203820*/  STL [R1+0xc], R31 ;  /* 0x00000c1f01007387 */ /* 0x0011e20000100800 */
[----:B------:R-:W-:-:S03]  /*203830*/  LOP3.LUT R32, R58, 0xffff, RZ, 0xc0, !PT ;  /* 0x0000ffff3a207812 */ /* 0x000fc600078ec0ff */
[----:B------:R-:W2:Y:S01]  /*203840*/  LDL.LU R58, [R1+0x20c8] ;  /* 0x0020c800013a7983 */ /* 0x000ea20000300800 */
[----:B------:R-:W-:-:S03]  /*203850*/  LOP3.LUT R33, R59, 0xffff, RZ, 0xc0, !PT ;  /* 0x0000ffff3b217812 */ /* 0x000fc600078ec0ff */
[----:B------:R-:W2:Y:S01]  /*203860*/  LDL.LU R59, [R1+0x20bc] ;  /* 0x0020bc00013b7983 */ /* 0x000ea20000300800 */
[----:B------:R-:W-:-:S03]  /*203870*/  LOP3.LUT R34, R54, 0xffff, RZ, 0xc0, !PT ;  /* 0x0000ffff36227812 */ /* 0x000fc600078ec0ff */
[----:B------:R-:W2:Y:S01]  /*203880*/  LDL.LU R54, [R1+0x20b8] ;  /* 0x0020b80001367983 */ /* 0x000ea20000300800 */
[----:B------:R-:W-:Y:S01]  /*203890*/  LOP3.LUT R35, R52, 0xffff, RZ, 0xc0, !PT ;  /* 0x0000ffff34237812 */ /* 0x000fe200078ec0ff */
[----:B------:R-:W-:Y:S02]  /*2038a0*/  IMAD.MOV.U32 R4, RZ, RZ, R28 ;  /* 0x000000ffff047224 */ /* 0x000fe400078e001c */
[----:B------:R-:W-:Y:S01]  /*2038b0*/  IMAD.MOV.U32 R3, RZ, RZ, R29 ;  /* 0x000000ffff037224 */ /* 0x000fe200078e001d */
[----:B------:R-:W-:Y:S01]  /*2038c0*/  PRMT R28, R44, 0x4210, R32 ;  /* 0x000042102c1c7816 */ /* 0x000fe20000000020 */
[----:B------:R-:W-:Y:S01]  /*2038d0*/  IMAD.MOV.U32 R5, RZ, RZ, R30 ;  /* 0x000000ffff057224 */ /* 0x000fe200078e001e */
[----:B------:R-:W-:Y:S01]  /*2038e0*/  STSM.16.M88.4 [R0], R16 ;  /* 0x0000001000007844 */ /* 0x000fe20000000200 */
[----:B------:R-:W-:Y:S01]  /*2038f0*/  NOP ;  /* 0x0000000000007918 */ /* 0x000fe20000000000 */
[----:B------:R-:W-:Y:S02]  /*203900*/  PRMT R29, R45, 0x4210, R33 ;  /* 0x000042102d1d7816 */ /* 0x000fe40000000021 */
[----:B------:R-:W-:Y:S01]  /*203910*/  LDS.128 R16, [R0] ;  /* 0x0000000000107984 */ /* 0x000fe20000000c00 */
[----:B------:R-:W-:-:S02]  /*203920*/  PRMT R30, R46, 0x4210, R34 ;  /* 0x000042102e1e7816 */ /* 0x000fc40000000022 */
[----:B0-----:R-:W-:Y:S01]  /*203930*/  PRMT R31, R47, 0x4210, R35 ;  /* 0x000042102f1f7816 */ /* 0x001fe20000000023 */
[----:B------:R-:W-:-:S04]  /*203940*/  NOP ;  /* 0x0000000000007918 */ /* 0x000fc80000000000 */
[----:B------:R3:W-:Y:S01]  /*203950*/  STSM.16.M88.4 [R0], R28 ;  /* 0x0000001c00007844 */ /* 0x0007e20000000200 */
[----:B------:R-:W-:-:S03]  /*203960*/  NOP ;  /* 0x0000000000007918 */ /* 0x000fc60000000000 */
[----:B------:R-:W2:Y:S04]  /*203970*/  LDL.LU R52, [R1+0x798] ;  /* 0x0007980001347983 */ /* 0x000ea80000300800 */
[----:B------:R-:W0:Y:S01]  /*203980*/  LDS.128 R40, [R0] ;  /* 0x0000000000287984 */ /* 0x000e220000000c00 */
[----:B---3--:R-:W-:-:S03]  /*203990*/  LOP3.LUT R28, R55, 0xffff, RZ, 0xc0, !PT ;  /* 0x0000ffff371c7812 */ /* 0x008fc600078ec0ff */
[----:B------:R-:W3:Y:S01]  /*2039a0*/  LDL.LU R55, [R1+0x20dc] ;  /* 0x0020dc0001377983 */ /* 0x000ee20000300800 */
[----:B----4-:R-:W-:-:S03]  /*2039b0*/  LOP3.LUT R29, R56, 0xffff, RZ, 0xc0, !PT ;  /* 0x0000ffff381d7812 */ /* 0x010fc600078ec0ff */
[----:B------:R-:W4:Y:S01]  /*2039c0*/  LDL.LU R56, [R1+0x20d8] ;  /* 0x0020d80001387983 */ /* 0x000f220000300800 */
[----:B--2---:R-:W-:-:S03]  /*2039d0*/  LOP3.LUT R30, R57, 0xffff, RZ, 0xc0, !PT ;  /* 0x0000ffff391e7812 */ /* 0x004fc600078ec0ff */
[----:B------:R-:W2:Y:S01]  /*2039e0*/  LDL.LU R57, [R1+0x20cc] ;  /* 0x0020cc0001397983 */ /* 0x000ea20000300800 */
[----:B------:R-:W-:-:S03]  /*2039f0*/  LOP3.LUT R31, R53, 0xffff, RZ, 0xc0, !PT ;  /* 0x0000ffff351f7812 */ /* 0x000fc600078ec0ff */
[----:B------:R-:W2:Y:S04]  /*203a00*/  LDL.LU R53, [R1+0x20e8] ;  /* 0x0020e80001357983 */ /* 0x000ea80000300800 */
[----:B0-----:R-:W-:Y:S04]  /*203a10*/  STL.64 [R1+0x680], R40 ;  /* 0x0006802801007387 */ /* 0x001fe80000100a00 */
[----:B------:R0:W-:Y:S01]  /*203a20*/  STL.64 [R1+0x688], R42 ;  /* 0x0006882a01007387 */ /* 0x0001e20000100a00 */
[----:B------:R-:W-:-:S03]  /*203a30*/  PRMT R32, R58, 0x5210, R32 ;  /* 0x000052103a207816 */ /* 0x000fc60000000020 */
[----:B------:R-:W2:Y:S01]  /*203a40*/  LDL.LU R58, [R1+0x5710] ;  /* 0x00571000013a7983 */ /* 0x000ea20000300800 */
[----:B------:R-:W-:-:S03]  /*203a50*/  PRMT R33, R59, 0x5210, R33 ;  /* 0x000052103b217816 */ /* 0x000fc60000000021 */
[----:B------:R-:W2:Y:S01]  /*203a60*/  LDL.LU R59, [R1+0x570c] ;  /* 0x00570c00013b7983 */ /* 0x000ea20000300800 */
[----:B------:R-:W-:Y:S02]  /*203a70*/  PRMT R36, R48, 0x4210, R28 ;  /* 0x0000421030247816 */ /* 0x000fe4000000001c */
[----:B------:R-:W-:Y:S02]  /*203a80*/  PRMT R37, R49, 0x4210, R29 ;  /* 0x0000421031257816 */ /* 0x000fe4000000001d */
[----:B------:R-:W-:Y:S02]  /*203a90*/  PRMT R38, R50, 0x4210, R30 ;  /* 0x0000421032267816 */ /* 0x000fe4000000001e */
[----:B------:R-:W-:Y:S01]  /*203aa0*/  PRMT R39, R51, 0x4210, R31 ;  /* 0x0000421033277816 */ /* 0x000fe2000000001f */
[----:B------:R-:W-:-:S04]  /*203ab0*/  NOP ;  /* 0x0000000000007918 */ /* 0x000fc80000000000 */
[----:B------:R-:W-:Y:S01]  /*203ac0*/  STSM.16.M88.4 [R0], R36 ;  /* 0x0000002400007844 */ /* 0x000fe20000000200 */
[----:B------:R-:W-:-:S03]  /*203ad0*/  NOP ;  /* 0x0000000000007918 */ /* 0x000fc60000000000 */
[----:B------:R-:W1:Y:S01]  /*203ae0*/  LDS.128 R36, [R0] ;  /* 0x0000000000247984 */ /* 0x000e620000000c00 */
[----:B------:R-:W-:-:S03]  /*203af0*/  PRMT R34, R54, 0x5210, R34 ;  /* 0x0000521036227816 */ /* 0x000fc60000000022 */
[----:B------:R-:W2:Y:S04]  /*203b00*/  LDL.LU R54, [R1+0x56d8] ;  /* 0x0056d80001367983 */ /* 0x000ea80000300800 */
[----:B0-----:R-:W2:Y:S04]  /*203b10*/  LDL.LU R43, [R1+0x56d4] ;  /* 0x0056d400012b7983 */ /* 0x001ea80000300800 */
[----:B------:R-:W2:Y:S04]  /*203b20*/  LDL.LU R44, [R1+0x2d98] ;  /* 0x002d9800012c7983 */ /* 0x000ea80000300800 */
[----:B------:R-:W2:Y:S04]  /*203b30*/  LDL.LU R45, [R1+0x2d8c] ;  /* 0x002d8c00012d7983 */ /* 0x000ea80000300800 */
[----:B------:R-:W2:Y:S04]  /*203b40*/  LDL.LU R46, [R1+0x2d88] ;  /* 0x002d8800012e7983 */ /* 0x000ea80000300800 */
[----:B------:R-:W2:Y:S01]  /*203b50*/  LDL.LU R51, [R1+0x2d84] ;  /* 0x002d840001337983 */ /* 0x000ea20000300800 */
[----:B------:R-:W-:Y:S01]  /*203b60*/  PRMT R35, R52, 0x5210, R35 ;  /* 0x0000521034237816 */ /* 0x000fe20000000023 */
[----:B------:R-:W-:Y:S01]  /*203b70*/  NOP ;  /* 0x0000000000007918 */ /* 0x000fe20000000000 */
[----:B---3--:R-:W-:Y:S01]  /*203b80*/  PRMT R28, R55, 0x5210, R28 ;  /* 0x00005210371c7816 */ /* 0x008fe2000000001c */
[----:B-1----:R-:W-:Y:S01]  /*203b90*/  STL.64 [R1+0x6f0], R36 ;  /* 0x0006f02401007387 */ /* 0x002fe20000100a00 */
[----:B----4-:R-:W-:-:S03]  /*203ba0*/  PRMT R29, R56, 0x5210, R29 ;  /* 0x00005210381d7816 */ /* 0x010fc6000000001d */
[----:B------:R-:W-:Y:S04]  /*203bb0*/  STL.64 [R1+0x6f8], R38 ;  /* 0x0006f82601007387 */ /* 0x000fe80000100a00 */
[----:B------:R-:W3:Y:S04]  /*203bc0*/  LDL.LU R55, [R1+0x2d60] ;  /* 0x002d600001377983 */ /* 0x000ee80000300800 */
[----:B------:R-:W4:Y:S04]  /*203bd0*/  LDL.LU R56, [R1+0x2cec] ;  /* 0x002cec0001387983 */ /* 0x000f280000300800 */
[----:B------:R-:W-:Y:S01]  /*203be0*/  STSM.16.M88.4 [R0], R32 ;  /* 0x0000002000007844 */ /* 0x000fe20000000200 */
[----:B------:R-:W-:-:S03]  /*203bf0*/  NOP ;  /* 0x0000000000007918 */ /* 0x000fc60000000000 */
[----:B------:R-:W0:Y:S01]  /*203c00*/  LDS.128 R32, [R0] ;  /* 0x0000000000207984 */ /* 0x000e220000000c00 */
[----:B--2---:R-:W-:-:S03]  /*203c10*/  PRMT R30, R57, 0x5210, R30 ;  /* 0x00005210391e7816 */ /* 0x004fc6000000001e */
[----:B------:R-:W2:Y:S04]  /*203c20*/  LDL.LU R57, [R1+0x2c64] ;  /* 0x002c640001397983 */ /* 0x000ea80000300800 */
[----:B------:R-:W2:Y:S04]  /*203c30*/  LDL.LU R47, [R1+0x2c60] ;  /* 0x002c6000012f7983 */ /* 0x000ea80000300800 */
[----:B------:R-:W2:Y:S04]  /*203c40*/  LDL.LU R48, [R1+0x2da4] ;  /* 0x002da40001307983 */ /* 0x000ea80000300800 */
[----:B------:R-:W2:Y:S04]  /*203c50*/  LDL.LU R49, [R1+0x2d9c] ;  /* 0x002d9c0001317983 */ /* 0x000ea80000300800 */
[----:B------:R-:W2:Y:S04]  /*203c60*/  LDL.LU R50, [R1+0x2da0] ;  /* 0x002da00001327983 */ /* 0x000ea80000300800 */
[----:B------:R-:W2:Y:S04]  /*203c70*/  LDL.LU R52, [R1+0x2d94] ;  /* 0x002d940001347983 */ /* 0x000ea80000300800 */
[----:B0-----:R0:W-:Y:S04]  /*203c80*/  STL.64 [R1+0x6e0], R32 ;  /* 0x0006e02001007387 */ /* 0x0011e80000100a00 */
[----:B------:R1:W-:Y:S01]  /*203c90*/  STL.64 [R1+0x6e8], R34 ;  /* 0x0006e82201007387 */ /* 0x0003e20000100a00 */
[----:B0-----:R-:W-:-:S03]  /*203ca0*/  LOP3.LUT R32, R58, 0xffff, RZ, 0xc0, !PT ;  /* 0x0000ffff3a207812 */ /* 0x001fc600078ec0ff */
[----:B------:R-:W2:Y:S01]  /*203cb0*/  LDL.LU R58, [R1+0x20f8] ;  /* 0x0020f800013a7983 */ /* 0x000ea20000300800 */
[----:B------:R-:W-:-:S03]  /*203cc0*/  LOP3.LUT R33, R59, 0xffff, RZ, 0xc0, !PT ;  /* 0x0000ffff3b217812 */ /* 0x000fc600078ec0ff */
[----:B------:R-:W2:Y:S01]  /*203cd0*/  LDL.LU R59, [R1+0x20ec] ;  /* 0x0020ec00013b7983 */ /* 0x000ea20000300800 */
[----:B------:R-:W-:Y:S01]  /*203ce0*/  PRMT R31, R53, 0x5210, R31 ;  /* 0x00005210351f7816 */ /* 0x000fe2000000001f */
[----:B------:R-:W-:-:S04]  /*203cf0*/  NOP ;  /* 0x0000000000007918 */ /* 0x000fc80000000000 */
[----:B------:R0:W-:Y:S01]  /*203d00*/  STSM.16.M88.4 [R0], R28 ;  /* 0x0000001c00007844 */ /* 0x0001e20000000200 */
[----:B------:R-:W-:-:S03]  /*203d10*/  NOP ;  /* 0x0000000000007918 */ /* 0x000fc60000000000 */
[----:B------:R-:W3:Y:S04]  /*203d20*/  LDS.128 R36, [R0] ;  /* 0x0000000000247984 */ /* 0x000ee80000000c00 */
[----:B------:R-:W2:Y:S01]  /*203d30*/  LDL.LU R53, [R1+0x20fc] ;  /* 0x0020fc0001357983 */ /* 0x000ea20000300800 */
[----:B-1----:R-:W-:-:S03]  /*203d40*/  LOP3.LUT R34, R54, 0xffff, RZ, 0xc0, !PT ;  /* 0x0000ffff36227812 */ /* 0x002fc600078ec0ff */
[----:B------:R-:W2:Y:S01]  /*203d50*/  LDL.LU R54, [R1+0x79c] ;  /* 0x00079c0001367983 */ /* 0x000ea20000300800 */
[----:B------:R-:W-:Y:S01]  /*203d60*/  LOP3.LUT R35, R43, 0xffff, RZ, 0xc0, !PT ;  /* 0x0000ffff2b237812 */ /* 0x000fe200078ec0ff */
[----:B------:R-:W-:Y:S01]  /*203d70*/  NOP ;  /* 0x0000000000007918 */ /* 0x000fe20000000000 */
[----:B0-----:R-:W-:Y:S02]  /*203d80*/  PRMT R28, R44, 0x4210, R32 ;  /* 0x000042102c1c7816 */ /* 0x001fe40000000020 */
[----:B------:R-:W-:Y:S02]  /*203d90*/  PRMT R29, R45, 0x4210, R33 ;  /* 0x000042102d1d7816 */ /* 0x000fe40000000021 */
[----:B------:R-:W-:Y:S02]  /*203da0*/  PRMT R30, R46, 0x4210, R34 ;  /* 0x000042102e1e7816 */ /* 0x000fe40000000022 */
[----:B------:R-:W-:-:S05]  /*203db0*/  PRMT R31, R51, 0x4210, R35 ;  /* 0x00004210331f7816 */ /* 0x000fca0000000023 */
[----:B------:R0:W-:Y:S01]  /*203dc0*/  STSM.16.M88.4 [R0], R28 ;  /* 0x0000001c00007844 */ /* 0x0001e20000000200 */
[----:B------:R-:W-:-:S03]  /*203dd0*/  NOP ;  /* 0x0000000000007918 */ /* 0x000fc60000000000 */
[----:B---3--:R-:W-:Y:S04]  /*203de0*/  STL.64 [R1+0x7c0], R36 ;  /* 0x0007c02401007387 */ /* 0x008fe80000100a00 */
[----:B------:R-:W-:Y:S04]  /*203df0*/  STL.64 [R1+0x7c8], R38 ;  /* 0x0007c82601007387 */ /* 0x000fe80000100a00 */
[----:B------:R-:W1:Y:S01]  /*203e00*/  LDS.128 R40, [R0] ;  /* 0x0000000000287984 */ /* 0x000e620000000c00 */
[----:B0-----:R-:W-:-:S03]  /*203e10*/  LOP3.LUT R28, R55, 0xffff, RZ, 0xc0, !PT ;  /* 0x0000ffff371c7812 */ /* 0x001fc600078ec0ff */
[----:B------:R-:W3:Y:S01]  /*203e20*/  LDL.LU R55, [R1+0x2118] ;  /* 0x0021180001377983 */ /* 0x000ee20000300800 */
[----:B----4-:R-:W-:-:S03]  /*203e30*/  LOP3.LUT R29, R56, 0xffff, RZ, 0xc0, !PT ;  /* 0x0000ffff381d7812 */ /* 0x010fc600078ec0ff */
[----:B------:R-:W4:Y:S04]  /*203e40*/  LDL.LU R56, [R1+0x210c] ;  /* 0x00210c0001387983 */ /* 0x000f280000300800 */
[----:B------:R-:W4:Y:S01]  /*203e50*/  LDL.LU R51, [R1+0x2108] ;  /* 0x0021080001337983 */ /* 0x000f220000300800 */
[----:B--2---:R-:W-:-:S03]  /*203e60*/  LOP3.LUT R30, R57, 0xffff, RZ, 0xc0, !PT ;  /* 0x0000ffff391e7812 */ /* 0x004fc600078ec0ff */
[----:B------:R-:W2:Y:S04]  /*203e70*/  LDL.LU R57, [R1+0x7a0] ;  /* 0x0007a00001397983 */ /* 0x000ea80000300800 */
[----:B-1----:R-:W-:Y:S04]  /*203e80*/  STL.64 [R1+0x6c0], R40 ;  /* 0x0006c02801007387 */ /* 0x002fe80000100a00 */
[----:B------:R0:W-:Y:S01]  /*203e90*/  STL.64 [R1+0x6c8], R42 ;  /* 0x0006c82a01007387 */ /* 0x0001e20000100a00 */
[----:B------:R-:W-:-:S03]  /*203ea0*/  PRMT R32, R58, 0x5210, R32 ;  /* 0x000052103a207816 */ /* 0x000fc60000000020 */
[----:B------:R-:W2:Y:S01]  /*203eb0*/  LDL.LU R58, [R1+0x5724] ;  /* 0x00572400013a7983 */ /* 0x000ea20000300800 */
[----:B------:R-:W-:-:S03]  /*203ec0*/  PRMT R33, R59, 0x5210, R33 ;  /* 0x000052103b217816 */ /* 0x000fc60000000021 */
[----:B------:R-:W2:Y:S01]  /*203ed0*/  LDL.LU R59, [R1+0x5720] ;  /* 0x00572000013b7983 */ /* 0x000ea20000300800 */
[----:B------:R-:W-:Y:S02]  /*203ee0*/  LOP3.LUT R31, R47, 0xffff, RZ, 0xc0, !PT ;  /* 0x0000ffff2f1f7812 */ /* 0x000fe400078ec0ff */
[----:B------:R-:W-:Y:S01]  /*203ef0*/  PRMT R36, R48, 0x4210, R28 ;  /* 0x0000421030247816 */ /* 0x000fe2000000001c */
[----:B0-----:R-:W2:Y:S01]  /*203f00*/  LDL.LU R43, [R1+0x56e8] ;  /* 0x0056e800012b7983 */ /* 0x001ea20000300800 */
[----:B------:R-:W-:Y:S02]  /*203f10*/  PRMT R37, R49, 0x4210, R29 ;  /* 0x0000421031257816 */ /* 0x000fe4000000001d */
[----:B------:R-:W-:Y:S01]  /*203f20*/  PRMT R38, R50, 0x4210, R30 ;  /* 0x0000421032267816 */ /* 0x000fe2000000001e */
[----:B------:R-:W2:Y:S01]  /*203f30*/  LDL.LU R44, [R1+0x56e4] ;  /* 0x0056e400012c7983 */ /* 0x000ea20000300800 */
[----:B------:R-:W-:Y:S01]  /*203f40*/  PRMT R39, R52, 0x4210, R31 ;  /* 0x0000421034277816 */ /* 0x000fe2000000001f */
[----:B------:R-:W-:-:S02]  /*203f50*/  NOP ;  /* 0x0000000000007918 */ /* 0x000fc40000000000 */
[----:B------:R-:W2:Y:S04]  /*203f60*/  LDL.LU R52, [R1+0x2dbc] ;  /* 0x002dbc0001347983 */ /* 0x000ea80000300800 */
[----:B------:R-:W-:Y:S01]  /*203f70*/  STSM.16.M88.4 [R0], R36 ;  /* 0x0000002400007844 */ /* 0x000fe20000000200 */
[----:B------:R-:W-:-:S03]  /*203f80*/  NOP ;  /* 0x0000000000007918 */ /* 0x000fc60000000000 */
[----:B------:R-:W0:Y:S01]  /*203f90*/  LDS.128 R36, [R0] ;  /* 0x0000000000247984 */ /* 0x000e220000000c00 */
[----:B------:R-:W-:Y:S02]  /*203fa0*/  PRMT R34, R53, 0x5210, R34 ;  /* 0x0000521035227816 */ /* 0x000fe40000000022 */
[----:B------:R-:W-:Y:S01]  /*203fb0*/  PRMT R35, R54, 0x5210, R35 ;  /* 0x0000521036237816 */ /* 0x000fe20000000023 */
[----:B------:R-:W2:Y:S01]  /*203fc0*/  LDL.LU R45, [R1+0x2dac] ;  /* 0x002dac00012d7983 */ /* 0x000ea20000300800 */
[----:B------:R-:W-:-:S03]  /*203fd0*/  NOP ;  /* 0x0000000000007918 */ /* 0x000fc60000000000 */
[----:B------:R-:W2:Y:S04]  /*203fe0*/  LDL.LU R53, [R1+0x2da8] ;  /* 0x002da80001357983 */ /* 0x000ea80000300800 */
[----:B------:R-:W2:Y:S04]  /*203ff0*/  LDL.LU R54, [R1+0x22ac] ;  /* 0x0022ac0001367983 */ /* 0x000ea80000300800 */
[----:B------:R-:W-:Y:S01]  /*204000*/  STSM.16.M88.4 [R0], R32 ;  /* 0x0000002000007844 */ /* 0x000fe20000000200 */
[----:B------:R-:W-:-:S03]  /*204010*/  NOP ;  /* 0x0000000000007918 */ /* 0x000fc60000000000 */
[----:B------:R-:W1:Y:S04]  /*204020*/  LDS.128 R32, [R0] ;  /* 0x0000000000207984 */ /* 0x000e680000000c00 */
[----:B0-----:R-:W-:Y:S01]  /*204030*/  STL.64 [R1+0x7b0], R36 ;  /* 0x0007b02401007387 */ /* 0x001fe20000100a00 */
[----:B---3--:R-:W-:-:S03]  /*204040*/  PRMT R28, R55, 0x5210, R28 ;  /* 0x00005210371c7816 */ /* 0x008fc6000000001c */
[----:B------:R-:W-:Y:S01]  /*204050*/  STL.64 [R1+0x7b8], R38 ;  /* 0x0007b82601007387 */ /* 0x000fe20000100a00 */
[----:B----4-:R-:W-:Y:S01]  /*204060*/  PRMT R29, R56, 0x5210, R29 ;  /* 0x00005210381d7816 */ /* 0x010fe2000000001d */
[----:B------:R-:W-:Y:S02]  /*204070*/  NOP ;  /* 0x0000000000007918 */ /* 0x000fe40000000000 */
[----:B------:R-:W3:Y:S04]  /*204080*/  LDL.LU R55, [R1+0x2d68] ;  /* 0x002d680001377983 */ /* 0x000ee80000300800 */
[----:B------:R-:W4:Y:S04]  /*204090*/  LDL.LU R56, [R1+0x2d64] ;  /* 0x002d640001387983 */ /* 0x000f280000300800 */
[----:B------:R-:W4:Y:S01]  /*2040a0*/  LDL.LU R46, [R1+0x2c74] ;  /* 0x002c7400012e7983 */ /* 0x000f220000300800 */
[----:B------:R-:W-:-:S03]  /*2040b0*/  PRMT R30, R51, 0x5210, R30 ;  /* 0x00005210331e7816 */ /* 0x000fc6000000001e */
[----:B------:R-:W4:Y:S04]  /*2040c0*/  LDL.LU R47, [R1+0x2c70] ;  /* 0x002c7000012f7983 */ /* 0x000f280000300800 */
[----:B------:R-:W4:Y:S04]  /*2040d0*/  LDL.LU R48, [R1+0x2dd0] ;  /* 0x002dd00001307983 */ /* 0x000f280000300800 */
[----:B------:R-:W4:Y:S01]  /*2040e0*/  LDL.LU R49, [R1+0x2dd4] ;  /* 0x002dd40001317983 */ /* 0x000f220000300800 */
[----:B--2---:R-:W-:-:S03]  /*2040f0*/  PRMT R31, R57, 0x5210, R31 ;  /* 0x00005210391f7816 */ /* 0x004fc6000000001f */
[----:B------:R-:W2:Y:S04]  /*204100*/  LDL.LU R50, [R1+0x2db8] ;  /* 0x002db80001327983 */ /* 0x000ea80000300800 */
[----:B------:R-:W2:Y:S04]  /*204110*/  LDL.LU R51, [R1+0x2db4] ;  /* 0x002db40001337983 */ /* 0x000ea80000300800 */
[----:B-1----:R0:W-:Y:S04]  /*204120*/  STL.64 [R1+0x7a0], R32 ;  /* 0x0007a02001007387 */ /* 0x0021e80000100a00 */
[----:B------:R-:W-:Y:S04]  /*204130*/  STL.64 [R1+0x7a8], R34 ;  /* 0x0007a82201007387 */ /* 0x000fe80000100a00 */
[----:B------:R-:W2:Y:S01]  /*204140*/  LDL.LU R57, [R1+0x212c] ;  /* 0x00212c0001397983 */ /* 0x000ea20000300800 */
[----:B0-----:R-:W-:-:S03]  /*204150*/  LOP3.LUT R32, R58, 0xffff, RZ, 0xc0, !PT ;  /* 0x0000ffff3a207812 */ /* 0x001fc600078ec0ff */
[----:B------:R-:W2:Y:S01]  /*204160*/  LDL.LU R58, [R1+0x2128] ;  /* 0x00212800013a7983 */ /* 0x000ea20000300800 */
[----:B------:R-:W-:-:S03]  /*204170*/  LOP3.LUT R33, R59, 0xffff, RZ, 0xc0, !PT ;  /* 0x0000ffff3b217812 */ /* 0x000fc600078ec0ff */
[----:B------:R-:W2:Y:S04]  /*204180*/  LDL.LU R59, [R1+0x211c] ;  /* 0x00211c00013b7983 */ /* 0x000ea80000300800 */
[----:B------:R0:W-:Y:S01]  /*204190*/  STSM.16.M88.4 [R0], R28 ;  /* 0x0000001c00007844 */ /* 0x0001e20000000200 */
[----:B------:R-:W-:-:S03]  /*2041a0*/  NOP ;  /* 0x0000000000007918 */ /* 0x000fc60000000000 */
[----:B------:R-:W1:Y:S01]  /*2041b0*/  LDS.128 R36, [R0] ;  /* 0x0000000000247984 */ /* 0x000e620000000c00 */
[----:B0-----:R-:W-:-:S03]  /*2041c0*/  PRMT R28, R52, 0x4210, R32 ;  /* 0x00004210341c7816 */ /* 0x001fc60000000020 */
[----:B------:R-:W2:Y:S01]  /*2041d0*/  LDL.LU R52, [R1+0x7d0] ;  /* 0x0007d00001347983 */ /* 0x000ea20000300800 */
[----:B------:R-:W-:Y:S01]  /*2041e0*/  LOP3.LUT R34, R43, 0xffff, RZ, 0xc0, !PT ;  /* 0x0000ffff2b227812 */ /* 0x000fe200078ec0ff */
[----:B------:R-:W-:Y:S01]  /*2041f0*/  NOP ;  /* 0x0000000000007918 */ /* 0x000fe20000000000 */
[----:B------:R-:W-:Y:S02]  /*204200*/  LOP3.LUT R35, R44, 0xffff, RZ, 0xc0, !PT ;  /* 0x0000ffff2c237812 */ /* 0x000fe400078ec0ff */
[----:B------:R-:W-:Y:S02]  /*204210*/  PRMT R29, R45, 0x4210, R33 ;  /* 0x000042102d1d7816 */ /* 0x000fe40000000021 */
[----:B------:R-:W-:Y:S02]  /*204220*/  PRMT R30, R53, 0x4210, R34 ;  /* 0x00004210351e7816 */ /* 0x000fe40000000022 */
[----:B------:R-:W-:Y:S01]  /*204230*/  PRMT R31, R54, 0x4210, R35 ;  /* 0x00004210361f7816 */ /* 0x000fe20000000023 */
[----:B-1----:R-:W-:Y:S04]  /*204240*/  STL.64 [R1+0x790], R36 ;  /* 0x0007902401007387 */ /* 0x002fe80000100a00 */
[----:B------:R-:W-:Y:S04]  /*204250*/  STL.64 [R1+0x798], R38 ;  /* 0x0007982601007387 */ /* 0x000fe80000100a00 */
[----:B------:R-:W2:Y:S04]  /*204260*/  LDL.LU R53, [R1+0x2148] ;  /* 0x0021480001357983 */ /* 0x000ea80000300800 */
[----:B------:R3:W-:Y:S01]  /*204270*/  STSM.16.M88.4 [R0], R28 ;  /* 0x0000001c00007844 */ /* 0x0007e20000000200 */
[----:B------:R-:W-:-:S03]  /*204280*/  NOP ;  /* 0x0000000000007918 */ /* 0x000fc60000000000 */
[----:B------:R-:W2:Y:S04]  /*204290*/  LDL.LU R54, [R1+0x213c] ;  /* 0x00213c0001367983 */ /* 0x000ea80000300800 */
[----:B------:R-:W0:Y:S01]  /*2042a0*/  LDS.128 R40, [R0] ;  /* 0x0000000000287984 */ /* 0x000e220000000c00 */
[----:B---3--:R-:W-:-:S03]  /*2042b0*/  LOP3.LUT R28, R55, 0xffff, RZ, 0xc0, !PT ;  /* 0x0000ffff371c7812 */ /* 0x008fc600078ec0ff */
[----:B------:R-:W3:Y:S01]  /*2042c0*/  LDL.LU R55, [R1+0x2138] ;  /* 0x0021380001377983 */ /* 0x000ee20000300800 */
[----:B----4-:R-:W-:-:S03]  /*2042d0*/  LOP3.LUT R29, R56, 0xffff, RZ, 0xc0, !PT ;  /* 0x0000ffff381d7812 */ /* 0x010fc600078ec0ff */
[----:B------:R-:W4:Y:S04]  /*2042e0*/  LDL.LU R56, [R1+0x7d4] ;  /* 0x0007d40001387983 */ /* 0x000f280000300800 */
[----:B0-----:R-:W-:Y:S01]  /*2042f0*/  STL.64 [R1+0x6b0], R40 ;  /* 0x0006b02801007387 */ /* 0x001fe20000100a00 */
[----:B--2---:R-:W-:-:S03]  /*204300*/  PRMT R32, R57, 0x5210, R32 ;  /* 0x0000521039207816 */ /* 0x004fc60000000020 */
[----:B------:R0:W-:Y:S04]  /*204310*/  STL.64 [R1+0x6b8], R42 ;  /* 0x0006b82a01007387 */ /* 0x0001e80000100a00 */
[----:B------:R-:W2:Y:S04]  /*204320*/  LDL.LU R57, [R1+0x572c] ;  /* 0x00572c0001397983 */ /* 0x000ea80000300800 */
[----:B0-----:R-:W2:Y:S01]  /*204330*/  LDL.LU R43, [R1+0x5728] ;  /* 0x00572800012b7983 */ /* 0x001ea20000300800 */
[----:B------:R-:W-:-:S03]  /*204340*/  PRMT R33, R58, 0x5210, R33 ;  /* 0x000052103a217816 */ /* 0x000fc60000000021 */
[----:B------:R-:W2:Y:S01]  /*204350*/  LDL.LU R58, [R1+0x56f8] ;  /* 0x0056f800013a7983 */ /* 0x000ea20000300800 */
[----:B------:R-:W-:-:S03]  /*204360*/  PRMT R34, R59, 0x5210, R34 ;  /* 0x000052103b227816 */ /* 0x000fc60000000022 */
[----:B------:R-:W2:Y:S01]  /*204370*/  LDL.LU R59, [R1+0x56f4] ;  /* 0x0056f400013b7983 */ /* 0x000ea20000300800 */
[----:B------:R-:W-:Y:S02]  /*204380*/  LOP3.LUT R30, R46, 0xffff, RZ, 0xc0, !PT ;  /* 0x0000ffff2e1e7812 */ /* 0x000fe400078ec0ff */
[----:B------:R-:W-:Y:S01]  /*204390*/  LOP3.LUT R31, R47, 0xffff, RZ, 0xc0, !PT ;  /* 0x0000ffff2f1f7812 */ /* 0x000fe200078ec0ff */
        /* <DEDUP_REMOVED lines=8> */
[----:B------:R-:W2:Y:S01]  /*204420*/  LDL.LU R50, [R1+0x2ddc] ;  /* 0x002ddc0001327983 */ /* 0x000ea20000300800 */
[----:B------:R-:W-:-:S03]  /*204430*/  PRMT R35, R52, 0x5210, R35 ;  /* 0x0000521034237816 */ /* 0x000fc60000000023 */
[----:B------:R-:W0:Y:S01]  /*204440*/  LDS.128 R36, [R0] ;  /* 0x0000000000247984 */ /* 0x000e220000000c00 */
[----:B------:R-:W-:-:S03]  /*204450*/  NOP ;  /* 0x0000000000007918 */ /* 0x000fc60000000000 */
[----:B------:R-:W2:Y:S04]  /*204460*/  LDL.LU R51, [R1+0x2de0] ;  /* 0x002de00001337983 */ /* 0x000ea80000300800 */
[----:B------:R-:W2:Y:S04]  /*204470*/  LDL.LU R52, [R1+0x22b8] ;  /* 0x0022b80001347983 */ /* 0x000ea80000300800 */
[----:B------:R-:W-:Y:S01]  /*204480*/  STSM.16.M88.4 [R0], R32 ;  /* 0x0000002000007844 */ /* 0x000fe20000000200 */
[----:B------:R-:W-:-:S03]  /*204490*/  NOP ;  /* 0x0000000000007918 */ /* 0x000fc60000000000 */
[----:B------:R-:W1:Y:S01]  /*2044a0*/  LDS.128 R32, [R0] ;  /* 0x0000000000207984 */ /* 0x000e620000000c00 */
[----:B------:R-:W-:-:S03]  /*2044b0*/  PRMT R28, R53, 0x5210, R28 ;  /* 0x00005210351c7816 */ /* 0x000fc6000000001c */
[----:B0-----:R-:W-:Y:S04]  /*2044c0*/  STL.64 [R1+0x780], R36 ;  /* 0x0007802401007387 */ /* 0x001fe80000100a00 */
[----:B------:R-:W-:Y:S01]  /*2044d0*/  STL.64 [R1+0x788], R38 ;  /* 0x0007882601007387 */ /* 0x000fe20000100a00 */
[----:B------:R-:W-:Y:S01]  /*2044e0*/  PRMT R29, R54, 0x5210, R29 ;  /* 0x00005210361d7816 */ /* 0x000fe2000000001d */
[----:B------:R-:W-:Y:S02]  /*2044f0*/  NOP ;  /* 0x0000000000007918 */ /* 0x000fe40000000000 */
[----:B------:R-:W2:Y:S04]  /*204500*/  LDL.LU R53, [R1+0x2dc0] ;  /* 0x002dc00001357983 */ /* 0x000ea80000300800 */
[----:B------:R-:W2:Y:S04]  /*204510*/  LDL.LU R45, [R1+0x2d6c] ;  /* 0x002d6c00012d7983 */ /* 0x000ea80000300800 */
[----:B------:R-:W2:Y:S01]  /*204520*/  LDL.LU R46, [R1+0x2c84] ;  /* 0x002c8400012e7983 */ /* 0x000ea20000300800 */
[----:B---3--:R-:W-:-:S03]  /*204530*/  PRMT R30, R55, 0x5210, R30 ;  /* 0x00005210371e7816 */ /* 0x008fc6000000001e */
[----:B------:R-:W3:Y:S04]  /*204540*/  LDL.LU R47, [R1+0x2c80] ;  /* 0x002c8000012f7983 */ /* 0x000ee80000300800 */
[----:B------:R-:W3:Y:S04]  /*204550*/  LDL.LU R48, [R1+0x2df8] ;  /* 0x002df80001307983 */ /* 0x000ee80000300800 */
[----:B------:R-:W3:Y:S01]  /*204560*/  LDL.LU R49, [R1+0x2df4] ;  /* 0x002df40001317983 */ /* 0x000ee20000300800 */
[----:B----4-:R-:W-:-:S03]  /*204570*/  PRMT R31, R56, 0x5210, R31 ;  /* 0x00005210381f7816 */ /* 0x010fc6000000001f */
[----:B------:R-:W4:Y:S04]  /*204580*/  LDL.LU R54, [R1+0x2df0] ;  /* 0x002df00001367983 */ /* 0x000f280000300800 */
[----:B------:R-:W4:Y:S04]  /*204590*/  LDL.LU R55, [R1+0x2de4] ;  /* 0x002de40001377983 */ /* 0x000f280000300800 */
[----:B-1----:R2:W-:Y:S04]  /*2045a0*/  STL.64 [R1+0x770], R32 ;  /* 0x0007702001007387 */ /* 0x0025e80000100a00 */
[----:B------:R0:W-:Y:S04]  /*2045b0*/  STL.64 [R1+0x778], R34 ;  /* 0x0007782201007387 */ /* 0x0001e80000100a00 */
[----:B------:R-:W4:Y:S01]  /*2045c0*/  LDL.LU R56, [R1+0x215c] ;  /* 0x00215c0001387983 */ /* 0x000f220000300800 */
[----:B--2---:R-:W-:-:S03]  /*2045d0*/  LOP3.LUT R32, R57, 0xffff, RZ, 0xc0, !PT ;  /* 0x0000ffff39207812 */ /* 0x004fc600078ec0ff */
[----:B------:R-:W2:Y:S01]  /*2045e0*/  LDL.LU R57, [R1+0x2158] ;  /* 0x0021580001397983 */ /* 0x000ea20000300800 */
[----:B0-----:R-:W-:-:S03]  /*2045f0*/  LOP3.LUT R34, R58, 0xffff, RZ, 0xc0, !PT ;  /* 0x0000ffff3a227812 */ /* 0x001fc600078ec0ff */
[----:B------:R-:W2:Y:S01]  /*204600*/  LDL.LU R58, [R1+0x214c] ;  /* 0x00214c00013a7983 */ /* 0x000ea20000300800 */
[----:B------:R-:W-:-:S03]  /*204610*/  LOP3.LUT R35, R59, 0xffff, RZ, 0xc0, !PT ;  /* 0x0000ffff3b237812 */ /* 0x000fc600078ec0ff */
[----:B------:R-:W2:Y:S01]  /*204620*/  LDL.LU R59, [R1+0x7d8] ;  /* 0x0007d800013b7983 */ /* 0x000ea20000300800 */
[----:B------:R-:W-:-:S03]  /*204630*/  LOP3.LUT R33, R43, 0xffff, RZ, 0xc0, !PT ;  /* 0x0000ffff2b217812 */ /* 0x000fc600078ec0ff */
        /* <DEDUP_REMOVED lines=8> */
[----:B------:R0:W-:Y:S01]  /*2046c0*/  STSM.16.M88.4 [R0], R28 ;  /* 0x0000001c00007844 */ /* 0x0001e20000000200 */
[----:B------:R-:W-:-:S03]  /*2046d0*/  NOP ;  /* 0x0000000000007918 */ /* 0x000fc60000000000 */
[----:B------:R-:W3:Y:S04]  /*2046e0*/  LDS.128 R40, [R0] ;  /* 0x0000000000287984 */ /* 0x000ee80000000c00 */
[----:B-1----:R-:W-:Y:S04]  /*2046f0*/  STL.64 [R1+0x760], R36 ;  /* 0x0007602401007387 */ /* 0x002fe80000100a00 */
[----:B------:R4:W-:Y:S04]  /*204700*/  STL.64 [R1+0x768], R38 ;  /* 0x0007682601007387 */ /* 0x0009e80000100a00 */
[----:B------:R-:W2:Y:S04]  /*204710*/  LDL.LU R50, [R1+0x2178] ;  /* 0x0021780001327983 */ /* 0x000ea80000300800 */
[----:B------:R-:W2:Y:S04]  /*204720*/  LDL.LU R51, [R1+0x216c] ;  /* 0x00216c0001337983 */ /* 0x000ea80000300800 */
[----:B------:R-:W2:Y:S01]  /*204730*/  LDL.LU R52, [R1+0x2168] ;  /* 0x0021680001347983 */ /* 0x000ea20000300800 */
[----:B0-----:R-:W-:-:S03]  /*204740*/  LOP3.LUT R28, R53, 0xffff, RZ, 0xc0, !PT ;  /* 0x0000ffff351c7812 */ /* 0x001fc600078ec0ff */
[----:B------:R-:W2:Y:S01]  /*204750*/  LDL.LU R53, [R1+0x7dc] ;  /* 0x0007dc0001357983 */ /* 0x000ea20000300800 */
[----:B------:R-:W-:Y:S02]  /*204760*/  LOP3.LUT R30, R46, 0xffff, RZ, 0xc0, !PT ;  /* 0x0000ffff2e1e7812 */ /* 0x000fe400078ec0ff */
[----:B---3--:R-:W-:Y:S01]  /*204770*/  LOP3.LUT R31, R47, 0xffff, RZ, 0xc0, !PT ;  /* 0x0000ffff2f1f7812 */ /* 0x008fe200078ec0ff */
[----:B------:R-:W-:Y:S04]  /*204780*/  STL.64 [R1+0x6a0], R40 ;  /* 0x0006a02801007387 */ /* 0x000fe80000100a00 */
[----:B------:R0:W-:Y:S01]  /*204790*/  STL.64 [R1+0x6a8], R42 ;  /* 0x0006a82a01007387 */ /* 0x0001e20000100a00 */
[----:B----4-:R-:W-:-:S03]  /*2047a0*/  PRMT R38, R54, 0x4210, R30 ;  /* 0x0000421036267816 */ /* 0x010fc6000000001e */
[----:B------:R-:W3:Y:S01]  /*2047b0*/  LDL.LU R54, [R1+0x5734] ;  /* 0x0057340001367983 */ /* 0x000ee20000300800 */
[----:B------:R-:W-:-:S03]  /*2047c0*/  PRMT R39, R55, 0x4210, R31 ;  /* 0x0000421037277816 */ /* 0x000fc6000000001f */
[----:B------:R-:W4:Y:S01]  /*2047d0*/  LDL.LU R55, [R1+0x5730] ;  /* 0x0057300001377983 */ /* 0x000f220000300800 */
[----:B------:R-:W-:-:S03]  /*2047e0*/  PRMT R32, R56, 0x5210, R32 ;  /* 0x0000521038207816 */ /* 0x000fc60000000020 */
[----:B------:R-:W4:Y:S04]  /*2047f0*/  LDL.LU R56, [R1+0x5708] ;  /* 0x0057080001387983 */ /* 0x000f280000300800 */
[----:B0-----:R-:W4:Y:S01]  /*204800*/  LDL.LU R43, [R1+0x5704] ;  /* 0x00570400012b7983 */ /* 0x001f220000300800 */
[----:B--2---:R-:W-:-:S03]  /*204810*/  PRMT R33, R57, 0x5210, R33 ;  /* 0x0000521039217816 */ /* 0x004fc60000000021 */
[----:B------:R-:W2:Y:S04]  /*204820*/  LDL.LU R44, [R1+0x2e10] ;  /* 0x002e1000012c7983 */ /* 0x000ea80000300800 */
[----:B------:R-:W2:Y:S01]  /*204830*/  LDL.LU R57, [R1+0x2e08] ;  /* 0x002e080001397983 */ /* 0x000ea20000300800 */
[----:B------:R-:W-:-:S03]  /*204840*/  PRMT R34, R58, 0x5210, R34 ;  /* 0x000052103a227816 */ /* 0x000fc60000000022 */
[----:B------:R-:W2:Y:S01]  /*204850*/  LDL.LU R58, [R1+0x2e04] ;  /* 0x002e0400013a7983 */ /* 0x000ea20000300800 */
[----:B------:R-:W-:Y:S01]  /*204860*/  PRMT R35, R59, 0x5210, R35 ;  /* 0x000052103b237816 */ /* 0x000fe20000000023 */
[----:B------:R-:W-:Y:S02]  /*204870*/  NOP ;  /* 0x0000000000007918 */ /* 0x000fe40000000000 */
[----:B------:R-:W2:Y:S01]  /*204880*/  LDL.LU R59, [R1+0x24a8] ;  /* 0x0024a800013b7983 */ /* 0x000ea20000300800 */
[----:B------:R-:W-:Y:S02]  /*204890*/  LOP3.LUT R29, R45, 0xffff, RZ, 0xc0, !PT ;  /* 0x0000ffff2d1d7812 */ /* 0x000fe400078ec0ff */
[----:B------:R-:W-:Y:S02]  /*2048a0*/  PRMT R36, R48, 0x4210, R28 ;  /* 0x0000421030247816 */ /* 0x000fe4000000001c */
[----:B------:R-:W-:-:S05]  /*2048b0*/  PRMT R37, R49, 0x4210, R29 ;  /* 0x0000421031257816 */ /* 0x000fca000000001d */
[----:B------:R-:W-:Y:S01]  /*2048c0*/  STSM.16.M88.4 [R0], R36 ;  /* 0x0000002400007844 */ /* 0x000fe20000000200 */
[----:B------:R-:W-:-:S03]  /*2048d0*/  NOP ;  /* 0x0000000000007918 */ /* 0x000fc60000000000 */
[----:B------:R-:W0:Y:S01]  /*2048e0*/  LDS.128 R36, [R0] ;  /* 0x0000000000247984 */ /* 0x000e220000000c00 */
[----:B------:R-:W-:-:S03]  /*2048f0*/  NOP ;  /* 0x0000000000007918 */ /* 0x000fc60000000000 */
[----:B------:R-:W-:Y:S01]  /*204900*/  STSM.16.M88.4 [R0], R32 ;  /* 0x0000002000007844 */ /* 0x000fe20000000200 */
[----:B------:R-:W-:-:S03]  /*204910*/  NOP ;  /* 0x0000000000007918 */ /* 0x000fc60000000000 */
[----:B------:R-:W1:Y:S04]  /*204920*/  LDS.128 R32, [R0] ;  /* 0x0000000000207984 */ /* 0x000e680000000c00 */
[----:B0-----:R-:W-:Y:S04]  /*204930*/  STL.64 [R1+0x750], R36 ;  /* 0x0007502401007387 */ /* 0x001fe80000100a00 */
[----:B------:R-:W-:Y:S01]  /*204940*/  STL.64 [R1+0x758], R38 ;  /* 0x0007582601007387 */ /* 0x000fe20000100a00 */
[----:B------:R-:W-:Y:S01]  /*204950*/  PRMT R28, R50, 0x5210, R28 ;  /* 0x00005210321c7816 */ /* 0x000fe2000000001c */
[----:B------:R-:W-:-:S02]  /*204960*/  NOP ;  /* 0x0000000000007918 */ /* 0x000fc40000000000 */
[----:B------:R-:W2:Y:S04]  /*204970*/  LDL.LU R45, [R1+0x2dc8] ;  /* 0x002dc800012d7983 */ /* 0x000ea80000300800 */
[----:B------:R-:W2:Y:S01]  /*204980*/  LDL.LU R46, [R1+0x2dc4] ;  /* 0x002dc400012e7983 */ /* 0x000ea20000300800 */
[----:B------:R-:W-:-:S03]  /*204990*/  PRMT R29, R51, 0x5210, R29 ;  /* 0x00005210331d7816 */ /* 0x000fc6000000001d */
[----:B------:R-:W2:Y:S01]  /*2049a0*/  LDL.LU R47, [R1+0x2c94] ;  /* 0x002c9400012f7983 */ /* 0x000ea20000300800 */
[----:B------:R-:W-:-:S03]  /*2049b0*/  PRMT R30, R52, 0x5210, R30 ;  /* 0x00005210341e7816 */ /* 0x000fc6000000001e */
[----:B------:R-:W2:Y:S04]  /*2049c0*/  LDL.LU R48, [R1+0x2c90] ;  /* 0x002c900001307983 */ /* 0x000ea80000300800 */
[----:B------:R-:W2:Y:S04]  /*2049d0*/  LDL.LU R49, [R1+0x2e1c] ;  /* 0x002e1c0001317983 */ /* 0x000ea80000300800 */
[----:B------:R-:W2:Y:S04]  /*2049e0*/  LDL.LU R50, [R1+0x2e14] ;  /* 0x002e140001327983 */ /* 0x000ea80000300800 */
[----:B------:R-:W2:Y:S01]  /*2049f0*/  LDL.LU R51, [R1+0x2e18] ;  /* 0x002e180001337983 */ /* 0x000ea20000300800 */
[----:B------:R-:W-:-:S03]  /*204a00*/  PRMT R31, R53, 0x5210, R31 ;  /* 0x00005210351f7816 */ /* 0x000fc6000000001f */
[----:B------:R-:W2:Y:S04]  /*204a10*/  LDL.LU R52, [R1+0x2e0c] ;  /* 0x002e0c0001347983 */ /* 0x000ea80000300800 */
[----:B-1----:R3:W-:Y:S04]  /*204a20*/  STL.64 [R1+0x740], R32 ;  /* 0x0007402001007387 */ /* 0x0027e80000100a00 */
[----:B------:R0:W-:Y:S04]  /*204a30*/  STL.64 [R1+0x748], R34 ;  /* 0x0007482201007387 */ /* 0x0001e80000100a00 */
[----:B------:R-:W2:Y:S01]  /*204a40*/  LDL.LU R53, [R1+0x2188] ;  /* 0x0021880001357983 */ /* 0x000ea20000300800 */
[----:B---3--:R-:W-:-:S02]  /*204a50*/  LOP3.LUT R32, R54, 0xffff, RZ, 0xc0, !PT ;  /* 0x0000ffff36207812 */ /* 0x008fc400078ec0ff */
[----:B----4-:R-:W-:Y:S01]  /*204a60*/  LOP3.LUT R33, R55, 0xffff, RZ, 0xc0, !PT ;  /* 0x0000ffff37217812 */ /* 0x010fe200078ec0ff */
[----:B------:R-:W3:Y:S01]  /*204a70*/  LDL.LU R54, [R1+0x217c] ;  /* 0x00217c0001367983 */ /* 0x000ee20000300800 */
[----:B0-----:R-:W-:-:S03]  /*204a80*/  LOP3.LUT R34, R56, 0xffff, RZ, 0xc0, !PT ;  /* 0x0000ffff38227812 */ /* 0x001fc600078ec0ff */
[----:B------:R-:W4:Y:S04]  /*204a90*/  LDL.LU R55, [R1+0x218c] ;  /* 0x00218c0001377983 */ /* 0x000f280000300800 */
[----:B------:R-:W4:Y:S04]  /*204aa0*/  LDL.LU R56, [R1+0x7e4] ;  /* 0x0007e40001387983 */ /* 0x000f280000300800 */
[----:B------:R2:W-:Y:S01]  /*204ab0*/  STSM.16.M88.4 [R0], R28 ;  /* 0x0000001c00007844 */ /* 0x0005e20000000200 */
[----:B------:R-:W-:-:S03]  /*204ac0*/  NOP ;  /* 0x0000000000007918 */ /* 0x000fc60000000000 */
[----:B------:R-:W0:Y:S01]  /*204ad0*/  LDS.128 R36, [R0] ;  /* 0x0000000000247984 */ /* 0x000e220000000c00 */
[----:B------:R-:W-:Y:S01]  /*204ae0*/  LOP3.LUT R35, R43, 0xffff, RZ, 0xc0, !PT ;  /* 0x0000ffff2b237812 */ /* 0x000fe200078ec0ff */
[----:B------:R-:W-:Y:S01]  /*204af0*/  NOP ;  /* 0x0000000000007918 */ /* 0x000fe20000000000 */
[----:B--2---:R-:W-:Y:S01]  /*204b00*/  PRMT R29, R57, 0x4210, R33 ;  /* 0x00004210391d7816 */ /* 0x004fe20000000021 */
[----:B0-----:R-:W-:Y:S04]  /*204b10*/  STL.64 [R1+0x730], R36 ;  /* 0x0007302401007387 */ /* 0x001fe80000100a00 */
[----:B------:R-:W-:Y:S04]  /*204b20*/  STL.64 [R1+0x738], R38 ;  /* 0x0007382601007387 */ /* 0x000fe80000100a00 */
[----:B------:R-:W2:Y:S01]  /*204b30*/  LDL.LU R57, [R1+0x21a8] ;  /* 0x0021a80001397983 */ /* 0x000ea20000300800 */
[----:B------:R-:W-:-:S03]  /*204b40*/  PRMT R30, R58, 0x4210, R34 ;  /* 0x000042103a1e7816 */ /* 0x000fc60000000022 */
[----:B------:R-:W2:Y:S01]  /*204b50*/  LDL.LU R58, [R1+0x219c] ;  /* 0x00219c00013a7983 */ /* 0x000ea20000300800 */
[----:B------:R-:W-:-:S03]  /*204b60*/  PRMT R31, R59, 0x4210, R35 ;  /* 0x000042103b1f7816 */ /* 0x000fc60000000023 */
[----:B------:R-:W2:Y:S01]  /*204b70*/  LDL.LU R59, [R1+0x2198] ;  /* 0x00219800013b7983 */ /* 0x000ea20000300800 */
[----:B------:R-:W-:-:S05]  /*204b80*/  PRMT R28, R44, 0x4210, R32 ;  /* 0x000042102c1c7816 */ /* 0x000fca0000000020 */
[----:B------:R0:W-:Y:S01]  /*204b90*/  STSM.16.M88.4 [R0], R28 ;  /* 0x0000001c00007844 */ /* 0x0001e20000000200 */
[----:B------:R-:W-:-:S03]  /*204ba0*/  NOP ;  /* 0x0000000000007918 */ /* 0x000fc60000000000 */
[----:B------:R-:W1:Y:S01]  /*204bb0*/  LDS.128 R40, [R0] ;  /* 0x0000000000287984 */ /* 0x000e620000000c00 */
[----:B0-----:R-:W-:Y:S02]  /*204bc0*/  LOP3.LUT R28, R45, 0xffff, RZ, 0xc0, !PT ;  /* 0x0000ffff2d1c7812 */ /* 0x001fe400078ec0ff */
[----:B------:R-:W-:Y:S02]  /*204bd0*/  LOP3.LUT R29, R46, 0xffff, RZ, 0xc0, !PT ;  /* 0x0000ffff2e1d7812 */ /* 0x000fe400078ec0ff */
[----:B------:R-:W-:Y:S02]  /*204be0*/  LOP3.LUT R30, R47, 0xffff, RZ, 0xc0, !PT ;  /* 0x0000ffff2f1e7812 */ /* 0x000fe400078ec0ff */
[----:B------:R-:W-:Y:S02]  /*204bf0*/  LOP3.LUT R31, R48, 0xffff, RZ, 0xc0, !PT ;  /* 0x0000ffff301f7812 */ /* 0x000fe400078ec0ff */
[----:B------:R-:W-:Y:S02]  /*204c00*/  PRMT R36, R49, 0x4210, R28 ;  /* 0x0000421031247816 */ /* 0x000fe4000000001c */
[----:B------:R-:W-:-:S02]  /*204c10*/  PRMT R37, R50, 0x4210, R29 ;  /* 0x0000421032257816 */ /* 0x000fc4000000001d */
[----:B------:R-:W-:Y:S02]  /*204c20*/  PRMT R38, R51, 0x4210, R30 ;  /* 0x0000421033267816 */ /* 0x000fe4000000001e */
[----:B------:R-:W-:Y:S01]  /*204c30*/  PRMT R39, R52, 0x4210, R31 ;  /* 0x0000421034277816 */ /* 0x000fe2000000001f */
[----:B------:R-:W-:-:S04]  /*204c40*/  NOP ;  /* 0x0000000000007918 */ /* 0x000fc80000000000 */
[----:B------:R-:W-:Y:S01]  /*204c50*/  STSM.16.M88.4 [R0], R36 ;  /* 0x0000002400007844 */ /* 0x000fe20000000200 */
[----:B------:R-:W-:Y:S01]  /*204c60*/  NOP ;  /* 0x0000000000007918 */ /* 0x000fe20000000000 */
[----:B------:R-:W-:Y:S02]  /*204c70*/  PRMT R32, R53, 0x5210, R32 ;  /* 0x0000521035207816 */ /* 0x000fe40000000020 */
[----:B------:R-:W0:Y:S01]  /*204c80*/  LDS.128 R36, [R0] ;  /* 0x0000000000247984 */ /* 0x000e220000000c00 */
[----:B---3--:R-:W-:Y:S02]  /*204c90*/  PRMT R33, R54, 0x5210, R33 ;  /* 0x0000521036217816 */ /* 0x008fe40000000021 */
[----:B----4-:R-:W-:Y:S02]  /*204ca0*/  PRMT R34, R55, 0x5210, R34 ;  /* 0x0000521037227816 */ /* 0x010fe40000000022 */
[----:B------:R-:W-:Y:S01]  /*204cb0*/  PRMT R35, R56, 0x5210, R35 ;  /* 0x0000521038237816 */ /* 0x000fe20000000023 */
[----:B------:R-:W-:-:S04]  /*204cc0*/  NOP ;  /* 0x0000000000007918 */ /* 0x000fc80000000000 */
[----:B------:R-:W-:Y:S01]  /*204cd0*/  STSM.16.M88.4 [R0], R32 ;  /* 0x0000002000007844 */ /* 0x000fe20000000200 */
[----:B------:R-:W-:-:S03]  /*204ce0*/  NOP ;  /* 0x0000000000007918 */ /* 0x000fc60000000000 */
[----:B------:R-:W3:Y:S04]  /*204cf0*/  LDS.128 R32, [R0] ;  /* 0x0000000000207984 */ /* 0x000ee80000000c00 */
[----:B-1----:R-:W-:Y:S04]  /*204d00*/  STL.64 [R1+0x720], R40 ;  /* 0x0007202801007387 */ /* 0x002fe80000100a00 */
        /* <DEDUP_REMOVED lines=9> */
[----:B0-----:R-:W-:Y:S04]  /*204da0*/  STL.64 [R1+0x710], R36 ;  /* 0x0007102401007387 */ /* 0x001fe80000100a00 */
[----:B------:R-:W-:Y:S01]  /*204db0*/  STL.64 [R1+0x718], R38 ;  /* 0x0007182601007387 */ /* 0x000fe20000100a00 */
[----:B--2---:R-:W-:Y:S01]  /*204dc0*/  PRMT R28, R57, 0x5210, R28 ;  /* 0x00005210391c7816 */ /* 0x004fe2000000001c */
[----:B------:R-:W-:-:S02]  /*204dd0*/  NOP ;  /* 0x0000000000007918 */ /* 0x000fc40000000000 */
[----:B------:R-:W2:Y:S04]  /*204de0*/  LDL.LU R52, [R1+0x2e00] ;  /* 0x002e000001347983 */ /* 0x000ea80000300800 */
[----:B------:R-:W2:Y:S04]  /*204df0*/  LDL.LU R53, [R1+0x2dcc] ;  /* 0x002dcc0001357983 */ /* 0x000ea80000300800 */
[----:B------:R-:W2:Y:S04]  /*204e00*/  LDL.LU R54, [R1+0x2d00] ;  /* 0x002d000001367983 */ /* 0x000ea80000300800 */
[----:B------:R-:W2:Y:S04]  /*204e10*/  LDL.LU R55, [R1+0x2c8c] ;  /* 0x002c8c0001377983 */ /* 0x000ea80000300800 */
[----:B------:R-:W2:Y:S04]  /*204e20*/  LDL.LU R56, [R1+0x2e3c] ;  /* 0x002e3c0001387983 */ /* 0x000ea80000300800 */
[----:B---3--:R0:W-:Y:S04]  /*204e30*/  STL.64 [R1+0x700], R32 ;  /* 0x0007002001007387 */ /* 0x0081e80000100a00 */
[----:B------:R1:W-:Y:S04]  /*204e40*/  STL.64 [R1+0x708], R34 ;  /* 0x0007082201007387 */ /* 0x0003e80000100a00 */
[----:B------:R-:W3:Y:S01]  /*204e50*/  LDL.LU R57, [R1+0x2e38] ;  /* 0x002e380001397983 */ /* 0x000ee20000300800 */
[----:B------:R-:W-:-:S03]  /*204e60*/  PRMT R29, R58, 0x5210, R29 ;  /* 0x000052103a1d7816 */ /* 0x000fc6000000001d */
[----:B------:R-:W3:Y:S01]  /*204e70*/  LDL.LU R58, [R1+0x2e34] ;  /* 0x002e3400013a7983 */ /* 0x000ee20000300800 */
[----:B------:R-:W-:-:S03]  /*204e80*/  PRMT R30, R59, 0x5210, R30 ;  /* 0x000052103b1e7816 */ /* 0x000fc6000000001e */
[----:B------:R-:W3:Y:S01]  /*204e90*/  LDL.LU R59, [R1+0x2e30] ;  /* 0x002e3000013b7983 */ /* 0x000ee20000300800 */
[----:B------:R-:W-:-:S05]  /*204ea0*/  PRMT R31, R61, 0x5210, R31 ;  /* 0x000052103d1f7816 */ /* 0x000fca000000001f */
[----:B------:R1:W-:Y:S01]  /*204eb0*/  STSM.16.M88.4 [R0], R28 ;  /* 0x0000001c00007844 */ /* 0x0003e20000000200 */
[----:B------:R-:W-:-:S03]  /*204ec0*/  NOP ;  /* 0x0000000000007918 */ /* 0x000fc60000000000 */
[----:B------:R-:W3:Y:S01]  /*204ed0*/  LDS.128 R36, [R0] ;  /* 0x0000000000247984 */ /* 0x000ee20000000c00 */
[----:B----4-:R-:W-:-:S03]  /*204ee0*/  LOP3.LUT R61, R45, 0xffff, RZ, 0xc0, !PT ;  /* 0x0000ffff2d3d7812 */ /* 0x010fc600078ec0ff */
[----:B------:R-:W4:Y:S01]  /*204ef0*/  LDL.LU R45, [R1+0x21bc] ;  /* 0x0021bc00012d7983 */ /* 0x000f220000300800 */
[----:B0-----:R-:W-:-:S03]  /*204f00*/  LOP3.LUT R33, R46, 0xffff, RZ, 0xc0, !PT ;  /* 0x0000ffff2e217812 */ /* 0x001fc600078ec0ff */
[----:B------:R-:W4:Y:S01]  /*204f10*/  LDL.LU R46, [R1+0x21ac] ;  /* 0x0021ac00012e7983 */ /* 0x000f220000300800 */
[----:B-1----:R-:W-:-:S03]  /*204f20*/  LOP3.LUT R34, R47, 0xffff, RZ, 0xc0, !PT ;  /* 0x0000ffff2f227812 */ /* 0x002fc600078ec0ff */
[----:B------:R-:W4:Y:S01]  /*204f30*/  LDL.LU R47, [R1+0x21b8] ;  /* 0x0021b800012f7983 */ /* 0x000f220000300800 */
[----:B------:R-:W-:Y:S02]  /*204f40*/  LOP3.LUT R35, R44, 0xffff, RZ, 0xc0, !PT ;  /* 0x0000ffff2c237812 */ /* 0x000fe400078ec0ff */
[----:B------:R-:W-:Y:S02]  /*204f50*/  PRMT R28, R48, 0x4210, R61 ;  /* 0x00004210301c7816 */ /* 0x000fe4000000003d */
[----:B------:R-:W4:Y:S01]  /*204f60*/  LDL.LU R48, [R1+0x21d8] ;  /* 0x0021d80001307983 */ /* 0x000f220000300800 */
[----:B------:R-:W-:-:S03]  /*204f70*/  PRMT R29, R49, 0x4210, R33 ;  /* 0x00004210311d7816 */ /* 0x000fc60000000021 */
[----:B------:R-:W4:Y:S01]  /*204f80*/  LDL.LU R49, [R1+0x21cc] ;  /* 0x0021cc0001317983 */ /* 0x000f220000300800 */
[----:B------:R-:W-:-:S03]  /*204f90*/  PRMT R30, R50, 0x4210, R34 ;  /* 0x00004210321e7816 */ /* 0x000fc60000000022 */
[----:B------:R-:W4:Y:S01]  /*204fa0*/  LDL.LU R50, [R1+0x21c8] ;  /* 0x0021c80001327983 */ /* 0x000f220000300800 */
[----:B------:R-:W-:Y:S01]  /*204fb0*/  PRMT R31, R51, 0x4210, R35 ;  /* 0x00004210331f7816 */ /* 0x000fe20000000023 */
[----:B------:R-:W-:-:S04]  /*204fc0*/  NOP ;  /* 0x0000000000007918 */ /* 0x000fc80000000000 */
[----:B------:R2:W-:Y:S04]  /*204fd0*/  STSM.16.M88.4 [R0], R28 ;  /* 0x0000001c00007844 */ /* 0x0005e80000000200 */
[----:B------:R-:W4:Y:S01]  /*204fe0*/  LDL R51, [R1+0x36c0] ;  /* 0x0036c00001337983 */ /* 0x000f220000100800 */
[----:B--2---:R-:W-:Y:S02]  /*204ff0*/  LOP3.LUT R28, R52, 0xffff, RZ, 0xc0, !PT ;  /* 0x0000ffff341c7812 */ /* 0x004fe400078ec0ff */
[----:B------:R-:W-:Y:S02]  /*205000*/  LOP3.LUT R29, R53, 0xffff, RZ, 0xc0, !PT ;  /* 0x0000ffff351d7812 */ /* 0x000fe400078ec0ff */
[----:B------:R-:W-:Y:S02]  /*205010*/  LOP3.LUT R30, R54, 0xffff, RZ, 0xc0, !PT ;  /* 0x0000ffff361e7812 */ /* 0x000fe400078ec0ff */
[----:B------:R-:W-:-:S02]  /*205020*/  LOP3.LUT R31, R55, 0xffff, RZ, 0xc0, !PT ;  /* 0x0000ffff371f7812 */ /* 0x000fc400078ec0ff */
[----:B------:R-:W-:Y:S02]  /*205030*/  PRMT R40, R56, 0x4210, R28 ;  /* 0x0000421038287816 */ /* 0x000fe4000000001c */
[----:B---3--:R-:W-:Y:S02]  /*205040*/  PRMT R41, R57, 0x4210, R29 ;  /* 0x0000421039297816 */ /* 0x008fe4000000001d */
[----:B------:R-:W-:Y:S01]  /*205050*/  PRMT R42, R58, 0x4210, R30 ;  /* 0x000042103a2a7816 */ /* 0x000fe2000000001e */
[----:B------:R-:W-:Y:S04]  /*205060*/  STL.64 [R1+0x7d0], R36 ;  /* 0x0007d02401007387 */ /* 0x000fe80000100a00 */
[----:B------:R0:W-:Y:S04]  /*205070*/  STL.64 [R1+0x7d8], R38 ;  /* 0x0007d82601007387 */ /* 0x0001e80000100a00 */
[----:B0-----:R-:W2:Y:S04]  /*205080*/  LDL.LU R39, [R1+0x660] ;  /* 0x0006600001277983 */ /* 0x001ea80000300800 */
[----:B------:R-:W3:Y:S04]  /*205090*/  LDL.LU.64 R52, [R1+0x818] ;  /* 0x0008180001347983 */ /* 0x000ee80000300a00 */
[----:B------:R-:W3:Y:S01]  /*2050a0*/  LDL.LU.64 R54, [R1+0x7f0] ;  /* 0x0007f00001367983 */ /* 0x000ee20000300a00 */
[----:B------:R-:W-:Y:S01]  /*2050b0*/  PRMT R43, R59, 0x4210, R31 ;  /* 0x000042103b2b7816 */ /* 0x000fe2000000001f */
[----:B------:R-:W-:-:S02]  /*2050c0*/  NOP ;  /* 0x0000000000007918 */ /* 0x000fc40000000000 */
[----:B------:R-:W0:Y:S01]  /*2050d0*/  LDS.128 R56, [R0] ;  /* 0x0000000000387984 */ /* 0x000e220000000c00 */
[----:B------:R-:W-:-:S03]  /*2050e0*/  NOP ;  /* 0x0000000000007918 */ /* 0x000fc60000000000 */
[----:B0-----:R-:W-:Y:S04]  /*2050f0*/  STL.64 [R1+0x690], R56 ;  /* 0x0006903801007387 */ /* 0x001fe80000100a00 */
[----:B------:R0:W-:Y:S04]  /*205100*/  STL.64 [R1+0x698], R58 ;  /* 0x0006983a01007387 */ /* 0x0001e80000100a00 */
[----:B0-----:R-:W3:Y:S04]  /*205110*/  LDL.LU.64 R58, [R1+0x8590] ;  /* 0x00859000013a7983 */ /* 0x001ee80000300a00 */
[----:B------:R-:W3:Y:S01]  /*205120*/  LDL.LU.64 R56, [R1+0x8588] ;  /* 0x0085880001387983 */ /* 0x000ee20000300a00 */
[----:B------:R-:W-:-:S03]  /*205130*/  PRMT R35, R60, 0x5210, R35 ;  /* 0x000052103c237816 */ /* 0x000fc60000000023 */
[----:B------:R-:W-:Y:S01]  /*205140*/  STSM.16.M88.4 [R0], R40 ;  /* 0x0000002800007844 */ /* 0x000fe20000000200 */
[----:B------:R-:W-:-:S03]  /*205150*/  NOP ;  /* 0x0000000000007918 */ /* 0x000fc60000000000 */
[----:B------:R-:W0:Y:S04]  /*205160*/  LDS.128 R40, [R0] ;  /* 0x0000000000287984 */ /* 0x000e280000000c00 */
[----:B------:R-:W3:Y:S01]  /*205170*/  LDL.LU R60, [R1+0x8580] ;  /* 0x00858000013c7983 */ /* 0x000ee20000300800 */
[----:B----4-:R-:W-:Y:S02]  /*205180*/  PRMT R32, R45, 0x5210, R61 ;  /* 0x000052102d207816 */ /* 0x010fe4000000003d */
[----:B------:R-:W-:Y:S02]  /*205190*/  PRMT R33, R46, 0x5210, R33 ;  /* 0x000052102e217816 */ /* 0x000fe40000000021 */
[----:B------:R-:W-:Y:S01]  /*2051a0*/  PRMT R34, R47, 0x5210, R34 ;  /* 0x000052102f227816 */ /* 0x000fe20000000022 */
[----:B------:R-:W-:-:S04]  /*2051b0*/  NOP ;  /* 0x0000000000007918 */ /* 0x000fc80000000000 */
[----:B------:R-:W-:Y:S01]  /*2051c0*/  STSM.16.M88.4 [R0], R32 ;  /* 0x0000002000007844 */ /* 0x000fe20000000200 */
[----:B------:R-:W-:-:S03]  /*2051d0*/  NOP ;  /* 0x0000000000007918 */ /* 0x000fc60000000000 */
[----:B------:R-:W1:Y:S01]  /*2051e0*/  LDS.128 R32, [R0] ;  /* 0x0000000000207984 */ /* 0x000e620000000c00 */
[----:B------:R-:W-:Y:S02]  /*2051f0*/  PRMT R28, R48, 0x5210, R28 ;  /* 0x00005210301c7816 */ /* 0x000fe4000000001c */
[----:B------:R-:W-:Y:S02]  /*205200*/  PRMT R29, R49, 0x5210, R29 ;  /* 0x00005210311d7816 */ /* 0x000fe4000000001d */
[----:B------:R-:W-:Y:S01]  /*205210*/  PRMT R30, R50, 0x5210, R30 ;  /* 0x00005210321e7816 */ /* 0x000fe2000000001e */
[----:B0-----:R-:W-:Y:S01]  /*205220*/  STL.64 [R1+0x670], R40 ;  /* 0x0006702801007387 */ /* 0x001fe20000100a00 */
[----:B------:R-:W-:-:S03]  /*205230*/  ISETP.LT.AND P2, PT, R51, UR27, !P2 ;  /* 0x0000001b33007c0c */ /* 0x000fc6000d741270 */
[----:B------:R-:W-:Y:S01]  /*205240*/  STL.64 [R1+0x678], R42 ;  /* 0x0006782a01007387 */ /* 0x000fe20000100a00 */
[----:B--2---:R-:W-:Y:S01]  /*205250*/  PRMT R61, R39, 0x7770, RZ ;  /* 0x00007770273d7816 */ /* 0x004fe200000000ff */
[----:B------:R-:W-:Y:S01]  /*205260*/  NOP ;  /* 0x0000000000007918 */ /* 0x000fe20000000000 */
[----:B---3--:R-:W-:Y:S02]  /*205270*/  PRMT R31, R56, 0x5210, R31 ;  /* 0x00005210381f7816 */ /* 0x008fe4000000001f */
[----:B------:R-:W2:Y:S04]  /*205280*/  LDL.LU R56, [R1+0x857c] ;  /* 0x00857c0001387983 */ /* 0x000ea80000300800 */
[----:B------:R-:W-:Y:S01]  /*205290*/  STSM.16.M88.4 [R0], R28 ;  /* 0x0000001c00007844 */ /* 0x000fe20000000200 */
[----:B------:R-:W-:-:S03]  /*2052a0*/  NOP ;  /* 0x0000000000007918 */ /* 0x000fc60000000000 */
[----:B-1----:R-:W-:Y:S04]  /*2052b0*/  STL.64 [R1+0x6d0], R32 ;  /* 0x0006d02001007387 */ /* 0x002fe80000100a00 */
[----:B------:R-:W-:Y:S04]  /*2052c0*/  STL.64 [R1+0x6d8], R34 ;  /* 0x0006d82201007387 */ /* 0x000fe80000100a00 */
[----:B------:R0:W-:Y:S04]  /*2052d0*/  @P2 STG.E.U8 desc[UR22][R52.64], R61 ;  /* 0x0000003d34002986 */ /* 0x0001e8000c101116 */
[----:B0-----:R-:W3:Y:S01]  /*2052e0*/  LDL.LU.64 R52, [R1+0x7f8] ;  /* 0x0007f80001347983 */ /* 0x001ee20000300a00 */
[----:B------:R-:W-:-:S05]  /*2052f0*/  PRMT R61, R39, 0x7771, RZ ;  /* 0x00007771273d7816 */ /* 0x000fca00000000ff */
[----:B------:R0:W-:Y:S04]  /*205300*/  @P5 STG.E.U8 desc[UR22][R54.64], R61 ;  /* 0x0000003d36005986 */ /* 0x0001e8000c101116 */
[----:B0-----:R-:W4:Y:S04]  /*205310*/  LDL.LU.64 R54, [R1+0x800] ;  /* 0x0008000001367983 */ /* 0x001f280000300a00 */
[----:B------:R-:W2:Y:S04]  /*205320*/  LDL.LU.64 R40, [R1+0x820] ;  /* 0x0008200001287983 */ /* 0x000ea80000300a00 */
[----:B------:R-:W2:Y:S04]  /*205330*/  LDL.LU.64 R42, [R1+0x828] ;  /* 0x00082800012a7983 */ /* 0x000ea80000300a00 */
[----:B------:R-:W2:Y:S04]  /*205340*/  LDL.LU.64 R44, [R1+0x810] ;  /* 0x00081000012c7983 */ /* 0x000ea80000300a00 */
[----:B------:R-:W2:Y:S04]  /*205350*/  LDL.LU R47, [R1+0x650] ;  /* 0x00065000012f7983 */ /* 0x000ea80000300800 */
[----:B------:R-:W2:Y:S04]  /*205360*/  LDL.LU.64 R48, [R1+0x808] ;  /* 0x0008080001307983 */ /* 0x000ea80000300a00 */
[----:B------:R-:W2:Y:S04]  /*205370*/  LDL.LU.64 R50, [R1+0x858] ;  /* 0x0008580001327983 */ /* 0x000ea80000300a00 */
[----:B------:R-:W2:Y:S01]  /*205380*/  LDL.LU R46, [R1+0x640] ;  /* 0x00064000012e7983 */ /* 0x000ea20000300800 */
[----:B------:R-:W-:-:S02]  /*205390*/  PRMT R61, R39, 0x7772, RZ ;  /* 0x00007772273d7816 */ /* 0x000fc400000000ff */
[----:B------:R-:W-:-:S03]  /*2053a0*/  LOP3.LUT P5, RZ, R60, 0x4000, RZ, 0xc0, !PT ;  /* 0x000040003cff7812 */ /* 0x000fc600078ac0ff */
[----:B---3--:R0:W-:Y:S04]  /*2053b0*/  @P4 STG.E.U8 desc[UR22][R52.64], R61 ;  /* 0x0000003d34004986 */ /* 0x0081e8000c101116 */
[----:B0-----:R-:W3:Y:S01]  /*2053c0*/  LDL.LU.64 R52, [R1+0x830] ;  /* 0x0008300001347983 */ /* 0x001ee20000300a00 */
[----:B------:R-:W-:-:S05]  /*2053d0*/  PRMT R61, R39, 0x7773, RZ ;  /* 0x00007773273d7816 */ /* 0x000fca00000000ff */
[----:B----4-:R0:W-:Y:S04]  /*2053e0*/  @P3 STG.E.U8 desc[UR22][R54.64], R61 ;  /* 0x0000003d36003986 */ /* 0x0101e8000c101116 */
[----:B0-----:R-:W4:Y:S04]  /*2053f0*/  LDL.LU.64 R54, [R1+0x838] ;  /* 0x0008380001367983 */ /* 0x001f280000300a00 */
[----:B------:R-:W4:Y:S04]  /*205400*/  LDL.LU.64 R30, [R1+0x840] ;  /* 0x00084000011e7983 */ /* 0x000f280000300a00 */
[----:B------:R-:W4:Y:S04]  /*205410*/  LDL.LU.64 R32, [R1+0x870] ;  /* 0x0008700001207983 */ /* 0x000f280000300a00 */
[----:B------:R-:W4:Y:S04]  /*205420*/  LDL.LU.64 R34, [R1+0x878] ;  /* 0x0008780001227983 */ /* 0x000f280000300a00 */
[----:B------:R-:W4:Y:S01]  /*205430*/  LDL.LU.64 R36, [R1+0x850] ;  /* 0x0008500001247983 */ /* 0x000f220000300a00 */
[----:B--2---:R-:W-:-:S04]  /*205440*/  LOP3.LUT R56, R56, 0xfffbffff, RZ, 0xc0, !PT ;  /* 0xfffbffff38387812 */ /* 0x004fc800078ec0ff */
[----:B------:R-:W-:Y:S02]  /*205450*/  @P5 LOP3.LUT R56, R56, 0x40000, RZ, 0xfc, !PT ;  /* 0x0004000038385812 */ /* 0x000fe400078efcff */
[----:B------:R-:W-:Y:S02]  /*205460*/  LOP3.LUT P5, RZ, R60, 0x200, RZ, 0xc0, !PT ;  /* 0x000002003cff7812 */ /* 0x000fe400078ac0ff */
[----:B------:R-:W-:-:S11]  /*205470*/  LOP3.LUT R56, R56, 0xfff7ffff, RZ, 0xc0, !PT ;  /* 0xfff7ffff38387812 */ /* 0x000fd600078ec0ff */
        /* <DEDUP_REMOVED lines=14> */
[----:B------:R-:W-:Y:S02]  /*205560*/  LOP3.LUT R56, R56, 0xfeffffff, RZ, 0xc0, !PT ;  /* 0xfeffffff38387812 */ /* 0x000fe400078ec0ff */
[----:B------:R-:W-:Y:S02]  /*205570*/  PRMT R61, R47, 0x7770, RZ ;  /* 0x000077702f3d7816 */ /* 0x000fe400000000ff */
[----:B------:R-:W-:-:S03]  /*205580*/  LOP3.LUT P2, RZ, R60, 0x1, RZ, 0xc0, !PT ;  /* 0x000000013cff7812 */ /* 0x000fc6000784c0ff */
[----:B------:R0:W-:Y:S04]  /*205590*/  @P6 STG.E.U8 desc[UR22][R40.64], R61 ;  /* 0x0000003d28006986 */ /* 0x0001e8000c101116 */
[----:B------:R-:W-:Y:S02]  /*2055a0*/  @P5 LOP3.LUT R56, R56, 0x1000000, RZ, 0xfc, !PT ;  /* 0x0100000038385812 */ /* 0x000fe400078efcff */
[----:B------:R-:W-:Y:S02]  /*2055b0*/  LOP3.LUT P5, RZ, R60, 0x8, RZ, 0xc0, !PT ;  /* 0x000000083cff7812 */ /* 0x000fe400078ac0ff */
[----:B0-----:R-:W-:Y:S02]  /*2055c0*/  PRMT R61, R47, 0x7771, RZ ;  /* 0x000077712f3d7816 */ /* 0x001fe400000000ff */
[----:B------:R-:W-:-:S03]  /*2055d0*/  LOP3.LUT R56, R56, 0xfdffffff, RZ, 0xc0, !PT ;  /* 0xfdffffff38387812 */ /* 0x000fc600078ec0ff */
[----:B------:R0:W-:Y:S06]  /*2055e0*/  @P0 STG.E.U8 desc[UR22][R42.64], R61 ;  /* 0x0000003d2a000986 */ /* 0x0001ec000c101116 */
[----:B------:R-:W-:Y:S02]  /*2055f0*/  @P5 LOP3.LUT R56, R56, 0x2000000, RZ, 0xfc, !PT ;  /* 0x0200000038385812 */ /* 0x000fe400078efcff */
[----:B------:R-:W-:Y:S02]  /*205600*/  LOP3.LUT P5, RZ, R60, 0x4, RZ, 0xc0, !PT ;  /* 0x000000043cff7812 */ /* 0x000fe400078ac0ff */
[----:B0-----:R-:W-:-:S05]  /*205610*/  PRMT R61, R47, 0x7772, RZ ;  /* 0x000077722f3d7816 */ /* 0x001fca00000000ff */
[----:B------:R0:W-:Y:S02]  /*205620*/  @P2 STG.E.U8 desc[UR22][R44.64], R61 ;  /* 0x0000003d2c002986 */ /* 0x0001e4000c101116 */
[----:B0-----:R-:W-:Y:S02]  /*205630*/  PRMT R61, R47, 0x7773, RZ ;  /* 0x000077732f3d7816 */ /* 0x001fe400000000ff */
[----:B------:R-:W2:Y:S04]  /*205640*/  LDL.LU R47, [R1+0x664] ;  /* 0x00066400012f7983 */ /* 0x000ea80000300800 */
[----:B------:R0:W-:Y:S04]  /*205650*/  @P1 STG.E.U8 desc[UR22][R48.64], R61 ;  /* 0x0000003d30001986 */ /* 0x0001e8000c101116 */
[----:B------:R-:W2:Y:S04]  /*205660*/  LDL.LU.64 R38, [R1+0x848] ;  /* 0x0008480001267983 */ /* 0x000ea80000300a00 */
[----:B------:R-:W2:Y:S01]  /*205670*/  LDL.LU.64 R40, [R1+0x8a8] ;  /* 0x0008a80001287983 */ /* 0x000ea20000300a00 */
[----:B0-----:R-:W-:-:S03]  /*205680*/  PRMT R61, R46, 0x7770, RZ ;  /* 0x000077702e3d7816 */ /* 0x001fc600000000ff */
[----:B------:R-:W2:Y:S04]  /*205690*/  LDL.LU.64 R42, [R1+0x880] ;  /* 0x00088000012a7983 */ /* 0x000ea80000300a00 */
[----:B------:R0:W-:Y:S01]  /*2056a0*/  @P5 STG.E.U8 desc[UR22][R50.64], R61 ;  /* 0x0000003d32005986 */ /* 0x0001e2000c101116 */
[----:B------:R-:W-:-:S03]  /*2056b0*/  LOP3.LUT P5, RZ, R56, 0x2000000, RZ, 0xc0, !PT ;  /* 0x0200000038ff7812 */ /* 0x000fc600078ac0ff */
[----:B------:R-:W2:Y:S04]  /*2056c0*/  LDL.LU.64 R44, [R1+0x888] ;  /* 0x00088800012c7983 */ /* 0x000ea80000300a00 */
[----:B------:R-:W2:Y:S01]  /*2056d0*/  LDL.LU.64 R48, [R1+0x890] ;  /* 0x0008900001307983 */ /* 0x000ea20000300a00 */
[----:B0-----:R-:W-:-:S03]  /*2056e0*/  PRMT R61, R46, 0x7771, RZ ;  /* 0x000077712e3d7816 */ /* 0x001fc600000000ff */
[----:B------:R-:W2:Y:S04]  /*2056f0*/  LDL.LU.64 R50, [R1+0x8b0] ;  /* 0x0008b00001327983 */ /* 0x000ea80000300a00 */
[----:B---3--:R0:W-:Y:S01]  /*205700*/  @P5 STG.E.U8 desc[UR22][R52.64], R61 ;  /* 0x0000003d34005986 */ /* 0x0081e2000c101116 */
[----:B------:R-:W-:Y:S02]  /*205710*/  LOP3.LUT P5, RZ, R56, 0x1000000, RZ, 0xc0, !PT ;  /* 0x0100000038ff7812 */ /* 0x000fe400078ac0ff */
[----:B0-----:R-:W-:Y:S01]  /*205720*/  PRMT R61, R46, 0x7772, RZ ;  /* 0x000077722e3d7816 */ /* 0x001fe200000000ff */
[----:B------:R-:W3:Y:S10]  /*205730*/  LDL.LU.64 R52, [R1+0x8b8] ;  /* 0x0008b80001347983 */ /* 0x000ef40000300a00 */
[----:B----4-:R0:W-:Y:S01]  /*205740*/  @P5 STG.E.U8 desc[UR22][R54.64], R61 ;  /* 0x0000003d36005986 */ /* 0x0101e2000c101116 */
[----:B------:R-:W-:-:S02]  /*205750*/  LOP3.LUT P5, RZ, R56, 0x800000, RZ, 0xc0, !PT ;  /* 0x0080000038ff7812 */ /* 0x000fc400078ac0ff */
[----:B0-----:R-:W-:Y:S01]  /*205760*/  PRMT R61, R46, 0x7773, RZ ;  /* 0x000077732e3d7816 */ /* 0x001fe200000000ff */
[----:B------:R-:W4:Y:S10]  /*205770*/  LDL.LU.64 R54, [R1+0x8a0] ;  /* 0x0008a00001367983 */ /* 0x000f340000300a00 */
[----:B------:R0:W-:Y:S01]  /*205780*/  @P5 STG.E.U8 desc[UR22][R30.64], R61 ;  /* 0x0000003d1e005986 */ /* 0x0001e2000c101116 */
[----:B------:R-:W-:-:S02]  /*205790*/  LOP3.LUT P5, RZ, R56, 0x400000, RZ, 0xc0, !PT ;  /* 0x0040000038ff7812 */ /* 0x000fc400078ac0ff */
[----:B0-----:R-:W-:-:S11]  /*2057a0*/  PRMT R61, R59, 0x7770, RZ ;  /* 0x000077703b3d7816 */ /* 0x001fd600000000ff */
[----:B------:R0:W-:Y:S01]  /*2057b0*/  @P5 STG.E.U8 desc[UR22][R32.64], R61 ;  /* 0x0000003d20005986 */ /* 0x0001e2000c101116 */
[----:B------:R-:W-:Y:S02]  /*2057c0*/  LOP3.LUT P5, RZ, R56, 0x200000, RZ, 0xc0, !PT ;  /* 0x0020000038ff7812 */ /* 0x000fe400078ac0ff */
[----:B0-----:R-:W-:-:S11]  /*2057d0*/  PRMT R61, R59, 0x7771, RZ ;  /* 0x000077713b3d7816 */ /* 0x001fd600000000ff */
[----:B------:R0:W-:Y:S01]  /*2057e0*/  @P5 STG.E.U8 desc[UR22][R34.64], R61 ;  /* 0x0000003d22005986 */ /* 0x0001e2000c101116 */
[----:B------:R-:W-:Y:S02]  /*2057f0*/  LOP3.LUT P5, RZ, R56, 0x100000, RZ, 0xc0, !PT ;  /* 0x0010000038ff7812 */ /* 0x000fe400078ac0ff */
[----:B0-----:R-:W-:-:S11]  /*205800*/  PRMT R61, R59, 0x7772, RZ ;  /* 0x000077723b3d7816 */ /* 0x001fd600000000ff */
[----:B------:R0:W-:Y:S02]  /*205810*/  @P5 STG.E.U8 desc[UR22][R36.64], R61 ;  /* 0x0000003d24005986 */ /* 0x0001e4000c101116 */
[----:B0-----:R-:W-:Y:S02]  /*205820*/  PRMT R61, R59, 0x7773, RZ ;  /* 0x000077733b3d7816 */ /* 0x001fe400000000ff */
[----:B------:R-:W3:Y:S01]  /*205830*/  LDL.LU R59, [R1+0x8578] ;  /* 0x00857800013b7983 */ /* 0x000ee20000300800 */
[----:B------:R-:W-:Y:S02]  /*205840*/  LOP3.LUT P5, RZ, R56, 0x80000, RZ, 0xc0, !PT ;  /* 0x0008000038ff7812 */ /* 0x000fe400078ac0ff */
[C---:B------:R-:W-:Y:S02]  /*205850*/  LOP3.LUT P0, RZ, R60.reuse, 0x400, RZ, 0xc0, !PT ;  /* 0x000004003cff7812 */ /* 0x040fe4000780c0ff */
[C---:B------:R-:W-:Y:S02]  /*205860*/  LOP3.LUT P6, RZ, R60.reuse, 0x800, RZ, 0xc0, !PT ;  /* 0x000008003cff7812 */ /* 0x040fe400078cc0ff */
[----:B------:R-:W-:-:S02]  /*205870*/  LOP3.LUT P3, RZ, R60, 0x1000, RZ, 0xc0, !PT ;  /* 0x000010003cff7812 */ /* 0x000fc4000786c0ff */
[C---:B------:R-:W-:Y:S02]  /*205880*/  LOP3.LUT P4, RZ, R60.reuse, 0x2000, RZ, 0xc0, !PT ;  /* 0x000020003cff7812 */ /* 0x040fe4000788c0ff */
[C---:B------:R-:W-:Y:S02]  /*205890*/  LOP3.LUT P2, RZ, R60.reuse, 0x8000, RZ, 0xc0, !PT ;  /* 0x000080003cff7812 */ /* 0x040fe4000784c0ff */
[----:B------:R-:W-:Y:S01]  /*2058a0*/  LOP3.LUT P1, RZ, R60, 0x10000, RZ, 0xc0, !PT ;  /* 0x000100003cff7812 */ /* 0x000fe2000782c0ff */
[----:B--2---:R0:W-:Y:S02]  /*2058b0*/  @P5 STG.E.U8 desc[UR22][R38.64], R61 ;  /* 0x0000003d26005986 */ /* 0x0041e4000c101116 */
[----:B0-----:R-:W-:-:S05]  /*2058c0*/  PRMT R61, R47, 0x7770, RZ ;  /* 0x000077702f3d7816 */ /* 0x001fca00000000ff */
[----:B------:R0:W-:Y:S01]  /*2058d0*/  @P0 STG.E.U8 desc[UR22][R40.64], R61 ;  /* 0x0000003d28000986 */ /* 0x0001e2000c101116 */
[----:B------:R-:W-:Y:S02]  /*2058e0*/  LOP3.LUT P5, RZ, R56, 0x40000, RZ, 0xc0, !PT ;  /* 0x0004000038ff7812 */ /* 0x000fe400078ac0ff */
[----:B0-----:R-:W-:-:S05]  /*2058f0*/  PRMT R61, R47, 0x7771, RZ ;  /* 0x000077712f3d7816 */ /* 0x001fca00000000ff */
[----:B------:R0:W-:Y:S02]  /*205900*/  @P6 STG.E.U8 desc[UR22][R42.64], R61 ;  /* 0x0000003d2a006986 */ /* 0x0001e4000c101116 */
[----:B0-----:R-:W-:-:S05]  /*205910*/  PRMT R61, R47, 0x7772, RZ ;  /* 0x000077722f3d7816 */ /* 0x001fca00000000ff */
[----:B------:R0:W-:Y:S02]  /*205920*/  @P3 STG.E.U8 desc[UR22][R44.64], R61 ;  /* 0x0000003d2c003986 */ /* 0x0001e4000c101116 */
[----:B0-----:R-:W-:-:S05]  /*205930*/  PRMT R61, R47, 0x7773, RZ ;  /* 0x000077732f3d7816 */ /* 0x001fca00000000ff */
[----:B------:R3:W-:Y:S02]  /*205940*/  @P4 STG.E.U8 desc[UR22][R48.64], R61 ;  /* 0x0000003d30004986 */ /* 0x0007e4000c101116 */
[----:B---3--:R-:W-:-:S05]  /*205950*/  PRMT R61, R59, 0x7770, RZ ;  /* 0x000077703b3d7816 */ /* 0x008fca00000000ff */
[----:B------:R0:W-:Y:S02]  /*205960*/  @P5 STG.E.U8 desc[UR22][R50.64], R61 ;  /* 0x0000003d32005986 */ /* 0x0001e4000c101116 */
[----:B0-----:R-:W-:-:S05]  /*205970*/  PRMT R61, R59, 0x7771, RZ ;  /* 0x000077713b3d7816 */ /* 0x001fca00000000ff */
[----:B------:R0:W-:Y:S02]  /*205980*/  @P2 STG.E.U8 desc[UR22][R52.64], R61 ;  /* 0x0000003d34002986 */ /* 0x0001e4000c101116 */
[----:B0-----:R-:W-:-:S05]  /*205990*/  PRMT R61, R59, 0x7772, RZ ;  /* 0x000077723b3d7816 */ /* 0x001fca00000000ff */
[----:B----4-:R0:W-:Y:S04]  /*2059a0*/  @P1 STG.E.U8 desc[UR22][R54.64], R61 ;  /* 0x0000003d36001986 */ /* 0x0101e8000c101116 */
[----:B0-----:R-:W2:Y:S04]  /*2059b0*/  LDL.LU.64 R54, [R1+0x898] ;  /* 0x0008980001367983 */ /* 0x001ea80000300a00 */
[----:B------:R-:W3:Y:S04]  /*2059c0*/  LDL.LU.64 R48, [R1+0x8e8] ;  /* 0x0008e80001307983 */ /* 0x000ee80000300a00 */
[----:B------:R-:W4:Y:S04]  /*2059d0*/  LDL.LU.64 R40, [R1+0x8c0] ;  /* 0x0008c00001287983 */ /* 0x000f280000300a00 */
[----:B------:R-:W4:Y:S04]  /*2059e0*/  LDL.LU.64 R44, [R1+0x8c8] ;  /* 0x0008c800012c7983 */ /* 0x000f280000300a00 */
[----:B------:R-:W3:Y:S04]  /*2059f0*/  LDL.LU R47, [R1+0x644] ;  /* 0x00064400012f7983 */ /* 0x000ee80000300800 */
[----:B------:R-:W4:Y:S01]  /*205a00*/  LDL.LU.64 R50, [R1+0x8d0] ;  /* 0x0008d00001327983 */ /* 0x000f220000300a00 */
[----:B------:R-:W-:-:S03]  /*205a10*/  PRMT R61, R59, 0x7773, RZ ;  /* 0x000077733b3d7816 */ /* 0x000fc600000000ff */
[----:B------:R-:W4:Y:S04]  /*205a20*/  LDL.LU R42, [R1+0x634] ;  /* 0x00063400012a7983 */ /* 0x000f280000300800 */
[----:B------:R-:W4:Y:S04]  /*205a30*/  LDL.LU R59, [R1+0x8574] ;  /* 0x00857400013b7983 */ /* 0x000f280000300800 */
[----:B------:R-:W4:Y:S01]  /*205a40*/  LDL.LU.64 R52, [R1+0x900] ;  /* 0x0009000001347983 */ /* 0x000f220000300a00 */
[C---:B------:R-:W-:Y:S02]  /*205a50*/  LOP3.LUT P4, RZ, R60.reuse, 0x20000, RZ, 0xc0, !PT ;  /* 0x000200003cff7812 */ /* 0x040fe4000788c0ff */
[----:B------:R-:W-:-:S02]  /*205a60*/  LOP3.LUT P0, RZ, R60, 0x20000000, RZ, 0xc0, !PT ;  /* 0x200000003cff7812 */ /* 0x000fc4000780c0ff */
[----:B------:R-:W-:-:S11]  /*205a70*/  LOP3.LUT R56, R56, 0xfffffbff, RZ, 0xc0, !PT ;  /* 0xfffffbff38387812 */ /* 0x000fd600078ec0ff */
[----:B------:R-:W-:Y:S02]  /*205a80*/  @P0 LOP3.LUT R56, R56, 0x400, RZ, 0xfc, !PT ;  /* 0x0000040038380812 */ /* 0x000fe400078efcff */
[----:B------:R-:W-:Y:S02]  /*205a90*/  LOP3.LUT P0, RZ, R60, 0x10000000, RZ, 0xc0, !PT ;  /* 0x100000003cff7812 */ /* 0x000fe4000780c0ff */
[----:B------:R-:W-:-:S11]  /*205aa0*/  LOP3.LUT R56, R56, 0xfffff7ff, RZ, 0xc0, !PT ;  /* 0xfffff7ff38387812 */ /* 0x000fd600078ec0ff */
[----:B------:R-:W-:Y:S02]  /*205ab0*/  @P0 LOP3.LUT R56, R56, 0x800, RZ, 0xfc, !PT ;  /* 0x0000080038380812 */ /* 0x000fe400078efcff */
[----:B------:R-:W-:Y:S02]  /*205ac0*/  LOP3.LUT P0, RZ, R60, 0x8000000, RZ, 0xc0, !PT ;  /* 0x080000003cff7812 */ /* 0x000fe4000780c0ff */
[----:B------:R-:W-:Y:S02]  /*205ad0*/  LOP3.LUT R56, R56, 0xffffefff, RZ, 0xc0, !PT ;  /* 0xffffefff38387812 */ /* 0x000fe400078ec0ff */
[----:B------:R-:W-:-:S09]  /*205ae0*/  LOP3.LUT P5, RZ, R60, 0x40000, RZ, 0xc0, !PT ;  /* 0x000400003cff7812 */ /* 0x000fd200078ac0ff */
        /* <DEDUP_REMOVED lines=11> */
[----:B------:R-:W-:Y:S01]  /*205ba0*/  LOP3.LUT R56, R56, 0xfffeffff, RZ, 0xc0, !PT ;  /* 0xfffeffff38387812 */ /* 0x000fe200078ec0ff */
[----:B--2---:R0:W-:Y:S04]  /*205bb0*/  @P4 STG.E.U8 desc[UR22][R54.64], R61 ;  /* 0x0000003d36004986 */ /* 0x0041e8000c101116 */
[----:B0-----:R-:W2:Y:S04]  /*205bc0*/  LDL.LU.64 R54, [R1+0x908] ;  /* 0x0009080001367983 */ /* 0x001ea80000300a00 */
[----:B------:R-:W2:Y:S01]  /*205bd0*/  LDL.LU.64 R28, [R1+0x8e0] ;  /* 0x0008e000011c7983 */ /* 0x000ea20000300a00 */
[----:B---3--:R-:W-:-:S03]  /*205be0*/  PRMT R61, R47, 0x7770, RZ ;  /* 0x000077702f3d7816 */ /* 0x008fc600000000ff */
[----:B------:R-:W3:Y:S04]  /*205bf0*/  LDL.LU.64 R30, [R1+0x8d8] ;  /* 0x0008d800011e7983 */ /* 0x000ee80000300a00 */
[----:B------:R0:W-:Y:S04]  /*205c00*/  @P5 STG.E.U8 desc[UR22][R48.64], R61 ;  /* 0x0000003d30005986 */ /* 0x0001e8000c101116 */
[----:B0-----:R-:W3:Y:S04]  /*205c10*/  LDL.LU R48, [R1+0x668] ;  /* 0x0006680001307983 */ /* 0x001ee80000300800 */
[----:B------:R-:W3:Y:S04]  /*205c20*/  LDL.LU.64 R32, [R1+0x938] ;  /* 0x0009380001207983 */ /* 0x000ee80000300a00 */
[----:B------:R-:W3:Y:S01]  /*205c30*/  LDL.LU.64 R34, [R1+0x910] ;  /* 0x0009100001227983 */ /* 0x000ee20000300a00 */
[----:B------:R-:W-:-:S03]  /*205c40*/  @P0 LOP3.LUT R56, R56, 0x10000, RZ, 0xfc, !PT ;  /* 0x0001000038380812 */ /* 0x000fc600078efcff */
[----:B------:R-:W3:Y:S01]  /*205c50*/  LDL.LU.64 R36, [R1+0x918] ;  /* 0x0009180001247983 */ /* 0x000ee20000300a00 */
[C---:B------:R-:W-:Y:S02]  /*205c60*/  LOP3.LUT P0, RZ, R60.reuse, 0x400000, RZ, 0xc0, !PT ;  /* 0x004000003cff7812 */ /* 0x040fe4000780c0ff */
[C---:B------:R-:W-:Y:S01]  /*205c70*/  LOP3.LUT P2, RZ, R60.reuse, 0x80000, RZ, 0xc0, !PT ;  /* 0x000800003cff7812 */ /* 0x040fe2000784c0ff */
[----:B------:R-:W3:Y:S01]  /*205c80*/  LDL.LU R49, [R1+0x658] ;  /* 0x0006580001317983 */ /* 0x000ee20000300800 */
[----:B------:R-:W-:Y:S02]  /*205c90*/  LOP3.LUT P1, RZ, R60, 0x100000, RZ, 0xc0, !PT ;  /* 0x001000003cff7812 */ /* 0x000fe4000782c0ff */
[----:B------:R-:W-:Y:S01]  /*205ca0*/  LOP3.LUT R56, R56, 0xfffdffff, RZ, 0xc0, !PT ;  /* 0xfffdffff38387812 */ /* 0x000fe200078ec0ff */
[----:B------:R-:W3:Y:S01]  /*205cb0*/  LDL.LU.64 R38, [R1+0x920] ;  /* 0x0009200001267983 */ /* 0x000ee20000300a00 */
[----:B------:R-:W-:-:S05]  /*205cc0*/  PRMT R61, R47, 0x7771, RZ ;  /* 0x000077712f3d7816 */ /* 0x000fca00000000ff */
[----:B------:R-:W-:Y:S02]  /*205cd0*/  @P0 LOP3.LUT R56, R56, 0x20000, RZ, 0xfc, !PT ;  /* 0x0002000038380812 */ /* 0x000fe400078efcff */
[----:B------:R-:W-:Y:S01]  /*205ce0*/  LOP3.LUT P0, RZ, R60, 0x200000, RZ, 0xc0, !PT ;  /* 0x002000003cff7812 */ /* 0x000fe2000780c0ff */
[----:B----4-:R0:W-:Y:S02]  /*205cf0*/  @P2 STG.E.U8 desc[UR22][R40.64], R61 ;  /* 0x0000003d28002986 */ /* 0x0101e4000c101116 */
[C---:B0-----:R-:W-:Y:S02]  /*205d00*/  PRMT R61, R47.reuse, 0x7772, RZ ;  /* 0x000077722f3d7816 */ /* 0x041fe400000000ff */
[----:B------:R-:W4:Y:S04]  /*205d10*/  LDL.LU.64 R40, [R1+0x940] ;  /* 0x0009400001287983 */ /* 0x000f280000300a00 */
[----:B------:R0:W-:Y:S02]  /*205d20*/  @P1 STG.E.U8 desc[UR22][R44.64], R61 ;  /* 0x0000003d2c001986 */ /* 0x0001e4000c101116 */
[----:B0-----:R-:W-:-:S02]  /*205d30*/  PRMT R61, R47, 0x7773, RZ ;  /* 0x000077732f3d7816 */ /* 0x001fc400000000ff */
[----:B------:R-:W4:Y:S04]  /*205d40*/  LDL.LU.64 R44, [R1+0x948] ;  /* 0x00094800012c7983 */ /* 0x000f280000300a00 */
[----:B------:R0:W-:Y:S01]  /*205d50*/  @P0 STG.E.U8 desc[UR22][R50.64], R61 ;  /* 0x0000003d32000986 */ /* 0x0001e2000c101116 */
[----:B------:R-:W-:-:S03]  /*205d60*/  LOP3.LUT P0, RZ, R56, 0x20000, RZ, 0xc0, !PT ;  /* 0x0002000038ff7812 */ /* 0x000fc6000780c0ff */
[----:B------:R-:W4:Y:S04]  /*205d70*/  LDL.LU.64 R46, [R1+0x930] ;  /* 0x00093000012e7983 */ /* 0x000f280000300a00 */
[----:B------:R-:W4:Y:S01]  /*205d80*/  LDL.LU R43, [R1+0x648] ;  /* 0x00064800012b7983 */ /* 0x000f220000300800 */
[----:B0-----:R-:W-:-:S03]  /*205d90*/  PRMT R61, R42, 0x7770, RZ ;  /* 0x000077702a3d7816 */ /* 0x001fc600000000ff */
[----:B------:R-:W4:Y:S04]  /*205da0*/  LDL.LU.64 R50, [R1+0x928] ;  /* 0x0009280001327983 */ /* 0x000f280000300a00 */
[----:B------:R0:W-:Y:S04]  /*205db0*/  @P0 STG.E.U8 desc[UR22][R52.64], R61 ;  /* 0x0000003d34000986 */ /* 0x0001e8000c101116 */
[----:B0-----:R-:W4:Y:S01]  /*205dc0*/  LDL.LU.64 R52, [R1+0x9b8] ;  /* 0x0009b80001347983 */ /* 0x001f220000300a00 */
[----:B------:R-:W-:Y:S02]  /*205dd0*/  LOP3.LUT P0, RZ, R56, 0x10000, RZ, 0xc0, !PT ;  /* 0x0001000038ff7812 */ /* 0x000fe4000780c0ff */
[----:B------:R-:W-:-:S02]  /*205de0*/  PRMT R61, R42, 0x7771, RZ ;  /* 0x000077712a3d7816 */ /* 0x000fc400000000ff */
[----:B------:R-:W-:-:S09]  /*205df0*/  LOP3.LUT P6, RZ, R60, 0x40000000, RZ, 0xc0, !PT ;  /* 0x400000003cff7812 */ /* 0x000fd200078cc0ff */
[----:B--2---:R0:W-:Y:S04]  /*205e00*/  @P0 STG.E.U8 desc[UR22][R54.64], R61 ;  /* 0x0000003d36000986 */ /* 0x0041e8000c101116 */
[----:B0-----:R-:W2:Y:S01]  /*205e10*/  LDL.LU.64 R54, [R1+0x950] ;  /* 0x0009500001367983 */ /* 0x001ea20000300a00 */
[----:B------:R-:W-:Y:S02]  /*205e20*/  LOP3.LUT P0, RZ, R56, 0x8000, RZ, 0xc0, !PT ;  /* 0x0000800038ff7812 */ /* 0x000fe4000780c0ff */
[----:B------:R-:W-:-:S11]  /*205e30*/  PRMT R61, R42, 0x7772, RZ ;  /* 0x000077722a3d7816 */ /* 0x000fd600000000ff */
[----:B------:R0:W-:Y:S01]  /*205e40*/  @P0 STG.E.U8 desc[UR22][R28.64], R61 ;  /* 0x0000003d1c000986 */ /* 0x0001e2000c101116 */
[----:B------:R-:W-:Y:S02]  /*205e50*/  LOP3.LUT P0, RZ, R56, 0x4000, RZ, 0xc0, !PT ;  /* 0x0000400038ff7812 */ /* 0x000fe4000780c0ff */
[----:B0-----:R-:W-:-:S11]  /*205e60*/  PRMT R61, R42, 0x7773, RZ ;  /* 0x000077732a3d7816 */ /* 0x001fd600000000ff */
[----:B---3--:R0:W-:Y:S01]  /*205e70*/  @P0 STG.E.U8 desc[UR22][R30.64], R61 ;  /* 0x0000003d1e000986 */ /* 0x0081e2000c101116 */
[----:B------:R-:W-:Y:S02]  /*205e80*/  LOP3.LUT P0, RZ, R56, 0x2000, RZ, 0xc0, !PT ;  /* 0x0000200038ff7812 */ /* 0x000fe4000780c0ff */
[----:B0-----:R-:W-:-:S11]  /*205e90*/  PRMT R61, R48, 0x7770, RZ ;  /* 0x00007770303d7816 */ /* 0x001fd600000000ff */
[----:B------:R0:W-:Y:S01]  /*205ea0*/  @P0 STG.E.U8 desc[UR22][R32.64], R61 ;  /* 0x0000003d20000986 */ /* 0x0001e2000c101116 */
[----:B------:R-:W-:Y:S02]  /*205eb0*/  LOP3.LUT P0, RZ, R56, 0x1000, RZ, 0xc0, !PT ;  /* 0x0000100038ff7812 */ /* 0x000fe4000780c0ff */
[----:B0-----:R-:W-:-:S11]  /*205ec0*/  PRMT R61, R48, 0x7771, RZ ;  /* 0x00007771303d7816 */ /* 0x001fd600000000ff */
[----:B------:R0:W-:Y:S01]  /*205ed0*/  @P0 STG.E.U8 desc[UR22][R34.64], R61 ;  /* 0x0000003d22000986 */ /* 0x0001e2000c101116 */
[----:B------:R-:W-:Y:S02]  /*205ee0*/  LOP3.LUT P0, RZ, R56, 0x800, RZ, 0xc0, !PT ;  /* 0x0000080038ff7812 */ /* 0x000fe4000780c0ff */
[----:B0-----:R-:W-:-:S11]  /*205ef0*/  PRMT R61, R48, 0x7772, RZ ;  /* 0x00007772303d7816 */ /* 0x001fd600000000ff */
[----:B------:R0:W-:Y:S01]  /*205f00*/  @P0 STG.E.U8 desc[UR22][R36.64], R61 ;  /* 0x0000003d24000986 */ /* 0x0001e2000c101116 */
[----:B------:R-:W-:Y:S02]  /*205f10*/  LOP3.LUT P0, RZ, R56, 0x400, RZ, 0xc0, !PT ;  /* 0x0000040038ff7812 */ /* 0x000fe4000780c0ff */
[----:B------:R-:W-:Y:S02]  /*205f20*/  LOP3.LUT P3, RZ, R60, 0x80000000, RZ, 0xc0, !PT ;  /* 0x800000003cff7812 */ /* 0x000fe4000786c0ff */
[----:B0-----:R-:W-:-:S09]  /*205f30*/  PRMT R61, R48, 0x7773, RZ ;  /* 0x00007773303d7816 */ /* 0x001fd200000000ff */
[----:B------:R0:W-:Y:S01]  /*205f40*/  @P0 STG.E.U8 desc[UR22][R38.64], R61 ;  /* 0x0000003d26000986 */ /* 0x0001e2000c101116 */
[----:B------:R-:W-:Y:S02]  /*205f50*/  LOP3.LUT P4, RZ, R59, 0x1, RZ, 0xc0, !PT ;  /* 0x000000013bff7812 */ /* 0x000fe4000788c0ff */
[----:B0-----:R-:W-:-:S05]  /*205f60*/  PRMT R61, R49, 0x7770, RZ ;  /* 0x00007770313d7816 */ /* 0x001fca00000000ff */
[----:B----4-:R0:W-:Y:S01]  /*205f70*/  @P6 STG.E.U8 desc[UR22][R40.64], R61 ;  /* 0x0000003d28006986 */ /* 0x0101e2000c101116 */
[----:B------:R-:W-:Y:S02]  /*205f80*/  LOP3.LUT P5, RZ, R59, 0x2, RZ, 0xc0, !PT ;  /* 0x000000023bff7812 */ /* 0x000fe400078ac0ff */
        /* <DEDUP_REMOVED lines=8> */
[----:B------:R0:W-:Y:S04]  /*206010*/  @P2 STG.E.U8 desc[UR22][R52.64], R61 ;  /* 0x0000003d34002986 */ /* 0x0001e8000c101116 */
[----:B0-----:R-:W3:Y:S01]  /*206020*/  LDL.LU.64 R52, [R1+0x9b0] ;  /* 0x0009b00001347983 */ /* 0x001ee20000300a00 */
[----:B------:R-:W-:Y:S02]  /*206030*/  LOP3.LUT P1, RZ, R59, 0x8, RZ, 0xc0, !PT ;  /* 0x000000083bff7812 */ /* 0x000fe4000782c0ff */
[----:B------:R-:W-:-:S11]  /*206040*/  PRMT R61, R43, 0x7771, RZ ;  /* 0x000077712b3d7816 */ /* 0x000fd600000000ff */
[----:B--2---:R0:W-:Y:S04]  /*206050*/  @P1 STG.E.U8 desc[UR22][R54.64], R61 ;  /* 0x0000003d36001986 */ /* 0x0041e8000c101116 */
[----:B0-----:R-:W2:Y:S04]  /*206060*/  LDL.LU.64 R54, [R1+0x9a8] ;  /* 0x0009a80001367983 */ /* 0x001ea80000300a00 */
[----:B------:R-:W4:Y:S04]  /*206070*/  LDL.LU.64 R44, [R1+0x9a0] ;  /* 0x0009a000012c7983 */ /* 0x000f280000300a00 */
[----:B------:R-:W4:Y:S04]  /*206080*/  LDL.LU.64 R46, [R1+0x968] ;  /* 0x00096800012e7983 */ /* 0x000f280000300a00 */
[----:B------:R-:W4:Y:S01]  /*206090*/  LDL.LU.64 R48, [R1+0x960] ;  /* 0x0009600001307983 */ /* 0x000f220000300a00 */
[----:B------:R-:W-:-:S03]  /*2060a0*/  LOP3.LUT P4, RZ, R59, 0x10, RZ, 0xc0, !PT ;  /* 0x000000103bff7812 */ /* 0x000fc6000788c0ff */
[----:B------:R-:W4:Y:S01]  /*2060b0*/  LDL.LU.64 R50, [R1+0x958] ;  /* 0x0009580001327983 */ /* 0x000f220000300a00 */
[----:B------:R-:W-:-:S03]  /*2060c0*/  PRMT R61, R43, 0x7772, RZ ;  /* 0x000077722b3d7816 */ /* 0x000fc600000000ff */
[----:B------:R-:W4:Y:S01]  /*2060d0*/  LDL.LU R31, [R1+0x66c] ;  /* 0x00066c00011f7983 */ /* 0x000f220000300800 */
[----:B------:R-:W-:Y:S02]  /*2060e0*/  LOP3.LUT P0, RZ, R59, 0x10000, RZ, 0xc0, !PT ;  /* 0x000100003bff7812 */ /* 0x000fe4000780c0ff */
[----:B------:R-:W-:-:S11]  /*2060f0*/  LOP3.LUT R56, R56, 0xfffffffb, RZ, 0xc0, !PT ;  /* 0xfffffffb38387812 */ /* 0x000fd600078ec0ff */
[----:B------:R-:W-:Y:S02]  /*206100*/  @P0 LOP3.LUT R56, R56, 0x4, RZ, 0xfc, !PT ;  /* 0x0000000438380812 */ /* 0x000fe400078efcff */
[C---:B------:R-:W-:Y:S02]  /*206110*/  LOP3.LUT P0, RZ, R59.reuse, 0x8000, RZ, 0xc0, !PT ;  /* 0x000080003bff7812 */ /* 0x040fe4000780c0ff */
        /* <DEDUP_REMOVED lines=9> */
[----:B------:R-:W-:Y:S01]  /*2061b0*/  LOP3.LUT P0, RZ, R59, 0x1000, RZ, 0xc0, !PT ;  /* 0x000010003bff7812 */ /* 0x000fe2000780c0ff */
[----:B---3--:R0:W-:Y:S04]  /*2061c0*/  @P4 STG.E.U8 desc[UR22][R52.64], R61 ;  /* 0x0000003d34004986 */ /* 0x0081e8000c101116 */
[----:B0-----:R-:W3:Y:S01]  /*2061d0*/  LDL.LU.64 R52, [R1+0xa08] ;  /* 0x000a080001347983 */ /* 0x001ee20000300a00 */
[----:B------:R-:W-:Y:S02]  /*2061e0*/  PRMT R61, R43, 0x7773, RZ ;  /* 0x000077732b3d7816 */ /* 0x000fe400000000ff */
[----:B------:R-:W-:-:S05]  /*2061f0*/  LOP3.LUT R56, R56, 0xffffffbf, RZ, 0xc0, !PT ;  /* 0xffffffbf38387812 */ /* 0x000fca00078ec0ff */
[----:B------:R-:W-:Y:S02]  /*206200*/  @P0 LOP3.LUT R56, R56, 0x40, RZ, 0xfc, !PT ;  /* 0x0000004038380812 */ /* 0x000fe400078efcff */
[----:B------:R-:W-:Y:S02]  /*206210*/  LOP3.LUT P0, RZ, R59, 0x800, RZ, 0xc0, !PT ;  /* 0x000008003bff7812 */ /* 0x000fe4000780c0ff */
[----:B------:R-:W-:-:S11]  /*206220*/  LOP3.LUT R56, R56, 0xffffff7f, RZ, 0xc0, !PT ;  /* 0xffffff7f38387812 */ /* 0x000fd600078ec0ff */
[----:B------:R-:W-:Y:S02]  /*206230*/  @P0 LOP3.LUT R56, R56, 0x80, RZ, 0xfc, !PT ;  /* 0x0000008038380812 */ /* 0x000fe400078efcff */
[C---:B------:R-:W-:Y:S02]  /*206240*/  LOP3.LUT P0, RZ, R59.reuse, 0x400, RZ, 0xc0, !PT ;  /* 0x000004003bff7812 */ /* 0x040fe4000780c0ff */
[----:B------:R-:W-:Y:S02]  /*206250*/  LOP3.LUT R56, R56, 0xfffffeff, RZ, 0xc0, !PT ;  /* 0xfffffeff38387812 */ /* 0x000fe400078ec0ff */
[----:B------:R-:W-:-:S09]  /*206260*/  LOP3.LUT P2, RZ, R59, 0x40, RZ, 0xc0, !PT ;  /* 0x000000403bff7812 */ /* 0x000fd2000784c0ff */
[----:B------:R-:W-:Y:S02]  /*206270*/  @P0 LOP3.LUT R56, R56, 0x100, RZ, 0xfc, !PT ;  /* 0x0000010038380812 */ /* 0x000fe400078efcff */
[C---:B------:R-:W-:Y:S02]  /*206280*/  LOP3.LUT P0, RZ, R59.reuse, 0x200, RZ, 0xc0, !PT ;  /* 0x000002003bff7812 */ /* 0x040fe4000780c0ff */
[----:B------:R-:W-:Y:S02]  /*206290*/  LOP3.LUT P1, RZ, R59, 0x80, RZ, 0xc0, !PT ;  /* 0x000000803bff7812 */ /* 0x000fe4000782c0ff */
[----:B------:R-:W-:Y:S01]  /*2062a0*/  LOP3.LUT R56, R56, 0xfffffdff, RZ, 0xc0, !PT ;  /* 0xfffffdff38387812 */ /* 0x000fe200078ec0ff */
[----:B--2---:R0:W-:Y:S04]  /*2062b0*/  @P5 STG.E.U8 desc[UR22][R54.64], R61 ;  /* 0x0000003d36005986 */ /* 0x0041e8000c101116 */
[----:B0-----:R-:W2:Y:S04]  /*2062c0*/  LDL.LU.64 R54, [R1+0x9c0] ;  /* 0x0009c00001367983 */ /* 0x001ea80000300a00 */
[----:B------:R-:W2:Y:S04]  /*2062d0*/  LDL.LU.64 R28, [R1+0xa00] ;  /* 0x000a0000011c7983 */ /* 0x000ea80000300a00 */
[----:B------:R-:W2:Y:S04]  /*2062e0*/  LDL.LU R42, [R1+0x65c] ;  /* 0x00065c00012a7983 */ /* 0x000ea80000300800 */
[----:B------:R-:W2:Y:S04]  /*2062f0*/  LDL.LU.64 R32, [R1+0x9f8] ;  /* 0x0009f80001207983 */ /* 0x000ea80000300a00 */
[----:B------:R-:W2:Y:S01]  /*206300*/  LDL.LU.64 R34, [R1+0x9f0] ;  /* 0x0009f00001227983 */ /* 0x000ea20000300a00 */
[----:B------:R-:W-:-:S03]  /*206310*/  PRMT R61, R58, 0x7770, RZ ;  /* 0x000077703a3d7816 */ /* 0x000fc600000000ff */
[----:B------:R-:W2:Y:S01]  /*206320*/  LDL.LU.64 R36, [R1+0x9d8] ;  /* 0x0009d80001247983 */ /* 0x000ea20000300a00 */
[----:B------:R-:W-:Y:S02]  /*206330*/  @P0 LOP3.LUT R56, R56, 0x200, RZ, 0xfc, !PT ;  /* 0x0000020038380812 */ /* 0x000fe400078efcff */
[----:B------:R-:W-:Y:S01]  /*206340*/  LOP3.LUT P0, RZ, R59, 0x100, RZ, 0xc0, !PT ;  /* 0x000001003bff7812 */ /* 0x000fe2000780c0ff */
[----:B----4-:R0:W-:Y:S04]  /*206350*/  @P2 STG.E.U8 desc[UR22][R44.64], R61 ;  /* 0x0000003d2c002986 */ /* 0x0101e8000c101116 */
[----:B------:R-:W4:Y:S04]  /*206360*/  LDL.LU.64 R38, [R1+0x9d0] ;  /* 0x0009d00001267983 */ /* 0x000f280000300a00 */
[----:B------:R-:W4:Y:S01]  /*206370*/  LDL.LU.64 R40, [R1+0x9c8] ;  /* 0x0009c80001287983 */ /* 0x000f220000300a00 */
[----:B0-----:R-:W-:-:S05]  /*206380*/  PRMT R61, R58, 0x7771, RZ ;  /* 0x000077713a3d7816 */ /* 0x001fca00000000ff */
[----:B------:R0:W-:Y:S02]  /*206390*/  @P1 STG.E.U8 desc[UR22][R46.64], R61 ;  /* 0x0000003d2e001986 */ /* 0x0001e4000c101116 */
[----:B0-----:R-:W-:-:S05]  /*2063a0*/  PRMT R61, R58, 0x7772, RZ ;  /* 0x000077723a3d7816 */ /* 0x001fca00000000ff */
[----:B------:R0:W-:Y:S02]  /*2063b0*/  @P0 STG.E.U8 desc[UR22][R48.64], R61 ;  /* 0x0000003d30000986 */ /* 0x0001e4000c101116 */
[----:B0-----:R-:W-:Y:S02]  /*2063c0*/  PRMT R61, R58, 0x7773, RZ ;  /* 0x000077733a3d7816 */ /* 0x001fe400000000ff */
[----:B------:R-:W4:Y:S04]  /*2063d0*/  LDL.LU R58, [R1+0x8570] ;  /* 0x00857000013a7983 */ /* 0x000f280000300800 */
[----:B------:R-:W4:Y:S04]  /*2063e0*/  LDL.LU.64 R44, [R1+0xa40] ;  /* 0x000a4000012c7983 */ /* 0x000f280000300a00 */
[----:B------:R-:W4:Y:S04]  /*2063f0*/  LDL.LU.64 R46, [R1+0xa10] ;  /* 0x000a1000012e7983 */ /* 0x000f280000300a00 */
[----:B------:R-:W4:Y:S01]  /*206400*/  LDL.LU.64 R48, [R1+0xa38] ;  /* 0x000a380001307983 */ /* 0x000f220000300a00 */
[----:B------:R-:W-:-:S13]  /*206410*/  LOP3.LUT P0, RZ, R56, 0x200, RZ, 0xc0, !PT ;  /* 0x0000020038ff7812 */ /* 0x000fda000780c0ff */
[----:B------:R0:W-:Y:S01]  /*206420*/  @P0 STG.E.U8 desc[UR22][R50.64], R61 ;  /* 0x0000003d32000986 */ /* 0x0001e2000c101116 */
[----:B------:R-:W-:-:S03]  /*206430*/  LOP3.LUT P0, RZ, R56, 0x100, RZ, 0xc0, !PT ;  /* 0x0000010038ff7812 */ /* 0x000fc6000780c0ff */
[----:B0-----:R-:W4:Y:S01]  /*206440*/  LDL.LU.64 R50, [R1+0xa30] ;  /* 0x000a300001327983 */ /* 0x001f220000300a00 */
[----:B------:R-:W-:-:S03]  /*206450*/  PRMT R61, R31, 0x7770, RZ ;  /* 0x000077701f3d7816 */ /* 0x000fc600000000ff */
[----:B------:R-:W4:Y:S06]  /*206460*/  LDL.LU R43, [R1+0x63c] ;  /* 0x00063c00012b7983 */ /* 0x000f2c0000300800 */
[----:B---3--:R0:W-:Y:S04]  /*206470*/  @P0 STG.E.U8 desc[UR22][R52.64], R61 ;  /* 0x0000003d34000986 */ /* 0x0081e8000c101116 */
[----:B0-----:R-:W3:Y:S01]  /*206480*/  LDL.LU.64 R52, [R1+0xa18] ;  /* 0x000a180001347983 */ /* 0x001ee20000300a00 */
[----:B------:R-:W-:-:S02]  /*206490*/  LOP3.LUT P0, RZ, R56, 0x80, RZ, 0xc0, !PT ;  /* 0x0000008038ff7812 */ /* 0x000fc4000780c0ff */
[----:B------:R-:W-:Y:S02]  /*2064a0*/  PRMT R61, R31, 0x7771, RZ ;  /* 0x000077711f3d7816 */ /* 0x000fe400000000ff */
[C---:B------:R-:W-:Y:S02]  /*2064b0*/  LOP3.LUT P6, RZ, R59.reuse, 0x20000, RZ, 0xc0, !PT ;  /* 0x000200003bff7812 */ /* 0x040fe400078cc0ff */
[C---:B------:R-:W-:Y:S02]  /*2064c0*/  LOP3.LUT P3, RZ, R59.reuse, 0x40000, RZ, 0xc0, !PT ;  /* 0x000400003bff7812 */ /* 0x040fe4000786c0ff */
[C---:B------:R-:W-:Y:S02]  /*2064d0*/  LOP3.LUT P4, RZ, R59.reuse, 0x80000, RZ, 0xc0, !PT ;  /* 0x000800003bff7812 */ /* 0x040fe4000788c0ff */
[----:B------:R-:W-:-:S03]  /*2064e0*/  LOP3.LUT P5, RZ, R59, 0x100000, RZ, 0xc0, !PT ;  /* 0x001000003bff7812 */ /* 0x000fc600078ac0ff */
[----:B--2---:R0:W-:Y:S01]  /*2064f0*/  @P0 STG.E.U8 desc[UR22][R54.64], R61 ;  /* 0x0000003d36000986 */ /* 0x0041e2000c101116 */
[C---:B------:R-:W-:Y:S02]  /*206500*/  LOP3.LUT P0, RZ, R56.reuse, 0x40, RZ, 0xc0, !PT ;  /* 0x0000004038ff7812 */ /* 0x040fe4000780c0ff */
[----:B0-----:R-:W-:Y:S01]  /*206510*/  PRMT R61, R31, 0x7772, RZ ;  /* 0x000077721f3d7816 */ /* 0x001fe200000000ff */
[----:B------:R-:W2:Y:S10]  /*206520*/  LDL.LU.64 R54, [R1+0x8568] ;  /* 0x0085680001367983 */ /* 0x000eb40000300a00 */
        /* <DEDUP_REMOVED lines=12> */
[----:B----4-:R0:W-:Y:S02]  /*2065f0*/  @P0 STG.E.U8 desc[UR22][R38.64], R61 ;  /* 0x0000003d26000986 */ /* 0x0101e4000c101116 */
[----:B0-----:R-:W-:-:S05]  /*206600*/  PRMT R61, R42, 0x7773, RZ ;  /* 0x000077732a3d7816 */ /* 0x001fca00000000ff */
[----:B------:R0:W-:Y:S02]  /*206610*/  @P6 STG.E.U8 desc[UR22][R40.64], R61 ;  /* 0x0000003d28006986 */ /* 0x0001e4000c101116 */
[----:B0-----:R-:W-:-:S05]  /*206620*/  PRMT R61, R58, 0x7770, RZ ;  /* 0x000077703a3d7816 */ /* 0x001fca00000000ff */
[----:B------:R0:W-:Y:S02]  /*206630*/  @P3 STG.E.U8 desc[UR22][R44.64], R61 ;  /* 0x0000003d2c003986 */ /* 0x0001e4000c101116 */
[----:B0-----:R-:W-:-:S05]  /*206640*/  PRMT R61, R58, 0x7771, RZ ;  /* 0x000077713a3d7816 */ /* 0x001fca00000000ff */
[----:B------:R0:W-:Y:S02]  /*206650*/  @P4 STG.E.U8 desc[UR22][R46.64], R61 ;  /* 0x0000003d2e004986 */ /* 0x0001e4000c101116 */
[----:B0-----:R-:W-:-:S05]  /*206660*/  PRMT R61, R58, 0x7772, RZ ;  /* 0x000077723a3d7816 */ /* 0x001fca00000000ff */
[----:B------:R0:W-:Y:S02]  /*206670*/  @P5 STG.E.U8 desc[UR22][R48.64], R61 ;  /* 0x0000003d30005986 */ /* 0x0001e4000c101116 */
[----:B0-----:R-:W-:Y:S02]  /*206680*/  PRMT R61, R58, 0x7773, RZ ;  /* 0x000077733a3d7816 */ /* 0x001fe400000000ff */
[----:B------:R-:W4:Y:S01]  /*206690*/  LDL.LU R58, [R1+0x8560] ;  /* 0x00856000013a7983 */ /* 0x000f220000300800 */
[C---:B------:R-:W-:Y:S02]  /*2066a0*/  LOP3.LUT P2, RZ, R59.reuse, 0x200000, RZ, 0xc0, !PT ;  /* 0x002000003bff7812 */ /* 0x040fe4000784c0ff */
[----:B------:R-:W-:-:S11]  /*2066b0*/  LOP3.LUT P1, RZ, R59, 0x400000, RZ, 0xc0, !PT ;  /* 0x004000003bff7812 */ /* 0x000fd6000782c0ff */
[----:B------:R0:W-:Y:S02]  /*2066c0*/  @P2 STG.E.U8 desc[UR22][R50.64], R61 ;  /* 0x0000003d32002986 */ /* 0x0001e4000c101116 */
[----:B0-----:R-:W-:-:S05]  /*2066d0*/  PRMT R61, R43, 0x7770, RZ ;  /* 0x000077702b3d7816 */ /* 0x001fca00000000ff */
[----:B---3--:R0:W-:Y:S04]  /*2066e0*/  @P1 STG.E.U8 desc[UR22][R52.64], R61 ;  /* 0x0000003d34001986 */ /* 0x0081e8000c101116 */
[----:B0-----:R-:W3:Y:S01]  /*2066f0*/  LDL.LU.64 R52, [R1+0xa58] ;  /* 0x000a580001347983 */ /* 0x001ee20000300a00 */
[----:B------:R-:W-:-:S03]  /*206700*/  LOP3.LUT R60, R60, 0xfbffffff, RZ, 0xc0, !PT ;  /* 0xfbffffff3c3c7812 */ /* 0x000fc600078ec0ff */
[----:B------:R-:W2:Y:S04]  /*206710*/  LDL.LU.64 R40, [R1+0xa50] ;  /* 0x000a500001287983 */ /* 0x000ea80000300a00 */
[----:B------:R-:W2:Y:S04]  /*206720*/  LDL.LU.64 R44, [R1+0xa48] ;  /* 0x000a4800012c7983 */ /* 0x000ea80000300a00 */
[----:B------:R-:W2:Y:S04]  /*206730*/  LDL.LU.64 R46, [R1+0xab8] ;  /* 0x000ab800012e7983 */ /* 0x000ea80000300a00 */
[----:B------:R-:W2:Y:S04]  /*206740*/  LDL.LU.64 R48, [R1+0xa70] ;  /* 0x000a700001307983 */ /* 0x000ea80000300a00 */
[----:B------:R-:W2:Y:S04]  /*206750*/  LDL.LU.64 R50, [R1+0xab0] ;  /* 0x000ab00001327983 */ /* 0x000ea80000300a00 */
[----:B------:R-:W2:Y:S01]  /*206760*/  LDL.LU R61, [R1+0x620] ;  /* 0x00062000013d7983 */ /* 0x000ea20000300800 */
[----:B------:R-:W-:-:S02]  /*206770*/  LOP3.LUT R56, R56, 0xfffffffe, RZ, 0xc0, !PT ;  /* 0xfffffffe38387812 */ /* 0x000fc400078ec0ff */
[C---:B------:R-:W-:Y:S02]  /*206780*/  LOP3.LUT P4, RZ, R59.reuse, 0x800000, RZ, 0xc0, !PT ;  /* 0x008000003bff7812 */ /* 0x040fe4000788c0ff */
[C---:B------:R-:W-:Y:S02]  /*206790*/  LOP3.LUT P5, RZ, R59.reuse, 0x1000000, RZ, 0xc0, !PT ;  /* 0x010000003bff7812 */ /* 0x040fe400078ac0ff */
[C---:B------:R-:W-:Y:S02]  /*2067a0*/  LOP3.LUT P2, RZ, R59.reuse, 0x2000000, RZ, 0xc0, !PT ;  /* 0x020000003bff7812 */ /* 0x040fe4000784c0ff */
[----:B------:R-:W-:Y:S02]  /*2067b0*/  LOP3.LUT P1, RZ, R59, 0x4000000, RZ, 0xc0, !PT ;  /* 0x040000003bff7812 */ /* 0x000fe4000782c0ff */
[----:B----4-:R-:W-:-:S13]  /*2067c0*/  LOP3.LUT P0, RZ, R58, 0x8, RZ, 0xc0, !PT ;  /* 0x000000083aff7812 */ /* 0x010fda000780c0ff */
        /* <DEDUP_REMOVED lines=16> */
[----:B------:R-:W-:-:S13]  /*2068d0*/  LOP3.LUT P0, RZ, R59, 0x20000000, RZ, 0xc0, !PT ;  /* 0x200000003bff7812 */ /* 0x000fda000780c0ff */
[----:B------:R-:W-:Y:S02]  /*2068e0*/  @P0 LOP3.LUT R56, R56, 0x1, RZ, 0xfc, !PT ;  /* 0x0000000138380812 */ /* 0x000fe400078efcff */
[----:B------:R-:W-:Y:S02]  /*2068f0*/  LOP3.LUT P0, RZ, R59, 0x10000000, RZ, 0xc0, !PT ;  /* 0x100000003bff7812 */ /* 0x000fe4000780c0ff */
[----:B------:R-:W-:-:S11]  /*206900*/  LOP3.LUT R56, R56, 0xfffffffd, RZ, 0xc0, !PT ;  /* 0xfffffffd38387812 */ /* 0x000fd600078ec0ff */
[----:B------:R-:W-:Y:S02]  /*206910*/  @P0 LOP3.LUT R56, R56, 0x2, RZ, 0xfc, !PT ;  /* 0x0000000238380812 */ /* 0x000fe400078efcff */
[----:B------:R-:W-:Y:S02]  /*206920*/  LOP3.LUT P0, RZ, R59, 0x8000000, RZ, 0xc0, !PT ;  /* 0x080000003bff7812 */ /* 0x000fe4000780c0ff */
[----:B------:R-:W-:-:S05]  /*206930*/  PRMT R59, R43, 0x7771, RZ ;  /* 0x000077712b3b7816 */ /* 0x000fca00000000ff */
[----:B---3--:R0:W-:Y:S04]  /*206940*/  @P4 STG.E.U8 desc[UR22][R52.64], R59 ;  /* 0x0000003b34004986 */ /* 0x0081e8000c101116 */
[----:B0-----:R-:W3:Y:S04]  /*206950*/  LDL.LU.64 R52, [R1+0xaa8] ;  /* 0x000aa80001347983 */ /* 0x001ee80000300a00 */
[----:B------:R-:W4:Y:S04]  /*206960*/  LDL.LU R42, [R1+0x610] ;  /* 0x00061000012a7983 */ /* 0x000f280000300800 */
[----:B------:R-:W4:Y:S04]  /*206970*/  LDL.LU.64 R28, [R1+0xaa0] ;  /* 0x000aa000011c7983 */ /* 0x000f280000300a00 */
[----:B------:R-:W4:Y:S04]  /*206980*/  LDL.LU.64 R30, [R1+0xa88] ;  /* 0x000a8800011e7983 */ /* 0x000f280000300a00 */
[----:B------:R-:W4:Y:S01]  /*206990*/  LDL.LU.64 R32, [R1+0xa80] ;  /* 0x000a800001207983 */ /* 0x000f220000300a00 */
[----:B------:R-:W-:-:S03]  /*2069a0*/  PRMT R59, R43, 0x7772, RZ ;  /* 0x000077722b3b7816 */ /* 0x000fc600000000ff */
[----:B------:R-:W4:Y:S04]  /*2069b0*/  LDL.LU.64 R34, [R1+0xa78] ;  /* 0x000a780001227983 */ /* 0x000f280000300a00 */
[----:B--2---:R0:W-:Y:S02]  /*2069c0*/  @P5 STG.E.U8 desc[UR22][R40.64], R59 ;  /* 0x0000003b28005986 */ /* 0x0041e4000c101116 */
[----:B0-----:R-:W-:Y:S02]  /*2069d0*/  PRMT R59, R43, 0x7773, RZ ;  /* 0x000077732b3b7816 */ /* 0x001fe400000000ff */
[----:B------:R-:W2:Y:S04]  /*2069e0*/  LDL.LU R43, [R1+0x600] ;  /* 0x00060000012b7983 */ /* 0x000ea80000300800 */
[----:B------:R-:W2:Y:S04]  /*2069f0*/  LDL.LU.64 R36, [R1+0xb08] ;  /* 0x000b080001247983 */ /* 0x000ea80000300a00 */
[----:B------:R0:W-:Y:S04]  /*206a00*/  @P2 STG.E.U8 desc[UR22][R44.64], R59 ;  /* 0x0000003b2c002986 */ /* 0x0001e8000c101116 */
[----:B------:R-:W2:Y:S04]  /*206a10*/  LDL.LU.64 R38, [R1+0xac0] ;  /* 0x000ac00001267983 */ /* 0x000ea80000300a00 */
[----:B------:R-:W2:Y:S01]  /*206a20*/  LDL.LU.64 R40, [R1+0xb00] ;  /* 0x000b000001287983 */ /* 0x000ea20000300a00 */
[----:B0-----:R-:W-:-:S03]  /*206a30*/  PRMT R59, R61, 0x7770, RZ ;  /* 0x000077703d3b7816 */ /* 0x001fc600000000ff */
[----:B------:R-:W2:Y:S04]  /*206a40*/  LDL.LU.64 R44, [R1+0xae8] ;  /* 0x000ae800012c7983 */ /* 0x000ea80000300a00 */
[----:B------:R0:W-:Y:S02]  /*206a50*/  @P1 STG.E.U8 desc[UR22][R46.64], R59 ;  /* 0x0000003b2e001986 */ /* 0x0001e4000c101116 */
[----:B0-----:R-:W-:Y:S02]  /*206a60*/  PRMT R59, R61, 0x7771, RZ ;  /* 0x000077713d3b7816 */ /* 0x001fe400000000ff */
[----:B------:R-:W2:Y:S04]  /*206a70*/  LDL.LU.64 R46, [R1+0xae0] ;  /* 0x000ae000012e7983 */ /* 0x000ea80000300a00 */
[----:B------:R0:W-:Y:S01]  /*206a80*/  @P0 STG.E.U8 desc[UR22][R48.64], R59 ;  /* 0x0000003b30000986 */ /* 0x0001e2000c101116 */
[----:B------:R-:W-:-:S02]  /*206a90*/  LOP3.LUT P0, RZ, R56, 0x2, RZ, 0xc0, !PT ;  /* 0x0000000238ff7812 */ /* 0x000fc4000780c0ff */
[----:B0-----:R-:W-:Y:S01]  /*206aa0*/  PRMT R59, R61, 0x7772, RZ ;  /* 0x000077723d3b7816 */ /* 0x001fe200000000ff */
[----:B------:R-:W2:Y:S10]  /*206ab0*/  LDL.LU.64 R48, [R1+0xad8] ;  /* 0x000ad80001307983 */ /* 0x000eb40000300a00 */
[----:B------:R0:W-:Y:S01]  /*206ac0*/  @P0 STG.E.U8 desc[UR22][R50.64], R59 ;  /* 0x0000003b32000986 */ /* 0x0001e2000c101116 */
[----:B------:R-:W-:-:S02]  /*206ad0*/  LOP3.LUT P0, RZ, R56, 0x1, RZ, 0xc0, !PT ;  /* 0x0000000138ff7812 */ /* 0x000fc4000780c0ff */
[----:B------:R-:W-:Y:S01]  /*206ae0*/  PRMT R56, R61, 0x7773, RZ ;  /* 0x000077733d387816 */ /* 0x000fe200000000ff */
[----:B0-----:R-:W2:Y:S10]  /*206af0*/  LDL.LU.64 R50, [R1+0xad0] ;  /* 0x000ad00001327983 */ /* 0x001eb40000300a00 */
[----:B---3--:R0:W-:Y:S04]  /*206b00*/  @P0 STG.E.U8 desc[UR22][R52.64], R56 ;  /* 0x0000003834000986 */ /* 0x0081e8000c101116 */
[----:B0-----:R-:W3:Y:S01]  /*206b10*/  LDL.LU.64 R52, [R1+0xac8] ;  /* 0x000ac80001347983 */ /* 0x001ee20000300a00 */
[----:B------:R-:W-:-:S02]  /*206b20*/  LOP3.LUT P0, RZ, R60, 0x80000000, RZ, 0xc0, !PT ;  /* 0x800000003cff7812 */ /* 0x000fc4000780c0ff */
[----:B----4-:R-:W-:-:S11]  /*206b30*/  PRMT R56, R42, 0x7770, RZ ;  /* 0x000077702a387816 */ /* 0x010fd600000000ff */
        /* <DEDUP_REMOVED lines=11> */
[----:B--2---:R-:W-:-:S11]  /*206bf0*/  PRMT R56, R43, 0x7770, RZ ;  /* 0x000077702b387816 */ /* 0x004fd600000000ff */
[----:B------:R0:W-:Y:S01]  /*206c00*/  @P0 STG.E.U8 desc[UR22][R36.64], R56 ;  /* 0x0000003824000986 */ /* 0x0001e2000c101116 */
[----:B------:R-:W-:Y:S02]  /*206c10*/  LOP3.LUT P0, RZ, R60, 0x4000000, RZ, 0xc0, !PT ;  /* 0x040000003cff7812 */ /* 0x000fe4000780c0ff */
[C---:B------:R-:W-:Y:S02]  /*206c20*/  LOP3.LUT P6, RZ, R58.reuse, 0x10, RZ, 0xc0, !PT ;  /* 0x000000103aff7812 */ /* 0x040fe400078cc0ff */
[----:B------:R-:W-:Y:S02]  /*206c30*/  LOP3.LUT P3, RZ, R58, 0x20, RZ, 0xc0, !PT ;  /* 0x000000203aff7812 */ /* 0x000fe4000786c0ff */
[----:B0-----:R-:W-:-:S07]  /*206c40*/  PRMT R56, R43, 0x7771, RZ ;  /* 0x000077712b387816 */ /* 0x001fce00000000ff */
[----:B------:R0:W-:Y:S01]  /*206c50*/  @P0 STG.E.U8 desc[UR22][R38.64], R56 ;  /* 0x0000003826000986 */ /* 0x0001e2000c101116 */
[----:B------:R-:W-:Y:S02]  /*206c60*/  LOP3.LUT P4, RZ, R58, 0x40, RZ, 0xc0, !PT ;  /* 0x000000403aff7812 */ /* 0x000fe4000788c0ff */
[----:B0-----:R-:W-:-:S05]  /*206c70*/  PRMT R56, R43, 0x7772, RZ ;  /* 0x000077722b387816 */ /* 0x001fca00000000ff */
        /* <DEDUP_REMOVED lines=12> */
[----:B0-----:R-:W-:Y:S02]  /*206d40*/  PRMT R56, R55, 0x7773, RZ ;  /* 0x0000777337387816 */ /* 0x001fe400000000ff */
[----:B------:R-:W2:Y:S04]  /*206d50*/  LDL.LU R55, [R1+0x855c] ;  /* 0x00855c0001377983 */ /* 0x000ea80000300800 */
[----:B------:R-:W4:Y:S04]  /*206d60*/  LDL.LU.64 R50, [R1+0xb58] ;  /* 0x000b580001327983 */ /* 0x000f280000300a00 */
[----:B------:R-:W2:Y:S04]  /*206d70*/  LDL.LU.64 R40, [R1+0xb10] ;  /* 0x000b100001287983 */ /* 0x000ea80000300a00 */
[----:B------:R-:W2:Y:S04]  /*206d80*/  LDL.LU.64 R42, [R1+0xb50] ;  /* 0x000b5000012a7983 */ /* 0x000ea80000300a00 */
[----:B---3--:R0:W-:Y:S04]  /*206d90*/  @P1 STG.E.U8 desc[UR22][R52.64], R56 ;  /* 0x0000003834001986 */ /* 0x0081e8000c101116 */
[----:B0-----:R-:W3:Y:S04]  /*206da0*/  LDL.LU R52, [R1+0x624] ;  /* 0x0006240001347983 */ /* 0x001ee80000300800 */
[----:B------:R-:W2:Y:S04]  /*206db0*/  LDL.LU.64 R44, [R1+0xb48] ;  /* 0x000b4800012c7983 */ /* 0x000ea80000300a00 */
[----:B------:R-:W2:Y:S04]  /*206dc0*/  LDL.LU.64 R46, [R1+0xb40] ;  /* 0x000b4000012e7983 */ /* 0x000ea80000300a00 */
[----:B------:R-:W2:Y:S04]  /*206dd0*/  LDL.LU.64 R48, [R1+0xb28] ;  /* 0x000b280001307983 */ /* 0x000ea80000300a00 */
[----:B------:R-:W2:Y:S01]  /*206de0*/  LDL.LU R61, [R1+0x614] ;  /* 0x00061400013d7983 */ /* 0x000ea20000300800 */
[----:B------:R-:W-:-:S02]  /*206df0*/  LOP3.LUT P4, RZ, R58, 0x400, RZ, 0xc0, !PT ;  /* 0x000004003aff7812 */ /* 0x000fc4000788c0ff */
        /* <DEDUP_REMOVED lines=14> */
[----:B---3--:R-:W-:-:S05]  /*206ee0*/  PRMT R56, R52, 0x7770, RZ ;  /* 0x0000777034387816 */ /* 0x008fca00000000ff */
[----:B----4-:R0:W-:Y:S04]  /*206ef0*/  @P4 STG.E.U8 desc[UR22][R50.64], R56 ;  /* 0x0000003832004986 */ /* 0x0101e8000c101116 */
[----:B0-----:R-:W3:Y:S04]  /*206f00*/  LDL.LU.64 R50, [R1+0xb20] ;  /* 0x000b200001327983 */ /* 0x001ee80000300a00 */
[----:B------:R-:W4:Y:S04]  /*206f10*/  LDL.LU R53, [R1+0x604] ;  /* 0x0006040001357983 */ /* 0x000f280000300800 */
[----:B------:R-:W4:Y:S04]  /*206f20*/  LDL.LU.64 R28, [R1+0xb18] ;  /* 0x000b1800011c7983 */ /* 0x000f280000300a00 */
[----:B------:R-:W4:Y:S01]  /*206f30*/  LDL.LU.64 R30, [R1+0xba8] ;  /* 0x000ba800011e7983 */ /* 0x000f220000300a00 */
[----:B------:R-:W-:-:S02]  /*206f40*/  @P0 LOP3.LUT R60, R60, 0x400000, RZ, 0xfc, !PT ;  /* 0x004000003c3c0812 */ /* 0x000fc400078efcff */
[----:B------:R-:W-:Y:S01]  /*206f50*/  LOP3.LUT P0, RZ, R58, 0x20000, RZ, 0xc0, !PT ;  /* 0x000200003aff7812 */ /* 0x000fe2000780c0ff */
[----:B------:R-:W4:Y:S01]  /*206f60*/  LDL.LU.64 R32, [R1+0xb70] ;  /* 0x000b700001207983 */ /* 0x000f220000300a00 */
[----:B------:R-:W-:-:S03]  /*206f70*/  LOP3.LUT R60, R60, 0xff7fffff, RZ, 0xc0, !PT ;  /* 0xff7fffff3c3c7812 */ /* 0x000fc600078ec0ff */
[----:B------:R-:W4:Y:S01]  /*206f80*/  LDL.LU.64 R34, [R1+0xba0] ;  /* 0x000ba00001227983 */ /* 0x000f220000300a00 */
[C---:B------:R-:W-:Y:S02]  /*206f90*/  LOP3.LUT P5, RZ, R58.reuse, 0x800, RZ, 0xc0, !PT ;  /* 0x000008003aff7812 */ /* 0x040fe400078ac0ff */
[----:B------:R-:W-:Y:S01]  /*206fa0*/  LOP3.LUT P2, RZ, R58, 0x1000, RZ, 0xc0, !PT ;  /* 0x000010003aff7812 */ /* 0x000fe2000784c0ff */
[----:B------:R-:W4:Y:S04]  /*206fb0*/  LDL.LU.64 R36, [R1+0xb98] ;  /* 0x000b980001247983 */ /* 0x000f280000300a00 */
[----:B------:R-:W-:Y:S01]  /*206fc0*/  @P0 LOP3.LUT R60, R60, 0x800000, RZ, 0xfc, !PT ;  /* 0x008000003c3c0812 */ /* 0x000fe200078efcff */
[----:B------:R-:W4:Y:S01]  /*206fd0*/  LDL.LU.64 R38, [R1+0xb90] ;  /* 0x000b900001267983 */ /* 0x000f220000300a00 */
[----:B------:R-:W-:-:S02]  /*206fe0*/  LOP3.LUT P0, RZ, R58, 0x10000, RZ, 0xc0, !PT ;  /* 0x000100003aff7812 */ /* 0x000fc4000780c0ff */
[----:B------:R-:W-:Y:S02]  /*206ff0*/  LOP3.LUT R60, R60, 0xfeffffff, RZ, 0xc0, !PT ;  /* 0xfeffffff3c3c7812 */ /* 0x000fe400078ec0ff */
[----:B------:R-:W-:-:S09]  /*207000*/  PRMT R56, R52, 0x7771, RZ ;  /* 0x0000777134387816 */ /* 0x000fd200000000ff */
[----:B------:R-:W-:Y:S02]  /*207010*/  @P0 LOP3.LUT R60, R60, 0x1000000, RZ, 0xfc, !PT ;  /* 0x010000003c3c0812 */ /* 0x000fe400078efcff */
[C---:B------:R-:W-:Y:S01]  /*207020*/  LOP3.LUT P0, RZ, R58.reuse, 0x8000, RZ, 0xc0, !PT ;  /* 0x000080003aff7812 */ /* 0x040fe2000780c0ff */
[----:B--2---:R0:W-:Y:S01]  /*207030*/  @P5 STG.E.U8 desc[UR22][R40.64], R56 ;  /* 0x0000003828005986 */ /* 0x0041e2000c101116 */
[----:B------:R-:W-:Y:S02]  /*207040*/  LOP3.LUT P1, RZ, R58, 0x2000, RZ, 0xc0, !PT ;  /* 0x000020003aff7812 */ /* 0x000fe4000782c0ff */
[----:B------:R-:W-:Y:S02]  /*207050*/  LOP3.LUT R60, R60, 0xfdffffff, RZ, 0xc0, !PT ;  /* 0xfdffffff3c3c7812 */ /* 0x000fe400078ec0ff */
[----:B0-----:R-:W-:Y:S01]  /*207060*/  PRMT R56, R52, 0x7772, RZ ;  /* 0x0000777234387816 */ /* 0x001fe200000000ff */
[----:B------:R-:W2:Y:S06]  /*207070*/  LDL.LU.64 R40, [R1+0xb88] ;  /* 0x000b880001287983 */ /* 0x000eac0000300a00 */
[----:B------:R-:W-:-:S02]  /*207080*/  @P0 LOP3.LUT R60, R60, 0x2000000, RZ, 0xfc, !PT ;  /* 0x020000003c3c0812 */ /* 0x000fc400078efcff */
[----:B------:R-:W-:Y:S01]  /*207090*/  LOP3.LUT P0, RZ, R58, 0x4000, RZ, 0xc0, !PT ;  /* 0x000040003aff7812 */ /* 0x000fe2000780c0ff */
[----:B------:R0:W-:Y:S02]  /*2070a0*/  @P2 STG.E.U8 desc[UR22][R42.64], R56 ;  /* 0x000000382a002986 */ /* 0x0001e4000c101116 */
[----:B0-----:R-:W-:Y:S02]  /*2070b0*/  PRMT R56, R52, 0x7773, RZ ;  /* 0x0000777334387816 */ /* 0x001fe400000000ff */
[----:B------:R-:W2:Y:S04]  /*2070c0*/  LDL.LU.64 R42, [R1+0xb80] ;  /* 0x000b8000012a7983 */ /* 0x000ea80000300a00 */
[----:B------:R0:W-:Y:S02]  /*2070d0*/  @P1 STG.E.U8 desc[UR22][R44.64], R56 ;  /* 0x000000382c001986 */ /* 0x0001e4000c101116 */
[----:B0-----:R-:W-:-:S02]  /*2070e0*/  PRMT R56, R61, 0x7770, RZ ;  /* 0x000077703d387816 */ /* 0x001fc400000000ff */
[----:B------:R-:W2:Y:S04]  /*2070f0*/  LDL.LU.64 R44, [R1+0xb78] ;  /* 0x000b7800012c7983 */ /* 0x000ea80000300a00 */
[----:B------:R0:W-:Y:S01]  /*207100*/  @P0 STG.E.U8 desc[UR22][R46.64], R56 ;  /* 0x000000382e000986 */ /* 0x0001e2000c101116 */
[----:B------:R-:W-:-:S03]  /*207110*/  LOP3.LUT P0, RZ, R60, 0x2000000, RZ, 0xc0, !PT ;  /* 0x020000003cff7812 */ /* 0x000fc6000780c0ff */
[----:B------:R-:W2:Y:S01]  /*207120*/  LDL.LU R52, [R1+0x628] ;  /* 0x0006280001347983 */ /* 0x000ea20000300800 */
[----:B0-----:R-:W-:-:S03]  /*207130*/  PRMT R56, R61, 0x7771, RZ ;  /* 0x000077713d387816 */ /* 0x001fc600000000ff */
[----:B------:R-:W2:Y:S06]  /*207140*/  LDL.LU.64 R46, [R1+0xc00] ;  /* 0x000c0000012e7983 */ /* 0x000eac0000300a00 */
[----:B------:R0:W-:Y:S01]  /*207150*/  @P0 STG.E.U8 desc[UR22][R48.64], R56 ;  /* 0x0000003830000986 */ /* 0x0001e2000c101116 */
[----:B------:R-:W-:-:S03]  /*207160*/  LOP3.LUT P0, RZ, R60, 0x1000000, RZ, 0xc0, !PT ;  /* 0x010000003cff7812 */ /* 0x000fc6000780c0ff */
[----:B0-----:R-:W2:Y:S01]  /*207170*/  LDL.LU.64 R48, [R1+0xbb0] ;  /* 0x000bb00001307983 */ /* 0x001ea20000300a00 */
[----:B------:R-:W-:-:S09]  /*207180*/  PRMT R56, R61, 0x7772, RZ ;  /* 0x000077723d387816 */ /* 0x000fd200000000ff */
[----:B---3--:R0:W-:Y:S04]  /*207190*/  @P0 STG.E.U8 desc[UR22][R50.64], R56 ;  /* 0x0000003832000986 */ /* 0x0081e8000c101116 */
[----:B0-----:R-:W3:Y:S01]  /*2071a0*/  LDL.LU.64 R50, [R1+0xbf8] ;  /* 0x000bf80001327983 */ /* 0x001ee20000300a00 */
[----:B------:R-:W-:Y:S02]  /*2071b0*/  LOP3.LUT P0, RZ, R60, 0x800000, RZ, 0xc0, !PT ;  /* 0x008000003cff7812 */ /* 0x000fe4000780c0ff */
[----:B------:R-:W-:-:S11]  /*2071c0*/  PRMT R56, R61, 0x7773, RZ ;  /* 0x000077733d387816 */ /* 0x000fd600000000ff */
[----:B----4-:R0:W-:Y:S01]  /*2071d0*/  @P0 STG.E.U8 desc[UR22][R28.64], R56 ;  /* 0x000000381c000986 */ /* 0x0101e2000c101116 */
        /* <DEDUP_REMOVED lines=19> */
[----:B--2---:R0:W-:Y:S01]  /*207310*/  @P6 STG.E.U8 desc[UR22][R40.64], R56 ;  /* 0x0000003828006986 */ /* 0x0041e2000c101116 */
[----:B------:R-:W-:Y:S02]  /*207320*/  LOP3.LUT P5, RZ, R58, 0x4000000, RZ, 0xc0, !PT ;  /* 0x040000003aff7812 */ /* 0x000fe400078ac0ff */
[----:B0-----:R-:W-:-:S05]  /*207330*/  PRMT R56, R57, 0x7772, RZ ;  /* 0x0000777239387816 */ /* 0x001fca00000000ff */
[----:B------:R0:W-:Y:S01]  /*207340*/  @P3 STG.E.U8 desc[UR22][R42.64], R56 ;  /* 0x000000382a003986 */ /* 0x0001e2000c101116 */
[C---:B------:R-:W-:Y:S02]  /*207350*/  LOP3.LUT P2, RZ, R58.reuse, 0x8000000, RZ, 0xc0, !PT ;  /* 0x080000003aff7812 */ /* 0x040fe4000784c0ff */
[----:B0-----:R-:W-:Y:S02]  /*207360*/  PRMT R56, R57, 0x7773, RZ ;  /* 0x0000777339387816 */ /* 0x001fe400000000ff */
[----:B------:R-:W-:Y:S01]  /*207370*/  LOP3.LUT P1, RZ, R58, 0x10000000, RZ, 0xc0, !PT ;  /* 0x100000003aff7812 */ /* 0x000fe2000782c0ff */
[----:B------:R-:W2:Y:S04]  /*207380*/  LDL.LU R57, [R1+0x8558] ;  /* 0x0085580001397983 */ /* 0x000ea80000300800 */
[----:B------:R0:W-:Y:S02]  /*207390*/  @P4 STG.E.U8 desc[UR22][R44.64], R56 ;  /* 0x000000382c004986 */ /* 0x0001e4000c101116 */
[----:B0-----:R-:W-:-:S05]  /*2073a0*/  PRMT R56, R52, 0x7770, RZ ;  /* 0x0000777034387816 */ /* 0x001fca00000000ff */
[----:B------:R0:W-:Y:S02]  /*2073b0*/  @P5 STG.E.U8 desc[UR22][R46.64], R56 ;  /* 0x000000382e005986 */ /* 0x0001e4000c101116 */
[----:B0-----:R-:W-:-:S05]  /*2073c0*/  PRMT R56, R52, 0x7771, RZ ;  /* 0x0000777134387816 */ /* 0x001fca00000000ff */
[----:B------:R0:W-:Y:S02]  /*2073d0*/  @P2 STG.E.U8 desc[UR22][R48.64], R56 ;  /* 0x0000003830002986 */ /* 0x0001e4000c101116 */
[----:B0-----:R-:W-:-:S05]  /*2073e0*/  PRMT R56, R52, 0x7772, RZ ;  /* 0x0000777234387816 */ /* 0x001fca00000000ff */
[----:B---3--:R0:W-:Y:S04]  /*2073f0*/  @P1 STG.E.U8 desc[UR22][R50.64], R56 ;  /* 0x0000003832001986 */ /* 0x0081e8000c101116 */
[----:B0-----:R-:W3:Y:S04]  /*207400*/  LDL.LU.64 R50, [R1+0xbf0] ;  /* 0x000bf00001327983 */ /* 0x001ee80000300a00 */
[----:B------:R-:W4:Y:S04]  /*207410*/  LDL.LU.64 R40, [R1+0xbe8] ;  /* 0x000be80001287983 */ /* 0x000f280000300a00 */
[----:B------:R-:W4:Y:S04]  /*207420*/  LDL.LU.64 R42, [R1+0xbe0] ;  /* 0x000be000012a7983 */ /* 0x000f280000300a00 */
[----:B------:R-:W4:Y:S04]  /*207430*/  LDL.LU.64 R44, [R1+0xbd0] ;  /* 0x000bd000012c7983 */ /* 0x000f280000300a00 */
[----:B------:R-:W4:Y:S04]  /*207440*/  LDL.LU R53, [R1+0x618] ;  /* 0x0006180001357983 */ /* 0x000f280000300800 */
[----:B------:R-:W4:Y:S01]  /*207450*/  LDL.LU.64 R46, [R1+0xbb8] ;  /* 0x000bb800012e7983 */ /* 0x000f220000300a00 */
[----:B------:R-:W-:-:S03]  /*207460*/  LOP3.LUT P4, RZ, R58, 0x20000000, RZ, 0xc0, !PT ;  /* 0x200000003aff7812 */ /* 0x000fc6000788c0ff */
[----:B------:R-:W4:Y:S01]  /*207470*/  LDL.LU.64 R48, [R1+0xc50] ;  /* 0x000c500001307983 */ /* 0x000f220000300a00 */
[----:B------:R-:W-:Y:S02]  /*207480*/  PRMT R56, R52, 0x7773, RZ ;  /* 0x0000777334387816 */ /* 0x000fe400000000ff */
[----:B------:R-:W-:Y:S02]  /*207490*/  LOP3.LUT R60, R60, 0xfffffbff, RZ, 0xc0, !PT ;  /* 0xfffffbff3c3c7812 */ /* 0x000fe400078ec0ff */
[C---:B------:R-:W-:Y:S02]  /*2074a0*/  LOP3.LUT P5, RZ, R58.reuse, 0x40000000, RZ, 0xc0, !PT ;  /* 0x400000003aff7812 */ /* 0x040fe400078ac0ff */
[----:B------:R-:W-:Y:S02]  /*2074b0*/  LOP3.LUT P2, RZ, R58, 0x80000000, RZ, 0xc0, !PT ;  /* 0x800000003aff7812 */ /* 0x000fe4000784c0ff */
[----:B--2---:R-:W-:Y:S01]  /*2074c0*/  LOP3.LUT P0, RZ, R57, 0x200, RZ, 0xc0, !PT ;  /* 0x0000020039ff7812 */ /* 0x004fe2000780c0ff */
[----:B---3--:R0:W-:Y:S04]  /*2074d0*/  @P4 STG.E.U8 desc[UR22][R50.64], R56 ;  /* 0x0000003832004986 */ /* 0x0081e8000c101116 */
[----:B0-----:R-:W2:Y:S04]  /*2074e0*/  LDL.LU.64 R50, [R1+0xc08] ;  /* 0x000c080001327983 */ /* 0x001ea80000300a00 */
[----:B------:R-:W3:Y:S04]  /*2074f0*/  LDL.LU.64 R28, [R1+0xc48] ;  /* 0x000c4800011c7983 */ /* 0x000ee80000300a00 */
[----:B------:R-:W-:-:S02]  /*207500*/  @P0 LOP3.LUT R60, R60, 0x400, RZ, 0xfc, !PT ;  /* 0x000004003c3c0812 */ /* 0x000fc400078efcff */
[----:B------:R-:W-:Y:S01]  /*207510*/  LOP3.LUT P0, RZ, R57, 0x100, RZ, 0xc0, !PT ;  /* 0x0000010039ff7812 */ /* 0x000fe2000780c0ff */
[----:B------:R-:W3:Y:S01]  /*207520*/  LDL.LU.64 R30, [R1+0xc40] ;  /* 0x000c4000011e7983 */ /* 0x000ee20000300a00 */
[----:B------:R-:W-:Y:S02]  /*207530*/  LOP3.LUT R60, R60, 0xfffff7ff, RZ, 0xc0, !PT ;  /* 0xfffff7ff3c3c7812 */ /* 0x000fe400078ec0ff */
[----:B----4-:R-:W-:Y:S01]  /*207540*/  PRMT R56, R53, 0x7770, RZ ;  /* 0x0000777035387816 */ /* 0x010fe200000000ff */
[----:B------:R-:W4:Y:S08]  /*207550*/  LDL.LU R52, [R1+0x5f8] ;  /* 0x0005f80001347983 */ /* 0x000f300000300800 */
[----:B------:R-:W-:Y:S01]  /*207560*/  @P0 LOP3.LUT R60, R60, 0x800, RZ, 0xfc, !PT ;  /* 0x000008003c3c0812 */ /* 0x000fe200078efcff */
[----:B------:R0:W-:Y:S01]  /*207570*/  @P5 STG.E.U8 desc[UR22][R40.64], R56 ;  /* 0x0000003828005986 */ /* 0x0001e2000c101116 */
[----:B------:R-:W-:-:S02]  /*207580*/  LOP3.LUT P0, RZ, R57, 0x80, RZ, 0xc0, !PT ;  /* 0x0000008039ff7812 */ /* 0x000fc4000780c0ff */
[----:B------:R-:W-:Y:S01]  /*207590*/  LOP3.LUT R60, R60, 0xffffefff, RZ, 0xc0, !PT ;  /* 0xffffefff3c3c7812 */ /* 0x000fe200078ec0ff */
[----:B------:R-:W4:Y:S01]  /*2075a0*/  LDL.LU.64 R32, [R1+0xc38] ;  /* 0x000c380001207983 */ /* 0x000f220000300a00 */
[----:B------:R-:W-:-:S03]  /*2075b0*/  LOP3.LUT P1, RZ, R57, 0x1, RZ, 0xc0, !PT ;  /* 0x0000000139ff7812 */ /* 0x000fc6000782c0ff */
[----:B------:R-:W4:Y:S01]  /*2075c0*/  LDL.LU.64 R34, [R1+0xc30] ;  /* 0x000c300001227983 */ /* 0x000f220000300a00 */
[----:B0-----:R-:W-:-:S03]  /*2075d0*/  PRMT R56, R53, 0x7771, RZ ;  /* 0x0000777135387816 */ /* 0x001fc600000000ff */
[----:B------:R-:W4:Y:S02]  /*2075e0*/  LDL.LU.64 R36, [R1+0xc28] ;  /* 0x000c280001247983 */ /* 0x000f240000300a00 */
[----:B------:R-:W-:Y:S02]  /*2075f0*/  @P0 LOP3.LUT R60, R60, 0x1000, RZ, 0xfc, !PT ;  /* 0x000010003c3c0812 */ /* 0x000fe400078efcff */
[----:B------:R-:W-:Y:S01]  /*207600*/  LOP3.LUT P0, RZ, R57, 0x40, RZ, 0xc0, !PT ;  /* 0x0000004039ff7812 */ /* 0x000fe2000780c0ff */
[----:B------:R0:W-:Y:S01]  /*207610*/  @P2 STG.E.U8 desc[UR22][R42.64], R56 ;  /* 0x000000382a002986 */ /* 0x0001e2000c101116 */
[----:B------:R-:W-:-:S03]  /*207620*/  LOP3.LUT R60, R60, 0xffffdfff, RZ, 0xc0, !PT ;  /* 0xffffdfff3c3c7812 */ /* 0x000fc600078ec0ff */
[----:B------:R-:W4:Y:S04]  /*207630*/  LDL.LU.64 R38, [R1+0xc20] ;  /* 0x000c200001267983 */ /* 0x000f280000300a00 */
[----:B------:R-:W4:Y:S04]  /*207640*/  LDL.LU.64 R40, [R1+0xcb0] ;  /* 0x000cb00001287983 */ /* 0x000f280000300a00 */
[----:B------:R-:W-:Y:S01]  /*207650*/  @P0 LOP3.LUT R60, R60, 0x2000, RZ, 0xfc, !PT ;  /* 0x000020003c3c0812 */ /* 0x000fe200078efcff */
[----:B0-----:R-:W4:Y:S01]  /*207660*/  LDL.LU.64 R42, [R1+0xc58] ;  /* 0x000c5800012a7983 */ /* 0x001f220000300a00 */
[----:B------:R-:W-:-:S02]  /*207670*/  LOP3.LUT P0, RZ, R57, 0x20, RZ, 0xc0, !PT ;  /* 0x0000002039ff7812 */ /* 0x000fc4000780c0ff */
        /* <DEDUP_REMOVED lines=10> */
[----:B------:R-:W-:-:S09]  /*207720*/  PRMT R56, R53, 0x7772, RZ ;  /* 0x0000777235387816 */ /* 0x000fd200000000ff */
[----:B------:R-:W-:Y:S02]  /*207730*/  @P0 LOP3.LUT R60, R60, 0x20000, RZ, 0xfc, !PT ;  /* 0x000200003c3c0812 */ /* 0x000fe400078efcff */
[----:B------:R-:W-:Y:S01]  /*207740*/  LOP3.LUT P0, RZ, R57, 0x2, RZ, 0xc0, !PT ;  /* 0x0000000239ff7812 */ /* 0x000fe2000780c0ff */
[----:B------:R0:W-:Y:S02]  /*207750*/  @P1 STG.E.U8 desc[UR22][R44.64], R56 ;  /* 0x000000382c001986 */ /* 0x0001e4000c101116 */
[----:B0-----:R-:W-:Y:S02]  /*207760*/  PRMT R56, R53, 0x7773, RZ ;  /* 0x0000777335387816 */ /* 0x001fe400000000ff */
[----:B------:R-:W4:Y:S08]  /*207770*/  LDL.LU.64 R44, [R1+0xc98] ;  /* 0x000c9800012c7983 */ /* 0x000f300000300a00 */
[----:B------:R0:W-:Y:S01]  /*207780*/  @P0 STG.E.U8 desc[UR22][R46.64], R56 ;  /* 0x000000382e000986 */ /* 0x0001e2000c101116 */
[----:B------:R-:W-:-:S03]  /*207790*/  LOP3.LUT P0, RZ, R60, 0x20000, RZ, 0xc0, !PT ;  /* 0x000200003cff7812 */ /* 0x000fc6000780c0ff */
[----:B------:R-:W4:Y:S01]  /*2077a0*/  LDL.LU R53, [R1+0x61c] ;  /* 0x00061c0001357983 */ /* 0x000f220000300800 */
[----:B0-----:R-:W-:-:S03]  /*2077b0*/  PRMT R56, R55, 0x7770, RZ ;  /* 0x0000777037387816 */ /* 0x001fc600000000ff */
[----:B------:R-:W4:Y:S06]  /*2077c0*/  LDL.LU.64 R46, [R1+0xc90] ;  /* 0x000c9000012e7983 */ /* 0x000f2c0000300a00 */
[----:B------:R0:W-:Y:S01]  /*2077d0*/  @P0 STG.E.U8 desc[UR22][R48.64], R56 ;  /* 0x0000003830000986 */ /* 0x0001e2000c101116 */
[C---:B------:R-:W-:Y:S02]  /*2077e0*/  LOP3.LUT P0, RZ, R60.reuse, 0x10000, RZ, 0xc0, !PT ;  /* 0x000100003cff7812 */ /* 0x040fe4000780c0ff */
[----:B0-----:R-:W-:Y:S01]  /*2077f0*/  PRMT R56, R55, 0x7771, RZ ;  /* 0x0000777137387816 */ /* 0x001fe200000000ff */
[----:B------:R-:W4:Y:S10]  /*207800*/  LDL.LU.64 R48, [R1+0xc88] ;  /* 0x000c880001307983 */ /* 0x000f340000300a00 */
[----:B--2---:R0:W-:Y:S01]  /*207810*/  @P0 STG.E.U8 desc[UR22][R50.64], R56 ;  /* 0x0000003832000986 */ /* 0x0041e2000c101116 */
[----:B------:R-:W-:-:S02]  /*207820*/  LOP3.LUT P0, RZ, R60, 0x8000, RZ, 0xc0, !PT ;  /* 0x000080003cff7812 */ /* 0x000fc4000780c0ff */
[C---:B0-----:R-:W-:Y:S01]  /*207830*/  PRMT R56, R55.reuse, 0x7772, RZ ;  /* 0x0000777237387816 */ /* 0x041fe200000000ff */
[----:B------:R-:W2:Y:S10]  /*207840*/  LDL.LU.64 R50, [R1+0xc80] ;  /* 0x000c800001327983 */ /* 0x000eb40000300a00 */
[----:B---3--:R0:W-:Y:S02]  /*207850*/  @P0 STG.E.U8 desc[UR22][R28.64], R56 ;  /* 0x000000381c000986 */ /* 0x0081e4000c101116 */
[----:B0-----:R-:W-:-:S02]  /*207860*/  PRMT R56, R55, 0x7773, RZ ;  /* 0x0000777337387816 */ /* 0x001fc400000000ff */
[----:B------:R-:W3:Y:S01]  /*207870*/  LDL.LU R55, [R1+0x8554] ;  /* 0x0085540001377983 */ /* 0x000ee20000300800 */
[----:B------:R-:W-:-:S13]  /*207880*/  LOP3.LUT P0, RZ, R60, 0x4000, RZ, 0xc0, !PT ;  /* 0x000040003cff7812 */ /* 0x000fda000780c0ff */
[----:B------:R4:W-:Y:S01]  /*207890*/  @P0 STG.E.U8 desc[UR22][R30.64], R56 ;  /* 0x000000381e000986 */ /* 0x0009e2000c101116 */
[----:B------:R-:W-:Y:S02]  /*2078a0*/  LOP3.LUT P0, RZ, R60, 0x2000, RZ, 0xc0, !PT ;  /* 0x000020003cff7812 */ /* 0x000fe4000780c0ff */
        /* <DEDUP_REMOVED lines=13> */
[C---:B------:R-:W-:Y:S02]  /*207980*/  LOP3.LUT P4, RZ, R57.reuse, 0x1000, RZ, 0xc0, !PT ;  /* 0x0000100039ff7812 */ /* 0x040fe4000788c0ff */
[C---:B------:R-:W-:Y:S02]  /*207990*/  LOP3.LUT P5, RZ, R57.reuse, 0x2000, RZ, 0xc0, !PT ;  /* 0x0000200039ff7812 */ /* 0x040fe400078ac0ff */
[C---:B------:R-:W-:Y:S02]  /*2079a0*/  LOP3.LUT P2, RZ, R57.reuse, 0x4000, RZ, 0xc0, !PT ;  /* 0x0000400039ff7812 */ /* 0x040fe4000784c0ff */
[----:B------:R-:W-:Y:S02]  /*2079b0*/  LOP3.LUT P1, RZ, R57, 0x8000, RZ, 0xc0, !PT ;  /* 0x0000800039ff7812 */ /* 0x000fe4000782c0ff */
[----:B---3--:R-:W-:-:S05]  /*2079c0*/  PRMT R56, R55, 0x7770, RZ ;  /* 0x0000777037387816 */ /* 0x008fca00000000ff */
[----:B------:R0:W-:Y:S02]  /*2079d0*/  @P6 STG.E.U8 desc[UR22][R40.64], R56 ;  /* 0x0000003828006986 */ /* 0x0001e4000c101116 */
[----:B0-----:R-:W-:-:S05]  /*2079e0*/  PRMT R56, R55, 0x7771, RZ ;  /* 0x0000777137387816 */ /* 0x001fca00000000ff */
[----:B------:R0:W-:Y:S02]  /*2079f0*/  @P3 STG.E.U8 desc[UR22][R42.64], R56 ;  /* 0x000000382a003986 */ /* 0x0001e4000c101116 */
[----:B0-----:R-:W-:-:S05]  /*207a00*/  PRMT R56, R55, 0x7772, RZ ;  /* 0x0000777237387816 */ /* 0x001fca00000000ff */
[----:B------:R0:W-:Y:S02]  /*207a10*/  @P4 STG.E.U8 desc[UR22][R44.64], R56 ;  /* 0x000000382c004986 */ /* 0x0001e4000c101116 */
[----:B0-----:R-:W-:Y:S02]  /*207a20*/  PRMT R56, R55, 0x7773, RZ ;  /* 0x0000777337387816 */ /* 0x001fe400000000ff */
[----:B------:R-:W3:Y:S04]  /*207a30*/  LDL.LU R55, [R1+0x8550] ;  /* 0x0085500001377983 */ /* 0x000ee80000300800 */
[----:B------:R-:W4:Y:S04]  /*207a40*/  LDL.LU.64 R40, [R1+0xc78] ;  /* 0x000c780001287983 */ /* 0x000f280000300a00 */
[----:B------:R0:W-:Y:S02]  /*207a50*/  @P5 STG.E.U8 desc[UR22][R46.64], R56 ;  /* 0x000000382e005986 */ /* 0x0001e4000c101116 */
[----:B0-----:R-:W-:-:S05]  /*207a60*/  PRMT R56, R53, 0x7770, RZ ;  /* 0x0000777035387816 */ /* 0x001fca00000000ff */
[----:B------:R0:W-:Y:S02]  /*207a70*/  @P2 STG.E.U8 desc[UR22][R48.64], R56 ;  /* 0x0000003830002986 */ /* 0x0001e4000c101116 */
[----:B0-----:R-:W-:-:S05]  /*207a80*/  PRMT R56, R53, 0x7771, RZ ;  /* 0x0000777135387816 */ /* 0x001fca00000000ff */
[----:B--2---:R0:W-:Y:S04]  /*207a90*/  @P1 STG.E.U8 desc[UR22][R50.64], R56 ;  /* 0x0000003832001986 */ /* 0x0041e8000c101116 */
[----:B0-----:R-:W2:Y:S04]  /*207aa0*/  LDL.LU.64 R50, [R1+0xc70] ;  /* 0x000c700001327983 */ /* 0x001ea80000300a00 */
[----:B------:R-:W3:Y:S04]  /*207ab0*/  LDL.LU.64 R46, [R1+0xd00] ;  /* 0x000d0000012e7983 */ /* 0x000ee80000300a00 */
[----:B------:R-:W3:Y:S04]  /*207ac0*/  LDL.LU.64 R38, [R1+0xcb8] ;  /* 0x000cb80001267983 */ /* 0x000ee80000300a00 */
[----:B------:R-:W3:Y:S04]  /*207ad0*/  LDL.LU.64 R42, [R1+0xcf8] ;  /* 0x000cf800012a7983 */ /* 0x000ee80000300a00 */
[----:B------:R-:W3:Y:S01]  /*207ae0*/  LDL.LU R45, [R1+0x60c] ;  /* 0x00060c00012d7983 */ /* 0x000ee20000300800 */
[----:B------:R-:W-:-:S03]  /*207af0*/  LOP3.LUT P4, RZ, R57, 0x10000, RZ, 0xc0, !PT ;  /* 0x0001000039ff7812 */ /* 0x000fc6000788c0ff */
[----:B------:R-:W3:Y:S01]  /*207b00*/  LDL.LU.64 R48, [R1+0xcf0] ;  /* 0x000cf00001307983 */ /* 0x000ee20000300a00 */
[----:B------:R-:W-:Y:S02]  /*207b10*/  PRMT R56, R53, 0x7772, RZ ;  /* 0x0000777235387816 */ /* 0x000fe400000000ff */
        /* <DEDUP_REMOVED lines=8> */
[----:B------:R-:W-:Y:S01]  /*207ba0*/  LOP3.LUT R60, R60, 0xffffffef, RZ, 0xc0, !PT ;  /* 0xffffffef3c3c7812 */ /* 0x000fe200078ec0ff */
[----:B----4-:R0:W-:Y:S04]  /*207bb0*/  @P4 STG.E.U8 desc[UR22][R40.64], R56 ;  /* 0x0000003828004986 */ /* 0x0101e8000c101116 */
[----:B0-----:R-:W4:Y:S01]  /*207bc0*/  LDL.LU R40, [R1+0x5fc] ;  /* 0x0005fc0001287983 */ /* 0x001f220000300800 */
[----:B------:R-:W-:-:S03]  /*207bd0*/  PRMT R56, R53, 0x7773, RZ ;  /* 0x0000777335387816 */ /* 0x000fc600000000ff */
[----:B------:R-:W4:Y:S02]  /*207be0*/  LDL.LU.64 R52, [R1+0xcd8] ;  /* 0x000cd80001347983 */ /* 0x000f240000300a00 */
[----:B------:R-:W-:Y:S02]  /*207bf0*/  @P0 LOP3.LUT R60, R60, 0x10, RZ, 0xfc, !PT ;  /* 0x000000103c3c0812 */ /* 0x000fe400078efcff */
[----:B------:R-:W-:Y:S02]  /*207c00*/  LOP3.LUT P0, RZ, R57, 0x2000000, RZ, 0xc0, !PT ;  /* 0x0200000039ff7812 */ /* 0x000fe4000780c0ff */
[----:B------:R-:W-:-:S11]  /*207c10*/  LOP3.LUT R60, R60, 0xffffffdf, RZ, 0xc0, !PT ;  /* 0xffffffdf3c3c7812 */ /* 0x000fd600078ec0ff */
[----:B------:R-:W-:Y:S02]  /*207c20*/  @P0 LOP3.LUT R60, R60, 0x20, RZ, 0xfc, !PT ;  /* 0x000000203c3c0812 */ /* 0x000fe400078efcff */
[----:B------:R-:W-:Y:S01]  /*207c30*/  LOP3.LUT P0, RZ, R57, 0x1000000, RZ, 0xc0, !PT ;  /* 0x0100000039ff7812 */ /* 0x000fe2000780c0ff */
[----:B--2---:R0:W-:Y:S04]  /*207c40*/  @P5 STG.E.U8 desc[UR22][R50.64], R56 ;  /* 0x0000003832005986 */ /* 0x0041e8000c101116 */
[----:B0-----:R-:W2:Y:S01]  /*207c50*/  LDL.LU.64 R50, [R1+0xcd0] ;  /* 0x000cd00001327983 */ /* 0x001ea20000300a00 */
[----:B------:R-:W-:-:S03]  /*207c60*/  LOP3.LUT R60, R60, 0xffffffbf, RZ, 0xc0, !PT ;  /* 0xffffffbf3c3c7812 */ /* 0x000fc600078ec0ff */
[----:B------:R-:W2:Y:S04]  /*207c70*/  LDL.LU.64 R58, [R1+0xcc8] ;  /* 0x000cc800013a7983 */ /* 0x000ea80000300a00 */
[----:B------:R-:W-:Y:S02]  /*207c80*/  @P0 LOP3.LUT R60, R60, 0x40, RZ, 0xfc, !PT ;  /* 0x000000403c3c0812 */ /* 0x000fe400078efcff */
[C---:B------:R-:W-:Y:S01]  /*207c90*/  LOP3.LUT P0, RZ, R57.reuse, 0x800000, RZ, 0xc0, !PT ;  /* 0x0080000039ff7812 */ /* 0x040fe2000780c0ff */
[----:B------:R-:W2:Y:S01]  /*207ca0*/  LDL.LU.64 R28, [R1+0xcc0] ;  /* 0x000cc000011c7983 */ /* 0x000ea20000300a00 */
[----:B------:R-:W-:Y:S02]  /*207cb0*/  LOP3.LUT P2, RZ, R57, 0x40000, RZ, 0xc0, !PT ;  /* 0x0004000039ff7812 */ /* 0x000fe4000784c0ff */
[----:B------:R-:W-:-:S02]  /*207cc0*/  LOP3.LUT R60, R60, 0xffffff7f, RZ, 0xc0, !PT ;  /* 0xffffff7f3c3c7812 */ /* 0x000fc400078ec0ff */
[----:B---3--:R-:W-:-:S07]  /*207cd0*/  PRMT R56, R45, 0x7770, RZ ;  /* 0x000077702d387816 */ /* 0x008fce00000000ff */
[----:B------:R-:W-:Y:S02]  /*207ce0*/  @P0 LOP3.LUT R60, R60, 0x80, RZ, 0xfc, !PT ;  /* 0x000000803c3c0812 */ /* 0x000fe400078efcff */
[----:B------:R-:W-:Y:S01]  /*207cf0*/  LOP3.LUT P0, RZ, R57, 0x400000, RZ, 0xc0, !PT ;  /* 0x0040000039ff7812 */ /* 0x000fe2000780c0ff */
[----:B------:R0:W-:Y:S01]  /*207d00*/  @P2 STG.E.U8 desc[UR22][R46.64], R56 ;  /* 0x000000382e002986 */ /* 0x0001e2000c101116 */
[----:B------:R-:W-:-:S03]  /*207d10*/  LOP3.LUT R60, R60, 0xfffffeff, RZ, 0xc0, !PT ;  /* 0xfffffeff3c3c7812 */ /* 0x000fc600078ec0ff */
[----:B0-----:R-:W3:Y:S04]  /*207d20*/  LDL.LU R46, [R1+0x5e0] ;  /* 0x0005e000012e7983 */ /* 0x001ee80000300800 */
[----:B------:R-:W3:Y:S04]  /*207d30*/  LDL.LU.64 R30, [R1+0xd60] ;  /* 0x000d6000011e7983 */ /* 0x000ee80000300a00 */
[----:B------:R-:W-:Y:S02]  /*207d40*/  @P0 LOP3.LUT R60, R60, 0x100, RZ, 0xfc, !PT ;  /* 0x000001003c3c0812 */ /* 0x000fe400078efcff */
[C---:B------:R-:W-:Y:S01]  /*207d50*/  LOP3.LUT P0, RZ, R57.reuse, 0x200000, RZ, 0xc0, !PT ;  /* 0x0020000039ff7812 */ /* 0x040fe2000780c0ff */
[----:B------:R-:W3:Y:S01]  /*207d60*/  LDL.LU.64 R32, [R1+0xd08] ;  /* 0x000d080001207983 */ /* 0x000ee20000300a00 */
[----:B------:R-:W-:-:S02]  /*207d70*/  LOP3.LUT P1, RZ, R57, 0x80000, RZ, 0xc0, !PT ;  /* 0x0008000039ff7812 */ /* 0x000fc4000782c0ff */
[----:B------:R-:W-:Y:S01]  /*207d80*/  LOP3.LUT R60, R60, 0xfffffdff, RZ, 0xc0, !PT ;  /* 0xfffffdff3c3c7812 */ /* 0x000fe200078ec0ff */
[----:B------:R-:W3:Y:S01]  /*207d90*/  LDL.LU R47, [R1+0x5d0] ;  /* 0x0005d000012f7983 */ /* 0x000ee20000300800 */
[----:B------:R-:W-:-:S03]  /*207da0*/  PRMT R56, R45, 0x7771, RZ ;  /* 0x000077712d387816 */ /* 0x000fc600000000ff */
[----:B------:R-:W3:Y:S04]  /*207db0*/  LDL.LU.64 R34, [R1+0xd48] ;  /* 0x000d480001227983 */ /* 0x000ee80000300a00 */
[----:B------:R-:W-:Y:S01]  /*207dc0*/  @P0 LOP3.LUT R60, R60, 0x200, RZ, 0xfc, !PT ;  /* 0x000002003c3c0812 */ /* 0x000fe200078efcff */
[----:B------:R-:W3:Y:S01]  /*207dd0*/  LDL.LU.64 R36, [R1+0xd40] ;  /* 0x000d400001247983 */ /* 0x000ee20000300a00 */
[----:B------:R-:W-:-:S03]  /*207de0*/  LOP3.LUT P0, RZ, R57, 0x100000, RZ, 0xc0, !PT ;  /* 0x0010000039ff7812 */ /* 0x000fc6000780c0ff */
[----:B------:R0:W-:Y:S02]  /*207df0*/  @P1 STG.E.U8 desc[UR22][R38.64], R56 ;  /* 0x0000003826001986 */ /* 0x0001e4000c101116 */
[----:B0-----:R-:W-:Y:S02]  /*207e00*/  PRMT R56, R45, 0x7772, RZ ;  /* 0x000077722d387816 */ /* 0x001fe400000000ff */
[----:B------:R-:W3:Y:S06]  /*207e10*/  LDL.LU.64 R38, [R1+0xd28] ;  /* 0x000d280001267983 */ /* 0x000eec0000300a00 */
[----:B------:R0:W-:Y:S01]  /*207e20*/  @P0 STG.E.U8 desc[UR22][R42.64], R56 ;  /* 0x000000382a000986 */ /* 0x0001e2000c101116 */
[----:B------:R-:W-:-:S02]  /*207e30*/  LOP3.LUT P0, RZ, R60, 0x200, RZ, 0xc0, !PT ;  /* 0x000002003cff7812 */ /* 0x000fc4000780c0ff */
[----:B0-----:R-:W-:Y:S01]  /*207e40*/  PRMT R56, R45, 0x7773, RZ ;  /* 0x000077732d387816 */ /* 0x001fe200000000ff */
[----:B------:R-:W3:Y:S10]  /*207e50*/  LDL.LU.64 R42, [R1+0xd20] ;  /* 0x000d2000012a7983 */ /* 0x000ef40000300a00 */
[----:B------:R0:W-:Y:S01]  /*207e60*/  @P0 STG.E.U8 desc[UR22][R48.64], R56 ;  /* 0x0000003830000986 */ /* 0x0001e2000c101116 */
[----:B------:R-:W-:-:S03]  /*207e70*/  LOP3.LUT P0, RZ, R60, 0x100, RZ, 0xc0, !PT ;  /* 0x000001003cff7812 */ /* 0x000fc6000780c0ff */
[----:B------:R-:W3:Y:S04]  /*207e80*/  LDL.LU.64 R44, [R1+0xd18] ;  /* 0x000d1800012c7983 */ /* 0x000ee80000300a00 */
[----:B0-----:R-:W3:Y:S04]  /*207e90*/  LDL.LU.64 R48, [R1+0xd10] ;  /* 0x000d100001307983 */ /* 0x001ee80000300a00 */
[----:B------:R-:W3:Y:S01]  /*207ea0*/  LDL.LU R41, [R1+0x5c0] ;  /* 0x0005c00001297983 */ /* 0x000ee20000300800 */
[----:B----4-:R-:W-:-:S05]  /*207eb0*/  PRMT R56, R40, 0x7770, RZ ;  /* 0x0000777028387816 */ /* 0x010fca00000000ff */
[----:B------:R0:W-:Y:S04]  /*207ec0*/  @P0 STG.E.U8 desc[UR22][R52.64], R56 ;  /* 0x0000003834000986 */ /* 0x0001e8000c101116 */
[----:B0-----:R-:W4:Y:S01]  /*207ed0*/  LDL.LU.64 R52, [R1+0xd70] ;  /* 0x000d700001347983 */ /* 0x001f220000300a00 */
[----:B------:R-:W-:Y:S02]  /*207ee0*/  LOP3.LUT P0, RZ, R60, 0x80, RZ, 0xc0, !PT ;  /* 0x000000803cff7812 */ /* 0x000fe4000780c0ff */
[----:B------:R-:W-:-:S11]  /*207ef0*/  PRMT R56, R40, 0x7771, RZ ;  /* 0x0000777128387816 */ /* 0x000fd600000000ff */
[----:B--2---:R0:W-:Y:S01]  /*207f00*/  @P0 STG.E.U8 desc[UR22][R50.64], R56 ;  /* 0x0000003832000986 */ /* 0x0041e2000c101116 */
[----:B------:R-:W-:Y:S02]  /*207f10*/  LOP3.LUT P0, RZ, R60, 0x40, RZ, 0xc0, !PT ;  /* 0x000000403cff7812 */ /* 0x000fe4000780c0ff */
[----:B0-----:R-:W-:Y:S01]  /*207f20*/  PRMT R56, R40, 0x7772, RZ ;  /* 0x0000777228387816 */ /* 0x001fe200000000ff */
[----:B------:R-:W2:Y:S10]  /*207f30*/  LDL.LU.64 R50, [R1+0x8548] ;  /* 0x0085480001327983 */ /* 0x000eb40000300a00 */
[----:B------:R0:W-:Y:S01]  /*207f40*/  @P0 STG.E.U8 desc[UR22][R58.64], R56 ;  /* 0x000000383a000986 */ /* 0x0001e2000c101116 */
[----:B------:R-:W-:-:S02]  /*207f50*/  LOP3.LUT P0, RZ, R60, 0x20, RZ, 0xc0, !PT ;  /* 0x000000203cff7812 */ /* 0x000fc4000780c0ff */
[----:B0-----:R-:W-:-:S11]  /*207f60*/  PRMT R56, R40, 0x7773, RZ ;  /* 0x0000777328387816 */ /* 0x001fd600000000ff */
[----:B------:R3:W-:Y:S01]  /*207f70*/  @P0 STG.E.U8 desc[UR22][R28.64], R56 ;  /* 0x000000381c000986 */ /* 0x0007e2000c101116 */
[----:B------:R-:W-:Y:S02]  /*207f80*/  LOP3.LUT P0, RZ, R60, 0x10, RZ, 0xc0, !PT ;  /* 0x000000103cff7812 */ /* 0x000fe4000780c0ff */
[----:B---3--:R-:W-:-:S11]  /*207f90*/  PRMT R56, R46, 0x7770, RZ ;  /* 0x000077702e387816 */ /* 0x008fd600000000ff */
        /* <DEDUP_REMOVED lines=24> */
[----:B----4-:R0:W-:Y:S04]  /*208120*/  @P1 STG.E.U8 desc[UR22][R52.64], R56 ;  /* 0x0000003834001986 */ /* 0x0101e8000c101116 */
[----:B0-----:R-:W3:Y:S04]  /*208130*/  LDL.LU.64 R52, [R1+0xd68] ;  /* 0x000d680001347983 */ /* 0x001ee80000300a00 */
[----:B------:R-:W4:Y:S04]  /*208140*/  LDL.LU.64 R38, [R1+0xdb0] ;  /* 0x000db00001267983 */ /* 0x000f280000300a00 */
[----:B------:R-:W2:Y:S04]  /*208150*/  LDL.LU.64 R42, [R1+0xda8] ;  /* 0x000da800012a7983 */ /* 0x000ea80000300a00 */
[----:B------:R-:W2:Y:S04]  /*208160*/  LDL.LU.64 R44, [R1+0xda0] ;  /* 0x000da000012c7983 */ /* 0x000ea80000300a00 */
[----:B------:R-:W2:Y:S04]  /*208170*/  LDL.LU.64 R46, [R1+0xd88] ;  /* 0x000d8800012e7983 */ /* 0x000ea80000300a00 */
[----:B------:R-:W2:Y:S01]  /*208180*/  LDL.LU.64 R48, [R1+0xd80] ;  /* 0x000d800001307983 */ /* 0x000ea20000300a00 */
[----:B------:R-:W-:-:S02]  /*208190*/  LOP3.LUT P4, RZ, R55, 0x8, RZ, 0xc0, !PT ;  /* 0x0000000837ff7812 */ /* 0x000fc4000788c0ff */
[----:B------:R-:W-:Y:S02]  /*2081a0*/  PRMT R56, R41, 0x7771, RZ ;  /* 0x0000777129387816 */ /* 0x000fe400000000ff */
        /* <DEDUP_REMOVED lines=18> */
[C---:B------:R-:W-:Y:S02]  /*2082d0*/  LOP3.LUT P0, RZ, R55.reuse, 0x200, RZ, 0xc0, !PT ;  /* 0x0000020037ff7812 */ /* 0x040fe4000780c0ff */
[----:B------:R-:W-:Y:S02]  /*2082e0*/  LOP3.LUT R60, R60, 0xfffffffe, RZ, 0xc0, !PT ;  /* 0xfffffffe3c3c7812 */ /* 0x000fe400078ec0ff */
[C---:B------:R-:W-:Y:S02]  /*2082f0*/  LOP3.LUT P5, RZ, R55.reuse, 0x10, RZ, 0xc0, !PT ;  /* 0x0000001037ff7812 */ /* 0x040fe400078ac0ff */
[----:B------:R-:W-:-:S07]  /*208300*/  LOP3.LUT P2, RZ, R55, 0x20, RZ, 0xc0, !PT ;  /* 0x0000002037ff7812 */ /* 0x000fce000784c0ff */
[----:B------:R-:W-:Y:S02]  /*208310*/  @P0 LOP3.LUT R60, R60, 0x1, RZ, 0xfc, !PT ;  /* 0x000000013c3c0812 */ /* 0x000fe400078efcff */
[C---:B------:R-:W-:Y:S02]  /*208320*/  LOP3.LUT P0, RZ, R55.reuse, 0x100, RZ, 0xc0, !PT ;  /* 0x0000010037ff7812 */ /* 0x040fe4000780c0ff */
[----:B------:R-:W-:Y:S02]  /*208330*/  LOP3.LUT P1, RZ, R55, 0x40, RZ, 0xc0, !PT ;  /* 0x0000004037ff7812 */ /* 0x000fe4000782c0ff */
[----:B------:R-:W-:-:S09]  /*208340*/  LOP3.LUT R60, R60, 0xfffffffd, RZ, 0xc0, !PT ;  /* 0xfffffffd3c3c7812 */ /* 0x000fd200078ec0ff */
[----:B------:R-:W-:Y:S02]  /*208350*/  @P0 LOP3.LUT R60, R60, 0x2, RZ, 0xfc, !PT ;  /* 0x000000023c3c0812 */ /* 0x000fe400078efcff */
[----:B------:R-:W-:Y:S01]  /*208360*/  LOP3.LUT P0, RZ, R55, 0x80, RZ, 0xc0, !PT ;  /* 0x0000008037ff7812 */ /* 0x000fe2000780c0ff */
[----:B---3--:R0:W-:Y:S04]  /*208370*/  @P4 STG.E.U8 desc[UR22][R52.64], R56 ;  /* 0x0000003834004986 */ /* 0x0081e8000c101116 */
[----:B0-----:R-:W3:Y:S04]  /*208380*/  LDL.LU.64 R52, [R1+0xd78] ;  /* 0x000d780001347983 */ /* 0x001ee80000300a00 */
[----:B------:R-:W3:Y:S04]  /*208390*/  LDL.LU R40, [R1+0x5e4] ;  /* 0x0005e40001287983 */ /* 0x000ee80000300800 */
[----:B------:R-:W3:Y:S04]  /*2083a0*/  LDL.LU.64 R58, [R1+0xdf0] ;  /* 0x000df000013a7983 */ /* 0x000ee80000300a00 */
[----:B------:R-:W3:Y:S04]  /*2083b0*/  LDL.LU.64 R28, [R1+0xdb8] ;  /* 0x000db800011c7983 */ /* 0x000ee80000300a00 */
[----:B------:R-:W3:Y:S01]  /*2083c0*/  LDL.LU.64 R30, [R1+0xde8] ;  /* 0x000de800011e7983 */ /* 0x000ee20000300a00 */
[----:B------:R-:W-:-:S03]  /*2083d0*/  PRMT R56, R41, 0x7772, RZ ;  /* 0x0000777229387816 */ /* 0x000fc600000000ff */
[----:B------:R-:W3:Y:S04]  /*2083e0*/  LDL.LU.64 R32, [R1+0xde0] ;  /* 0x000de00001207983 */ /* 0x000ee80000300a00 */
[----:B----4-:R0:W-:Y:S02]  /*2083f0*/  @P5 STG.E.U8 desc[UR22][R38.64], R56 ;  /* 0x0000003826005986 */ /* 0x0101e4000c101116 */
[----:B0-----:R-:W-:Y:S02]  /*208400*/  PRMT R56, R41, 0x7773, RZ ;  /* 0x0000777329387816 */ /* 0x001fe400000000ff */
[----:B------:R-:W4:Y:S04]  /*208410*/  LDL.LU R41, [R1+0x5d4] ;  /* 0x0005d40001297983 */ /* 0x000f280000300800 */
[----:B--2---:R0:W-:Y:S04]  /*208420*/  @P2 STG.E.U8 desc[UR22][R42.64], R56 ;  /* 0x000000382a002986 */ /* 0x0041e8000c101116 */
[----:B------:R-:W2:Y:S04]  /*208430*/  LDL.LU.64 R34, [R1+0xdd8] ;  /* 0x000dd80001227983 */ /* 0x000ea80000300a00 */
[----:B------:R-:W2:Y:S01]  /*208440*/  LDL.LU.64 R36, [R1+0xdd0] ;  /* 0x000dd00001247983 */ /* 0x000ea20000300a00 */
[----:B0-----:R-:W-:-:S03]  /*208450*/  PRMT R56, R54, 0x7770, RZ ;  /* 0x0000777036387816 */ /* 0x001fc600000000ff */
[----:B------:R-:W2:Y:S04]  /*208460*/  LDL.LU.64 R38, [R1+0xdc8] ;  /* 0x000dc80001267983 */ /* 0x000ea80000300a00 */
[----:B------:R0:W-:Y:S04]  /*208470*/  @P1 STG.E.U8 desc[UR22][R44.64], R56 ;  /* 0x000000382c001986 */ /* 0x0001e8000c101116 */
[----:B------:R-:W2:Y:S01]  /*208480*/  LDL.LU.64 R42, [R1+0xdc0] ;  /* 0x000dc000012a7983 */ /* 0x000ea20000300a00 */
[----:B0-----:R-:W-:-:S03]  /*208490*/  PRMT R56, R54, 0x7771, RZ ;  /* 0x0000777136387816 */ /* 0x001fc600000000ff */
[----:B------:R-:W2:Y:S04]  /*2084a0*/  LDL.LU.64 R44, [R1+0xe50] ;  /* 0x000e5000012c7983 */ /* 0x000ea80000300a00 */
[----:B------:R0:W-:Y:S01]  /*2084b0*/  @P0 STG.E.U8 desc[UR22][R46.64], R56 ;  /* 0x000000382e000986 */ /* 0x0001e2000c101116 */
[----:B------:R-:W-:Y:S02]  /*2084c0*/  LOP3.LUT P0, RZ, R60, 0x2, RZ, 0xc0, !PT ;  /* 0x000000023cff7812 */ /* 0x000fe4000780c0ff */
[C---:B0-----:R-:W-:Y:S01]  /*2084d0*/  PRMT R56, R54.reuse, 0x7772, RZ ;  /* 0x0000777236387816 */ /* 0x041fe200000000ff */
[----:B------:R-:W2:Y:S10]  /*2084e0*/  LDL.LU.64 R46, [R1+0xdf8] ;  /* 0x000df800012e7983 */ /* 0x000eb40000300a00 */
[----:B------:R0:W-:Y:S04]  /*2084f0*/  @P0 STG.E.U8 desc[UR22][R48.64], R56 ;  /* 0x0000003830000986 */ /* 0x0001e8000c101116 */
[----:B0-----:R-:W2:Y:S01]  /*208500*/  LDL.LU.64 R48, [R1+0xe38] ;  /* 0x000e380001307983 */ /* 0x001ea20000300a00 */
[----:B------:R-:W-:-:S03]  /*208510*/  PRMT R56, R54, 0x7773, RZ ;  /* 0x0000777336387816 */ /* 0x000fc600000000ff */
[----:B------:R-:W2:Y:S01]  /*208520*/  LDL.LU R54, [R1+0x8544] ;  /* 0x0085440001367983 */ /* 0x000ea20000300800 */
[----:B------:R-:W-:Y:S02]  /*208530*/  LOP3.LUT P0, RZ, R60, 0x1, RZ, 0xc0, !PT ;  /* 0x000000013cff7812 */ /* 0x000fe4000780c0ff */
[C---:B------:R-:W-:Y:S02]  /*208540*/  LOP3.LUT P6, RZ, R55.reuse, 0x10000, RZ, 0xc0, !PT ;  /* 0x0001000037ff7812 */ /* 0x040fe400078cc0ff */
[C---:B------:R-:W-:Y:S02]  /*208550*/  LOP3.LUT P3, RZ, R55.reuse, 0x20000, RZ, 0xc0, !PT ;  /* 0x0002000037ff7812 */ /* 0x040fe4000786c0ff */
[C---:B------:R-:W-:Y:S02]  /*208560*/  LOP3.LUT P4, RZ, R55.reuse, 0x40000, RZ, 0xc0, !PT ;  /* 0x0004000037ff7812 */ /* 0x040fe4000788c0ff */
[C---:B------:R-:W-:Y:S02]  /*208570*/  LOP3.LUT P5, RZ, R55.reuse, 0x80000, RZ, 0xc0, !PT ;  /* 0x0008000037ff7812 */ /* 0x040fe400078ac0ff */
[----:B------:R-:W-:-:S03]  /*208580*/  LOP3.LUT P2, RZ, R55, 0x100000, RZ, 0xc0, !PT ;  /* 0x0010000037ff7812 */ /* 0x000fc6000784c0ff */
[----:B---3--:R0:W-:Y:S04]  /*208590*/  @P0 STG.E.U8 desc[UR22][R52.64], R56 ;  /* 0x0000003834000986 */ /* 0x0081e8000c101116 */
[----:B0-----:R-:W3:Y:S01]  /*2085a0*/  LDL.LU.64 R52, [R1+0xe30] ;  /* 0x000e300001347983 */ /* 0x001ee20000300a00 */
[----:B------:R-:W-:Y:S02]  /*2085b0*/  LOP3.LUT P0, RZ, R57, 0x80000000, RZ, 0xc0, !PT ;  /* 0x8000000039ff7812 */ /* 0x000fe4000780c0ff */
[----:B------:R-:W-:-:S11]  /*2085c0*/  PRMT R56, R40, 0x7770, RZ ;  /* 0x0000777028387816 */ /* 0x000fd600000000ff */
        /* <DEDUP_REMOVED lines=11> */
[----:B----4-:R-:W-:-:S11]  /*208680*/  PRMT R56, R41, 0x7770, RZ ;  /* 0x0000777029387816 */ /* 0x010fd600000000ff */
[----:B--2---:R0:W-:Y:S01]  /*208690*/  @P0 STG.E.U8 desc[UR22][R34.64], R56 ;  /* 0x0000003822000986 */ /* 0x0041e2000c101116 */
[----:B------:R-:W-:Y:S02]  /*2086a0*/  LOP3.LUT P0, RZ, R57, 0x4000000, RZ, 0xc0, !PT ;  /* 0x0400000039ff7812 */ /* 0x000fe4000780c0ff */
[----:B0-----:R-:W-:-:S11]  /*2086b0*/  PRMT R56, R41, 0x7771, RZ ;  /* 0x0000777129387816 */ /* 0x001fd600000000ff */
[----:B------:R0:W-:Y:S02]  /*2086c0*/  @P0 STG.E.U8 desc[UR22][R36.64], R56 ;  /* 0x0000003824000986 */ /* 0x0001e4000c101116 */
        /* <DEDUP_REMOVED lines=11> */
[----:B------:R-:W2:Y:S01]  /*208780*/  LDL.LU R54, [R1+0x8540] ;  /* 0x0085400001367983 */ /* 0x000ea20000300800 */
[----:B------:R-:W-:-:S13]  /*208790*/  LOP3.LUT P1, RZ, R55, 0x200000, RZ, 0xc0, !PT ;  /* 0x0020000037ff7812 */ /* 0x000fda000782c0ff */
[----:B---3--:R0:W-:Y:S04]  /*2087a0*/  @P1 STG.E.U8 desc[UR22][R52.64], R56 ;  /* 0x0000003834001986 */ /* 0x0081e8000c101116 */
[----:B0-----:R-:W3:Y:S04]  /*2087b0*/  LDL.LU.64 R52, [R1+0xe28] ;  /* 0x000e280001347983 */ /* 0x001ee80000300a00 */
[----:B------:R-:W4:Y:S04]  /*2087c0*/  LDL.LU.64 R38, [R1+0xe20] ;  /* 0x000e200001267983 */ /* 0x000f280000300a00 */
[----:B------:R-:W4:Y:S04]  /*2087d0*/  LDL.LU.64 R40, [R1+0xe18] ;  /* 0x000e180001287983 */ /* 0x000f280000300a00 */
[----:B------:R-:W3:Y:S01]  /*2087e0*/  LDL.LU R43, [R1+0x5b4] ;  /* 0x0005b400012b7983 */ /* 0x000ee20000300800 */
[----:B------:R-:W-:-:S03]  /*2087f0*/  LOP3.LUT R57, R57, 0xfffbffff, RZ, 0xc0, !PT ;  /* 0xfffbffff39397812 */ /* 0x000fc600078ec0ff */
[----:B------:R-:W4:Y:S04]  /*208800*/  LDL.LU.64 R44, [R1+0xe10] ;  /* 0x000e1000012c7983 */ /* 0x000f280000300a00 */
[----:B------:R-:W4:Y:S04]  /*208810*/  LDL.LU.64 R46, [R1+0xe90] ;  /* 0x000e9000012e7983 */ /* 0x000f280000300a00 */
[----:B------:R-:W4:Y:S04]  /*208820*/  LDL.LU.64 R48, [R1+0xe58] ;  /* 0x000e580001307983 */ /* 0x000f280000300a00 */
[----:B------:R-:W4:Y:S01]  /*208830*/  LDL.LU R32, [R1+0x5e8] ;  /* 0x0005e80001207983 */ /* 0x000f220000300800 */
[----:B------:R-:W-:-:S02]  /*208840*/  LOP3.LUT P4, RZ, R55, 0x400000, RZ, 0xc0, !PT ;  /* 0x0040000037ff7812 */ /* 0x000fc4000788c0ff */
[C---:B------:R-:W-:Y:S02]  /*208850*/  LOP3.LUT P5, RZ, R55.reuse, 0x800000, RZ, 0xc0, !PT ;  /* 0x0080000037ff7812 */ /* 0x040fe400078ac0ff */
[C---:B------:R-:W-:Y:S02]  /*208860*/  LOP3.LUT P2, RZ, R55.reuse, 0x1000000, RZ, 0xc0, !PT ;  /* 0x0100000037ff7812 */ /* 0x040fe4000784c0ff */
[----:B------:R-:W-:Y:S02]  /*208870*/  LOP3.LUT P1, RZ, R55, 0x2000000, RZ, 0xc0, !PT ;  /* 0x0200000037ff7812 */ /* 0x000fe4000782c0ff */
[----:B--2---:R-:W-:-:S13]  /*208880*/  LOP3.LUT P0, RZ, R54, 0x4, RZ, 0xc0, !PT ;  /* 0x0000000436ff7812 */ /* 0x004fda000780c0ff */
        /* <DEDUP_REMOVED lines=23> */
[----:B---3--:R-:W-:-:S05]  /*208a00*/  PRMT R55, R43, 0x7770, RZ ;  /* 0x000077702b377816 */ /* 0x008fca00000000ff */
[----:B------:R0:W-:Y:S04]  /*208a10*/  @P4 STG.E.U8 desc[UR22][R52.64], R55 ;  /* 0x0000003734004986 */ /* 0x0001e8000c101116 */
[----:B0-----:R-:W2:Y:S04]  /*208a20*/  LDL.LU.64 R52, [R1+0xe88] ;  /* 0x000e880001347983 */ /* 0x001ea80000300a00 */
[----:B------:R-:W3:Y:S04]  /*208a30*/  LDL.LU.64 R60, [R1+0xe80] ;  /* 0x000e8000013c7983 */ /* 0x000ee80000300a00 */
[----:B------:R-:W3:Y:S04]  /*208a40*/  LDL.LU.64 R58, [R1+0xe78] ;  /* 0x000e7800013a7983 */ /* 0x000ee80000300a00 */
[----:B------:R-:W3:Y:S04]  /*208a50*/  LDL.LU R33, [R1+0x5d8] ;  /* 0x0005d80001217983 */ /* 0x000ee80000300800 */
[----:B------:R-:W3:Y:S04]  /*208a60*/  LDL.LU.64 R28, [R1+0xe70] ;  /* 0x000e7000011c7983 */ /* 0x000ee80000300a00 */
[----:B------:R-:W3:Y:S01]  /*208a70*/  LDL.LU.64 R30, [R1+0xe68] ;  /* 0x000e6800011e7983 */ /* 0x000ee20000300a00 */
[----:B------:R-:W-:-:S03]  /*208a80*/  PRMT R55, R43, 0x7771, RZ ;  /* 0x000077712b377816 */ /* 0x000fc600000000ff */
[----:B------:R-:W3:Y:S04]  /*208a90*/  LDL.LU.64 R34, [R1+0xe60] ;  /* 0x000e600001227983 */ /* 0x000ee80000300a00 */
[----:B----4-:R0:W-:Y:S02]  /*208aa0*/  @P5 STG.E.U8 desc[UR22][R38.64], R55 ;  /* 0x0000003726005986 */ /* 0x0101e4000c101116 */
[----:B0-----:R-:W-:-:S05]  /*208ab0*/  PRMT R55, R43, 0x7772, RZ ;  /* 0x000077722b377816 */ /* 0x001fca00000000ff */
[----:B------:R0:W-:Y:S02]  /*208ac0*/  @P2 STG.E.U8 desc[UR22][R40.64], R55 ;  /* 0x0000003728002986 */ /* 0x0001e4000c101116 */
[----:B0-----:R-:W-:-:S05]  /*208ad0*/  PRMT R55, R43, 0x7773, RZ ;  /* 0x000077732b377816 */ /* 0x001fca00000000ff */
[----:B------:R0:W-:Y:S04]  /*208ae0*/  @P1 STG.E.U8 desc[UR22][R44.64], R55 ;  /* 0x000000372c001986 */ /* 0x0001e8000c101116 */
[----:B0-----:R-:W4:Y:S01]  /*208af0*/  LDL.LU R44, [R1+0x5c8] ;  /* 0x0005c800012c7983 */ /* 0x001f220000300800 */
[----:B------:R-:W-:-:S03]  /*208b00*/  PRMT R55, R32, 0x7770, RZ ;  /* 0x0000777020377816 */ /* 0x000fc600000000ff */
[----:B------:R-:W4:Y:S04]  /*208b10*/  LDL.LU.64 R36, [R1+0xef0] ;  /* 0x000ef00001247983 */ /* 0x000f280000300a00 */
[----:B------:R-:W4:Y:S04]  /*208b20*/  LDL.LU.64 R38, [R1+0xe98] ;  /* 0x000e980001267983 */ /* 0x000f280000300a00 */
[----:B------:R0:W-:Y:S01]  /*208b30*/  @P0 STG.E.U8 desc[UR22][R46.64], R55 ;  /* 0x000000372e000986 */ /* 0x0001e2000c101116 */
[----:B------:R-:W-:-:S03]  /*208b40*/  LOP3.LUT P0, RZ, R57, 0x2000000, RZ, 0xc0, !PT ;  /* 0x0200000039ff7812 */ /* 0x000fc6000780c0ff */
[----:B------:R-:W4:Y:S04]  /*208b50*/  LDL.LU.64 R40, [R1+0xed8] ;  /* 0x000ed80001287983 */ /* 0x000f280000300a00 */
[----:B------:R-:W4:Y:S01]  /*208b60*/  LDL.LU.64 R42, [R1+0xed0] ;  /* 0x000ed000012a7983 */ /* 0x000f220000300a00 */
[----:B0-----:R-:W-:-:S03]  /*208b70*/  PRMT R55, R32, 0x7771, RZ ;  /* 0x0000777120377816 */ /* 0x001fc600000000ff */
[----:B------:R-:W4:Y:S04]  /*208b80*/  LDL.LU R45, [R1+0x5b8] ;  /* 0x0005b800012d7983 */ /* 0x000f280000300800 */
[----:B------:R0:W-:Y:S01]  /*208b90*/  @P0 STG.E.U8 desc[UR22][R48.64], R55 ;  /* 0x0000003730000986 */ /* 0x0001e2000c101116 */
[----:B------:R-:W-:-:S03]  /*208ba0*/  LOP3.LUT P0, RZ, R57, 0x1000000, RZ, 0xc0, !PT ;  /* 0x0100000039ff7812 */ /* 0x000fc6000780c0ff */
[----:B------:R-:W4:Y:S04]  /*208bb0*/  LDL.LU.64 R46, [R1+0xec8] ;  /* 0x000ec800012e7983 */ /* 0x000f280000300a00 */
[----:B0-----:R-:W4:Y:S01]  /*208bc0*/  LDL.LU.64 R48, [R1+0xec0] ;  /* 0x000ec00001307983 */ /* 0x001f220000300a00 */
[----:B------:R-:W-:-:S05]  /*208bd0*/  PRMT R55, R32, 0x7772, RZ ;  /* 0x0000777220377816 */ /* 0x000fca00000000ff */
[----:B--2---:R0:W-:Y:S04]  /*208be0*/  @P0 STG.E.U8 desc[UR22][R52.64], R55 ;  /* 0x0000003734000986 */ /* 0x0041e8000c101116 */
[----:B0-----:R-:W2:Y:S01]  /*208bf0*/  LDL.LU.64 R52, [R1+0xea8] ;  /* 0x000ea80001347983 */ /* 0x001ea20000300a00 */
[----:B------:R-:W-:Y:S02]  /*208c00*/  LOP3.LUT P0, RZ, R57, 0x800000, RZ, 0xc0, !PT ;  /* 0x0080000039ff7812 */ /* 0x000fe4000780c0ff */
[----:B------:R-:W-:-:S11]  /*208c10*/  PRMT R55, R32, 0x7773, RZ ;  /* 0x0000777320377816 */ /* 0x000fd600000000ff */
        /* <DEDUP_REMOVED lines=16> */
[----:B----4-:R-:W-:-:S07]  /*208d20*/  PRMT R55, R44, 0x7770, RZ ;  /* 0x000077702c377816 */ /* 0x010fce00000000ff */
        /* <DEDUP_REMOVED lines=16> */
[----:B------:R-:W3:Y:S04]  /*208e30*/  LDL.LU.64 R48, [R1+0xea0] ;  /* 0x000ea00001307983 */ /* 0x000ee80000300a00 */
[----:B--2---:R0:W-:Y:S04]  /*208e40*/  @P1 STG.E.U8 desc[UR22][R52.64], R55 ;  /* 0x0000003734001986 */ /* 0x0041e8000c101116 */
[----:B0-----:R-:W2:Y:S04]  /*208e50*/  LDL.LU.64 R52, [R1+0xf50] ;  /* 0x000f500001347983 */ /* 0x001ea80000300a00 */
[----:B------:R-:W4:Y:S04]  /*208e60*/  LDL.LU.64 R38, [R1+0xef8] ;  /* 0x000ef80001267983 */ /* 0x000f280000300a00 */
[----:B------:R-:W4:Y:S04]  /*208e70*/  LDL.LU.64 R40, [R1+0xf48] ;  /* 0x000f480001287983 */ /* 0x000f280000300a00 */
[----:B------:R-:W2:Y:S04]  /*208e80*/  LDL.LU R44, [R1+0x5ec] ;  /* 0x0005ec00012c7983 */ /* 0x000ea80000300800 */
[----:B------:R-:W4:Y:S04]  /*208e90*/  LDL.LU.64 R42, [R1+0xf40] ;  /* 0x000f4000012a7983 */ /* 0x000f280000300a00 */
[----:B------:R-:W4:Y:S04]  /*208ea0*/  LDL.LU.64 R46, [R1+0xf18] ;  /* 0x000f1800012e7983 */ /* 0x000f280000300a00 */
[----:B------:R-:W4:Y:S01]  /*208eb0*/  LDL.LU R61, [R1+0x5dc] ;  /* 0x0005dc00013d7983 */ /* 0x000f220000300800 */
[----:B------:R-:W-:-:S02]  /*208ec0*/  LOP3.LUT P4, RZ, R54, 0x200, RZ, 0xc0, !PT ;  /* 0x0000020036ff7812 */ /* 0x000fc4000788c0ff */
[----:B------:R-:W-:Y:S02]  /*208ed0*/  PRMT R55, R45, 0x7773, RZ ;  /* 0x000077732d377816 */ /* 0x000fe400000000ff */
[C---:B------:R-:W-:Y:S02]  /*208ee0*/  LOP3.LUT P5, RZ, R54.reuse, 0x400, RZ, 0xc0, !PT ;  /* 0x0000040036ff7812 */ /* 0x040fe400078ac0ff */
[----:B------:R-:W-:-:S07]  /*208ef0*/  LOP3.LUT P0, RZ, R54, 0x200000, RZ, 0xc0, !PT ;  /* 0x0020000036ff7812 */ /* 0x000fce000780c0ff */
[----:B---3--:R0:W-:Y:S04]  /*208f00*/  @P4 STG.E.U8 desc[UR22][R48.64], R55 ;  /* 0x0000003730004986 */ /* 0x0081e8000c101116 */
[----:B0-----:R-:W3:Y:S01]  /*208f10*/  LDL.LU.64 R48, [R1+0xf10] ;  /* 0x000f100001307983 */ /* 0x001ee20000300a00 */
[----:B--2---:R-:W-:-:S05]  /*208f20*/  PRMT R55, R44, 0x7770, RZ ;  /* 0x000077702c377816 */ /* 0x004fca00000000ff */
[----:B------:R0:W-:Y:S04]  /*208f30*/  @P5 STG.E.U8 desc[UR22][R52.64], R55 ;  /* 0x0000003734005986 */ /* 0x0001e8000c101116 */
[----:B0-----:R-:W2:Y:S01]  /*208f40*/  LDL.LU.64 R52, [R1+0xf08] ;  /* 0x000f080001347983 */ /* 0x001ea20000300a00 */
[----:B------:R-:W-:Y:S02]  /*208f50*/  LOP3.LUT R57, R57, 0xfffffbff, RZ, 0xc0, !PT ;  /* 0xfffffbff39397812 */ /* 0x000fe400078ec0ff */
[C---:B------:R-:W-:Y:S01]  /*208f60*/  LOP3.LUT P2, RZ, R54.reuse, 0x800, RZ, 0xc0, !PT ;  /* 0x0000080036ff7812 */ /* 0x040fe2000784c0ff */
[----:B------:R-:W2:Y:S01]  /*208f70*/  LDL.LU.64 R58, [R1+0xf00] ;  /* 0x000f0000013a7983 */ /* 0x000ea20000300a00 */
[----:B------:R-:W-:Y:S02]  /*208f80*/  @P0 LOP3.LUT R57, R57, 0x400, RZ, 0xfc, !PT ;  /* 0x0000040039390812 */ /* 0x000fe400078efcff */
[----:B------:R-:W-:Y:S01]  /*208f90*/  LOP3.LUT P0, RZ, R54, 0x100000, RZ, 0xc0, !PT ;  /* 0x0010000036ff7812 */ /* 0x000fe2000780c0ff */
[----:B------:R-:W2:Y:S01]  /*208fa0*/  LDL.LU R45, [R1+0x5cc] ;  /* 0x0005cc00012d7983 */ /* 0x000ea20000300800 */
[----:B------:R-:W-:-:S02]  /*208fb0*/  LOP3.LUT R57, R57, 0xfffff7ff, RZ, 0xc0, !PT ;  /* 0xfffff7ff39397812 */ /* 0x000fc400078ec0ff */
[----:B------:R-:W-:Y:S01]  /*208fc0*/  LOP3.LUT P1, RZ, R54, 0x1000, RZ, 0xc0, !PT ;  /* 0x0000100036ff7812 */ /* 0x000fe2000782c0ff */
[----:B------:R-:W2:Y:S01]  /*208fd0*/  LDL.LU.64 R28, [R1+0xf90] ;  /* 0x000f9000011c7983 */ /* 0x000ea20000300a00 */
[----:B------:R-:W-:-:S03]  /*208fe0*/  PRMT R55, R44, 0x7771, RZ ;  /* 0x000077712c377816 */ /* 0x000fc600000000ff */
[----:B------:R-:W2:Y:S04]  /*208ff0*/  LDL.LU.64 R30, [R1+0xf58] ;  /* 0x000f5800011e7983 */ /* 0x000ea80000300a00 */
[----:B------:R-:W-:Y:S01]  /*209000*/  @P0 LOP3.LUT R57, R57, 0x800, RZ, 0xfc, !PT ;  /* 0x0000080039390812 */ /* 0x000fe200078efcff */
[----:B----4-:R0:W-:Y:S01]  /*209010*/  @P2 STG.E.U8 desc[UR22][R38.64], R55 ;  /* 0x0000003726002986 */ /* 0x0101e2000c101116 */
[----:B------:R-:W-:Y:S02]  /*209020*/  LOP3.LUT P0, RZ, R54, 0x80000, RZ, 0xc0, !PT ;  /* 0x0008000036ff7812 */ /* 0x000fe4000780c0ff */
[----:B------:R-:W-:Y:S01]  /*209030*/  LOP3.LUT R57, R57, 0xffffefff, RZ, 0xc0, !PT ;  /* 0xffffefff39397812 */ /* 0x000fe200078ec0ff */
[----:B------:R-:W4:Y:S04]  /*209040*/  LDL.LU.64 R32, [R1+0xf88] ;  /* 0x000f880001207983 */ /* 0x000f280000300a00 */
[----:B------:R-:W4:Y:S01]  /*209050*/  LDL.LU.64 R34, [R1+0xf80] ;  /* 0x000f800001227983 */ /* 0x000f220000300a00 */
[----:B0-----:R-:W-:-:S03]  /*209060*/  PRMT R55, R44, 0x7772, RZ ;  /* 0x000077722c377816 */ /* 0x001fc600000000ff */
[----:B------:R-:W4:Y:S02]  /*209070*/  LDL.LU.64 R36, [R1+0xf78] ;  /* 0x000f780001247983 */ /* 0x000f240000300a00 */
[----:B------:R-:W-:Y:S02]  /*209080*/  @P0 LOP3.LUT R57, R57, 0x1000, RZ, 0xfc, !PT ;  /* 0x0000100039390812 */ /* 0x000fe400078efcff */
[----:B------:R-:W-:Y:S01]  /*209090*/  LOP3.LUT P0, RZ, R54, 0x40000, RZ, 0xc0, !PT ;  /* 0x0004000036ff7812 */ /* 0x000fe2000780c0ff */
[----:B------:R0:W-:Y:S01]  /*2090a0*/  @P1 STG.E.U8 desc[UR22][R40.64], R55 ;  /* 0x0000003728001986 */ /* 0x0001e2000c101116 */
[----:B------:R-:W-:-:S03]  /*2090b0*/  LOP3.LUT R57, R57, 0xffffdfff, RZ, 0xc0, !PT ;  /* 0xffffdfff39397812 */ /* 0x000fc600078ec0ff */
[----:B------:R-:W4:Y:S08]  /*2090c0*/  LDL.LU.64 R38, [R1+0xf70] ;  /* 0x000f700001267983 */ /* 0x000f300000300a00 */
        /* <DEDUP_REMOVED lines=14> */
[----:B------:R-:W4:Y:S07]  /*2091b0*/  LDL.LU R44, [R1+0x5a0] ;  /* 0x0005a000012c7983 */ /* 0x000f2e0000300800 */
[----:B------:R-:W-:-:S02]  /*2091c0*/  @P0 LOP3.LUT R57, R57, 0x20000, RZ, 0xfc, !PT ;  /* 0x0002000039390812 */ /* 0x000fc400078efcff */
[----:B------:R-:W-:-:S13]  /*2091d0*/  LOP3.LUT P0, RZ, R54, 0x2000, RZ, 0xc0, !PT ;  /* 0x0000200036ff7812 */ /* 0x000fda000780c0ff */
[----:B------:R0:W-:Y:S01]  /*2091e0*/  @P0 STG.E.U8 desc[UR22][R42.64], R55 ;  /* 0x000000372a000986 */ /* 0x0001e2000c101116 */
[----:B------:R-:W-:Y:S02]  /*2091f0*/  LOP3.LUT P0, RZ, R57, 0x20000, RZ, 0xc0, !PT ;  /* 0x0002000039ff7812 */ /* 0x000fe4000780c0ff */
[----:B0-----:R-:W-:Y:S01]  /*209200*/  PRMT R55, R61, 0x7770, RZ ;  /* 0x000077703d377816 */ /* 0x001fe200000000ff */
[----:B------:R-:W4:Y:S10]  /*209210*/  LDL.LU.64 R42, [R1+0xf60] ;  /* 0x000f6000012a7983 */ /* 0x000f340000300a00 */
[----:B------:R0:W-:Y:S01]  /*209220*/  @P0 STG.E.U8 desc[UR22][R46.64], R55 ;  /* 0x000000372e000986 */ /* 0x0001e2000c101116 */
[----:B------:R-:W-:-:S02]  /*209230*/  LOP3.LUT P0, RZ, R57, 0x10000, RZ, 0xc0, !PT ;  /* 0x0001000039ff7812 */ /* 0x000fc4000780c0ff */
[----:B0-----:R-:W-:Y:S01]  /*209240*/  PRMT R55, R61, 0x7771, RZ ;  /* 0x000077713d377816 */ /* 0x001fe200000000ff */
[----:B------:R-:W4:Y:S10]  /*209250*/  LDL.LU.64 R46, [R1+0xff0] ;  /* 0x000ff000012e7983 */ /* 0x000f340000300a00 */
[----:B---3--:R0:W-:Y:S01]  /*209260*/  @P0 STG.E.U8 desc[UR22][R48.64], R55 ;  /* 0x0000003730000986 */ /* 0x0081e2000c101116 */
[----:B------:R-:W-:-:S02]  /*209270*/  LOP3.LUT P0, RZ, R57, 0x8000, RZ, 0xc0, !PT ;  /* 0x0000800039ff7812 */ /* 0x000fc4000780c0ff */
[----:B0-----:R-:W-:Y:S01]  /*209280*/  PRMT R55, R61, 0x7772, RZ ;  /* 0x000077723d377816 */ /* 0x001fe200000000ff */
[----:B------:R-:W3:Y:S10]  /*209290*/  LDL.LU.64 R48, [R1+0xf98] ;  /* 0x000f980001307983 */ /* 0x000ef40000300a00 */
[----:B--2---:R0:W-:Y:S04]  /*2092a0*/  @P0 STG.E.U8 desc[UR22][R52.64], R55 ;  /* 0x0000003734000986 */ /* 0x0041e8000c101116 */
[----:B0-----:R-:W2:Y:S01]  /*2092b0*/  LDL.LU.64 R52, [R1+0x8538] ;  /* 0x0085380001347983 */ /* 0x001ea20000300a00 */
[----:B------:R-:W-:-:S02]  /*2092c0*/  LOP3.LUT P0, RZ, R57, 0x4000, RZ, 0xc0, !PT ;  /* 0x0000400039ff7812 */ /* 0x000fc4000780c0ff */
        /* <DEDUP_REMOVED lines=10> */
[----:B----4-:R0:W-:Y:S01]  /*209370*/  @P0 STG.E.U8 desc[UR22][R32.64], R55 ;  /* 0x0000003720000986 */ /* 0x0101e2000c101116 */
        /* <DEDUP_REMOVED lines=9> */
[----:B--2---:R-:W-:-:S05]  /*209410*/  PRMT R55, R53, 0x7770, RZ ;  /* 0x0000777035377816 */ /* 0x004fca00000000ff */
[----:B------:R0:W-:Y:S02]  /*209420*/  @P6 STG.E.U8 desc[UR22][R36.64], R55 ;  /* 0x0000003724006986 */ /* 0x0001e4000c101116 */
[----:B0-----:R-:W-:-:S05]  /*209430*/  PRMT R55, R53, 0x7771, RZ ;  /* 0x0000777135377816 */ /* 0x001fca00000000ff */
[----:B------:R0:W-:Y:S02]  /*209440*/  @P3 STG.E.U8 desc[UR22][R38.64], R55 ;  /* 0x0000003726003986 */ /* 0x0001e4000c101116 */
[----:B0-----:R-:W-:-:S05]  /*209450*/  PRMT R55, R53, 0x7772, RZ ;  /* 0x0000777235377816 */ /* 0x001fca00000000ff */
[----:B------:R0:W-:Y:S02]  /*209460*/  @P4 STG.E.U8 desc[UR22][R40.64], R55 ;  /* 0x0000003728004986 */ /* 0x0001e4000c101116 */
[----:B0-----:R-:W-:Y:S02]  /*209470*/  PRMT R55, R53, 0x7773, RZ ;  /* 0x0000777335377816 */ /* 0x001fe400000000ff */
[----:B------:R-:W2:Y:S04]  /*209480*/  LDL.LU R53, [R1+0x8530] ;  /* 0x0085300001357983 */ /* 0x000ea80000300800 */
        /* <DEDUP_REMOVED lines=9> */
[----:B------:R-:W4:Y:S04]  /*209520*/  LDL.LU.64 R42, [R1+0xfa8] ;  /* 0x000fa800012a7983 */ /* 0x000f280000300a00 */
[----:B------:R-:W4:Y:S01]  /*209530*/  LDL.LU R45, [R1+0x590] ;  /* 0x00059000012d7983 */ /* 0x000f220000300800 */
[----:B------:R-:W-:-:S03]  /*209540*/  LOP3.LUT P4, RZ, R54, 0x10000000, RZ, 0xc0, !PT ;  /* 0x1000000036ff7812 */ /* 0x000fc6000788c0ff */
[----:B------:R-:W4:Y:S01]  /*209550*/  LDL.LU.64 R46, [R1+0xfa0] ;  /* 0x000fa000012e7983 */ /* 0x000f220000300a00 */
[----:B------:R-:W-:Y:S02]  /*209560*/  PRMT R55, R44, 0x7772, RZ ;  /* 0x000077722c377816 */ /* 0x000fe400000000ff */
[----:B------:R-:W-:Y:S02]  /*209570*/  LOP3.LUT R57, R57, 0xfffffffb, RZ, 0xc0, !PT ;  /* 0xfffffffb39397812 */ /* 0x000fe400078ec0ff */
[C---:B------:R-:W-:Y:S02]  /*209580*/  LOP3.LUT P5, RZ, R54.reuse, 0x20000000, RZ, 0xc0, !PT ;  /* 0x2000000036ff7812 */ /* 0x040fe400078ac0ff */
[C---:B------:R-:W-:Y:S02]  /*209590*/  LOP3.LUT P2, RZ, R54.reuse, 0x40000000, RZ, 0xc0, !PT ;  /* 0x4000000036ff7812 */ /* 0x040fe4000784c0ff */
[----:B------:R-:W-:Y:S01]  /*2095a0*/  LOP3.LUT P1, RZ, R54, 0x80000000, RZ, 0xc0, !PT ;  /* 0x8000000036ff7812 */ /* 0x000fe2000782c0ff */
[----:B---3--:R0:W-:Y:S04]  /*2095b0*/  @P4 STG.E.U8 desc[UR22][R48.64], R55 ;  /* 0x0000003730004986 */ /* 0x0081e8000c101116 */
[----:B0-----:R-:W3:Y:S04]  /*2095c0*/  LDL.LU.64 R48, [R1+0x1040] ;  /* 0x0010400001307983 */ /* 0x001ee80000300a00 */
[----:B------:R-:W3:Y:S04]  /*2095d0*/  LDL.LU.64 R60, [R1+0xff8] ;  /* 0x000ff800013c7983 */ /* 0x000ee80000300a00 */
[----:B------:R-:W3:Y:S01]  /*2095e0*/  LDL.LU.64 R58, [R1+0x1028] ;  /* 0x00102800013a7983 */ /* 0x000ee20000300a00 */
        /* <DEDUP_REMOVED lines=22> */
[----:B----4-:R0:W-:Y:S01]  /*209750*/  @P5 STG.E.U8 desc[UR22][R38.64], R55 ;  /* 0x0000003726005986 */ /* 0x0101e2000c101116 */
[----:B------:R-:W-:Y:S02]  /*209760*/  LOP3.LUT R57, R57, 0xfffffdff, RZ, 0xc0, !PT ;  /* 0xfffffdff39397812 */ /* 0x000fe400078ec0ff */
[----:B0-----:R-:W-:Y:S01]  /*209770*/  PRMT R55, R45, 0x7770, RZ ;  /* 0x000077702d377816 */ /* 0x001fe200000000ff */
[----:B------:R-:W2:Y:S08]  /*209780*/  LDL.LU R38, [R1+0x570] ;  /* 0x0005700001267983 */ /* 0x000eb00000300800 */
[----:B------:R-:W-:-:S02]  /*209790*/  @P0 LOP3.LUT R57, R57, 0x200, RZ, 0xfc, !PT ;  /* 0x0000020039390812 */ /* 0x000fc400078efcff */
[----:B------:R-:W-:Y:S01]  /*2097a0*/  LOP3.LUT P0, RZ, R53, 0x1, RZ, 0xc0, !PT ;  /* 0x0000000135ff7812 */ /* 0x000fe2000780c0ff */
[----:B------:R0:W-:Y:S04]  /*2097b0*/  @P2 STG.E.U8 desc[UR22][R36.64], R55 ;  /* 0x0000003724002986 */ /* 0x0001e8000c101116 */
[----:B------:R-:W4:Y:S04]  /*2097c0*/  LDL.LU.64 R28, [R1+0x1020] ;  /* 0x00102000011c7983 */ /* 0x000f280000300a00 */
[----:B------:R-:W2:Y:S01]  /*2097d0*/  LDL.LU.64 R30, [R1+0x1018] ;  /* 0x00101800011e7983 */ /* 0x000ea20000300a00 */
[----:B0-----:R-:W-:-:S03]  /*2097e0*/  PRMT R55, R45, 0x7771, RZ ;  /* 0x000077712d377816 */ /* 0x001fc600000000ff */
[----:B------:R-:W2:Y:S04]  /*2097f0*/  LDL.LU.64 R32, [R1+0x1010] ;  /* 0x0010100001207983 */ /* 0x000ea80000300a00 */
[----:B------:R0:W-:Y:S04]  /*209800*/  @P1 STG.E.U8 desc[UR22][R40.64], R55 ;  /* 0x0000003728001986 */ /* 0x0001e8000c101116 */
[----:B------:R-:W2:Y:S04]  /*209810*/  LDL.LU.64 R34, [R1+0x1008] ;  /* 0x0010080001227983 */ /* 0x000ea80000300a00 */
[----:B------:R-:W2:Y:S01]  /*209820*/  LDL.LU.64 R36, [R1+0x1000] ;  /* 0x0010000001247983 */ /* 0x000ea20000300a00 */
[----:B0-----:R-:W-:-:S03]  /*209830*/  PRMT R55, R45, 0x7772, RZ ;  /* 0x000077722d377816 */ /* 0x001fc600000000ff */
[----:B------:R-:W2:Y:S04]  /*209840*/  LDL.LU.64 R40, [R1+0x1068] ;  /* 0x0010680001287983 */ /* 0x000ea80000300a00 */
[----:B------:R0:W-:Y:S01]  /*209850*/  @P0 STG.E.U8 desc[UR22][R42.64], R55 ;  /* 0x000000372a000986 */ /* 0x0001e2000c101116 */
[----:B------:R-:W-:Y:S02]  /*209860*/  LOP3.LUT P0, RZ, R57, 0x200, RZ, 0xc0, !PT ;  /* 0x0000020039ff7812 */ /* 0x000fe4000780c0ff */
[----:B0-----:R-:W-:Y:S01]  /*209870*/  PRMT R55, R45, 0x7773, RZ ;  /* 0x000077732d377816 */ /* 0x001fe200000000ff */
[----:B------:R-:W2:Y:S10]  /*209880*/  LDL.LU.64 R42, [R1+0x1048] ;  /* 0x00104800012a7983 */ /* 0x000eb40000300a00 */
[----:B------:R0:W-:Y:S01]  /*209890*/  @P0 STG.E.U8 desc[UR22][R46.64], R55 ;  /* 0x000000372e000986 */ /* 0x0001e2000c101116 */
[----:B------:R-:W-:-:S03]  /*2098a0*/  LOP3.LUT P0, RZ, R57, 0x100, RZ, 0xc0, !PT ;  /* 0x0000010039ff7812 */ /* 0x000fc6000780c0ff */
[----:B------:R-:W2:Y:S01]  /*2098b0*/  LDL.LU.64 R44, [R1+0x1060] ;  /* 0x00106000012c7983 */ /* 0x000ea20000300a00 */
[----:B0-----:R-:W-:-:S03]  /*2098c0*/  PRMT R55, R52, 0x7770, RZ ;  /* 0x0000777034377816 */ /* 0x001fc600000000ff */
[----:B------:R-:W2:Y:S04]  /*2098d0*/  LDL.LU.64 R46, [R1+0x1058] ;  /* 0x00105800012e7983 */ /* 0x000ea80000300a00 */
[----:B------:R-:W2:Y:S04]  /*2098e0*/  LDL.LU R39, [R1+0x594] ;  /* 0x0005940001277983 */ /* 0x000ea80000300800 */
[----:B---3--:R0:W-:Y:S01]  /*2098f0*/  @P0 STG.E.U8 desc[UR22][R48.64], R55 ;  /* 0x0000003730000986 */ /* 0x0081e2000c101116 */
[C---:B------:R-:W-:Y:S02]  /*209900*/  LOP3.LUT P0, RZ, R57.reuse, 0x80, RZ, 0xc0, !PT ;  /* 0x0000008039ff7812 */ /* 0x040fe4000780c0ff */
[----:B0-----:R-:W-:Y:S01]  /*209910*/  PRMT R55, R52, 0x7771, RZ ;  /* 0x0000777134377816 */ /* 0x001fe200000000ff */
[----:B------:R-:W3:Y:S10]  /*209920*/  LDL.LU.64 R48, [R1+0x1050] ;  /* 0x0010500001307983 */ /* 0x000ef40000300a00 */
[----:B------:R0:W-:Y:S01]  /*209930*/  @P0 STG.E.U8 desc[UR22][R60.64], R55 ;  /* 0x000000373c000986 */ /* 0x0001e2000c101116 */
[----:B------:R-:W-:-:S02]  /*209940*/  LOP3.LUT P0, RZ, R57, 0x40, RZ, 0xc0, !PT ;  /* 0x0000004039ff7812 */ /* 0x000fc4000780c0ff */
        /* <DEDUP_REMOVED lines=11> */
[----:B----4-:R2:W-:Y:S01]  /*209a00*/  @P0 STG.E.U8 desc[UR22][R28.64], R55 ;  /* 0x000000371c000986 */ /* 0x0105e2000c101116 */
[----:B------:R-:W-:Y:S02]  /*209a10*/  LOP3.LUT P0, RZ, R57, 0x10, RZ, 0xc0, !PT ;  /* 0x0000001039ff7812 */ /* 0x000fe4000780c0ff */
[----:B--2---:R-:W-:-:S11]  /*209a20*/  PRMT R55, R38, 0x7770, RZ ;  /* 0x0000777026377816 */ /* 0x004fd600000000ff */
[----:B------:R0:W-:Y:S01]  /*209a30*/  @P0 STG.E.U8 desc[UR22][R30.64], R55 ;  /* 0x000000371e000986 */ /* 0x0001e2000c101116 */
[----:B------:R-:W-:Y:S02]  /*209a40*/  LOP3.LUT P0, RZ, R57, 0x8, RZ, 0xc0, !PT ;  /* 0x0000000839ff7812 */ /* 0x000fe4000780c0ff */
[----:B0-----:R-:W-:-:S11]  /*209a50*/  PRMT R55, R38, 0x7771, RZ ;  /* 0x0000777126377816 */ /* 0x001fd600000000ff */
[----:B------:R0:W-:Y:S01]  /*209a60*/  @P0 STG.E.U8 desc[UR22][R32.64], R55 ;  /* 0x0000003720000986 */ /* 0x0001e2000c101116 */
[----:B------:R-:W-:Y:S02]  /*209a70*/  LOP3.LUT P0, RZ, R57, 0x4, RZ, 0xc0, !PT ;  /* 0x0000000439ff7812 */ /* 0x000fe4000780c0ff */
[----:B0-----:R-:W-:-:S11]  /*209a80*/  PRMT R55, R38, 0x7772, RZ ;  /* 0x0000777226377816 */ /* 0x001fd600000000ff */
        /* <DEDUP_REMOVED lines=13> */
[----:B------:R0:W-:Y:S04]  /*209b60*/  @P1 STG.E.U8 desc[UR22][R48.64], R55 ;  /* 0x0000003730001986 */ /* 0x0001e8000c101116 */
[----:B0-----:R-:W3:Y:S04]  /*209b70*/  LDL.LU.64 R48, [R1+0x3668] ;  /* 0x0036680001307983 */ /* 0x001ee80000300a00 */
[----:B------:R-:W4:Y:S04]  /*209b80*/  LDL.LU.64 R36, [R1+0x1078] ;  /* 0x0010780001247983 */ /* 0x000f280000300a00 */
[----:B------:R-:W2:Y:S04]  /*209b90*/  LDL.LU.64 R46, [R1+0x1070] ;  /* 0x00107000012e7983 */ /* 0x000ea80000300a00 */
[----:B------:R-:W2:Y:S04]  /*209ba0*/  LDL.LU.64 R40, [R1+0x3660] ;  /* 0x0036600001287983 */ /* 0x000ea80000300a00 */
[----:B------:R-:W2:Y:S04]  /*209bb0*/  LDL.LU.64 R42, [R1+0x1090] ;  /* 0x00109000012a7983 */ /* 0x000ea80000300a00 */
[----:B------:R-:W2:Y:S04]  /*209bc0*/  LDL.LU.64 R44, [R1+0x10a0] ;  /* 0x0010a000012c7983 */ /* 0x000ea80000300a00 */
[----:B------:R-:W2:Y:S01]  /*209bd0*/  LDL.LU R28, [R1+0x584] ;  /* 0x00058400011c7983 */ /* 0x000ea20000300800 */
        /* <DEDUP_REMOVED lines=24> */
[C---:B------:R-:W-:Y:S02]  /*209d60*/  LOP3.LUT P0, RZ, R53.reuse, 0x100000, RZ, 0xc0, !PT ;  /* 0x0010000035ff7812 */ /* 0x040fe4000780c0ff */
[----:B------:R-:W-:Y:S02]  /*209d70*/  LOP3.LUT P2, RZ, R53, 0x20000, RZ, 0xc0, !PT ;  /* 0x0002000035ff7812 */ /* 0x000fe4000784c0ff */
[----:B------:R-:W-:Y:S01]  /*209d80*/  LOP3.LUT R57, R57, 0xfffffffd, RZ, 0xc0, !PT ;  /* 0xfffffffd39397812 */ /* 0x000fe200078ec0ff */
[----:B---3--:R0:W-:Y:S04]  /*209d90*/  @P4 STG.E.U8 desc[UR22][R48.64], R55 ;  /* 0x0000003730004986 */ /* 0x0081e8000c101116 */
[----:B0-----:R-:W3:Y:S01]  /*209da0*/  LDL.LU.64 R48, [R1+0x1098] ;  /* 0x0010980001307983 */ /* 0x001ee20000300a00 */
[----:B------:R-:W-:-:S02]  /*209db0*/  PRMT R55, R39, 0x7772, RZ ;  /* 0x0000777227377816 */ /* 0x000fc400000000ff */
[----:B------:R-:W-:Y:S01]  /*209dc0*/  LOP3.LUT P1, RZ, R53, 0x40000, RZ, 0xc0, !PT ;  /* 0x0004000035ff7812 */ /* 0x000fe2000782c0ff */
[----:B------:R-:W3:Y:S01]  /*209dd0*/  LDL.LU R29, [R1+0x574] ;  /* 0x00057400011d7983 */ /* 0x000ee20000300800 */
[----:B------:R-:W-:Y:S02]  /*209de0*/  @P0 LOP3.LUT R57, R57, 0x2, RZ, 0xfc, !PT ;  /* 0x0000000239390812 */ /* 0x000fe400078efcff */
[C---:B------:R-:W-:Y:S01]  /*209df0*/  LOP3.LUT P0, RZ, R53.reuse, 0x80000, RZ, 0xc0, !PT ;  /* 0x0008000035ff7812 */ /* 0x040fe2000780c0ff */
[----:B----4-:R-:W-:Y:S01]  /*209e00*/  @P5 STG.E.U8 desc[UR22][R36.64], R55 ;  /* 0x0000003724005986 */ /* 0x010fe2000c101116 */
[C---:B------:R-:W-:Y:S02]  /*209e10*/  LOP3.LUT P6, RZ, R53.reuse, 0x10000000, RZ, 0xc0, !PT ;  /* 0x1000000035ff7812 */ /* 0x040fe400078cc0ff */
[C---:B------:R-:W-:Y:S01]  /*209e20*/  LOP3.LUT P3, RZ, R53.reuse, 0x20000000, RZ, 0xc0, !PT ;  /* 0x2000000035ff7812 */ /* 0x040fe2000786c0ff */
[----:B------:R-:W4:Y:S01]  /*209e30*/  LDL.LU.64 R60, [R1+0x3650] ;  /* 0x00365000013c7983 */ /* 0x000f220000300a00 */
[----:B------:R-:W-:-:S02]  /*209e40*/  LOP3.LUT P4, RZ, R53, 0x40000000, RZ, 0xc0, !PT ;  /* 0x4000000035ff7812 */ /* 0x000fc4000788c0ff */
[----:B------:R-:W-:Y:S01]  /*209e50*/  LOP3.LUT P5, RZ, R53, 0x80000000, RZ, 0xc0, !PT ;  /* 0x8000000035ff7812 */ /* 0x000fe200078ac0ff */
[----:B------:R-:W4:Y:S01]  /*209e60*/  LDL.LU.64 R58, [R1+0x3648] ;  /* 0x00364800013a7983 */ /* 0x000f220000300a00 */
[----:B------:R-:W-:-:S03]  /*209e70*/  PRMT R53, R39, 0x7773, RZ ;  /* 0x0000777327357816 */ /* 0x000fc600000000ff */
[----:B------:R-:W4:Y:S04]  /*209e80*/  LDL.LU.64 R30, [R1+0x3640] ;  /* 0x00364000011e7983 */ /* 0x000f280000300a00 */
[----:B--2---:R0:W-:Y:S02]  /*209e90*/  @P2 STG.E.U8 desc[UR22][R46.64], R53 ;  /* 0x000000352e002986 */ /* 0x0041e4000c101116 */
[C---:B0-----:R-:W-:Y:S02]  /*209ea0*/  PRMT R53, R28.reuse, 0x7770, RZ ;  /* 0x000077701c357816 */ /* 0x041fe400000000ff */
[----:B------:R-:W2:Y:S04]  /*209eb0*/  LDL.LU R46, [R1+0x5a8] ;  /* 0x0005a800012e7983 */ /* 0x000ea80000300800 */
[----:B------:R0:W-:Y:S04]  /*209ec0*/  @P1 STG.E.U8 desc[UR22][R40.64], R53 ;  /* 0x0000003528001986 */ /* 0x0001e8000c101116 */
[----:B------:R-:W2:Y:S04]  /*209ed0*/  LDL.LU.64 R32, [R1+0x3638] ;  /* 0x0036380001207983 */ /* 0x000ea80000300a00 */
[----:B------:R-:W2:Y:S01]  /*209ee0*/  LDL.LU.64 R34, [R1+0x10a8] ;  /* 0x0010a80001227983 */ /* 0x000ea20000300a00 */
[----:B0-----:R-:W-:-:S03]  /*209ef0*/  PRMT R53, R28, 0x7771, RZ ;  /* 0x000077711c357816 */ /* 0x001fc600000000ff */
[----:B------:R-:W2:Y:S04]  /*209f00*/  LDL.LU R47, [R1+0x598] ;  /* 0x00059800012f7983 */ /* 0x000ea80000300800 */
[----:B------:R0:W-:Y:S01]  /*209f10*/  @P0 STG.E.U8 desc[UR22][R42.64], R53 ;  /* 0x000000352a000986 */ /* 0x0001e2000c101116 */
[----:B------:R-:W-:-:S03]  /*209f20*/  LOP3.LUT P0, RZ, R57, 0x2, RZ, 0xc0, !PT ;  /* 0x0000000239ff7812 */ /* 0x000fc6000780c0ff */
[----:B------:R-:W2:Y:S04]  /*209f30*/  LDL.LU.64 R36, [R1+0x10b8] ;  /* 0x0010b80001247983 */ /* 0x000ea80000300a00 */
[----:B------:R-:W2:Y:S01]  /*209f40*/  LDL.LU.64 R38, [R1+0x10b0] ;  /* 0x0010b00001267983 */ /* 0x000ea20000300a00 */
[----:B0-----:R-:W-:-:S03]  /*209f50*/  PRMT R53, R28, 0x7772, RZ ;  /* 0x000077721c357816 */ /* 0x001fc600000000ff */
[----:B------:R-:W2:Y:S04]  /*209f60*/  LDL.LU.64 R40, [R1+0x3630] ;  /* 0x0036300001287983 */ /* 0x000ea80000300a00 */
[----:B------:R0:W-:Y:S01]  /*209f70*/  @P0 STG.E.U8 desc[UR22][R44.64], R53 ;  /* 0x000000352c000986 */ /* 0x0001e2000c101116 */
[----:B------:R-:W-:-:S03]  /*209f80*/  LOP3.LUT P0, RZ, R57, 0x1, RZ, 0xc0, !PT ;  /* 0x0000000139ff7812 */ /* 0x000fc6000780c0ff */
[----:B------:R-:W2:Y:S04]  /*209f90*/  LDL.LU.64 R42, [R1+0x3628] ;  /* 0x00362800012a7983 */ /* 0x000ea80000300a00 */
[----:B0-----:R-:W2:Y:S04]  /*209fa0*/  LDL.LU.64 R44, [R1+0x3620] ;  /* 0x00362000012c7983 */ /* 0x001ea80000300a00 */
[----:B------:R-:W4:Y:S01]  /*209fb0*/  LDL.LU.64 R56, [R1+0x3658] ;  /* 0x0036580001387983 */ /* 0x000f220000300a00 */
[----:B------:R-:W-:-:S05]  /*209fc0*/  PRMT R53, R28, 0x7773, RZ ;  /* 0x000077731c357816 */ /* 0x000fca00000000ff */
        /* <DEDUP_REMOVED lines=18> */
[----:B0-----:R-:W-:-:S11]  /*20a0f0*/  PRMT R53, R46, 0x7771, RZ ;  /* 0x000077712e357816 */ /* 0x001fd600000000ff */
[----:B------:R0:W-:Y:S02]  /*20a100*/  @P0 STG.E.U8 desc[UR22][R34.64], R53 ;  /* 0x0000003522000986 */ /* 0x0001e4000c101116 */
        /* <DEDUP_REMOVED lines=12> */
[----:B0-----:R-:W-:-:S05]  /*20a1d0*/  PRMT R53, R47, 0x7773, RZ ;  /* 0x000077732f357816 */ /* 0x001fca00000000ff */
[----:B---3--:R0:W-:Y:S04]  /*20a1e0*/  @P1 STG.E.U8 desc[UR22][R48.64], R53 ;  /* 0x0000003530001986 */ /* 0x0081e8000c101116 */
[----:B0-----:R-:W2:Y:S04]  /*20a1f0*/  LDL.LU.64 R48, [R1+0x3610] ;  /* 0x0036100001307983 */ /* 0x001ea80000300a00 */
[----:B------:R-:W3:Y:S04]  /*20a200*/  LDL.LU.64 R36, [R1+0x18f0] ;  /* 0x0018f00001247983 */ /* 0x000ee80000300a00 */
[----:B------:R-:W4:Y:S04]  /*20a210*/  LDL.LU.64 R38, [R1+0x1900] ;  /* 0x0019000001267983 */ /* 0x000f280000300a00 */
[----:B------:R-:W2:Y:S04]  /*20a220*/  LDL.LU R47, [R1+0x588] ;  /* 0x00058800012f7983 */ /* 0x000ea80000300800 */
[----:B------:R-:W4:Y:S04]  /*20a230*/  LDL.LU.64 R40, [R1+0x18f8] ;  /* 0x0018f80001287983 */ /* 0x000f280000300a00 */
[----:B------:R-:W4:Y:S01]  /*20a240*/  LDL.LU.64 R42, [R1+0x3608] ;  /* 0x00360800012a7983 */ /* 0x000f220000300a00 */
[----:B------:R-:W-:-:S03]  /*20a250*/  LOP3.LUT P4, RZ, R52, 0x4, RZ, 0xc0, !PT ;  /* 0x0000000434ff7812 */ /* 0x000fc6000788c0ff */
[----:B------:R-:W4:Y:S01]  /*20a260*/  LDL.LU.64 R44, [R1+0x3600] ;  /* 0x00360000012c7983 */ /* 0x000f220000300a00 */
        /* <DEDUP_REMOVED lines=14> */
[----:B--2---:R-:W-:-:S05]  /*20a350*/  PRMT R53, R47, 0x7770, RZ ;  /* 0x000077702f357816 */ /* 0x004fca00000000ff */
[----:B------:R0:W-:Y:S04]  /*20a360*/  @P4 STG.E.U8 desc[UR22][R48.64], R53 ;  /* 0x0000003530004986 */ /* 0x0001e8000c101116 */
[----:B0-----:R-:W2:Y:S01]  /*20a370*/  LDL.LU.64 R48, [R1+0x35f8] ;  /* 0x0035f80001307983 */ /* 0x001ea20000300a00 */
[----:B------:R-:W-:Y:S02]  /*20a380*/  @P0 LOP3.LUT R54, R54, 0x400000, RZ, 0xfc, !PT ;  /* 0x0040000036360812 */ /* 0x000fe400078efcff */
[----:B------:R-:W-:Y:S01]  /*20a390*/  LOP3.LUT P0, RZ, R52, 0x200, RZ, 0xc0, !PT ;  /* 0x0000020034ff7812 */ /* 0x000fe2000780c0ff */
[----:B------:R-:W2:Y:S01]  /*20a3a0*/  LDL.LU R46, [R1+0x5ac] ;  /* 0x0005ac00012e7983 */ /* 0x000ea20000300800 */
[----:B------:R-:W-:-:S03]  /*20a3b0*/  LOP3.LUT R54, R54, 0xff7fffff, RZ, 0xc0, !PT ;  /* 0xff7fffff36367812 */ /* 0x000fc600078ec0ff */
[----:B------:R-:W2:Y:S01]  /*20a3c0*/  LDL.LU.64 R60, [R1+0x35f0] ;  /* 0x0035f000013c7983 */ /* 0x000ea20000300a00 */
[C---:B------:R-:W-:Y:S02]  /*20a3d0*/  LOP3.LUT P5, RZ, R52.reuse, 0x8, RZ, 0xc0, !PT ;  /* 0x0000000834ff7812 */ /* 0x040fe400078ac0ff */
[----:B------:R-:W-:Y:S01]  /*20a3e0*/  LOP3.LUT P2, RZ, R52, 0x10, RZ, 0xc0, !PT ;  /* 0x0000001034ff7812 */ /* 0x000fe2000784c0ff */
[----:B------:R-:W2:Y:S04]  /*20a3f0*/  LDL.LU.64 R58, [R1+0x35e8] ;  /* 0x0035e800013a7983 */ /* 0x000ea80000300a00 */
[----:B------:R-:W-:Y:S01]  /*20a400*/  @P0 LOP3.LUT R54, R54, 0x800000, RZ, 0xfc, !PT ;  /* 0x0080000036360812 */ /* 0x000fe200078efcff */
[----:B------:R-:W2:Y:S01]  /*20a410*/  LDL.LU.64 R28, [R1+0x1908] ;  /* 0x00190800011c7983 */ /* 0x000ea20000300a00 */
[----:B------:R-:W-:-:S02]  /*20a420*/  LOP3.LUT P0, RZ, R52, 0x100, RZ, 0xc0, !PT ;  /* 0x0000010034ff7812 */ /* 0x000fc4000780c0ff */
[----:B------:R-:W-:Y:S01]  /*20a430*/  LOP3.LUT R54, R54, 0xfeffffff, RZ, 0xc0, !PT ;  /* 0xfeffffff36367812 */ /* 0x000fe200078ec0ff */
[----:B------:R-:W2:Y:S01]  /*20a440*/  LDL.LU.64 R30, [R1+0x1918] ;  /* 0x00191800011e7983 */ /* 0x000ea20000300a00 */
[----:B------:R-:W-:Y:S02]  /*20a450*/  PRMT R53, R47, 0x7771, RZ ;  /* 0x000077712f357816 */ /* 0x000fe400000000ff */
[----:B------:R-:W-:Y:S01]  /*20a460*/  LOP3.LUT P1, RZ, R52, 0x20, RZ, 0xc0, !PT ;  /* 0x0000002034ff7812 */ /* 0x000fe2000782c0ff */
[----:B------:R-:W2:Y:S06]  /*20a470*/  LDL.LU.64 R32, [R1+0x1910] ;  /* 0x0019100001207983 */ /* 0x000eac0000300a00 */
[----:B------:R-:W-:Y:S01]  /*20a480*/  @P0 LOP3.LUT R54, R54, 0x1000000, RZ, 0xfc, !PT ;  /* 0x0100000036360812 */ /* 0x000fe200078efcff */
[----:B---3--:R0:W-:Y:S01]  /*20a490*/  @P5 STG.E.U8 desc[UR22][R36.64], R53 ;  /* 0x0000003524005986 */ /* 0x0081e2000c101116 */
[----:B------:R-:W-:-:S02]  /*20a4a0*/  LOP3.LUT P0, RZ, R52, 0x80, RZ, 0xc0, !PT ;  /* 0x0000008034ff7812 */ /* 0x000fc4000780c0ff */
[----:B------:R-:W-:Y:S01]  /*20a4b0*/  LOP3.LUT R54, R54, 0xfdffffff, RZ, 0xc0, !PT ;  /* 0xfdffffff36367812 */ /* 0x000fe200078ec0ff */
[----:B------:R-:W3:Y:S01]  /*20a4c0*/  LDL.LU.64 R34, [R1+0x35e0] ;  /* 0x0035e00001227983 */ /* 0x000ee20000300a00 */
[----:B0-----:R-:W-:-:S03]  /*20a4d0*/  PRMT R53, R47, 0x7772, RZ ;  /* 0x000077722f357816 */ /* 0x001fc600000000ff */
[----:B------:R-:W3:Y:S06]  /*20a4e0*/  LDL.LU.64 R36, [R1+0x35d8] ;  /* 0x0035d80001247983 */ /* 0x000eec0000300a00 */
[----:B------:R-:W-:Y:S02]  /*20a4f0*/  @P0 LOP3.LUT R54, R54, 0x2000000, RZ, 0xfc, !PT ;  /* 0x0200000036360812 */ /* 0x000fe400078efcff */
[----:B------:R-:W-:Y:S01]  /*20a500*/  LOP3.LUT P0, RZ, R52, 0x40, RZ, 0xc0, !PT ;  /* 0x0000004034ff7812 */ /* 0x000fe2000780c0ff */
[----:B----4-:R0:W-:Y:S02]  /*20a510*/  @P2 STG.E.U8 desc[UR22][R38.64], R53 ;  /* 0x0000003526002986 */ /* 0x0101e4000c101116 */
[----:B0-----:R-:W-:-:S02]  /*20a520*/  PRMT R53, R47, 0x7773, RZ ;  /* 0x000077732f357816 */ /* 0x001fc400000000ff */
[----:B------:R-:W4:Y:S04]  /*20a530*/  LDL.LU.64 R38, [R1+0x35d0] ;  /* 0x0035d00001267983 */ /* 0x000f280000300a00 */
[----:B------:R0:W-:Y:S02]  /*20a540*/  @P1 STG.E.U8 desc[UR22][R40.64], R53 ;  /* 0x0000003528001986 */ /* 0x0001e4000c101116 */
[----:B0-----:R-:W-:Y:S02]  /*20a550*/  PRMT R53, R51, 0x7770, RZ ;  /* 0x0000777033357816 */ /* 0x001fe400000000ff */
[----:B------:R-:W4:Y:S04]  /*20a560*/  LDL.LU.64 R40, [R1+0x35c8] ;  /* 0x0035c80001287983 */ /* 0x000f280000300a00 */
[----:B------:R0:W-:Y:S01]  /*20a570*/  @P0 STG.E.U8 desc[UR22][R42.64], R53 ;  /* 0x000000352a000986 */ /* 0x0001e2000c101116 */
[----:B------:R-:W-:-:S03]  /*20a580*/  LOP3.LUT P0, RZ, R54, 0x2000000, RZ, 0xc0, !PT ;  /* 0x0200000036ff7812 */ /* 0x000fc6000780c0ff */
[----:B------:R-:W4:Y:S01]  /*20a590*/  LDL.LU R47, [R1+0x58c] ;  /* 0x00058c00012f7983 */ /* 0x000f220000300800 */
[----:B0-----:R-:W-:-:S03]  /*20a5a0*/  PRMT R53, R51, 0x7771, RZ ;  /* 0x0000777133357816 */ /* 0x001fc600000000ff */
[----:B------:R-:W4:Y:S06]  /*20a5b0*/  LDL.LU.64 R42, [R1+0x35c0] ;  /* 0x0035c000012a7983 */ /* 0x000f2c0000300a00 */
[----:B------:R0:W-:Y:S01]  /*20a5c0*/  @P0 STG.E.U8 desc[UR22][R44.64], R53 ;  /* 0x000000352c000986 */ /* 0x0001e2000c101116 */
[----:B------:R-:W-:Y:S02]  /*20a5d0*/  LOP3.LUT P0, RZ, R54, 0x1000000, RZ, 0xc0, !PT ;  /* 0x0100000036ff7812 */ /* 0x000fe4000780c0ff */
[C---:B0-----:R-:W-:Y:S01]  /*20a5e0*/  PRMT R53, R51.reuse, 0x7772, RZ ;  /* 0x0000777233357816 */ /* 0x041fe200000000ff */
[----:B------:R-:W4:Y:S10]  /*20a5f0*/  LDL.LU.64 R44, [R1+0x1920] ;  /* 0x00192000012c7983 */ /* 0x000f340000300a00 */
[----:B--2---:R0:W-:Y:S04]  /*20a600*/  @P0 STG.E.U8 desc[UR22][R48.64], R53 ;  /* 0x0000003530000986 */ /* 0x0041e8000c101116 */
[----:B0-----:R-:W2:Y:S01]  /*20a610*/  LDL.LU.64 R48, [R1+0x1930] ;  /* 0x0019300001307983 */ /* 0x001ea20000300a00 */
[----:B------:R-:W-:-:S03]  /*20a620*/  PRMT R53, R51, 0x7773, RZ ;  /* 0x0000777333357816 */ /* 0x000fc600000000ff */
[----:B------:R-:W3:Y:S01]  /*20a630*/  LDL.LU R51, [R1+0x8524] ;  /* 0x0085240001337983 */ /* 0x000ee20000300800 */
[----:B------:R-:W-:-:S13]  /*20a640*/  LOP3.LUT P0, RZ, R54, 0x800000, RZ, 0xc0, !PT ;  /* 0x0080000036ff7812 */ /* 0x000fda000780c0ff */
        /* <DEDUP_REMOVED lines=15> */
[C---:B------:R-:W-:Y:S02]  /*20a740*/  LOP3.LUT P3, RZ, R52.reuse, 0x10000, RZ, 0xc0, !PT ;  /* 0x0001000034ff7812 */ /* 0x040fe4000786c0ff */
[C---:B------:R-:W-:Y:S02]  /*20a750*/  LOP3.LUT P4, RZ, R52.reuse, 0x20000, RZ, 0xc0, !PT ;  /* 0x0002000034ff7812 */ /* 0x040fe4000788c0ff */
[C---:B------:R-:W-:Y:S02]  /*20a760*/  LOP3.LUT P5, RZ, R52.reuse, 0x40000, RZ, 0xc0, !PT ;  /* 0x0004000034ff7812 */ /* 0x040fe400078ac0ff */
[----:B------:R-:W-:-:S02]  /*20a770*/  LOP3.LUT P2, RZ, R52, 0x80000, RZ, 0xc0, !PT ;  /* 0x0008000034ff7812 */ /* 0x000fc4000784c0ff */
[----:B------:R-:W-:Y:S02]  /*20a780*/  LOP3.LUT P1, RZ, R52, 0x100000, RZ, 0xc0, !PT ;  /* 0x0010000034ff7812 */ /* 0x000fe4000782c0ff */
[----:B---3--:R-:W-:-:S05]  /*20a790*/  PRMT R53, R51, 0x7770, RZ ;  /* 0x0000777033357816 */ /* 0x008fca00000000ff */
[----:B------:R0:W-:Y:S02]  /*20a7a0*/  @P0 STG.E.U8 desc[UR22][R34.64], R53 ;  /* 0x0000003522000986 */ /* 0x0001e4000c101116 */
[----:B0-----:R-:W-:-:S05]  /*20a7b0*/  PRMT R53, R51, 0x7771, RZ ;  /* 0x0000777133357816 */ /* 0x001fca00000000ff */
[----:B------:R0:W-:Y:S02]  /*20a7c0*/  @P6 STG.E.U8 desc[UR22][R36.64], R53 ;  /* 0x0000003524006986 */ /* 0x0001e4000c101116 */
[----:B0-----:R-:W-:-:S05]  /*20a7d0*/  PRMT R53, R51, 0x7772, RZ ;  /* 0x0000777233357816 */ /* 0x001fca00000000ff */
[----:B----4-:R0:W-:Y:S02]  /*20a7e0*/  @P3 STG.E.U8 desc[UR22][R38.64], R53 ;  /* 0x0000003526003986 */ /* 0x0101e4000c101116 */
[----:B0-----:R-:W-:Y:S02]  /*20a7f0*/  PRMT R53, R51, 0x7773, RZ ;  /* 0x0000777333357816 */ /* 0x001fe400000000ff */
[----:B------:R-:W3:Y:S04]  /*20a800*/  LDL.LU R51, [R1+0x8520] ;  /* 0x0085200001337983 */ /* 0x000ee80000300800 */
[----:B------:R0:W-:Y:S02]  /*20a810*/  @P4 STG.E.U8 desc[UR22][R40.64], R53 ;  /* 0x0000003528004986 */ /* 0x0001e4000c101116 */
[----:B0-----:R-:W-:-:S05]  /*20a820*/  PRMT R53, R47, 0x7770, RZ ;  /* 0x000077702f357816 */ /* 0x001fca00000000ff */
[----:B------:R0:W-:Y:S02]  /*20a830*/  @P5 STG.E.U8 desc[UR22][R42.64], R53 ;  /* 0x000000352a005986 */ /* 0x0001e4000c101116 */
[----:B0-----:R-:W-:-:S05]  /*20a840*/  PRMT R53, R47, 0x7771, RZ ;  /* 0x000077712f357816 */ /* 0x001fca00000000ff */
[----:B------:R0:W-:Y:S02]  /*20a850*/  @P2 STG.E.U8 desc[UR22][R44.64], R53 ;  /* 0x000000352c002986 */ /* 0x0001e4000c101116 */
[----:B0-----:R-:W-:-:S05]  /*20a860*/  PRMT R53, R47, 0x7772, RZ ;  /* 0x000077722f357816 */ /* 0x001fca00000000ff */
[----:B--2---:R0:W-:Y:S04]  /*20a870*/  @P1 STG.E.U8 desc[UR22][R48.64], R53 ;  /* 0x0000003530001986 */ /* 0x0041e8000c101116 */
[----:B0-----:R-:W2:Y:S04]  /*20a880*/  LDL.LU.64 R48, [R1+0x1928] ;  /* 0x0019280001307983 */ /* 0x001ea80000300a00 */
[----:B------:R-:W4:Y:S04]  /*20a890*/  LDL.LU.64 R36, [R1+0x35b8] ;  /* 0x0035b80001247983 */ /* 0x000f280000300a00 */
[----:B------:R-:W4:Y:S04]  /*20a8a0*/  LDL.LU.64 R38, [R1+0x35b0] ;  /* 0x0035b00001267983 */ /* 0x000f280000300a00 */
[----:B------:R-:W4:Y:S04]  /*20a8b0*/  LDL.LU.64 R40, [R1+0x35a8] ;  /* 0x0035a80001287983 */ /* 0x000f280000300a00 */
[----:B------:R-:W4:Y:S04]  /*20a8c0*/  LDL.LU R42, [R1+0x57c] ;  /* 0x00057c00012a7983 */ /* 0x000f280000300800 */
[----:B------:R-:W4:Y:S04]  /*20a8d0*/  LDL.LU.64 R44, [R1+0x35a0] ;  /* 0x0035a000012c7983 */ /* 0x000f280000300a00 */
[----:B------:R-:W4:Y:S01]  /*20a8e0*/  LDL.LU R32, [R1+0x560] ;  /* 0x0005600001207983 */ /* 0x000f220000300800 */
[----:B------:R-:W-:-:S03]  /*20a8f0*/  PRMT R53, R47, 0x7773, RZ ;  /* 0x000077732f357816 */ /* 0x000fc600000000ff */
[----:B------:R-:W4:Y:S01]  /*20a900*/  LDL.LU.64 R46, [R1+0x3598] ;  /* 0x00359800012e7983 */ /* 0x000f220000300a00 */
[----:B------:R-:W-:Y:S02]  /*20a910*/  LOP3.LUT P4, RZ, R52, 0x200000, RZ, 0xc0, !PT ;  /* 0x0020000034ff7812 */ /* 0x000fe4000788c0ff */
[----:B------:R-:W-:Y:S02]  /*20a920*/  LOP3.LUT R54, R54, 0xfffffbff, RZ, 0xc0, !PT ;  /* 0xfffffbff36367812 */ /* 0x000fe400078ec0ff */
[C---:B------:R-:W-:Y:S02]  /*20a930*/  LOP3.LUT P5, RZ, R52.reuse, 0x400000, RZ, 0xc0, !PT ;  /* 0x0040000034ff7812 */ /* 0x040fe400078ac0ff */
[C---:B------:R-:W-:Y:S02]  /*20a940*/  LOP3.LUT P2, RZ, R52.reuse, 0x800000, RZ, 0xc0, !PT ;  /* 0x0080000034ff7812 */ /* 0x040fe4000784c0ff */
[----:B------:R-:W-:-:S05]  /*20a950*/  LOP3.LUT P1, RZ, R52, 0x1000000, RZ, 0xc0, !PT ;  /* 0x0100000034ff7812 */ /* 0x000fca000782c0ff */
[----:B--2---:R0:W-:Y:S04]  /*20a960*/  @P4 STG.E.U8 desc[UR22][R48.64], R53 ;  /* 0x0000003530004986 */ /* 0x0041e8000c101116 */
[----:B0-----:R-:W2:Y:S01]  /*20a970*/  LDL.LU.64 R48, [R1+0x1938] ;  /* 0x0019380001307983 */ /* 0x001ea20000300a00 */
[----:B---3--:R-:W-:-:S03]  /*20a980*/  LOP3.LUT P0, RZ, R51, 0x2, RZ, 0xc0, !PT ;  /* 0x0000000233ff7812 */ /* 0x008fc6000780c0ff */
[----:B------:R-:W3:Y:S04]  /*20a990*/  LDL.LU.64 R56, [R1+0x1948] ;  /* 0x0019480001387983 */ /* 0x000ee80000300a00 */
[----:B------:R-:W3:Y:S04]  /*20a9a0*/  LDL.LU.64 R60, [R1+0x1940] ;  /* 0x00194000013c7983 */ /* 0x000ee80000300a00 */
[----:B------:R-:W3:Y:S02]  /*20a9b0*/  LDL.LU R33, [R1+0x550] ;  /* 0x0005500001217983 */ /* 0x000ee40000300800 */
[----:B------:R-:W-:-:S02]  /*20a9c0*/  @P0 LOP3.LUT R54, R54, 0x400, RZ, 0xfc, !PT ;  /* 0x0000040036360812 */ /* 0x000fc400078efcff */
[----:B------:R-:W-:Y:S01]  /*20a9d0*/  LOP3.LUT P0, RZ, R51, 0x1, RZ, 0xc0, !PT ;  /* 0x0000000133ff7812 */ /* 0x000fe2000780c0ff */
[----:B------:R-:W3:Y:S01]  /*20a9e0*/  LDL.LU.64 R58, [R1+0x3590] ;  /* 0x00359000013a7983 */ /* 0x000ee20000300a00 */
[----:B------:R-:W-:-:S03]  /*20a9f0*/  LOP3.LUT R54, R54, 0xfffff7ff, RZ, 0xc0, !PT ;  /* 0xfffff7ff36367812 */ /* 0x000fc600078ec0ff */
[----:B------:R-:W3:Y:S04]  /*20aa00*/  LDL.LU.64 R28, [R1+0x3588] ;  /* 0x00358800011c7983 */ /* 0x000ee80000300a00 */
[----:B------:R-:W3:Y:S04]  /*20aa10*/  LDL.LU.64 R30, [R1+0x3580] ;  /* 0x00358000011e7983 */ /* 0x000ee80000300a00 */
[----:B------:R-:W-:Y:S01]  /*20aa20*/  @P0 LOP3.LUT R54, R54, 0x800, RZ, 0xfc, !PT ;  /* 0x0000080036360812 */ /* 0x000fe200078efcff */
[----:B------:R-:W3:Y:S01]  /*20aa30*/  LDL.LU R43, [R1+0x540] ;  /* 0x00054000012b7983 */ /* 0x000ee20000300800 */
[----:B------:R-:W-:-:S02]  /*20aa40*/  LOP3.LUT P0, RZ, R52, 0x80000000, RZ, 0xc0, !PT ;  /* 0x8000000034ff7812 */ /* 0x000fc4000780c0ff */
[----:B------:R-:W-:Y:S01]  /*20aa50*/  LOP3.LUT R54, R54, 0xffffefff, RZ, 0xc0, !PT ;  /* 0xffffefff36367812 */ /* 0x000fe200078ec0ff */
[----:B------:R-:W3:Y:S10]  /*20aa60*/  LDL.LU.64 R34, [R1+0x3578] ;  /* 0x0035780001227983 */ /* 0x000ef40000300a00 */
[----:B------:R-:W-:-:S02]  /*20aa70*/  @P0 LOP3.LUT R54, R54, 0x1000, RZ, 0xfc, !PT ;  /* 0x0000100036360812 */ /* 0x000fc400078efcff */
        /* <DEDUP_REMOVED lines=11> */
[----:B----4-:R-:W-:-:S09]  /*20ab30*/  PRMT R53, R42, 0x7770, RZ ;  /* 0x000077702a357816 */ /* 0x010fd200000000ff */
[----:B------:R-:W-:Y:S02]  /*20ab40*/  @P0 LOP3.LUT R54, R54, 0x10000, RZ, 0xfc, !PT ;  /* 0x0001000036360812 */ /* 0x000fe400078efcff */
[----:B------:R-:W-:Y:S01]  /*20ab50*/  LOP3.LUT P0, RZ, R52, 0x4000000, RZ, 0xc0, !PT ;  /* 0x0400000034ff7812 */ /* 0x000fe2000780c0ff */
[----:B------:R0:W-:Y:S01]  /*20ab60*/  @P5 STG.E.U8 desc[UR22][R36.64], R53 ;  /* 0x0000003524005986 */ /* 0x0001e2000c101116 */
[----:B------:R-:W-:Y:S02]  /*20ab70*/  LOP3.LUT R54, R54, 0xfffdffff, RZ, 0xc0, !PT ;  /* 0xfffdffff36367812 */ /* 0x000fe400078ec0ff */
[----:B0-----:R-:W-:Y:S01]  /*20ab80*/  PRMT R53, R42, 0x7771, RZ ;  /* 0x000077712a357816 */ /* 0x001fe200000000ff */
[----:B------:R-:W4:Y:S08]  /*20ab90*/  LDL.LU.64 R36, [R1+0x3570] ;  /* 0x0035700001247983 */ /* 0x000f300000300a00 */
[----:B------:R-:W-:-:S02]  /*20aba0*/  @P0 LOP3.LUT R54, R54, 0x20000, RZ, 0xfc, !PT ;  /* 0x0002000036360812 */ /* 0x000fc400078efcff */
[----:B------:R-:W-:Y:S01]  /*20abb0*/  LOP3.LUT P0, RZ, R52, 0x2000000, RZ, 0xc0, !PT ;  /* 0x0200000034ff7812 */ /* 0x000fe2000780c0ff */
[----:B------:R0:W-:Y:S02]  /*20abc0*/  @P2 STG.E.U8 desc[UR22][R38.64], R53 ;  /* 0x0000003526002986 */ /* 0x0001e4000c101116 */
[C---:B0-----:R-:W-:Y:S02]  /*20abd0*/  PRMT R53, R42.reuse, 0x7772, RZ ;  /* 0x000077722a357816 */ /* 0x041fe400000000ff */
[----:B------:R-:W4:Y:S04]  /*20abe0*/  LDL.LU.64 R38, [R1+0x1950] ;  /* 0x0019500001267983 */ /* 0x000f280000300a00 */
[----:B------:R0:W-:Y:S02]  /*20abf0*/  @P1 STG.E.U8 desc[UR22][R40.64], R53 ;  /* 0x0000003528001986 */ /* 0x0001e4000c101116 */
[----:B0-----:R-:W-:-:S02]  /*20ac00*/  PRMT R53, R42, 0x7773, RZ ;  /* 0x000077732a357816 */ /* 0x001fc400000000ff */
[----:B------:R-:W4:Y:S04]  /*20ac10*/  LDL.LU.64 R40, [R1+0x1960] ;  /* 0x0019600001287983 */ /* 0x000f280000300a00 */
[----:B------:R0:W-:Y:S01]  /*20ac20*/  @P0 STG.E.U8 desc[UR22][R44.64], R53 ;  /* 0x000000352c000986 */ /* 0x0001e2000c101116 */
[----:B------:R-:W-:-:S03]  /*20ac30*/  LOP3.LUT P0, RZ, R54, 0x20000, RZ, 0xc0, !PT ;  /* 0x0002000036ff7812 */ /* 0x000fc6000780c0ff */
[----:B------:R-:W4:Y:S01]  /*20ac40*/  LDL.LU R42, [R1+0x530] ;  /* 0x00053000012a7983 */ /* 0x000f220000300800 */
[----:B0-----:R-:W-:-:S03]  /*20ac50*/  PRMT R53, R32, 0x7770, RZ ;  /* 0x0000777020357816 */ /* 0x001fc600000000ff */
[----:B------:R-:W4:Y:S06]  /*20ac60*/  LDL.LU.64 R44, [R1+0x1958] ;  /* 0x00195800012c7983 */ /* 0x000f2c0000300a00 */
[----:B------:R0:W-:Y:S04]  /*20ac70*/  @P0 STG.E.U8 desc[UR22][R46.64], R53 ;  /* 0x000000352e000986 */ /* 0x0001e8000c101116 */
[----:B0-----:R-:W4:Y:S01]  /*20ac80*/  LDL.LU.64 R46, [R1+0x3568] ;  /* 0x00356800012e7983 */ /* 0x001f220000300a00 */
[----:B------:R-:W-:-:S02]  /*20ac90*/  LOP3.LUT P0, RZ, R54, 0x10000, RZ, 0xc0, !PT ;  /* 0x0001000036ff7812 */ /* 0x000fc4000780c0ff */
[----:B------:R-:W-:-:S11]  /*20aca0*/  PRMT R53, R32, 0x7771, RZ ;  /* 0x0000777120357816 */ /* 0x000fd600000000ff */
        /* <DEDUP_REMOVED lines=42> */
[----:B------:R-:W4:Y:S04]  /*20af50*/  LDL.LU.64 R40, [R1+0x2918] ;  /* 0x0029180001287983 */ /* 0x000f280000300a00 */
[----:B------:R-:W4:Y:S01]  /*20af60*/  LDL.LU R43, [R1+0x564] ;  /* 0x00056400012b7983 */ /* 0x000f220000300800 */
        /* <DEDUP_REMOVED lines=15> */
[----:B------:R-:W-:Y:S01]  /*20b060*/  LOP3.LUT R54, R54, 0xffffffdf, RZ, 0xc0, !PT ;  /* 0xffffffdf36367812 */ /* 0x000fe200078ec0ff */
[----:B---3--:R0:W-:Y:S04]  /*20b070*/  @P4 STG.E.U8 desc[UR22][R46.64], R53 ;  /* 0x000000352e004986 */ /* 0x0081e8000c101116 */
[----:B0-----:R-:W3:Y:S01]  /*20b080*/  LDL.LU.64 R46, [R1+0x3540] ;  /* 0x00354000012e7983 */ /* 0x001ee20000300a00 */
[----:B------:R-:W-:-:S05]  /*20b090*/  PRMT R53, R42, 0x7773, RZ ;  /* 0x000077732a357816 */ /* 0x000fca00000000ff */
        /* <DEDUP_REMOVED lines=9> */
[----:B------:R-:W-:Y:S01]  /*20b130*/  LOP3.LUT P2, RZ, R51, 0x400, RZ, 0xc0, !PT ;  /* 0x0000040033ff7812 */ /* 0x000fe2000784c0ff */
[----:B--2---:R0:W-:Y:S04]  /*20b140*/  @P5 STG.E.U8 desc[UR22][R48.64], R53 ;  /* 0x0000003530005986 */ /* 0x0041e8000c101116 */
[----:B0-----:R-:W2:Y:S04]  /*20b150*/  LDL.LU.64 R48, [R1+0x3538] ;  /* 0x0035380001307983 */ /* 0x001ea80000300a00 */
[----:B------:R-:W2:Y:S04]  /*20b160*/  LDL.LU.64 R56, [R1+0x3530] ;  /* 0x0035300001387983 */ /* 0x000ea80000300a00 */
[----:B------:R-:W2:Y:S04]  /*20b170*/  LDL.LU R36, [R1+0x544] ;  /* 0x0005440001247983 */ /* 0x000ea80000300800 */
[----:B------:R-:W2:Y:S04]  /*20b180*/  LDL.LU.64 R58, [R1+0x3528] ;  /* 0x00352800013a7983 */ /* 0x000ea80000300a00 */
[----:B------:R-:W2:Y:S01]  /*20b190*/  LDL.LU.64 R28, [R1+0x3520] ;  /* 0x00352000011c7983 */ /* 0x000ea20000300a00 */
[----:B------:R-:W-:-:S03]  /*20b1a0*/  @P0 LOP3.LUT R54, R54, 0x100, RZ, 0xfc, !PT ;  /* 0x0000010036360812 */ /* 0x000fc600078efcff */
[----:B------:R-:W2:Y:S01]  /*20b1b0*/  LDL.LU.64 R30, [R1+0x2920] ;  /* 0x00292000011e7983 */ /* 0x000ea20000300a00 */
[C---:B------:R-:W-:Y:S02]  /*20b1c0*/  LOP3.LUT P0, RZ, R51.reuse, 0x2000, RZ, 0xc0, !PT ;  /* 0x0000200033ff7812 */ /* 0x040fe4000780c0ff */
[----:B------:R-:W-:Y:S01]  /*20b1d0*/  LOP3.LUT P1, RZ, R51, 0x800, RZ, 0xc0, !PT ;  /* 0x0000080033ff7812 */ /* 0x000fe2000782c0ff */
[----:B------:R-:W2:Y:S01]  /*20b1e0*/  LDL.LU.64 R32, [R1+0x2930] ;  /* 0x0029300001207983 */ /* 0x000ea20000300a00 */
[----:B------:R-:W-:Y:S02]  /*20b1f0*/  LOP3.LUT R54, R54, 0xfffffdff, RZ, 0xc0, !PT ;  /* 0xfffffdff36367812 */ /* 0x000fe400078ec0ff */
[----:B----4-:R-:W-:-:S05]  /*20b200*/  PRMT R53, R43, 0x7770, RZ ;  /* 0x000077702b357816 */ /* 0x010fca00000000ff */
[----:B------:R0:W-:Y:S02]  /*20b210*/  @P2 STG.E.U8 desc[UR22][R34.64], R53 ;  /* 0x0000003522002986 */ /* 0x0001e4000c101116 */
[----:B------:R-:W-:Y:S02]  /*20b220*/  @P0 LOP3.LUT R54, R54, 0x200, RZ, 0xfc, !PT ;  /* 0x0000020036360812 */ /* 0x000fe400078efcff */
[----:B------:R-:W-:Y:S02]  /*20b230*/  LOP3.LUT P0, RZ, R51, 0x1000, RZ, 0xc0, !PT ;  /* 0x0000100033ff7812 */ /* 0x000fe4000780c0ff */
[C---:B0-----:R-:W-:Y:S01]  /*20b240*/  PRMT R53, R43.reuse, 0x7771, RZ ;  /* 0x000077712b357816 */ /* 0x041fe200000000ff */
[----:B------:R-:W4:Y:S04]  /*20b250*/  LDL.LU.64 R34, [R1+0x2928] ;  /* 0x0029280001227983 */ /* 0x000f280000300a00 */
[----:B------:R0:W-:Y:S02]  /*20b260*/  @P1 STG.E.U8 desc[UR22][R38.64], R53 ;  /* 0x0000003526001986 */ /* 0x0001e4000c101116 */
[----:B0-----:R-:W-:-:S02]  /*20b270*/  PRMT R53, R43, 0x7772, RZ ;  /* 0x000077722b357816 */ /* 0x001fc400000000ff */
[----:B------:R-:W4:Y:S04]  /*20b280*/  LDL.LU.64 R38, [R1+0x3518] ;  /* 0x0035180001267983 */ /* 0x000f280000300a00 */
[----:B------:R0:W-:Y:S04]  /*20b290*/  @P0 STG.E.U8 desc[UR22][R40.64], R53 ;  /* 0x0000003528000986 */ /* 0x0001e8000c101116 */
[----:B0-----:R-:W4:Y:S01]  /*20b2a0*/  LDL.LU.64 R40, [R1+0x3510] ;  /* 0x0035100001287983 */ /* 0x001f220000300a00 */
[----:B------:R-:W-:-:S03]  /*20b2b0*/  PRMT R53, R43, 0x7773, RZ ;  /* 0x000077732b357816 */ /* 0x000fc600000000ff */
        /* <DEDUP_REMOVED lines=33> */
[----:B----4-:R0:W-:Y:S02]  /*20b4d0*/  @P6 STG.E.U8 desc[UR22][R34.64], R53 ;  /* 0x0000003522006986 */ /* 0x0101e4000c101116 */
        /* <DEDUP_REMOVED lines=60> */
[----:B------:R0:W-:Y:S04]  /*20b8a0*/  @P2 STG.E.U8 desc[UR22][R38.64], R51 ;  /* 0x0000003326002986 */ /* 0x0001e8000c101116 */
        /* <DEDUP_REMOVED lines=13> */
[----:B------:R-:W-:-:S02]  /*20b980*/  LOP3.LUT P0, RZ, R54, 0x1, RZ, 0xc0, !PT ;  /* 0x0000000136ff7812 */ /* 0x000fc4000780c0ff */
[----:B0-----:R-:W-:Y:S01]  /*20b990*/  PRMT R51, R36, 0x7773, RZ ;  /* 0x0000777324337816 */ /* 0x001fe200000000ff */
[----:B------:R-:W2:Y:S10]  /*20b9a0*/  LDL.LU.64 R44, [R1+0x2978] ;  /* 0x00297800012c7983 */ /* 0x000eb40000300a00 */
[----:B---3--:R0:W-:Y:S01]  /*20b9b0*/  @P0 STG.E.U8 desc[UR22][R46.64], R51 ;  /* 0x000000332e000986 */ /* 0x0081e2000c101116 */
[----:B------:R-:W-:-:S02]  /*20b9c0*/  LOP3.LUT P0, RZ, R52, 0x80000000, RZ, 0xc0, !PT ;  /* 0x8000000034ff7812 */ /* 0x000fc4000780c0ff */
[----:B0-----:R-:W-:Y:S01]  /*20b9d0*/  PRMT R51, R49, 0x7770, RZ ;  /* 0x0000777031337816 */ /* 0x001fe200000000ff */
[----:B------:R-:W3:Y:S10]  /*20b9e0*/  LDL.LU.64 R46, [R1+0x2970] ;  /* 0x00297000012e7983 */ /* 0x000ef40000300a00 */
[----:B----4-:R0:W-:Y:S01]  /*20b9f0*/  @P0 STG.E.U8 desc[UR22][R56.64], R51 ;  /* 0x0000003338000986 */ /* 0x0101e2000c101116 */
[----:B------:R-:W-:-:S02]  /*20ba00*/  LOP3.LUT P0, RZ, R52, 0x40000000, RZ, 0xc0, !PT ;  /* 0x4000000034ff7812 */ /* 0x000fc4000780c0ff */
[----:B0-----:R-:W-:-:S11]  /*20ba10*/  PRMT R51, R49, 0x7771, RZ ;  /* 0x0000777131337816 */ /* 0x001fd600000000ff */
[----:B------:R0:W-:Y:S01]  /*20ba20*/  @P0 STG.E.U8 desc[UR22][R60.64], R51 ;  /* 0x000000333c000986 */ /* 0x0001e2000c101116 */
[----:B------:R-:W-:Y:S02]  /*20ba30*/  LOP3.LUT P0, RZ, R52, 0x20000000, RZ, 0xc0, !PT ;  /* 0x2000000034ff7812 */ /* 0x000fe4000780c0ff */
[----:B0-----:R-:W-:-:S11]  /*20ba40*/  PRMT R51, R49, 0x7772, RZ ;  /* 0x0000777231337816 */ /* 0x001fd600000000ff */
[----:B------:R0:W-:Y:S02]  /*20ba50*/  @P0 STG.E.U8 desc[UR22][R58.64], R51 ;  /* 0x000000333a000986 */ /* 0x0001e4000c101116 */
[----:B0-----:R-:W-:Y:S02]  /*20ba60*/  PRMT R51, R49, 0x7773, RZ ;  /* 0x0000777331337816 */ /* 0x001fe400000000ff */
[----:B------:R-:W4:Y:S01]  /*20ba70*/  LDL.LU R49, [R1+0x850c] ;  /* 0x00850c0001317983 */ /* 0x000f220000300800 */
[----:B------:R-:W-:-:S13]  /*20ba80*/  LOP3.LUT P0, RZ, R52, 0x10000000, RZ, 0xc0, !PT ;  /* 0x1000000034ff7812 */ /* 0x000fda000780c0ff */
        /* <DEDUP_REMOVED lines=15> */
[C---:B------:R-:W-:Y:S02]  /*20bb80*/  LOP3.LUT P2, RZ, R50.reuse, 0x1000, RZ, 0xc0, !PT ;  /* 0x0000100032ff7812 */ /* 0x040fe4000784c0ff */
[----:B------:R-:W-:Y:S02]  /*20bb90*/  LOP3.LUT P1, RZ, R50, 0x2000, RZ, 0xc0, !PT ;  /* 0x0000200032ff7812 */ /* 0x000fe4000782c0ff */
[----:B----4-:R-:W-:-:S05]  /*20bba0*/  PRMT R51, R49, 0x7770, RZ ;  /* 0x0000777031337816 */ /* 0x010fca00000000ff */
[----:B------:R0:W-:Y:S02]  /*20bbb0*/  @P4 STG.E.U8 desc[UR22][R40.64], R51 ;  /* 0x0000003328004986 */ /* 0x0001e4000c101116 */
[----:B0-----:R-:W-:-:S05]  /*20bbc0*/  PRMT R51, R49, 0x7771, RZ ;  /* 0x0000777131337816 */ /* 0x001fca00000000ff */
[----:B------:R0:W-:Y:S02]  /*20bbd0*/  @P5 STG.E.U8 desc[UR22][R42.64], R51 ;  /* 0x000000332a005986 */ /* 0x0001e4000c101116 */
[----:B0-----:R-:W-:-:S05]  /*20bbe0*/  PRMT R51, R49, 0x7772, RZ ;  /* 0x0000777231337816 */ /* 0x001fca00000000ff */
[----:B------:R0:W-:Y:S02]  /*20bbf0*/  @P2 STG.E.U8 desc[UR22][R44.64], R51 ;  /* 0x000000332c002986 */ /* 0x0001e4000c101116 */
[----:B0-----:R-:W-:Y:S02]  /*20bc00*/  PRMT R51, R49, 0x7773, RZ ;  /* 0x0000777331337816 */ /* 0x001fe400000000ff */
[----:B------:R-:W2:Y:S04]  /*20bc10*/  LDL.LU R49, [R1+0x8508] ;  /* 0x0085080001317983 */ /* 0x000ea80000300800 */
[----:B---3--:R0:W-:Y:S04]  /*20bc20*/  @P1 STG.E.U8 desc[UR22][R46.64], R51 ;  /* 0x000000332e001986 */ /* 0x0081e8000c101116 */
[----:B0-----:R-:W3:Y:S04]  /*20bc30*/  LDL.LU.64 R46, [R1+0x3790] ;  /* 0x00379000012e7983 */ /* 0x001ee80000300a00 */
[----:B------:R-:W4:Y:S04]  /*20bc40*/  LDL.LU.64 R34, [R1+0x3788] ;  /* 0x0037880001227983 */ /* 0x000f280000300a00 */
[----:B------:R-:W2:Y:S04]  /*20bc50*/  LDL.LU.64 R36, [R1+0x3780] ;  /* 0x0037800001247983 */ /* 0x000ea80000300a00 */
[----:B------:R-:W3:Y:S04]  /*20bc60*/  LDL.LU R39, [R1+0x55c] ;  /* 0x00055c0001277983 */ /* 0x000ee80000300800 */
        /* <DEDUP_REMOVED lines=20> */
[----:B------:R0:W-:Y:S04]  /*20bdb0*/  @P4 STG.E.U8 desc[UR22][R46.64], R51 ;  /* 0x000000332e004986 */ /* 0x0001e8000c101116 */
[----:B0-----:R-:W3:Y:S04]  /*20bdc0*/  LDL.LU.64 R46, [R1+0x2990] ;  /* 0x00299000012e7983 */ /* 0x001ee80000300a00 */
[----:B------:R-:W3:Y:S04]  /*20bdd0*/  LDL.LU.64 R54, [R1+0x2988] ;  /* 0x0029880001367983 */ /* 0x000ee80000300a00 */
[----:B------:R-:W3:Y:S04]  /*20bde0*/  LDL.LU.64 R56, [R1+0x3768] ;  /* 0x0037680001387983 */ /* 0x000ee80000300a00 */
[----:B------:R-:W3:Y:S01]  /*20bdf0*/  LDL.LU R29, [R1+0x53c] ;  /* 0x00053c00011d7983 */ /* 0x000ee20000300800 */
[----:B------:R-:W-:-:S02]  /*20be00*/  @P0 LOP3.LUT R52, R52, 0x400000, RZ, 0xfc, !PT ;  /* 0x0040000034340812 */ /* 0x000fc400078efcff */
[----:B------:R-:W-:Y:S01]  /*20be10*/  LOP3.LUT P0, RZ, R50, 0x200000, RZ, 0xc0, !PT ;  /* 0x0020000032ff7812 */ /* 0x000fe2000780c0ff */
[----:B------:R-:W3:Y:S01]  /*20be20*/  LDL.LU.64 R60, [R1+0x3760] ;  /* 0x00376000013c7983 */ /* 0x000ee20000300a00 */
[----:B------:R-:W-:Y:S02]  /*20be30*/  LOP3.LUT R52, R52, 0xff7fffff, RZ, 0xc0, !PT ;  /* 0xff7fffff34347812 */ /* 0x000fe400078ec0ff */
[C---:B------:R-:W-:Y:S01]  /*20be40*/  LOP3.LUT P5, RZ, R50.reuse, 0x8000, RZ, 0xc0, !PT ;  /* 0x0000800032ff7812 */ /* 0x040fe200078ac0ff */
[----:B------:R-:W3:Y:S01]  /*20be50*/  LDL.LU.64 R58, [R1+0x3758] ;  /* 0x00375800013a7983 */ /* 0x000ee20000300a00 */
[----:B------:R-:W-:Y:S02]  /*20be60*/  LOP3.LUT P2, RZ, R50, 0x10000, RZ, 0xc0, !PT ;  /* 0x0001000032ff7812 */ /* 0x000fe4000784c0ff */
[----:B------:R-:W-:Y:S01]  /*20be70*/  PRMT R51, R39, 0x7771, RZ ;  /* 0x0000777127337816 */ /* 0x000fe200000000ff */
[----:B------:R-:W3:Y:S04]  /*20be80*/  LDL.LU.64 R30, [R1+0x3750] ;  /* 0x00375000011e7983 */ /* 0x000ee80000300a00 */
[----:B------:R-:W-:-:S02]  /*20be90*/  @P0 LOP3.LUT R52, R52, 0x800000, RZ, 0xfc, !PT ;  /* 0x0080000034340812 */ /* 0x000fc400078efcff */
[----:B------:R-:W-:Y:S02]  /*20bea0*/  LOP3.LUT P0, RZ, R50, 0x100000, RZ, 0xc0, !PT ;  /* 0x0010000032ff7812 */ /* 0x000fe4000780c0ff */
[----:B------:R-:W-:Y:S01]  /*20beb0*/  LOP3.LUT R52, R52, 0xfeffffff, RZ, 0xc0, !PT ;  /* 0xfeffffff34347812 */ /* 0x000fe200078ec0ff */
[----:B----4-:R0:W-:Y:S01]  /*20bec0*/  @P5 STG.E.U8 desc[UR22][R34.64], R51 ;  /* 0x0000003322005986 */ /* 0x0101e2000c101116 */
[----:B------:R-:W-:-:S09]  /*20bed0*/  LOP3.LUT P1, RZ, R50, 0x20000, RZ, 0xc0, !PT ;  /* 0x0002000032ff7812 */ /* 0x000fd2000782c0ff */
[----:B------:R-:W-:Y:S02]  /*20bee0*/  @P0 LOP3.LUT R52, R52, 0x1000000, RZ, 0xfc, !PT ;  /* 0x0100000034340812 */ /* 0x000fe400078efcff */
[----:B------:R-:W-:Y:S02]  /*20bef0*/  LOP3.LUT P0, RZ, R50, 0x80000, RZ, 0xc0, !PT ;  /* 0x0008000032ff7812 */ /* 0x000fe4000780c0ff */
[----:B0-----:R-:W-:Y:S02]  /*20bf00*/  PRMT R51, R39, 0x7772, RZ ;  /* 0x0000777227337816 */ /* 0x001fe400000000ff */
[----:B------:R-:W-:Y:S02]  /*20bf10*/  LOP3.LUT R52, R52, 0xfdffffff, RZ, 0xc0, !PT ;  /* 0xfdffffff34347812 */ /* 0x000fe400078ec0ff */
[C---:B------:R-:W-:Y:S01]  /*20bf20*/  LOP3.LUT P6, RZ, R50.reuse, 0x8000000, RZ, 0xc0, !PT ;  /* 0x0800000032ff7812 */ /* 0x040fe200078cc0ff */
[----:B--2---:R-:W-:Y:S01]  /*20bf30*/  @P2 STG.E.U8 desc[UR22][R36.64], R51 ;  /* 0x0000003324002986 */ /* 0x004fe2000c101116 */
[----:B------:R-:W-:-:S02]  /*20bf40*/  LOP3.LUT P3, RZ, R50, 0x10000000, RZ, 0xc0, !PT ;  /* 0x1000000032ff7812 */ /* 0x000fc4000786c0ff */
[C---:B------:R-:W-:Y:S02]  /*20bf50*/  LOP3.LUT P4, RZ, R50.reuse, 0x20000000, RZ, 0xc0, !PT ;  /* 0x2000000032ff7812 */ /* 0x040fe4000788c0ff */
[----:B------:R-:W-:Y:S02]  /*20bf60*/  LOP3.LUT P5, RZ, R50, 0x40000000, RZ, 0xc0, !PT ;  /* 0x4000000032ff7812 */ /* 0x000fe400078ac0ff */
[----:B------:R-:W-:Y:S02]  /*20bf70*/  @P0 LOP3.LUT R52, R52, 0x2000000, RZ, 0xfc, !PT ;  /* 0x0200000034340812 */ /* 0x000fe400078efcff */
[C---:B------:R-:W-:Y:S02]  /*20bf80*/  LOP3.LUT P0, RZ, R50.reuse, 0x40000, RZ, 0xc0, !PT ;  /* 0x0004000032ff7812 */ /* 0x040fe4000780c0ff */
[----:B------:R-:W-:Y:S02]  /*20bf90*/  LOP3.LUT P2, RZ, R50, 0x80000000, RZ, 0xc0, !PT ;  /* 0x8000000032ff7812 */ /* 0x000fe4000784c0ff */
[----:B------:R-:W-:-:S05]  /*20bfa0*/  PRMT R50, R39, 0x7773, RZ ;  /* 0x0000777327327816 */ /* 0x000fca00000000ff */
[----:B------:R0:W-:Y:S04]  /*20bfb0*/  @P1 STG.E.U8 desc[UR22][R44.64], R50 ;  /* 0x000000322c001986 */ /* 0x0001e8000c101116 */
[----:B0-----:R-:W2:Y:S01]  /*20bfc0*/  LDL.LU R45, [R1+0x520] ;  /* 0x00052000012d7983 */ /* 0x001ea20000300800 */
        /* <DEDUP_REMOVED lines=33> */
[----:B----4-:R0:W-:Y:S02]  /*20c1e0*/  @P0 STG.E.U8 desc[UR22][R32.64], R50 ;  /* 0x0000003220000986 */ /* 0x0101e4000c101116 */
[----:B0-----:R-:W-:-:S05]  /*20c1f0*/  PRMT R50, R45, 0x7771, RZ ;  /* 0x000077712d327816 */ /* 0x001fca00000000ff */
[----:B------:R0:W-:Y:S02]  /*20c200*/  @P6 STG.E.U8 desc[UR22][R34.64], R50 ;  /* 0x0000003222006986 */ /* 0x0001e4000c101116 */
        /* <DEDUP_REMOVED lines=14> */
[----:B------:R-:W4:Y:S04]  /*20c2f0*/  LDL.LU.64 R38, [R1+0x29c0] ;  /* 0x0029c00001267983 */ /* 0x000f280000300a00 */
[----:B------:R-:W3:Y:S04]  /*20c300*/  LDL.LU R45, [R1+0x500] ;  /* 0x00050000012d7983 */ /* 0x000ee80000300800 */
[----:B------:R-:W4:Y:S01]  /*20c310*/  LDL.LU.64 R40, [R1+0x29b8] ;  /* 0x0029b80001287983 */ /* 0x000f220000300a00 */
[----:B------:R-:W-:-:S03]  /*20c320*/  LOP3.LUT P4, RZ, R49, 0x2, RZ, 0xc0, !PT ;  /* 0x0000000231ff7812 */ /* 0x000fc6000788c0ff */
[----:B------:R-:W4:Y:S01]  /*20c330*/  LDL.LU.64 R42, [R1+0x3718] ;  /* 0x00371800012a7983 */ /* 0x000f220000300a00 */
        /* <DEDUP_REMOVED lines=14> */
[----:B--2---:R0:W-:Y:S04]  /*20c420*/  @P4 STG.E.U8 desc[UR22][R46.64], R50 ;  /* 0x000000322e004986 */ /* 0x0041e8000c101116 */
[----:B0-----:R-:W2:Y:S04]  /*20c430*/  LDL.LU.64 R46, [R1+0x3710] ;  /* 0x00371000012e7983 */ /* 0x001ea80000300a00 */
[----:B------:R-:W2:Y:S01]  /*20c440*/  LDL.LU.64 R56, [R1+0x3708] ;  /* 0x0037080001387983 */ /* 0x000ea20000300a00 */
[----:B------:R-:W-:-:S02]  /*20c450*/  LOP3.LUT R52, R52, 0xffffbfff, RZ, 0xc0, !PT ;  /* 0xffffbfff34347812 */ /* 0x000fc400078ec0ff */
[C---:B------:R-:W-:Y:S01]  /*20c460*/  LOP3.LUT P5, RZ, R49.reuse, 0x4, RZ, 0xc0, !PT ;  /* 0x0000000431ff7812 */ /* 0x040fe200078ac0ff */
[----:B------:R-:W2:Y:S01]  /*20c470*/  LDL.LU.64 R60, [R1+0x3700] ;  /* 0x00370000013c7983 */ /* 0x000ea20000300a00 */
[----:B------:R-:W-:Y:S02]  /*20c480*/  @P0 LOP3.LUT R52, R52, 0x4000, RZ, 0xfc, !PT ;  /* 0x0000400034340812 */ /* 0x000fe400078efcff */
[C---:B------:R-:W-:Y:S01]  /*20c490*/  LOP3.LUT P0, RZ, R49.reuse, 0x100, RZ, 0xc0, !PT ;  /* 0x0000010031ff7812 */ /* 0x040fe2000780c0ff */
[----:B------:R-:W2:Y:S01]  /*20c4a0*/  LDL.LU R44, [R1+0x524] ;  /* 0x00052400012c7983 */ /* 0x000ea20000300800 */
[----:B------:R-:W-:Y:S02]  /*20c4b0*/  LOP3.LUT R52, R52, 0xffff7fff, RZ, 0xc0, !PT ;  /* 0xffff7fff34347812 */ /* 0x000fe400078ec0ff */
[----:B------:R-:W-:Y:S01]  /*20c4c0*/  LOP3.LUT P2, RZ, R49, 0x8, RZ, 0xc0, !PT ;  /* 0x0000000831ff7812 */ /* 0x000fe2000784c0ff */
[----:B------:R-:W2:Y:S01]  /*20c4d0*/  LDL.LU.64 R58, [R1+0x36f8] ;  /* 0x0036f800013a7983 */ /* 0x000ea20000300a00 */
[----:B---3--:R-:W-:-:S02]  /*20c4e0*/  PRMT R50, R45, 0x7770, RZ ;  /* 0x000077702d327816 */ /* 0x008fc400000000ff */
[C---:B------:R-:W-:Y:S01]  /*20c4f0*/  LOP3.LUT P1, RZ, R49.reuse, 0x10, RZ, 0xc0, !PT ;  /* 0x0000001031ff7812 */ /* 0x040fe2000782c0ff */
[----:B------:R-:W3:Y:S04]  /*20c500*/  LDL.LU.64 R28, [R1+0x29c8] ;  /* 0x0029c800011c7983 */ /* 0x000ee80000300a00 */
[----:B------:R-:W-:Y:S01]  /*20c510*/  @P0 LOP3.LUT R52, R52, 0x8000, RZ, 0xfc, !PT ;  /* 0x0000800034340812 */ /* 0x000fe200078efcff */
[----:B------:R0:W-:Y:S01]  /*20c520*/  @P5 STG.E.U8 desc[UR22][R34.64], R50 ;  /* 0x0000003222005986 */ /* 0x0001e2000c101116 */
[----:B------:R-:W-:Y:S02]  /*20c530*/  LOP3.LUT P0, RZ, R49, 0x80, RZ, 0xc0, !PT ;  /* 0x0000008031ff7812 */ /* 0x000fe4000780c0ff */
[----:B------:R-:W-:Y:S01]  /*20c540*/  LOP3.LUT R52, R52, 0xfffeffff, RZ, 0xc0, !PT ;  /* 0xfffeffff34347812 */ /* 0x000fe200078ec0ff */
[----:B------:R-:W3:Y:S04]  /*20c550*/  LDL.LU.64 R30, [R1+0x29d8] ;  /* 0x0029d800011e7983 */ /* 0x000ee80000300a00 */
[----:B------:R-:W3:Y:S01]  /*20c560*/  LDL.LU.64 R32, [R1+0x29d0] ;  /* 0x0029d00001207983 */ /* 0x000ee20000300a00 */
[----:B0-----:R-:W-:-:S03]  /*20c570*/  PRMT R50, R45, 0x7771, RZ ;  /* 0x000077712d327816 */ /* 0x001fc600000000ff */
[----:B------:R-:W3:Y:S02]  /*20c580*/  LDL.LU.64 R34, [R1+0x36f0] ;  /* 0x0036f00001227983 */ /* 0x000ee40000300a00 */
[----:B------:R-:W-:Y:S02]  /*20c590*/  @P0 LOP3.LUT R52, R52, 0x10000, RZ, 0xfc, !PT ;  /* 0x0001000034340812 */ /* 0x000fe400078efcff */
[----:B------:R-:W-:Y:S02]  /*20c5a0*/  LOP3.LUT P0, RZ, R49, 0x40, RZ, 0xc0, !PT ;  /* 0x0000004031ff7812 */ /* 0x000fe4000780c0ff */
[----:B------:R-:W-:Y:S01]  /*20c5b0*/  LOP3.LUT R52, R52, 0xfffdffff, RZ, 0xc0, !PT ;  /* 0xfffdffff34347812 */ /* 0x000fe200078ec0ff */
[----:B----4-:R0:W-:Y:S10]  /*20c5c0*/  @P2 STG.E.U8 desc[UR22][R36.64], R50 ;  /* 0x0000003224002986 */ /* 0x0101f4000c101116 */
[----:B------:R-:W-:-:S02]  /*20c5d0*/  @P0 LOP3.LUT R52, R52, 0x20000, RZ, 0xfc, !PT ;  /* 0x0002000034340812 */ /* 0x000fc400078efcff */
[----:B------:R-:W-:Y:S01]  /*20c5e0*/  LOP3.LUT P0, RZ, R49, 0x20, RZ, 0xc0, !PT ;  /* 0x0000002031ff7812 */ /* 0x000fe2000780c0ff */
[----:B0-----:R-:W4:Y:S01]  /*20c5f0*/  LDL.LU.64 R36, [R1+0x36e8] ;  /* 0x0036e80001247983 */ /* 0x001f220000300a00 */
[----:B------:R-:W-:-:S05]  /*20c600*/  PRMT R50, R45, 0x7772, RZ ;  /* 0x000077722d327816 */ /* 0x000fca00000000ff */
        /* <DEDUP_REMOVED lines=10> */
[----:B0-----:R-:W-:Y:S01]  /*20c6b0*/  PRMT R50, R48, 0x7771, RZ ;  /* 0x0000777130327816 */ /* 0x001fe200000000ff */
[----:B------:R-:W4:Y:S10]  /*20c6c0*/  LDL.LU.64 R42, [R1+0x36d0] ;  /* 0x0036d000012a7983 */ /* 0x000f340000300a00 */
[----:B--2---:R0:W-:Y:S01]  /*20c6d0*/  @P0 STG.E.U8 desc[UR22][R46.64], R50 ;  /* 0x000000322e000986 */ /* 0x0041e2000c101116 */
[----:B------:R-:W-:-:S02]  /*20c6e0*/  LOP3.LUT P0, RZ, R52, 0x8000, RZ, 0xc0, !PT ;  /* 0x0000800034ff7812 */ /* 0x000fc4000780c0ff */
[C---:B0-----:R-:W-:Y:S01]  /*20c6f0*/  PRMT R50, R48.reuse, 0x7772, RZ ;  /* 0x0000777230327816 */ /* 0x041fe200000000ff */
[----:B------:R-:W2:Y:S10]  /*20c700*/  LDL.LU.64 R46, [R1+0x29e0] ;  /* 0x0029e000012e7983 */ /* 0x000eb40000300a00 */
[----:B------:R0:W-:Y:S02]  /*20c710*/  @P0 STG.E.U8 desc[UR22][R56.64], R50 ;  /* 0x0000003238000986 */ /* 0x0001e4000c101116 */
[----:B0-----:R-:W-:-:S02]  /*20c720*/  PRMT R50, R48, 0x7773, RZ ;  /* 0x0000777330327816 */ /* 0x001fc400000000ff */
[----:B------:R-:W4:Y:S01]  /*20c730*/  LDL.LU R48, [R1+0x8504] ;  /* 0x0085040001307983 */ /* 0x000f220000300800 */
[----:B------:R-:W-:-:S13]  /*20c740*/  LOP3.LUT P0, RZ, R52, 0x4000, RZ, 0xc0, !PT ;  /* 0x0000400034ff7812 */ /* 0x000fda000780c0ff */
[----:B------:R0:W-:Y:S01]  /*20c750*/  @P0 STG.E.U8 desc[UR22][R60.64], R50 ;  /* 0x000000323c000986 */ /* 0x0001e2000c101116 */
[----:B------:R-:W-:Y:S02]  /*20c760*/  LOP3.LUT P0, RZ, R52, 0x2000, RZ, 0xc0, !PT ;  /* 0x0000200034ff7812 */ /* 0x000fe4000780c0ff */
[----:B0-----:R-:W-:-:S11]  /*20c770*/  PRMT R50, R44, 0x7770, RZ ;  /* 0x000077702c327816 */ /* 0x001fd600000000ff */
        /* <DEDUP_REMOVED lines=26> */
[----:B0-----:R-:W-:-:S02]  /*20c920*/  PRMT R50, R45, 0x7770, RZ ;  /* 0x000077702d327816 */ /* 0x001fc400000000ff */
[----:B------:R-:W3:Y:S04]  /*20c930*/  LDL.LU.64 R40, [R1+0x29e8] ;  /* 0x0029e80001287983 */ /* 0x000ee80000300a00 */
[----:B------:R0:W-:Y:S02]  /*20c940*/  @P2 STG.E.U8 desc[UR22][R42.64], R50 ;  /* 0x000000322a002986 */ /* 0x0001e4000c101116 */
[----:B0-----:R-:W-:-:S05]  /*20c950*/  PRMT R50, R45, 0x7771, RZ ;  /* 0x000077712d327816 */ /* 0x001fca00000000ff */
[----:B--2---:R0:W-:Y:S04]  /*20c960*/  @P1 STG.E.U8 desc[UR22][R46.64], R50 ;  /* 0x000000322e001986 */ /* 0x0041e8000c101116 */
[----:B0-----:R-:W2:Y:S04]  /*20c970*/  LDL.LU.64 R46, [R1+0x36c8] ;  /* 0x0036c800012e7983 */ /* 0x001ea80000300a00 */
[----:B------:R-:W2:Y:S04]  /*20c980*/  LDL.LU.64 R30, [R1+0x36b8] ;  /* 0x0036b800011e7983 */ /* 0x000ea80000300a00 */
[----:B------:R-:W2:Y:S04]  /*20c990*/  LDL.LU.64 R34, [R1+0x36b0] ;  /* 0x0036b00001227983 */ /* 0x000ea80000300a00 */
[----:B------:R-:W2:Y:S01]  /*20c9a0*/  LDL.LU R37, [R1+0x4f4] ;  /* 0x0004f40001257983 */ /* 0x000ea20000300800 */
[----:B------:R-:W-:-:S03]  /*20c9b0*/  LOP3.LUT P4, RZ, R49, 0x100000, RZ, 0xc0, !PT ;  /* 0x0010000031ff7812 */ /* 0x000fc6000788c0ff */
[----:B------:R-:W2:Y:S01]  /*20c9c0*/  LDL.LU.64 R42, [R1+0x36a8] ;  /* 0x0036a800012a7983 */ /* 0x000ea20000300a00 */
[----:B------:R-:W-:-:S03]  /*20c9d0*/  PRMT R50, R45, 0x7772, RZ ;  /* 0x000077722d327816 */ /* 0x000fc600000000ff */
[----:B------:R-:W2:Y:S01]  /*20c9e0*/  LDL.LU R32, [R1+0x528] ;  /* 0x0005280001207983 */ /* 0x000ea20000300800 */
[----:B------:R-:W-:Y:S02]  /*20c9f0*/  LOP3.LUT R52, R52, 0xfffffffb, RZ, 0xc0, !PT ;  /* 0xfffffffb34347812 */ /* 0x000fe400078ec0ff */
[C---:B------:R-:W-:Y:S02]  /*20ca00*/  LOP3.LUT P5, RZ, R49.reuse, 0x200000, RZ, 0xc0, !PT ;  /* 0x0020000031ff7812 */ /* 0x040fe400078ac0ff */
[----:B------:R-:W-:Y:S01]  /*20ca10*/  LOP3.LUT P2, RZ, R49, 0x400000, RZ, 0xc0, !PT ;  /* 0x0040000031ff7812 */ /* 0x000fe2000784c0ff */
[----:B----4-:R0:W-:Y:S02]  /*20ca20*/  @P4 STG.E.U8 desc[UR22][R38.64], R50 ;  /* 0x0000003226004986 */ /* 0x0101e4000c101116 */
[----:B0-----:R-:W-:Y:S02]  /*20ca30*/  PRMT R50, R45, 0x7773, RZ ;  /* 0x000077732d327816 */ /* 0x001fe400000000ff */
[----:B------:R-:W4:Y:S01]  /*20ca40*/  LDL.LU.64 R44, [R1+0x36a0] ;  /* 0x0036a000012c7983 */ /* 0x000f220000300a00 */
[----:B---3--:R-:W-:-:S13]  /*20ca50*/  LOP3.LUT P0, RZ, R48, 0x1, RZ, 0xc0, !PT ;  /* 0x0000000130ff7812 */ /* 0x008fda000780c0ff */
[----:B------:R-:W-:Y:S02]  /*20ca60*/  @P0 LOP3.LUT R52, R52, 0x4, RZ, 0xfc, !PT ;  /* 0x0000000434340812 */ /* 0x000fe400078efcff */
[----:B------:R-:W-:Y:S02]  /*20ca70*/  LOP3.LUT P0, RZ, R49, 0x80000000, RZ, 0xc0, !PT ;  /* 0x8000000031ff7812 */ /* 0x000fe4000780c0ff */
[----:B------:R-:W-:-:S11]  /*20ca80*/  LOP3.LUT R52, R52, 0xfffffff7, RZ, 0xc0, !PT ;  /* 0xfffffff734347812 */ /* 0x000fd600078ec0ff */
[----:B------:R-:W-:Y:S02]  /*20ca90*/  @P0 LOP3.LUT R52, R52, 0x8, RZ, 0xfc, !PT ;  /* 0x0000000834340812 */ /* 0x000fe400078efcff */
[----:B------:R-:W-:Y:S02]  /*20caa0*/  LOP3.LUT P0, RZ, R49, 0x40000000, RZ, 0xc0, !PT ;  /* 0x4000000031ff7812 */ /* 0x000fe4000780c0ff */
[----:B------:R-:W-:Y:S01]  /*20cab0*/  LOP3.LUT R52, R52, 0xffffffef, RZ, 0xc0, !PT ;  /* 0xffffffef34347812 */ /* 0x000fe200078ec0ff */
[----:B------:R0:W-:Y:S10]  /*20cac0*/  @P5 STG.E.U8 desc[UR22][R40.64], R50 ;  /* 0x0000003228005986 */ /* 0x0001f4000c101116 */
[----:B------:R-:W-:-:S02]  /*20cad0*/  @P0 LOP3.LUT R52, R52, 0x10, RZ, 0xfc, !PT ;  /* 0x0000001034340812 */ /* 0x000fc400078efcff */
[----:B------:R-:W-:Y:S01]  /*20cae0*/  LOP3.LUT P0, RZ, R49, 0x20000000, RZ, 0xc0, !PT ;  /* 0x2000000031ff7812 */ /* 0x000fe2000780c0ff */
[----:B0-----:R-:W3:Y:S01]  /*20caf0*/  LDL.LU.64 R40, [R1+0x29f8] ;  /* 0x0029f80001287983 */ /* 0x001ee20000300a00 */
[----:B------:R-:W-:Y:S02]  /*20cb00*/  LOP3.LUT R52, R52, 0xffffffdf, RZ, 0xc0, !PT ;  /* 0xffffffdf34347812 */ /* 0x000fe400078ec0ff */
[----:B--2---:R-:W-:-:S09]  /*20cb10*/  PRMT R50, R37, 0x7770, RZ ;  /* 0x0000777025327816 */ /* 0x004fd200000000ff */
[----:B------:R-:W-:Y:S02]  /*20cb20*/  @P0 LOP3.LUT R52, R52, 0x20, RZ, 0xfc, !PT ;  /* 0x0000002034340812 */ /* 0x000fe400078efcff */
[----:B------:R-:W-:Y:S01]  /*20cb30*/  LOP3.LUT P0, RZ, R49, 0x10000000, RZ, 0xc0, !PT ;  /* 0x1000000031ff7812 */ /* 0x000fe2000780c0ff */
[----:B------:R0:W-:Y:S01]  /*20cb40*/  @P2 STG.E.U8 desc[UR22][R46.64], R50 ;  /* 0x000000322e002986 */ /* 0x0001e2000c101116 */
[----:B------:R-:W-:-:S03]  /*20cb50*/  LOP3.LUT R52, R52, 0xffffffbf, RZ, 0xc0, !PT ;  /* 0xffffffbf34347812 */ /* 0x000fc600078ec0ff */
[----:B0-----:R-:W2:Y:S08]  /*20cb60*/  LDL.LU.64 R46, [R1+0x2a08] ;  /* 0x002a0800012e7983 */ /* 0x001eb00000300a00 */
[----:B------:R-:W-:Y:S02]  /*20cb70*/  @P0 LOP3.LUT R52, R52, 0x40, RZ, 0xfc, !PT ;  /* 0x0000004034340812 */ /* 0x000fe400078efcff */
[----:B------:R-:W-:Y:S01]  /*20cb80*/  LOP3.LUT P0, RZ, R49, 0x8000000, RZ, 0xc0, !PT ;  /* 0x0800000031ff7812 */ /* 0x000fe2000780c0ff */
[----:B------:R-:W2:Y:S01]  /*20cb90*/  LDL.LU.64 R54, [R1+0x2a00] ;  /* 0x002a000001367983 */ /* 0x000ea20000300a00 */
[----:B------:R-:W-:-:S03]  /*20cba0*/  LOP3.LUT R52, R52, 0xffffff7f, RZ, 0xc0, !PT ;  /* 0xffffff7f34347812 */ /* 0x000fc600078ec0ff */
[----:B------:R-:W2:Y:S04]  /*20cbb0*/  LDL.LU R38, [R1+0x518] ;  /* 0x0005180001267983 */ /* 0x000ea80000300800 */
[----:B------:R-:W2:Y:S04]  /*20cbc0*/  LDL.LU.64 R56, [R1+0x3698] ;  /* 0x0036980001387983 */ /* 0x000ea80000300a00 */
[----:B------:R-:W-:Y:S01]  /*20cbd0*/  @P0 LOP3.LUT R52, R52, 0x80, RZ, 0xfc, !PT ;  /* 0x0000008034340812 */ /* 0x000fe200078efcff */
[----:B------:R-:W2:Y:S01]  /*20cbe0*/  LDL.LU.64 R60, [R1+0x3690] ;  /* 0x00369000013c7983 */ /* 0x000ea20000300a00 */
[----:B------:R-:W-:-:S02]  /*20cbf0*/  LOP3.LUT P0, RZ, R49, 0x4000000, RZ, 0xc0, !PT ;  /* 0x0400000031ff7812 */ /* 0x000fc4000780c0ff */
[----:B------:R-:W-:Y:S01]  /*20cc00*/  LOP3.LUT R52, R52, 0xfffffeff, RZ, 0xc0, !PT ;  /* 0xfffffeff34347812 */ /* 0x000fe200078ec0ff */
[----:B------:R-:W2:Y:S01]  /*20cc10*/  LDL.LU R39, [R1+0x508] ;  /* 0x0005080001277983 */ /* 0x000ea20000300800 */
[----:B------:R-:W-:Y:S02]  /*20cc20*/  LOP3.LUT P1, RZ, R49, 0x800000, RZ, 0xc0, !PT ;  /* 0x0080000031ff7812 */ /* 0x000fe4000782c0ff */
[----:B------:R-:W-:Y:S01]  /*20cc30*/  PRMT R50, R37, 0x7771, RZ ;  /* 0x0000777125327816 */ /* 0x000fe200000000ff */
[----:B------:R-:W2:Y:S04]  /*20cc40*/  LDL.LU.64 R58, [R1+0x3688] ;  /* 0x00368800013a7983 */ /* 0x000ea80000300a00 */
[----:B------:R-:W2:Y:S02]  /*20cc50*/  LDL.LU.64 R28, [R1+0x3680] ;  /* 0x00368000011c7983 */ /* 0x000ea40000300a00 */
[----:B------:R-:W-:-:S02]  /*20cc60*/  @P0 LOP3.LUT R52, R52, 0x100, RZ, 0xfc, !PT ;  /* 0x0000010034340812 */ /* 0x000fc400078efcff */
[----:B------:R-:W-:Y:S02]  /*20cc70*/  LOP3.LUT P0, RZ, R49, 0x2000000, RZ, 0xc0, !PT ;  /* 0x0200000031ff7812 */ /* 0x000fe4000780c0ff */
[----:B------:R-:W-:Y:S01]  /*20cc80*/  LOP3.LUT R52, R52, 0xfffffdff, RZ, 0xc0, !PT ;  /* 0xfffffdff34347812 */ /* 0x000fe200078ec0ff */
[----:B------:R0:W-:Y:S10]  /*20cc90*/  @P1 STG.E.U8 desc[UR22][R30.64], R50 ;  /* 0x000000321e001986 */ /* 0x0001f4000c101116 */
[----:B------:R-:W-:-:S02]  /*20cca0*/  @P0 LOP3.LUT R52, R52, 0x200, RZ, 0xfc, !PT ;  /* 0x0000020034340812 */ /* 0x000fc400078efcff */
[----:B------:R-:W-:Y:S01]  /*20ccb0*/  LOP3.LUT P0, RZ, R49, 0x1000000, RZ, 0xc0, !PT ;  /* 0x0100000031ff7812 */ /* 0x000fe2000780c0ff */
[----:B0-----:R-:W2:Y:S01]  /*20ccc0*/  LDL.LU.64 R30, [R1+0x3678] ;  /* 0x00367800011e7983 */ /* 0x001ea20000300a00 */
[----:B------:R-:W-:-:S11]  /*20ccd0*/  PRMT R50, R37, 0x7772, RZ ;  /* 0x0000777225327816 */ /* 0x000fd600000000ff */
[----:B------:R0:W-:Y:S01]  /*20cce0*/  @P0 STG.E.U8 desc[UR22][R34.64], R50 ;  /* 0x0000003222000986 */ /* 0x0001e2000c101116 */
[C---:B------:R-:W-:Y:S02]  /*20ccf0*/  LOP3.LUT P0, RZ, R52.reuse, 0x200, RZ, 0xc0, !PT ;  /* 0x0000020034ff7812 */ /* 0x040fe4000780c0ff */
[----:B0-----:R-:W-:Y:S01]  /*20cd00*/  PRMT R50, R37, 0x7773, RZ ;  /* 0x0000777325327816 */ /* 0x001fe200000000ff */
[----:B------:R-:W2:Y:S10]  /*20cd10*/  LDL.LU.64 R34, [R1+0x2a10] ;  /* 0x002a100001227983 */ /* 0x000eb40000300a00 */
[----:B------:R0:W-:Y:S01]  /*20cd20*/  @P0 STG.E.U8 desc[UR22][R42.64], R50 ;  /* 0x000000322a000986 */ /* 0x0001e2000c101116 */
[----:B------:R-:W-:-:S03]  /*20cd30*/  LOP3.LUT P0, RZ, R52, 0x100, RZ, 0xc0, !PT ;  /* 0x0000010034ff7812 */ /* 0x000fc6000780c0ff */
[----:B------:R-:W2:Y:S04]  /*20cd40*/  LDL.LU.64 R36, [R1+0x2a20] ;  /* 0x002a200001247983 */ /* 0x000ea80000300a00 */
[----:B0-----:R-:W2:Y:S01]  /*20cd50*/  LDL.LU.64 R42, [R1+0x2a18] ;  /* 0x002a1800012a7983 */ /* 0x001ea20000300a00 */
[----:B------:R-:W-:-:S03]  /*20cd60*/  PRMT R50, R32, 0x7770, RZ ;  /* 0x0000777020327816 */ /* 0x000fc600000000ff */
[----:B------:R-:W2:Y:S04]  /*20cd70*/  LDL.LU R33, [R1+0x4f8] ;  /* 0x0004f80001217983 */ /* 0x000ea80000300800 */
[----:B----4-:R0:W-:Y:S04]  /*20cd80*/  @P0 STG.E.U8 desc[UR22][R44.64], R50 ;  /* 0x000000322c000986 */ /* 0x0101e8000c101116 */
[----:B0-----:R-:W4:Y:S01]  /*20cd90*/  LDL.LU.64 R44, [R1+0x3670] ;  /* 0x00367000012c7983 */ /* 0x001f220000300a00 */
[----:B------:R-:W-:Y:S02]  /*20cda0*/  LOP3.LUT P0, RZ, R52, 0x80, RZ, 0xc0, !PT ;  /* 0x0000008034ff7812 */ /* 0x000fe4000780c0ff */
[----:B------:R-:W-:-:S11]  /*20cdb0*/  PRMT R50, R32, 0x7771, RZ ;  /* 0x0000777120327816 */ /* 0x000fd600000000ff */
[----:B---3--:R0:W-:Y:S01]  /*20cdc0*/  @P0 STG.E.U8 desc[UR22][R40.64], R50 ;  /* 0x0000003228000986 */ /* 0x0081e2000c101116 */
[----:B------:R-:W-:Y:S02]  /*20cdd0*/  LOP3.LUT P0, RZ, R52, 0x40, RZ, 0xc0, !PT ;  /* 0x0000004034ff7812 */ /* 0x000fe4000780c0ff */
[----:B0-----:R-:W-:Y:S01]  /*20cde0*/  PRMT R50, R32, 0x7772, RZ ;  /* 0x0000777220327816 */ /* 0x001fe200000000ff */
[----:B------:R-:W3:Y:S10]  /*20cdf0*/  LDL.LU.64 R40, [R1+0x84f8] ;  /* 0x0084f80001287983 */ /* 0x000ef40000300a00 */
[----:B--2---:R0:W-:Y:S01]  /*20ce00*/  @P0 STG.E.U8 desc[UR22][R46.64], R50 ;  /* 0x000000322e000986 */ /* 0x0041e2000c101116 */
[----:B------:R-:W-:-:S02]  /*20ce10*/  LOP3.LUT P0, RZ, R52, 0x20, RZ, 0xc0, !PT ;  /* 0x0000002034ff7812 */ /* 0x000fc4000780c0ff */
        /* <DEDUP_REMOVED lines=30> */
[----:B0-----:R-:W4:Y:S04]  /*20d000*/  LDL.LU.64 R44, [R1+0x3988] ;  /* 0x00398800012c7983 */ /* 0x001f280000300a00 */
[----:B------:R-:W3:Y:S04]  /*20d010*/  LDL.LU.64 R30, [R1+0x3980] ;  /* 0x00398000011e7983 */ /* 0x000ee80000300a00 */
[----:B------:R-:W2:Y:S04]  /*20d020*/  LDL.LU.64 R34, [R1+0x3978] ;  /* 0x0039780001227983 */ /* 0x000ea80000300a00 */
[----:B------:R-:W2:Y:S04]  /*20d030*/  LDL.LU.64 R36, [R1+0x3970] ;  /* 0x0039700001247983 */ /* 0x000ea80000300a00 */
[----:B------:R-:W2:Y:S04]  /*20d040*/  LDL.LU.64 R38, [R1+0x2a28] ;  /* 0x002a280001267983 */ /* 0x000ea80000300a00 */
[----:B------:R-:W2:Y:S04]  /*20d050*/  LDL.LU.64 R42, [R1+0x2a38] ;  /* 0x002a3800012a7983 */ /* 0x000ea80000300a00 */
[----:B------:R-:W2:Y:S01]  /*20d060*/  LDL.LU R51, [R1+0x52c] ;  /* 0x00052c0001337983 */ /* 0x000ea20000300800 */
[----:B------:R-:W-:-:S02]  /*20d070*/  LOP3.LUT P0, RZ, R48, 0x80000, RZ, 0xc0, !PT ;  /* 0x0008000030ff7812 */ /* 0x000fc4000780c0ff */
[----:B------:R-:W-:-:S11]  /*20d080*/  LOP3.LUT R49, R49, 0xfbffffff, RZ, 0xc0, !PT ;  /* 0xfbffffff31317812 */ /* 0x000fd600078ec0ff */
[----:B------:R-:W-:Y:S02]  /*20d090*/  @P0 LOP3.LUT R49, R49, 0x4000000, RZ, 0xfc, !PT ;  /* 0x0400000031310812 */ /* 0x000fe400078efcff */
[----:B------:R-:W-:Y:S02]  /*20d0a0*/  LOP3.LUT P0, RZ, R48, 0x40000, RZ, 0xc0, !PT ;  /* 0x0004000030ff7812 */ /* 0x000fe4000780c0ff */
[----:B------:R-:W-:-:S11]  /*20d0b0*/  LOP3.LUT R49, R49, 0xf7ffffff, RZ, 0xc0, !PT ;  /* 0xf7ffffff31317812 */ /* 0x000fd600078ec0ff */
[----:B------:R-:W-:Y:S02]  /*20d0c0*/  @P0 LOP3.LUT R49, R49, 0x8000000, RZ, 0xfc, !PT ;  /* 0x0800000031310812 */ /* 0x000fe400078efcff */
[C---:B------:R-:W-:Y:S02]  /*20d0d0*/  LOP3.LUT P0, RZ, R48.reuse, 0x20000, RZ, 0xc0, !PT ;  /* 0x0002000030ff7812 */ /* 0x040fe4000780c0ff */
[----:B------:R-:W-:Y:S02]  /*20d0e0*/  LOP3.LUT P4, RZ, R48, 0x80, RZ, 0xc0, !PT ;  /* 0x0000008030ff7812 */ /* 0x000fe4000788c0ff */
[----:B------:R-:W-:Y:S02]  /*20d0f0*/  LOP3.LUT R49, R49, 0xefffffff, RZ, 0xc0, !PT ;  /* 0xefffffff31317812 */ /* 0x000fe400078ec0ff */
[----:B------:R-:W-:-:S07]  /*20d100*/  PRMT R50, R33, 0x7771, RZ ;  /* 0x0000777121327816 */ /* 0x000fce00000000ff */
        /* <DEDUP_REMOVED lines=20> */
[----:B----4-:R0:W-:Y:S04]  /*20d250*/  @P4 STG.E.U8 desc[UR22][R44.64], R50 ;  /* 0x000000322c004986 */ /* 0x0101e8000c101116 */
[----:B0-----:R-:W4:Y:S01]  /*20d260*/  LDL.LU.64 R44, [R1+0x2a30] ;  /* 0x002a3000012c7983 */ /* 0x001f220000300a00 */
[----:B------:R-:W-:-:S03]  /*20d270*/  PRMT R50, R33, 0x7772, RZ ;  /* 0x0000777221327816 */ /* 0x000fc600000000ff */
[----:B------:R-:W4:Y:S04]  /*20d280*/  LDL.LU R32, [R1+0x51c] ;  /* 0x00051c0001207983 */ /* 0x000f280000300800 */
[----:B---3--:R0:W-:Y:S04]  /*20d290*/  @P5 STG.E.U8 desc[UR22][R30.64], R50 ;  /* 0x000000321e005986 */ /* 0x0081e8000c101116 */
[----:B------:R-:W3:Y:S04]  /*20d2a0*/  LDL.LU.64 R54, [R1+0x3960] ;  /* 0x0039600001367983 */ /* 0x000ee80000300a00 */
[----:B------:R-:W3:Y:S01]  /*20d2b0*/  LDL.LU.64 R56, [R1+0x3958] ;  /* 0x0039580001387983 */ /* 0x000ee20000300a00 */
[----:B0-----:R-:W-:-:S03]  /*20d2c0*/  PRMT R50, R33, 0x7773, RZ ;  /* 0x0000777321327816 */ /* 0x001fc600000000ff */
[----:B------:R-:W3:Y:S04]  /*20d2d0*/  LDL.LU.64 R60, [R1+0x3950] ;  /* 0x00395000013c7983 */ /* 0x000ee80000300a00 */
[----:B--2---:R0:W-:Y:S04]  /*20d2e0*/  @P2 STG.E.U8 desc[UR22][R34.64], R50 ;  /* 0x0000003222002986 */ /* 0x0041e8000c101116 */
[----:B------:R-:W2:Y:S04]  /*20d2f0*/  LDL.LU R33, [R1+0x50c] ;  /* 0x00050c0001217983 */ /* 0x000ea80000300800 */
        /* <DEDUP_REMOVED lines=9> */
[C---:B------:R-:W-:Y:S02]  /*20d390*/  LOP3.LUT P0, RZ, R52.reuse, 0x2, RZ, 0xc0, !PT ;  /* 0x0000000234ff7812 */ /* 0x040fe4000780c0ff */
[----:B0-----:R-:W-:Y:S01]  /*20d3a0*/  PRMT R50, R51, 0x7772, RZ ;  /* 0x0000777233327816 */ /* 0x001fe200000000ff */
[----:B------:R-:W2:Y:S10]  /*20d3b0*/  LDL.LU.64 R38, [R1+0x3938] ;  /* 0x0039380001267983 */ /* 0x000eb40000300a00 */
[----:B------:R0:W-:Y:S01]  /*20d3c0*/  @P0 STG.E.U8 desc[UR22][R42.64], R50 ;  /* 0x000000322a000986 */ /* 0x0001e2000c101116 */
[----:B------:R-:W-:-:S03]  /*20d3d0*/  LOP3.LUT P0, RZ, R52, 0x1, RZ, 0xc0, !PT ;  /* 0x0000000134ff7812 */ /* 0x000fc6000780c0ff */
[----:B0-----:R-:W2:Y:S04]  /*20d3e0*/  LDL.LU.64 R42, [R1+0x3930] ;  /* 0x00393000012a7983 */ /* 0x001ea80000300a00 */
[----:B------:R-:W3:Y:S01]  /*20d3f0*/  LDL.LU.64 R52, [R1+0x3968] ;  /* 0x0039680001347983 */ /* 0x000ee20000300a00 */
[----:B------:R-:W-:Y:S02]  /*20d400*/  PRMT R50, R51, 0x7773, RZ ;  /* 0x0000777333327816 */ /* 0x000fe400000000ff */
[C---:B------:R-:W-:Y:S02]  /*20d410*/  LOP3.LUT P6, RZ, R48.reuse, 0x100000, RZ, 0xc0, !PT ;  /* 0x0010000030ff7812 */ /* 0x040fe400078cc0ff */
[C---:B------:R-:W-:Y:S02]  /*20d420*/  LOP3.LUT P3, RZ, R48.reuse, 0x200000, RZ, 0xc0, !PT ;  /* 0x0020000030ff7812 */ /* 0x040fe4000786c0ff */
[----:B------:R-:W-:-:S02]  /*20d430*/  LOP3.LUT P4, RZ, R48, 0x400000, RZ, 0xc0, !PT ;  /* 0x0040000030ff7812 */ /* 0x000fc4000788c0ff */
[C---:B------:R-:W-:Y:S02]  /*20d440*/  LOP3.LUT P5, RZ, R48.reuse, 0x800000, RZ, 0xc0, !PT ;  /* 0x0080000030ff7812 */ /* 0x040fe400078ac0ff */
[----:B------:R-:W-:Y:S01]  /*20d450*/  LOP3.LUT P2, RZ, R48, 0x1000000, RZ, 0xc0, !PT ;  /* 0x0100000030ff7812 */ /* 0x000fe2000784c0ff */
[----:B----4-:R0:W-:Y:S04]  /*20d460*/  @P0 STG.E.U8 desc[UR22][R44.64], R50 ;  /* 0x000000322c000986 */ /* 0x0101e8000c101116 */
[----:B0-----:R-:W4:Y:S01]  /*20d470*/  LDL.LU.64 R44, [R1+0x3928] ;  /* 0x00392800012c7983 */ /* 0x001f220000300a00 */
        /* <DEDUP_REMOVED lines=31> */
[----:B----4-:R0:W-:Y:S04]  /*20d670*/  @P1 STG.E.U8 desc[UR22][R44.64], R50 ;  /* 0x000000322c001986 */ /* 0x0101e8000c101116 */
[----:B0-----:R-:W3:Y:S04]  /*20d680*/  LDL.LU.64 R44, [R1+0x3920] ;  /* 0x00392000012c7983 */ /* 0x001ee80000300a00 */
[----:B------:R-:W4:Y:S04]  /*20d690*/  LDL.LU.64 R30, [R1+0x2a58] ;  /* 0x002a5800011e7983 */ /* 0x000f280000300a00 */
[----:B------:R-:W4:Y:S04]  /*20d6a0*/  LDL.LU.64 R32, [R1+0x2a68] ;  /* 0x002a680001207983 */ /* 0x000f280000300a00 */
[----:B------:R-:W3:Y:S04]  /*20d6b0*/  LDL.LU R35, [R1+0x4e0] ;  /* 0x0004e00001237983 */ /* 0x000ee80000300800 */
[----:B------:R-:W4:Y:S04]  /*20d6c0*/  LDL.LU.64 R36, [R1+0x2a60] ;  /* 0x002a600001247983 */ /* 0x000f280000300a00 */
[----:B------:R-:W4:Y:S04]  /*20d6d0*/  LDL.LU.64 R38, [R1+0x3918] ;  /* 0x0039180001267983 */ /* 0x000f280000300a00 */
[----:B------:R-:W4:Y:S04]  /*20d6e0*/  LDL.LU.64 R42, [R1+0x3910] ;  /* 0x00391000012a7983 */ /* 0x000f280000300a00 */
[----:B------:R-:W4:Y:S01]  /*20d6f0*/  LDL.LU R60, [R1+0x4d0] ;  /* 0x0004d000013c7983 */ /* 0x000f220000300800 */
[----:B------:R-:W-:-:S02]  /*20d700*/  LOP3.LUT R49, R49, 0xfffbffff, RZ, 0xc0, !PT ;  /* 0xfffbffff31317812 */ /* 0x000fc400078ec0ff */
[C---:B------:R-:W-:Y:S02]  /*20d710*/  LOP3.LUT P4, RZ, R48.reuse, 0x4000000, RZ, 0xc0, !PT ;  /* 0x0400000030ff7812 */ /* 0x040fe4000788c0ff */
        /* <DEDUP_REMOVED lines=42> */
[----:B0-----:R-:W4:Y:S04]  /*20d9c0*/  LDL.LU R36, [R1+0x4b0] ;  /* 0x0004b00001247983 */ /* 0x001f280000300800 */
[----:B------:R-:W4:Y:S04]  /*20d9d0*/  LDL.LU.64 R28, [R1+0x38d0] ;  /* 0x0038d000011c7983 */ /* 0x000f280000300a00 */
[----:B------:R-:W4:Y:S01]  /*20d9e0*/  LDL.LU.64 R30, [R1+0x38c8] ;  /* 0x0038c800011e7983 */ /* 0x000f220000300a00 */
[----:B------:R-:W-:-:S03]  /*20d9f0*/  PRMT R48, R60, 0x7770, RZ ;  /* 0x000077703c307816 */ /* 0x000fc600000000ff */
        /* <DEDUP_REMOVED lines=11> */
[C---:B------:R-:W-:Y:S02]  /*20dab0*/  LOP3.LUT P6, RZ, R47.reuse, 0x80, RZ, 0xc0, !PT ;  /* 0x000000802fff7812 */ /* 0x040fe400078cc0ff */
[C---:B------:R-:W-:Y:S02]  /*20dac0*/  LOP3.LUT P3, RZ, R47.reuse, 0x100, RZ, 0xc0, !PT ;  /* 0x000001002fff7812 */ /* 0x040fe4000786c0ff */
[C---:B------:R-:W-:Y:S02]  /*20dad0*/  LOP3.LUT P4, RZ, R47.reuse, 0x200, RZ, 0xc0, !PT ;  /* 0x000002002fff7812 */ /* 0x040fe4000788c0ff */
[C---:B------:R-:W-:Y:S02]  /*20dae0*/  LOP3.LUT P5, RZ, R47.reuse, 0x400, RZ, 0xc0, !PT ;  /* 0x000004002fff7812 */ /* 0x040fe400078ac0ff */
[----:B------:R-:W-:Y:S01]  /*20daf0*/  LOP3.LUT P2, RZ, R47, 0x800, RZ, 0xc0, !PT ;  /* 0x000008002fff7812 */ /* 0x000fe2000784c0ff */
[----:B--2---:R0:W-:Y:S01]  /*20db00*/  @P0 STG.E.U8 desc[UR22][R44.64], R48 ;  /* 0x000000302c000986 */ /* 0x0041e2000c101116 */
[----:B------:R-:W-:-:S03]  /*20db10*/  LOP3.LUT P0, RZ, R49, 0x800000, RZ, 0xc0, !PT ;  /* 0x0080000031ff7812 */ /* 0x000fc6000780c0ff */
[----:B0-----:R-:W2:Y:S01]  /*20db20*/  LDL.LU.64 R44, [R1+0x2a98] ;  /* 0x002a9800012c7983 */ /* 0x001ea20000300a00 */
[----:B------:R-:W-:-:S09]  /*20db30*/  PRMT R48, R60, 0x7773, RZ ;  /* 0x000077733c307816 */ /* 0x000fd200000000ff */
        /* <DEDUP_REMOVED lines=28> */
[----:B------:R-:W-:Y:S02]  /*20dd00*/  PRMT R48, R37, 0x7772, RZ ;  /* 0x0000777225307816 */ /* 0x000fe400000000ff */
[----:B------:R-:W-:-:S09]  /*20dd10*/  LOP3.LUT P4, RZ, R47, 0x2000, RZ, 0xc0, !PT ;  /* 0x000020002fff7812 */ /* 0x000fd2000788c0ff */
        /* <DEDUP_REMOVED lines=8> */
[----:B------:R-:W-:-:S02]  /*20dda0*/  PRMT R48, R37, 0x7773, RZ ;  /* 0x0000777325307816 */ /* 0x000fc400000000ff */
[----:B------:R-:W-:-:S03]  /*20ddb0*/  LOP3.LUT P0, RZ, R47, 0x2000000, RZ, 0xc0, !PT ;  /* 0x020000002fff7812 */ /* 0x000fc6000780c0ff */
[----:B---3--:R0:W-:Y:S04]  /*20ddc0*/  @P4 STG.E.U8 desc[UR22][R42.64], R48 ;  /* 0x000000302a004986 */ /* 0x0081e8000c101116 */
[----:B0-----:R-:W3:Y:S01]  /*20ddd0*/  LDL.LU.64 R42, [R1+0x2aa0] ;  /* 0x002aa000012a7983 */ /* 0x001ee20000300a00 */
[----:B------:R-:W-:-:S05]  /*20dde0*/  LOP3.LUT R49, R49, 0xfffffbff, RZ, 0xc0, !PT ;  /* 0xfffffbff31317812 */ /* 0x000fca00078ec0ff */
        /* <DEDUP_REMOVED lines=18> */
[----:B--2---:R-:W-:-:S05]  /*20df10*/  PRMT R48, R36, 0x7770, RZ ;  /* 0x0000777024307816 */ /* 0x004fca00000000ff */
[----:B------:R0:W-:Y:S04]  /*20df20*/  @P5 STG.E.U8 desc[UR22][R44.64], R48 ;  /* 0x000000302c005986 */ /* 0x0001e8000c101116 */
[----:B0-----:R-:W2:Y:S04]  /*20df30*/  LDL.LU.64 R44, [R1+0x2ab0] ;  /* 0x002ab000012c7983 */ /* 0x001ea80000300a00 */
[----:B------:R-:W2:Y:S04]  /*20df40*/  LDL.LU.64 R52, [R1+0x2aa8] ;  /* 0x002aa80001347983 */ /* 0x000ea80000300a00 */
[----:B------:R-:W2:Y:S01]  /*20df50*/  LDL.LU.64 R54, [R1+0x3880] ;  /* 0x0038800001367983 */ /* 0x000ea20000300a00 */
[----:B------:R-:W-:-:S03]  /*20df60*/  LOP3.LUT R49, R49, 0xfffeffff, RZ, 0xc0, !PT ;  /* 0xfffeffff31317812 */ /* 0x000fc600078ec0ff */
[----:B------:R-:W2:Y:S01]  /*20df70*/  LDL.LU.64 R56, [R1+0x3878] ;  /* 0x0038780001387983 */ /* 0x000ea20000300a00 */
[----:B------:R-:W-:Y:S02]  /*20df80*/  @P0 LOP3.LUT R49, R49, 0x10000, RZ, 0xfc, !PT ;  /* 0x0001000031310812 */ /* 0x000fe400078efcff */
[C---:B------:R-:W-:Y:S01]  /*20df90*/  LOP3.LUT P0, RZ, R47.reuse, 0x40000, RZ, 0xc0, !PT ;  /* 0x000400002fff7812 */ /* 0x040fe2000780c0ff */
[----:B------:R-:W2:Y:S01]  /*20dfa0*/  LDL.LU.64 R60, [R1+0x3870] ;  /* 0x00387000013c7983 */ /* 0x000ea20000300a00 */
[C---:B------:R-:W-:Y:S02]  /*20dfb0*/  LOP3.LUT P2, RZ, R47.reuse, 0x8000, RZ, 0xc0, !PT ;  /* 0x000080002fff7812 */ /* 0x040fe4000784c0ff */
[----:B------:R-:W-:Y:S01]  /*20dfc0*/  LOP3.LUT P1, RZ, R47, 0x10000, RZ, 0xc0, !PT ;  /* 0x000100002fff7812 */ /* 0x000fe2000782c0ff */
[----:B------:R-:W2:Y:S01]  /*20dfd0*/  LDL.LU R37, [R1+0x4e8] ;  /* 0x0004e80001257983 */ /* 0x000ea20000300800 */
[----:B------:R-:W-:Y:S02]  /*20dfe0*/  LOP3.LUT R49, R49, 0xfffdffff, RZ, 0xc0, !PT ;  /* 0xfffdffff31317812 */ /* 0x000fe400078ec0ff */
[----:B------:R-:W-:Y:S01]  /*20dff0*/  PRMT R48, R36, 0x7771, RZ ;  /* 0x0000777124307816 */ /* 0x000fe200000000ff */
[----:B------:R-:W2:Y:S04]  /*20e000*/  LDL.LU.64 R58, [R1+0x3868] ;  /* 0x00386800013a7983 */ /* 0x000ea80000300a00 */
[----:B------:R-:W-:Y:S01]  /*20e010*/  @P0 LOP3.LUT R49, R49, 0x20000, RZ, 0xfc, !PT ;  /* 0x0002000031310812 */ /* 0x000fe200078efcff */
[----:B------:R-:W2:Y:S01]  /*20e020*/  LDL.LU.64 R28, [R1+0x3860] ;  /* 0x00386000011c7983 */ /* 0x000ea20000300a00 */
[----:B------:R-:W-:-:S03]  /*20e030*/  LOP3.LUT P0, RZ, R47, 0x20000, RZ, 0xc0, !PT ;  /* 0x000200002fff7812 */ /* 0x000fc6000780c0ff */
        /* <DEDUP_REMOVED lines=11> */
[----:B------:R0:W-:Y:S01]  /*20e0f0*/  @P0 STG.E.U8 desc[UR22][R38.64], R48 ;  /* 0x0000003026000986 */ /* 0x0001e2000c101116 */
[----:B------:R-:W-:-:S03]  /*20e100*/  LOP3.LUT P0, RZ, R49, 0x10000, RZ, 0xc0, !PT ;  /* 0x0001000031ff7812 */ /* 0x000fc6000780c0ff */
[----:B0-----:R-:W4:Y:S01]  /*20e110*/  LDL.LU.64 R38, [R1+0x3858] ;  /* 0x0038580001267983 */ /* 0x001f220000300a00 */
[----:B------:R-:W-:-:S09]  /*20e120*/  PRMT R48, R51, 0x7771, RZ ;  /* 0x0000777133307816 */ /* 0x000fd200000000ff */
[----:B---3--:R0:W-:Y:S04]  /*20e130*/  @P0 STG.E.U8 desc[UR22][R42.64], R48 ;  /* 0x000000302a000986 */ /* 0x0081e8000c101116 */
[----:B0-----:R-:W3:Y:S01]  /*20e140*/  LDL.LU.64 R42, [R1+0x3850] ;  /* 0x00385000012a7983 */ /* 0x001ee20000300a00 */
[----:B------:R-:W-:Y:S02]  /*20e150*/  LOP3.LUT P0, RZ, R49, 0x8000, RZ, 0xc0, !PT ;  /* 0x0000800031ff7812 */ /* 0x000fe4000780c0ff */
[----:B------:R-:W-:Y:S02]  /*20e160*/  PRMT R48, R51, 0x7772, RZ ;  /* 0x0000777233307816 */ /* 0x000fe400000000ff */
[C---:B------:R-:W-:Y:S02]  /*20e170*/  LOP3.LUT P6, RZ, R47.reuse, 0x4000000, RZ, 0xc0, !PT ;  /* 0x040000002fff7812 */ /* 0x040fe400078cc0ff */
[----:B------:R-:W-:-:S02]  /*20e180*/  LOP3.LUT P3, RZ, R47, 0x8000000, RZ, 0xc0, !PT ;  /* 0x080000002fff7812 */ /* 0x000fc4000786c0ff */
[C---:B------:R-:W-:Y:S02]  /*20e190*/  LOP3.LUT P4, RZ, R47.reuse, 0x10000000, RZ, 0xc0, !PT ;  /* 0x100000002fff7812 */ /* 0x040fe4000788c0ff */
[C---:B------:R-:W-:Y:S02]  /*20e1a0*/  LOP3.LUT P5, RZ, R47.reuse, 0x20000000, RZ, 0xc0, !PT ;  /* 0x200000002fff7812 */ /* 0x040fe400078ac0ff */
[C---:B------:R-:W-:Y:S02]  /*20e1b0*/  LOP3.LUT P2, RZ, R47.reuse, 0x40000000, RZ, 0xc0, !PT ;  /* 0x400000002fff7812 */ /* 0x040fe4000784c0ff */
[----:B------:R-:W-:Y:S01]  /*20e1c0*/  LOP3.LUT P1, RZ, R47, 0x80000000, RZ, 0xc0, !PT ;  /* 0x800000002fff7812 */ /* 0x000fe2000782c0ff */
        /* <DEDUP_REMOVED lines=15> */
[----:B0-----:R-:W-:Y:S02]  /*20e2c0*/  PRMT R48, R46, 0x7773, RZ ;  /* 0x000077732e307816 */ /* 0x001fe400000000ff */
[----:B------:R-:W2:Y:S09]  /*20e2d0*/  LDL.LU R46, [R1+0x84d8] ;  /* 0x0084d800012e7983 */ /* 0x000eb20000300800 */
[----:B------:R0:W-:Y:S02]  /*20e2e0*/  @P0 STG.E.U8 desc[UR22][R58.64], R48 ;  /* 0x000000303a000986 */ /* 0x0001e4000c101116 */
[----:B0-----:R-:W-:-:S05]  /*20e2f0*/  PRMT R48, R37, 0x7770, RZ ;  /* 0x0000777025307816 */ /* 0x001fca00000000ff */
        /* <DEDUP_REMOVED lines=16> */
[----:B------:R-:W4:Y:S04]  /*20e400*/  LDL.LU R37, [R1+0x4c8] ;  /* 0x0004c80001257983 */ /* 0x000f280000300800 */
[----:B------:R-:W4:Y:S01]  /*20e410*/  LDL.LU.64 R38, [R1+0x2ad8] ;  /* 0x002ad80001267983 */ /* 0x000f220000300a00 */
[----:B------:R-:W-:-:S02]  /*20e420*/  PRMT R48, R36, 0x7772, RZ ;  /* 0x0000777224307816 */ /* 0x000fc400000000ff */
[----:B--2---:R-:W-:-:S13]  /*20e430*/  LOP3.LUT P4, RZ, R46, 0x1, RZ, 0xc0, !PT ;  /* 0x000000012eff7812 */ /* 0x004fda000788c0ff */
[----:B---3--:R0:W-:Y:S04]  /*20e440*/  @P4 STG.E.U8 desc[UR22][R42.64], R48 ;  /* 0x000000302a004986 */ /* 0x0081e8000c101116 */
[----:B0-----:R-:W2:Y:S04]  /*20e450*/  LDL.LU.64 R42, [R1+0x3830] ;  /* 0x00383000012a7983 */ /* 0x001ea80000300a00 */
[----:B------:R-:W3:Y:S04]  /*20e460*/  LDL.LU.64 R50, [R1+0x3828] ;  /* 0x0038280001327983 */ /* 0x000ee80000300a00 */
[----:B------:R-:W3:Y:S01]  /*20e470*/  LDL.LU.64 R52, [R1+0x3820] ;  /* 0x0038200001347983 */ /* 0x000ee20000300a00 */
        /* <DEDUP_REMOVED lines=21> */
[----:B------:R-:W-:Y:S02]  /*20e5d0*/  LOP3.LUT P2, RZ, R46, 0x4, RZ, 0xc0, !PT ;  /* 0x000000042eff7812 */ /* 0x000fe4000784c0ff */
[----:B------:R-:W-:-:S05]  /*20e5e0*/  PRMT R48, R36, 0x7773, RZ ;  /* 0x0000777324307816 */ /* 0x000fca00000000ff */
[----:B------:R-:W-:Y:S02]  /*20e5f0*/  @P0 LOP3.LUT R49, R49, 0x100, RZ, 0xfc, !PT ;  /* 0x0000010031310812 */ /* 0x000fe400078efcff */
[C---:B------:R-:W-:Y:S02]  /*20e600*/  LOP3.LUT P0, RZ, R46.reuse, 0x20, RZ, 0xc0, !PT ;  /* 0x000000202eff7812 */ /* 0x040fe4000780c0ff */
[----:B------:R-:W-:Y:S01]  /*20e610*/  LOP3.LUT P1, RZ, R46, 0x8, RZ, 0xc0, !PT ;  /* 0x000000082eff7812 */ /* 0x000fe2000782c0ff */
[----:B----4-:R0:W-:Y:S01]  /*20e620*/  @P5 STG.E.U8 desc[UR22][R30.64], R48 ;  /* 0x000000301e005986 */ /* 0x0101e2000c101116 */
[----:B------:R-:W-:Y:S02]  /*20e630*/  LOP3.LUT R49, R49, 0xfffffdff, RZ, 0xc0, !PT ;  /* 0xfffffdff31317812 */ /* 0x000fe400078ec0ff */
[----:B0-----:R-:W-:Y:S01]  /*20e640*/  PRMT R48, R37, 0x7770, RZ ;  /* 0x0000777025307816 */ /* 0x001fe200000000ff */
[----:B------:R-:W4:Y:S06]  /*20e650*/  LDL.LU R30, [R1+0x4ec] ;  /* 0x0004ec00011e7983 */ /* 0x000f2c0000300800 */
[----:B------:R-:W-:-:S02]  /*20e660*/  @P0 LOP3.LUT R49, R49, 0x200, RZ, 0xfc, !PT ;  /* 0x0000020031310812 */ /* 0x000fc400078efcff */
[----:B------:R-:W-:Y:S01]  /*20e670*/  LOP3.LUT P0, RZ, R46, 0x10, RZ, 0xc0, !PT ;  /* 0x000000102eff7812 */ /* 0x000fe2000780c0ff */
[----:B------:R0:W-:Y:S04]  /*20e680*/  @P2 STG.E.U8 desc[UR22][R28.64], R48 ;  /* 0x000000301c002986 */ /* 0x0001e8000c101116 */
[----:B------:R-:W4:Y:S04]  /*20e690*/  LDL.LU.64 R54, [R1+0x3818] ;  /* 0x0038180001367983 */ /* 0x000f280000300a00 */
[----:B------:R-:W4:Y:S01]  /*20e6a0*/  LDL.LU.64 R56, [R1+0x3810] ;  /* 0x0038100001387983 */ /* 0x000f220000300a00 */
[----:B0-----:R-:W-:-:S03]  /*20e6b0*/  PRMT R48, R37, 0x7771, RZ ;  /* 0x0000777125307816 */ /* 0x001fc600000000ff */
[----:B------:R-:W4:Y:S04]  /*20e6c0*/  LDL.LU.64 R60, [R1+0x2ae8] ;  /* 0x002ae800013c7983 */ /* 0x000f280000300a00 */
[----:B------:R0:W-:Y:S04]  /*20e6d0*/  @P1 STG.E.U8 desc[UR22][R32.64], R48 ;  /* 0x0000003020001986 */ /* 0x0001e8000c101116 */
[----:B------:R-:W4:Y:S04]  /*20e6e0*/  LDL.LU.64 R58, [R1+0x2af8] ;  /* 0x002af800013a7983 */ /* 0x000f280000300a00 */
[----:B------:R-:W4:Y:S01]  /*20e6f0*/  LDL.LU.64 R28, [R1+0x2af0] ;  /* 0x002af000011c7983 */ /* 0x000f220000300a00 */
[----:B0-----:R-:W-:-:S03]  /*20e700*/  PRMT R48, R37, 0x7772, RZ ;  /* 0x0000777225307816 */ /* 0x001fc600000000ff */
[----:B------:R-:W4:Y:S04]  /*20e710*/  LDL.LU.64 R32, [R1+0x3808] ;  /* 0x0038080001207983 */ /* 0x000f280000300a00 */
[----:B------:R0:W-:Y:S01]  /*20e720*/  @P0 STG.E.U8 desc[UR22][R34.64], R48 ;  /* 0x0000003022000986 */ /* 0x0001e2000c101116 */
[----:B------:R-:W-:Y:S02]  /*20e730*/  LOP3.LUT P0, RZ, R49, 0x200, RZ, 0xc0, !PT ;  /* 0x0000020031ff7812 */ /* 0x000fe4000780c0ff */
[----:B0-----:R-:W-:Y:S01]  /*20e740*/  PRMT R48, R37, 0x7773, RZ ;  /* 0x0000777325307816 */ /* 0x001fe200000000ff */
[----:B------:R-:W4:Y:S10]  /*20e750*/  LDL.LU.64 R34, [R1+0x3800] ;  /* 0x0038000001227983 */ /* 0x000f340000300a00 */
[----:B------:R0:W-:Y:S01]  /*20e760*/  @P0 STG.E.U8 desc[UR22][R38.64], R48 ;  /* 0x0000003026000986 */ /* 0x0001e2000c101116 */
[----:B------:R-:W-:-:S03]  /*20e770*/  LOP3.LUT P0, RZ, R49, 0x100, RZ, 0xc0, !PT ;  /* 0x0000010031ff7812 */ /* 0x000fc6000780c0ff */
[----:B------:R-:W4:Y:S01]  /*20e780*/  LDL.LU.64 R36, [R1+0x37f8] ;  /* 0x0037f80001247983 */ /* 0x000f220000300a00 */
[----:B0-----:R-:W-:-:S03]  /*20e790*/  PRMT R48, R45, 0x7770, RZ ;  /* 0x000077702d307816 */ /* 0x001fc600000000ff */
[----:B------:R-:W4:Y:S04]  /*20e7a0*/  LDL.LU.64 R38, [R1+0x37f0] ;  /* 0x0037f00001267983 */ /* 0x000f280000300a00 */
[----:B------:R-:W4:Y:S04]  /*20e7b0*/  LDL.LU R31, [R1+0x4cc] ;  /* 0x0004cc00011f7983 */ /* 0x000f280000300800 */
[----:B--2---:R0:W-:Y:S01]  /*20e7c0*/  @P0 STG.E.U8 desc[UR22][R42.64], R48 ;  /* 0x000000302a000986 */ /* 0x0041e2000c101116 */
[----:B------:R-:W-:Y:S02]  /*20e7d0*/  LOP3.LUT P0, RZ, R49, 0x80, RZ, 0xc0, !PT ;  /* 0x0000008031ff7812 */ /* 0x000fe4000780c0ff */
[----:B0-----:R-:W-:Y:S01]  /*20e7e0*/  PRMT R48, R45, 0x7771, RZ ;  /* 0x000077712d307816 */ /* 0x001fe200000000ff */
[----:B------:R-:W2:Y:S10]  /*20e7f0*/  LDL.LU.64 R42, [R1+0x37e8] ;  /* 0x0037e800012a7983 */ /* 0x000eb40000300a00 */
[----:B---3--:R0:W-:Y:S01]  /*20e800*/  @P0 STG.E.U8 desc[UR22][R50.64], R48 ;  /* 0x0000003032000986 */ /* 0x0081e2000c101116 */
        /* <DEDUP_REMOVED lines=32> */
[----:B------:R0:W-:Y:S02]  /*20ea10*/  @P2 STG.E.U8 desc[UR22][R38.64], R48 ;  /* 0x0000003026002986 */ /* 0x0001e4000c101116 */
[----:B0-----:R-:W-:-:S05]  /*20ea20*/  PRMT R48, R31, 0x7770, RZ ;  /* 0x000077701f307816 */ /* 0x001fca00000000ff */
[----:B--2---:R0:W-:Y:S04]  /*20ea30*/  @P1 STG.E.U8 desc[UR22][R42.64], R48 ;  /* 0x000000302a001986 */ /* 0x0041e8000c101116 */
[----:B0-----:R-:W2:Y:S04]  /*20ea40*/  LDL.LU.64 R42, [R1+0x2b00] ;  /* 0x002b0000012a7983 */ /* 0x001ea80000300a00 */
[----:B------:R-:W4:Y:S04]  /*20ea50*/  LDL.LU.64 R28, [R1+0x3160] ;  /* 0x00316000011c7983 */ /* 0x000f280000300a00 */
[----:B------:R-:W3:Y:S04]  /*20ea60*/  LDL.LU.64 R38, [R1+0x2b08] ;  /* 0x002b080001267983 */ /* 0x000ee80000300a00 */
[----:B------:R-:W3:Y:S04]  /*20ea70*/  LDL.LU.64 R32, [R1+0x3af8] ;  /* 0x003af80001207983 */ /* 0x000ee80000300a00 */
[----:B------:R-:W3:Y:S04]  /*20ea80*/  LDL.LU.64 R34, [R1+0x3af0] ;  /* 0x003af00001227983 */ /* 0x000ee80000300a00 */
[----:B------:R-:W3:Y:S04]  /*20ea90*/  LDL.LU.64 R36, [R1+0x3ae8] ;  /* 0x003ae80001247983 */ /* 0x000ee80000300a00 */
[----:B------:R-:W3:Y:S01]  /*20eaa0*/  LDL.LU R54, [R1+0x4bc] ;  /* 0x0004bc0001367983 */ /* 0x000ee20000300800 */
        /* <DEDUP_REMOVED lines=23> */
[----:B------:R-:W-:Y:S02]  /*20ec20*/  LOP3.LUT R49, R49, 0xfffffffd, RZ, 0xc0, !PT ;  /* 0xfffffffd31317812 */ /* 0x000fe400078ec0ff */
[C---:B------:R-:W-:Y:S02]  /*20ec30*/  LOP3.LUT P5, RZ, R46.reuse, 0x100000, RZ, 0xc0, !PT ;  /* 0x001000002eff7812 */ /* 0x040fe400078ac0ff */
[C---:B------:R-:W-:Y:S02]  /*20ec40*/  LOP3.LUT P2, RZ, R46.reuse, 0x200000, RZ, 0xc0, !PT ;  /* 0x002000002eff7812 */ /* 0x040fe4000784c0ff */
[----:B------:R-:W-:-:S05]  /*20ec50*/  LOP3.LUT P1, RZ, R46, 0x400000, RZ, 0xc0, !PT ;  /* 0x004000002eff7812 */ /* 0x000fca000782c0ff */
[----:B------:R-:W-:Y:S02]  /*20ec60*/  @P0 LOP3.LUT R49, R49, 0x2, RZ, 0xfc, !PT ;  /* 0x0000000231310812 */ /* 0x000fe400078efcff */
[----:B------:R-:W-:Y:S02]  /*20ec70*/  LOP3.LUT P0, RZ, R46, 0x800000, RZ, 0xc0, !PT ;  /* 0x008000002eff7812 */ /* 0x000fe4000780c0ff */
[----:B------:R-:W-:-:S05]  /*20ec80*/  PRMT R46, R31, 0x7771, RZ ;  /* 0x000077711f2e7816 */ /* 0x000fca00000000ff */
[----:B--2---:R0:W-:Y:S04]  /*20ec90*/  @P4 STG.E.U8 desc[UR22][R42.64], R46 ;  /* 0x0000002e2a004986 */ /* 0x0041e8000c101116 */
[----:B0-----:R-:W2:Y:S01]  /*20eca0*/  LDL.LU.64 R42, [R1+0x3ae0] ;  /* 0x003ae000012a7983 */ /* 0x001ea20000300a00 */
[----:B------:R-:W-:-:S03]  /*20ecb0*/  PRMT R46, R31, 0x7772, RZ ;  /* 0x000077721f2e7816 */ /* 0x000fc600000000ff */
[----:B------:R-:W2:Y:S04]  /*20ecc0*/  LDL.LU R55, [R1+0x4a0] ;  /* 0x0004a00001377983 */ /* 0x000ea80000300800 */
[----:B----4-:R0:W-:Y:S04]  /*20ecd0*/  @P5 STG.E.U8 desc[UR22][R28.64], R46 ;  /* 0x0000002e1c005986 */ /* 0x0101e8000c101116 */
[----:B------:R-:W4:Y:S04]  /*20ece0*/  LDL.LU.64 R50, [R1+0x3168] ;  /* 0x0031680001327983 */ /* 0x000f280000300a00 */
[----:B------:R-:W4:Y:S01]  /*20ecf0*/  LDL.LU.64 R52, [R1+0x3178] ;  /* 0x0031780001347983 */ /* 0x000f220000300a00 */
[----:B0-----:R-:W-:-:S03]  /*20ed00*/  PRMT R46, R31, 0x7773, RZ ;  /* 0x000077731f2e7816 */ /* 0x001fc600000000ff */
[----:B------:R-:W4:Y:S04]  /*20ed10*/  LDL.LU.64 R56, [R1+0x3170] ;  /* 0x0031700001387983 */ /* 0x000f280000300a00 */
[----:B---3--:R0:W-:Y:S02]  /*20ed20*/  @P2 STG.E.U8 desc[UR22][R38.64], R46 ;  /* 0x0000002e26002986 */ /* 0x0081e4000c101116 */
[C---:B0-----:R-:W-:Y:S02]  /*20ed30*/  PRMT R46, R54.reuse, 0x7770, RZ ;  /* 0x00007770362e7816 */ /* 0x041fe400000000ff */
[----:B------:R-:W3:Y:S04]  /*20ed40*/  LDL.LU R38, [R1+0x490] ;  /* 0x0004900001267983 */ /* 0x000ee80000300800 */
[----:B------:R0:W-:Y:S04]  /*20ed50*/  @P1 STG.E.U8 desc[UR22][R32.64], R46 ;  /* 0x0000002e20001986 */ /* 0x0001e8000c101116 */
[----:B------:R-:W3:Y:S04]  /*20ed60*/  LDL.LU.64 R60, [R1+0x3ad0] ;  /* 0x003ad000013c7983 */ /* 0x000ee80000300a00 */
[----:B------:R-:W3:Y:S01]  /*20ed70*/  LDL.LU.64 R58, [R1+0x3ac8] ;  /* 0x003ac800013a7983 */ /* 0x000ee20000300a00 */
[----:B0-----:R-:W-:-:S03]  /*20ed80*/  PRMT R46, R54, 0x7771, RZ ;  /* 0x00007771362e7816 */ /* 0x001fc600000000ff */
[----:B------:R-:W3:Y:S04]  /*20ed90*/  LDL.LU R39, [R1+0x480] ;  /* 0x0004800001277983 */ /* 0x000ee80000300800 */
[----:B------:R0:W-:Y:S01]  /*20eda0*/  @P0 STG.E.U8 desc[UR22][R34.64], R46 ;  /* 0x0000002e22000986 */ /* 0x0001e2000c101116 */
[----:B------:R-:W-:-:S03]  /*20edb0*/  LOP3.LUT P0, RZ, R49, 0x2, RZ, 0xc0, !PT ;  /* 0x0000000231ff7812 */ /* 0x000fc6000780c0ff */
[----:B------:R-:W3:Y:S04]  /*20edc0*/  LDL.LU.64 R28, [R1+0x3ac0] ;  /* 0x003ac000011c7983 */ /* 0x000ee80000300a00 */
[----:B------:R-:W3:Y:S01]  /*20edd0*/  LDL.LU.64 R30, [R1+0x3ab8] ;  /* 0x003ab800011e7983 */ /* 0x000ee20000300a00 */
[----:B0-----:R-:W-:-:S03]  /*20ede0*/  PRMT R46, R54, 0x7772, RZ ;  /* 0x00007772362e7816 */ /* 0x001fc600000000ff */
[----:B------:R-:W3:Y:S04]  /*20edf0*/  LDL.LU.64 R32, [R1+0x3ab0] ;  /* 0x003ab00001207983 */ /* 0x000ee80000300a00 */
[----:B------:R0:W-:Y:S01]  /*20ee00*/  @P0 STG.E.U8 desc[UR22][R36.64], R46 ;  /* 0x0000002e24000986 */ /* 0x0001e2000c101116 */
[----:B------:R-:W-:-:S03]  /*20ee10*/  LOP3.LUT P0, RZ, R49, 0x1, RZ, 0xc0, !PT ;  /* 0x0000000131ff7812 */ /* 0x000fc6000780c0ff */
[----:B------:R-:W3:Y:S04]  /*20ee20*/  LDL.LU.64 R34, [R1+0x3180] ;  /* 0x0031800001227983 */ /* 0x000ee80000300a00 */
[----:B0-----:R-:W3:Y:S04]  /*20ee30*/  LDL.LU.64 R36, [R1+0x3190] ;  /* 0x0031900001247983 */ /* 0x001ee80000300a00 */
[----:B------:R-:W4:Y:S01]  /*20ee40*/  LDL.LU.64 R48, [R1+0x3ad8] ;  /* 0x003ad80001307983 */ /* 0x000f220000300a00 */
[----:B------:R-:W-:-:S05]  /*20ee50*/  PRMT R46, R54, 0x7773, RZ ;  /* 0x00007773362e7816 */ /* 0x000fca00000000ff */
[----:B--2---:R0:W-:Y:S04]  /*20ee60*/  @P0 STG.E.U8 desc[UR22][R42.64], R46 ;  /* 0x0000002e2a000986 */ /* 0x0041e8000c101116 */
[----:B0-----:R-:W2:Y:S01]  /*20ee70*/  LDL.LU.64 R42, [R1+0x3188] ;  /* 0x00318800012a7983 */ /* 0x001ea20000300a00 */
[----:B------:R-:W-:Y:S02]  /*20ee80*/  LOP3.LUT P0, RZ, R47, 0x80000000, RZ, 0xc0, !PT ;  /* 0x800000002fff7812 */ /* 0x000fe4000780c0ff */
[----:B------:R-:W-:Y:S02]  /*20ee90*/  PRMT R46, R55, 0x7770, RZ ;  /* 0x00007770372e7816 */ /* 0x000fe400000000ff */
[C---:B------:R-:W-:Y:S02]  /*20eea0*/  LOP3.LUT P6, RZ, R45.reuse, 0x1, RZ, 0xc0, !PT ;  /* 0x000000012dff7812 */ /* 0x040fe400078cc0ff */
[----:B------:R-:W-:-:S07]  /*20eeb0*/  LOP3.LUT P3, RZ, R45, 0x2, RZ, 0xc0, !PT ;  /* 0x000000022dff7812 */ /* 0x000fce000786c0ff */
        /* <DEDUP_REMOVED lines=31> */
[----:B--2---:R0:W-:Y:S04]  /*20f0b0*/  @P1 STG.E.U8 desc[UR22][R42.64], R46 ;  /* 0x0000002e2a001986 */ /* 0x0041e8000c101116 */
[----:B0-----:R-:W2:Y:S04]  /*20f0c0*/  LDL.LU.64 R42, [R1+0x3aa8] ;  /* 0x003aa800012a7983 */ /* 0x001ea80000300a00 */
[----:B------:R-:W3:Y:S04]  /*20f0d0*/  LDL.LU.64 R28, [R1+0x3aa0] ;  /* 0x003aa000011c7983 */ /* 0x000ee80000300a00 */
[----:B------:R-:W4:Y:S04]  /*20f0e0*/  LDL.LU.64 R30, [R1+0x3a98] ;  /* 0x003a9800011e7983 */ /* 0x000f280000300a00 */
[----:B------:R-:W4:Y:S04]  /*20f0f0*/  LDL.LU.64 R32, [R1+0x3a90] ;  /* 0x003a900001207983 */ /* 0x000f280000300a00 */
[----:B------:R-:W4:Y:S04]  /*20f100*/  LDL.LU.64 R34, [R1+0x3a88] ;  /* 0x003a880001227983 */ /* 0x000f280000300a00 */
[----:B------:R-:W4:Y:S04]  /*20f110*/  LDL.LU.64 R36, [R1+0x3198] ;  /* 0x0031980001247983 */ /* 0x000f280000300a00 */
[----:B------:R-:W4:Y:S01]  /*20f120*/  LDL.LU R48, [R1+0x4a4] ;  /* 0x0004a40001307983 */ /* 0x000f220000300800 */
[----:B------:R-:W-:-:S02]  /*20f130*/  LOP3.LUT P4, RZ, R45, 0x40, RZ, 0xc0, !PT ;  /* 0x000000402dff7812 */ /* 0x000fc4000788c0ff */
[----:B------:R-:W-:Y:S02]  /*20f140*/  PRMT R46, R44, 0x7770, RZ ;  /* 0x000077702c2e7816 */ /* 0x000fe400000000ff */
[C---:B------:R-:W-:Y:S02]  /*20f150*/  LOP3.LUT P5, RZ, R45.reuse, 0x80, RZ, 0xc0, !PT ;  /* 0x000000802dff7812 */ /* 0x040fe400078ac0ff */
[C---:B------:R-:W-:Y:S02]  /*20f160*/  LOP3.LUT P2, RZ, R45.reuse, 0x100, RZ, 0xc0, !PT ;  /* 0x000001002dff7812 */ /* 0x040fe4000784c0ff */
        /* <DEDUP_REMOVED lines=15> */
[----:B------:R-:W2:Y:S04]  /*20f260*/  LDL.LU R38, [R1+0x494] ;  /* 0x0004940001267983 */ /* 0x000ea80000300800 */
[----:B------:R-:W2:Y:S04]  /*20f270*/  LDL.LU.64 R50, [R1+0x31a0] ;  /* 0x0031a00001327983 */ /* 0x000ea80000300a00 */
[----:B------:R-:W2:Y:S01]  /*20f280*/  LDL.LU.64 R52, [R1+0x3a80] ;  /* 0x003a800001347983 */ /* 0x000ea20000300a00 */
[----:B------:R-:W-:-:S03]  /*20f290*/  PRMT R46, R44, 0x7771, RZ ;  /* 0x000077712c2e7816 */ /* 0x000fc600000000ff */
[----:B------:R-:W2:Y:S04]  /*20f2a0*/  LDL.LU.64 R54, [R1+0x3a78] ;  /* 0x003a780001367983 */ /* 0x000ea80000300a00 */
[----:B---3--:R0:W-:Y:S02]  /*20f2b0*/  @P5 STG.E.U8 desc[UR22][R28.64], R46 ;  /* 0x0000002e1c005986 */ /* 0x0081e4000c101116 */
[----:B0-----:R-:W-:-:S05]  /*20f2c0*/  PRMT R46, R44, 0x7772, RZ ;  /* 0x000077722c2e7816 */ /* 0x001fca00000000ff */
[----:B----4-:R0:W-:Y:S02]  /*20f2d0*/  @P2 STG.E.U8 desc[UR22][R30.64], R46 ;  /* 0x0000002e1e002986 */ /* 0x0101e4000c101116 */
[----:B0-----:R-:W-:Y:S02]  /*20f2e0*/  PRMT R46, R44, 0x7773, RZ ;  /* 0x000077732c2e7816 */ /* 0x001fe400000000ff */
[----:B------:R-:W3:Y:S04]  /*20f2f0*/  LDL.LU R44, [R1+0x84cc] ;  /* 0x0084cc00012c7983 */ /* 0x000ee80000300800 */
[----:B------:R-:W4:Y:S04]  /*20f300*/  LDL.LU.64 R56, [R1+0x3a70] ;  /* 0x003a700001387983 */ /* 0x000f280000300a00 */
[----:B------:R-:W3:Y:S04]  /*20f310*/  LDL.LU.64 R60, [R1+0x3a68] ;  /* 0x003a6800013c7983 */ /* 0x000ee80000300a00 */
[----:B------:R-:W3:Y:S04]  /*20f320*/  LDL.LU.64 R58, [R1+0x3a60] ;  /* 0x003a6000013a7983 */ /* 0x000ee80000300a00 */
[----:B------:R-:W3:Y:S04]  /*20f330*/  LDL.LU.64 R28, [R1+0x31b0] ;  /* 0x0031b000011c7983 */ /* 0x000ee80000300a00 */
[----:B------:R-:W3:Y:S01]  /*20f340*/  LDL.LU.64 R30, [R1+0x31c0] ;  /* 0x0031c000011e7983 */ /* 0x000ee20000300a00 */
[----:B------:R-:W-:-:S04]  /*20f350*/  LOP3.LUT R47, R47, 0xffbfffff, RZ, 0xc0, !PT ;  /* 0xffbfffff2f2f7812 */ /* 0x000fc800078ec0ff */
        /* <DEDUP_REMOVED lines=9> */
[----:B------:R-:W-:Y:S01]  /*20f3f0*/  LOP3.LUT R47, R47, 0xfdffffff, RZ, 0xc0, !PT ;  /* 0xfdffffff2f2f7812 */ /* 0x000fe200078ec0ff */
[----:B------:R0:W-:Y:S10]  /*20f400*/  @P1 STG.E.U8 desc[UR22][R32.64], R46 ;  /* 0x0000002e20001986 */ /* 0x0001f4000c101116 */
[----:B------:R-:W-:-:S02]  /*20f410*/  @P0 LOP3.LUT R47, R47, 0x2000000, RZ, 0xfc, !PT ;  /* 0x020000002f2f0812 */ /* 0x000fc400078efcff */
[----:B------:R-:W-:Y:S01]  /*20f420*/  LOP3.LUT P0, RZ, R45, 0x400, RZ, 0xc0, !PT ;  /* 0x000004002dff7812 */ /* 0x000fe2000780c0ff */
[----:B0-----:R-:W3:Y:S01]  /*20f430*/  LDL.LU.64 R32, [R1+0x31b8] ;  /* 0x0031b80001207983 */ /* 0x001ee20000300a00 */
[----:B------:R-:W-:-:S03]  /*20f440*/  PRMT R46, R48, 0x7770, RZ ;  /* 0x00007770302e7816 */ /* 0x000fc600000000ff */
[----:B------:R-:W3:Y:S08]  /*20f450*/  LDL.LU R39, [R1+0x474] ;  /* 0x0004740001277983 */ /* 0x000ef00000300800 */
[----:B------:R0:W-:Y:S01]  /*20f460*/  @P0 STG.E.U8 desc[UR22][R34.64], R46 ;  /* 0x0000002e22000986 */ /* 0x0001e2000c101116 */
[C---:B------:R-:W-:Y:S02]  /*20f470*/  LOP3.LUT P0, RZ, R47.reuse, 0x2000000, RZ, 0xc0, !PT ;  /* 0x020000002fff7812 */ /* 0x040fe4000780c0ff */
[----:B0-----:R-:W-:Y:S01]  /*20f480*/  PRMT R46, R48, 0x7771, RZ ;  /* 0x00007771302e7816 */ /* 0x001fe200000000ff */
[----:B------:R-:W3:Y:S10]  /*20f490*/  LDL.LU.64 R34, [R1+0x3a58] ;  /* 0x003a580001227983 */ /* 0x000ef40000300a00 */
[----:B------:R0:W-:Y:S01]  /*20f4a0*/  @P0 STG.E.U8 desc[UR22][R36.64], R46 ;  /* 0x0000002e24000986 */ /* 0x0001e2000c101116 */
[----:B------:R-:W-:-:S03]  /*20f4b0*/  LOP3.LUT P0, RZ, R47, 0x1000000, RZ, 0xc0, !PT ;  /* 0x010000002fff7812 */ /* 0x000fc6000780c0ff */
[----:B0-----:R-:W3:Y:S01]  /*20f4c0*/  LDL.LU.64 R36, [R1+0x3a50] ;  /* 0x003a500001247983 */ /* 0x001ee20000300a00 */
[----:B------:R-:W-:-:S09]  /*20f4d0*/  PRMT R46, R48, 0x7772, RZ ;  /* 0x00007772302e7816 */ /* 0x000fd200000000ff */
[----:B--2---:R0:W-:Y:S04]  /*20f4e0*/  @P0 STG.E.U8 desc[UR22][R42.64], R46 ;  /* 0x0000002e2a000986 */ /* 0x0041e8000c101116 */
[----:B0-----:R-:W2:Y:S01]  /*20f4f0*/  LDL.LU.64 R42, [R1+0x3a48] ;  /* 0x003a4800012a7983 */ /* 0x001ea20000300a00 */
        /* <DEDUP_REMOVED lines=13> */
[----:B0-----:R-:W-:-:S11]  /*20f5d0*/  PRMT R46, R38, 0x7773, RZ ;  /* 0x00007773262e7816 */ /* 0x001fd600000000ff */
[----:B---3--:R0:W-:Y:S01]  /*20f5e0*/  @P0 STG.E.U8 desc[UR22][R60.64], R46 ;  /* 0x0000002e3c000986 */ /* 0x0081e2000c101116 */
[----:B------:R-:W-:Y:S02]  /*20f5f0*/  LOP3.LUT P0, RZ, R47, 0x40000, RZ, 0xc0, !PT ;  /* 0x000400002fff7812 */ /* 0x000fe4000780c0ff */
[C---:B------:R-:W-:Y:S02]  /*20f600*/  LOP3.LUT P6, RZ, R45.reuse, 0x80000, RZ, 0xc0, !PT ;  /* 0x000800002dff7812 */ /* 0x040fe400078cc0ff */
[----:B------:R-:W-:Y:S02]  /*20f610*/  LOP3.LUT P3, RZ, R45, 0x100000, RZ, 0xc0, !PT ;  /* 0x001000002dff7812 */ /* 0x000fe4000786c0ff */
[----:B0-----:R-:W-:-:S07]  /*20f620*/  PRMT R46, R44, 0x7770, RZ ;  /* 0x000077702c2e7816 */ /* 0x001fce00000000ff */
[----:B------:R0:W-:Y:S02]  /*20f630*/  @P0 STG.E.U8 desc[UR22][R58.64], R46 ;  /* 0x0000002e3a000986 */ /* 0x0001e4000c101116 */
[----:B0-----:R-:W-:-:S05]  /*20f640*/  PRMT R46, R44, 0x7771, RZ ;  /* 0x000077712c2e7816 */ /* 0x001fca00000000ff */
[----:B------:R0:W-:Y:S02]  /*20f650*/  @P6 STG.E.U8 desc[UR22][R28.64], R46 ;  /* 0x0000002e1c006986 */ /* 0x0001e4000c101116 */
[----:B0-----:R-:W-:-:S05]  /*20f660*/  PRMT R46, R44, 0x7772, RZ ;  /* 0x000077722c2e7816 */ /* 0x001fca00000000ff */
[----:B------:R0:W-:Y:S02]  /*20f670*/  @P3 STG.E.U8 desc[UR22][R30.64], R46 ;  /* 0x0000002e1e003986 */ /* 0x0001e4000c101116 */
[----:B0-----:R-:W-:Y:S02]  /*20f680*/  PRMT R46, R44, 0x7773, RZ ;  /* 0x000077732c2e7816 */ /* 0x001fe400000000ff */
[----:B------:R-:W3:Y:S01]  /*20f690*/  LDL.LU R44, [R1+0x84c8] ;  /* 0x0084c800012c7983 */ /* 0x000ee20000300800 */
[C---:B------:R-:W-:Y:S02]  /*20f6a0*/  LOP3.LUT P4, RZ, R45.reuse, 0x200000, RZ, 0xc0, !PT ;  /* 0x002000002dff7812 */ /* 0x040fe4000788c0ff */
[C---:B------:R-:W-:Y:S02]  /*20f6b0*/  LOP3.LUT P5, RZ, R45.reuse, 0x400000, RZ, 0xc0, !PT ;  /* 0x004000002dff7812 */ /* 0x040fe400078ac0ff */
[C---:B------:R-:W-:Y:S02]  /*20f6c0*/  LOP3.LUT P2, RZ, R45.reuse, 0x800000, RZ, 0xc0, !PT ;  /* 0x008000002dff7812 */ /* 0x040fe4000784c0ff */
[----:B------:R-:W-:-:S07]  /*20f6d0*/  LOP3.LUT P1, RZ, R45, 0x1000000, RZ, 0xc0, !PT ;  /* 0x010000002dff7812 */ /* 0x000fce000782c0ff */
[----:B------:R0:W-:Y:S02]  /*20f6e0*/  @P4 STG.E.U8 desc[UR22][R32.64], R46 ;  /* 0x0000002e20004986 */ /* 0x0001e4000c101116 */
[----:B0-----:R-:W-:-:S05]  /*20f6f0*/  PRMT R46, R39, 0x7770, RZ ;  /* 0x00007770272e7816 */ /* 0x001fca00000000ff */
[----:B------:R0:W-:Y:S02]  /*20f700*/  @P5 STG.E.U8 desc[UR22][R34.64], R46 ;  /* 0x0000002e22005986 */ /* 0x0001e4000c101116 */
[----:B0-----:R-:W-:-:S05]  /*20f710*/  PRMT R46, R39, 0x7771, RZ ;  /* 0x00007771272e7816 */ /* 0x001fca00000000ff */
[----:B------:R0:W-:Y:S02]  /*20f720*/  @P2 STG.E.U8 desc[UR22][R36.64], R46 ;  /* 0x0000002e24002986 */ /* 0x0001e4000c101116 */
[----:B0-----:R-:W-:-:S05]  /*20f730*/  PRMT R46, R39, 0x7772, RZ ;  /* 0x00007772272e7816 */ /* 0x001fca00000000ff */
[----:B--2---:R0:W-:Y:S04]  /*20f740*/  @P1 STG.E.U8 desc[UR22][R42.64], R46 ;  /* 0x0000002e2a001986 */ /* 0x0041e8000c101116 */
[----:B0-----:R-:W2:Y:S01]  /*20f750*/  LDL.LU.64 R42, [R1+0x3a40] ;  /* 0x003a4000012a7983 */ /* 0x001ea20000300a00 */
[----:B------:R-:W-:-:S03]  /*20f760*/  LOP3.LUT R47, R47, 0xfffffbff, RZ, 0xc0, !PT ;  /* 0xfffffbff2f2f7812 */ /* 0x000fc600078ec0ff */
[----:B------:R-:W4:Y:S04]  /*20f770*/  LDL.LU.64 R28, [R1+0x3a38] ;  /* 0x003a3800011c7983 */ /* 0x000f280000300a00 */
[----:B------:R-:W4:Y:S04]  /*20f780*/  LDL.LU.64 R30, [R1+0x31c8] ;  /* 0x0031c800011e7983 */ /* 0x000f280000300a00 */
[----:B------:R-:W4:Y:S04]  /*20f790*/  LDL.LU.64 R32, [R1+0x31d8] ;  /* 0x0031d80001207983 */ /* 0x000f280000300a00 */
[----:B------:R-:W4:Y:S04]  /*20f7a0*/  LDL.LU R34, [R1+0x4a8] ;  /* 0x0004a80001227983 */ /* 0x000f280000300800 */
[----:B------:R-:W4:Y:S01]  /*20f7b0*/  LDL.LU.64 R36, [R1+0x31d0] ;  /* 0x0031d00001247983 */ /* 0x000f220000300a00 */
[----:B------:R-:W-:-:S03]  /*20f7c0*/  LOP3.LUT P4, RZ, R45, 0x2000000, RZ, 0xc0, !PT ;  /* 0x020000002dff7812 */ /* 0x000fc6000788c0ff */
[----:B------:R-:W4:Y:S01]  /*20f7d0*/  LDL.LU R60, [R1+0x498] ;  /* 0x00049800013c7983 */ /* 0x000f220000300800 */
[----:B---3--:R-:W-:-:S13]  /*20f7e0*/  LOP3.LUT P0, RZ, R44, 0x20, RZ, 0xc0, !PT ;  /* 0x000000202cff7812 */ /* 0x008fda000780c0ff */
        /* <DEDUP_REMOVED lines=22> */
[C---:B------:R-:W-:Y:S02]  /*20f950*/  LOP3.LUT P2, RZ, R45.reuse, 0x8000000, RZ, 0xc0, !PT ;  /* 0x080000002dff7812 */ /* 0x040fe4000784c0ff */
[----:B------:R-:W-:-:S05]  /*20f960*/  LOP3.LUT P1, RZ, R45, 0x10000000, RZ, 0xc0, !PT ;  /* 0x100000002dff7812 */ /* 0x000fca000782c0ff */
[----:B------:R-:W-:Y:S02]  /*20f970*/  @P0 LOP3.LUT R47, R47, 0x20000, RZ, 0xfc, !PT ;  /* 0x000200002f2f0812 */ /* 0x000fe400078efcff */
[----:B------:R-:W-:Y:S02]  /*20f980*/  LOP3.LUT P0, RZ, R45, 0x20000000, RZ, 0xc0, !PT ;  /* 0x200000002dff7812 */ /* 0x000fe4000780c0ff */
[----:B------:R-:W-:Y:S02]  /*20f990*/  PRMT R45, R39, 0x7773, RZ ;  /* 0x00007773272d7816 */ /* 0x000fe400000000ff */
[----:B------:R-:W3:Y:S04]  /*20f9a0*/  LDL.LU.64 R38, [R1+0x3a30] ;  /* 0x003a300001267983 */ /* 0x000ee80000300a00 */
[----:B--2---:R0:W-:Y:S04]  /*20f9b0*/  @P4 STG.E.U8 desc[UR22][R42.64], R45 ;  /* 0x0000002d2a004986 */ /* 0x0041e8000c101116 */
[----:B0-----:R-:W2:Y:S04]  /*20f9c0*/  LDL.LU.64 R42, [R1+0x3a28] ;  /* 0x003a2800012a7983 */ /* 0x001ea80000300a00 */
[----:B------:R-:W2:Y:S04]  /*20f9d0*/  LDL.LU.64 R48, [R1+0x3a20] ;  /* 0x003a200001307983 */ /* 0x000ea80000300a00 */
[----:B------:R-:W2:Y:S04]  /*20f9e0*/  LDL.LU.64 R50, [R1+0x3a18] ;  /* 0x003a180001327983 */ /* 0x000ea80000300a00 */
[----:B------:R-:W2:Y:S04]  /*20f9f0*/  LDL.LU R61, [R1+0x488] ;  /* 0x00048800013d7983 */ /* 0x000ea80000300800 */
[----:B------:R-:W2:Y:S04]  /*20fa00*/  LDL.LU.64 R52, [R1+0x3a10] ;  /* 0x003a100001347983 */ /* 0x000ea80000300a00 */
[----:B------:R-:W2:Y:S04]  /*20fa10*/  LDL.LU.64 R54, [R1+0x31e0] ;  /* 0x0031e00001367983 */ /* 0x000ea80000300a00 */
[----:B------:R-:W2:Y:S01]  /*20fa20*/  LDL.LU.64 R56, [R1+0x31f0] ;  /* 0x0031f00001387983 */ /* 0x000ea20000300a00 */
[----:B----4-:R-:W-:-:S03]  /*20fa30*/  PRMT R45, R34, 0x7770, RZ ;  /* 0x00007770222d7816 */ /* 0x010fc600000000ff */
[----:B------:R-:W4:Y:S04]  /*20fa40*/  LDL.LU R35, [R1+0x478] ;  /* 0x0004780001237983 */ /* 0x000f280000300800 */
[----:B------:R0:W-:Y:S04]  /*20fa50*/  @P5 STG.E.U8 desc[UR22][R28.64], R45 ;  /* 0x0000002d1c005986 */ /* 0x0001e8000c101116 */
[----:B------:R-:W4:Y:S01]  /*20fa60*/  LDL.LU.64 R58, [R1+0x31e8] ;  /* 0x0031e800013a7983 */ /* 0x000f220000300a00 */
[----:B0-----:R-:W-:-:S03]  /*20fa70*/  PRMT R45, R34, 0x7771, RZ ;  /* 0x00007771222d7816 */ /* 0x001fc600000000ff */
[----:B------:R-:W4:Y:S04]  /*20fa80*/  LDL.LU.64 R28, [R1+0x3a08] ;  /* 0x003a0800011c7983 */ /* 0x000f280000300a00 */
        /* <DEDUP_REMOVED lines=11> */
[----:B---3--:R0:W-:Y:S01]  /*20fb40*/  @P0 STG.E.U8 desc[UR22][R38.64], R45 ;  /* 0x0000002d26000986 */ /* 0x0081e2000c101116 */
        /* <DEDUP_REMOVED lines=24> */
[----:B----4-:R0:W-:Y:S01]  /*20fcd0*/  @P0 STG.E.U8 desc[UR22][R58.64], R45 ;  /* 0x0000002d3a000986 */ /* 0x0101e2000c101116 */
        /* <DEDUP_REMOVED lines=10> */
[----:B------:R0:W-:Y:S01]  /*20fd80*/  @P5 STG.E.U8 desc[UR22][R36.64], R45 ;  /* 0x0000002d24005986 */ /* 0x0001e2000c101116 */
[----:B------:R-:W-:Y:S02]  /*20fd90*/  LOP3.LUT P1, RZ, R44, 0x800, RZ, 0xc0, !PT ;  /* 0x000008002cff7812 */ /* 0x000fe4000782c0ff */
[----:B0-----:R-:W-:-:S05]  /*20fda0*/  PRMT R45, R34, 0x7770, RZ ;  /* 0x00007770222d7816 */ /* 0x001fca00000000ff */
[----:B---3--:R0:W-:Y:S04]  /*20fdb0*/  @P2 STG.E.U8 desc[UR22][R38.64], R45 ;  /* 0x0000002d26002986 */ /* 0x0081e8000c101116 */
[----:B0-----:R-:W3:Y:S01]  /*20fdc0*/  LDL.LU.64 R38, [R1+0x3208] ;  /* 0x0032080001267983 */ /* 0x001ee20000300a00 */
[----:B------:R-:W-:-:S05]  /*20fdd0*/  PRMT R45, R34, 0x7771, RZ ;  /* 0x00007771222d7816 */ /* 0x000fca00000000ff */
        /* <DEDUP_REMOVED lines=22> */
[----:B--2---:R0:W-:Y:S04]  /*20ff40*/  @P5 STG.E.U8 desc[UR22][R42.64], R45 ;  /* 0x0000002d2a005986 */ /* 0x0041e8000c101116 */
[----:B0-----:R-:W2:Y:S01]  /*20ff50*/  LDL.LU.64 R42, [R1+0x3210] ;  /* 0x00321000012a7983 */ /* 0x001ea20000300a00 */
[----:B------:R-:W-:Y:S02]  /*20ff60*/  @P0 LOP3.LUT R47, R47, 0x10, RZ, 0xfc, !PT ;  /* 0x000000102f2f0812 */ /* 0x000fe400078efcff */
[C---:B------:R-:W-:Y:S01]  /*20ff70*/  LOP3.LUT P0, RZ, R44.reuse, 0x200000, RZ, 0xc0, !PT ;  /* 0x002000002cff7812 */ /* 0x040fe2000780c0ff */
[----:B------:R-:W2:Y:S01]  /*20ff80*/  LDL.LU.64 R48, [R1+0x3220] ;  /* 0x0032200001307983 */ /* 0x000ea20000300a00 */
[----:B------:R-:W-:Y:S02]  /*20ff90*/  LOP3.LUT R47, R47, 0xffffffdf, RZ, 0xc0, !PT ;  /* 0xffffffdf2f2f7812 */ /* 0x000fe400078ec0ff */
[C---:B------:R-:W-:Y:S01]  /*20ffa0*/  LOP3.LUT P2, RZ, R44.reuse, 0x4000, RZ, 0xc0, !PT ;  /* 0x000040002cff7812 */ /* 0x040fe2000784c0ff */
[----:B------:R-:W2:Y:S01]  /*20ffb0*/  LDL.LU R28, [R1+0x47c] ;  /* 0x00047c00011c7983 */ /* 0x000ea20000300800 */
[----:B------:R-:W-:-:S02]  /*20ffc0*/  LOP3.LUT P1, RZ, R44, 0x8000, RZ, 0xc0, !PT ;  /* 0x000080002cff7812 */ /* 0x000fc4000782c0ff */
[----:B----4-:R-:W-:Y:S01]  /*20ffd0*/  PRMT R45, R35, 0x7770, RZ ;  /* 0x00007770232d7816 */ /* 0x010fe200000000ff */
[----:B------:R-:W4:Y:S04]  /*20ffe0*/  LDL.LU.64 R52, [R1+0x3218] ;  /* 0x0032180001347983 */ /* 0x000f280000300a00 */
[----:B------:R-:W-:Y:S01]  /*20fff0*/  @P0 LOP3.LUT R47, R47, 0x20, RZ, 0xfc, !PT ;  /* 0x000000202f2f0812 */ /* 0x000fe200078efcff */
[----:B------:R-:W4:Y:S01]  /*210000*/  LDL.LU.64 R54, [R1+0x39b8] ;  /* 0x0039b80001367983 */ /* 0x000f220000300a00 */
[----:B------:R-:W-:Y:S02]  /*210010*/  LOP3.LUT P0, RZ, R44, 0x100000, RZ, 0xc0, !PT ;  /* 0x001000002cff7812 */ /* 0x000fe4000780c0ff */
[----:B------:R-:W-:Y:S01]  /*210020*/  LOP3.LUT R47, R47, 0xffffffbf, RZ, 0xc0, !PT ;  /* 0xffffffbf2f2f7812 */ /* 0x000fe200078ec0ff */
[----:B------:R0:W-:Y:S04]  /*210030*/  @P2 STG.E.U8 desc[UR22][R58.64], R45 ;  /* 0x0000002d3a002986 */ /* 0x0001e8000c101116 */
[----:B------:R-:W4:Y:S04]  /*210040*/  LDL.LU.64 R56, [R1+0x39b0] ;  /* 0x0039b00001387983 */ /* 0x000f280000300a00 */
[----:B------:R-:W4:Y:S02]  /*210050*/  LDL.LU.64 R60, [R1+0x39a8] ;  /* 0x0039a800013c7983 */ /* 0x000f240000300a00 */
[----:B------:R-:W-:-:S02]  /*210060*/  @P0 LOP3.LUT R47, R47, 0x40, RZ, 0xfc, !PT ;  /* 0x000000402f2f0812 */ /* 0x000fc400078efcff */
[----:B------:R-:W-:Y:S01]  /*210070*/  LOP3.LUT P0, RZ, R44, 0x80000, RZ, 0xc0, !PT ;  /* 0x000800002cff7812 */ /* 0x000fe2000780c0ff */
[----:B0-----:R-:W4:Y:S01]  /*210080*/  LDL.LU.64 R58, [R1+0x39a0] ;  /* 0x0039a000013a7983 */ /* 0x001f220000300a00 */
        /* <DEDUP_REMOVED lines=14> */
[----:B------:R-:W-:-:S02]  /*210170*/  LOP3.LUT P0, RZ, R47, 0x200, RZ, 0xc0, !PT ;  /* 0x000002002fff7812 */ /* 0x000fc4000780c0ff */
        /* <DEDUP_REMOVED lines=8> */
[----:B---3--:R0:W-:Y:S01]  /*210200*/  @P0 STG.E.U8 desc[UR22][R38.64], R45 ;  /* 0x0000002d26000986 */ /* 0x0081e2000c101116 */
[----:B------:R-:W-:Y:S02]  /*210210*/  LOP3.LUT P0, RZ, R47, 0x80, RZ, 0xc0, !PT ;  /* 0x000000802fff7812 */ /* 0x000fe4000780c0ff */
        /* <DEDUP_REMOVED lines=43> */
[----:B------:R-:W4:Y:S04]  /*2104d0*/  LDL.LU.64 R36, [R1+0x3250] ;  /* 0x0032500001247983 */ /* 0x000f280000300a00 */
[----:B------:R-:W4:Y:S01]  /*2104e0*/  LDL.LU R28, [R1+0x440] ;  /* 0x00044000011c7983 */ /* 0x000f220000300800 */
[----:B------:R-:W-:-:S02]  /*2104f0*/  LOP3.LUT P4, RZ, R44, 0x80000000, RZ, 0xc0, !PT ;  /* 0x800000002cff7812 */ /* 0x000fc4000788c0ff */
[----:B------:R-:W-:Y:S02]  /*210500*/  PRMT R45, R29, 0x7771, RZ ;  /* 0x000077711d2d7816 */ /* 0x000fe400000000ff */
[----:B------:R-:W-:Y:S02]  /*210510*/  LOP3.LUT R44, R44, 0xfbffffff, RZ, 0xc0, !PT ;  /* 0xfbffffff2c2c7812 */ /* 0x000fe400078ec0ff */
[----:B------:R-:W-:-:S07]  /*210520*/  LOP3.LUT R47, R47, 0xfffffffe, RZ, 0xc0, !PT ;  /* 0xfffffffe2f2f7812 */ /* 0x000fce00078ec0ff */
[----:B---3--:R0:W-:Y:S04]  /*210530*/  @P4 STG.E.U8 desc[UR22][R38.64], R45 ;  /* 0x0000002d26004986 */ /* 0x0081e8000c101116 */
[----:B0-----:R-:W3:Y:S04]  /*210540*/  LDL.LU.64 R38, [R1+0x3248] ;  /* 0x0032480001267983 */ /* 0x001ee80000300a00 */
[----:B------:R-:W3:Y:S04]  /*210550*/  LDL.LU.64 R48, [R1+0x3c60] ;  /* 0x003c600001307983 */ /* 0x000ee80000300a00 */
[----:B------:R-:W3:Y:S04]  /*210560*/  LDL.LU.64 R50, [R1+0x3c58] ;  /* 0x003c580001327983 */ /* 0x000ee80000300a00 */
[----:B------:R-:W3:Y:S01]  /*210570*/  LDL.LU.64 R52, [R1+0x3c50] ;  /* 0x003c500001347983 */ /* 0x000ee20000300a00 */
[----:B--2---:R-:W-:-:S02]  /*210580*/  LOP3.LUT P0, RZ, R43, 0x800, RZ, 0xc0, !PT ;  /* 0x000008002bff7812 */ /* 0x004fc4000780c0ff */
[----:B------:R-:W-:Y:S01]  /*210590*/  LOP3.LUT P5, RZ, R43, 0x1, RZ, 0xc0, !PT ;  /* 0x000000012bff7812 */ /* 0x000fe200078ac0ff */
[----:B------:R-:W2:Y:S10]  /*2105a0*/  LDL.LU.64 R54, [R1+0x3c48] ;  /* 0x003c480001367983 */ /* 0x000eb40000300a00 */
        /* <DEDUP_REMOVED lines=17> */
[----:B------:R-:W-:Y:S02]  /*2106c0*/  LOP3.LUT P2, RZ, R43, 0x2, RZ, 0xc0, !PT ;  /* 0x000000022bff7812 */ /* 0x000fe4000784c0ff */
[----:B------:R-:W-:-:S09]  /*2106d0*/  PRMT R45, R29, 0x7772, RZ ;  /* 0x000077721d2d7816 */ /* 0x000fd200000000ff */
[----:B------:R-:W-:Y:S02]  /*2106e0*/  @P0 LOP3.LUT R47, R47, 0x1, RZ, 0xfc, !PT ;  /* 0x000000012f2f0812 */ /* 0x000fe400078efcff */
[C---:B------:R-:W-:Y:S01]  /*2106f0*/  LOP3.LUT P0, RZ, R43.reuse, 0x10, RZ, 0xc0, !PT ;  /* 0x000000102bff7812 */ /* 0x040fe2000780c0ff */
[----:B----4-:R0:W-:Y:S01]  /*210700*/  @P5 STG.E.U8 desc[UR22][R58.64], R45 ;  /* 0x0000002d3a005986 */ /* 0x0101e2000c101116 */
[----:B------:R-:W-:Y:S02]  /*210710*/  LOP3.LUT P1, RZ, R43, 0x4, RZ, 0xc0, !PT ;  /* 0x000000042bff7812 */ /* 0x000fe4000782c0ff */
[----:B------:R-:W-:Y:S02]  /*210720*/  LOP3.LUT R47, R47, 0xfffffffd, RZ, 0xc0, !PT ;  /* 0xfffffffd2f2f7812 */ /* 0x000fe400078ec0ff */
[----:B0-----:R-:W-:-:S07]  /*210730*/  PRMT R45, R29, 0x7773, RZ ;  /* 0x000077731d2d7816 */ /* 0x001fce00000000ff */
[----:B------:R-:W-:Y:S01]  /*210740*/  @P0 LOP3.LUT R47, R47, 0x2, RZ, 0xfc, !PT ;  /* 0x000000022f2f0812 */ /* 0x000fe200078efcff */
[----:B------:R-:W4:Y:S01]  /*210750*/  LDL.LU R29, [R1+0x464] ;  /* 0x00046400011d7983 */ /* 0x000f220000300800 */
[----:B------:R-:W-:-:S03]  /*210760*/  LOP3.LUT P0, RZ, R43, 0x8, RZ, 0xc0, !PT ;  /* 0x000000082bff7812 */ /* 0x000fc6000780c0ff */
[----:B------:R0:W-:Y:S04]  /*210770*/  @P2 STG.E.U8 desc[UR22][R30.64], R45 ;  /* 0x0000002d1e002986 */ /* 0x0001e8000c101116 */
[----:B------:R-:W4:Y:S04]  /*210780*/  LDL.LU.64 R56, [R1+0x3c40] ;  /* 0x003c400001387983 */ /* 0x000f280000300a00 */
[----:B------:R-:W4:Y:S01]  /*210790*/  LDL.LU.64 R60, [R1+0x3258] ;  /* 0x00325800013c7983 */ /* 0x000f220000300a00 */
[----:B0-----:R-:W-:-:S03]  /*2107a0*/  PRMT R45, R28, 0x7770, RZ ;  /* 0x000077701c2d7816 */ /* 0x001fc600000000ff */
[----:B------:R-:W4:Y:S04]  /*2107b0*/  LDL.LU.64 R58, [R1+0x3268] ;  /* 0x00326800013a7983 */ /* 0x000f280000300a00 */
[----:B------:R0:W-:Y:S04]  /*2107c0*/  @P1 STG.E.U8 desc[UR22][R32.64], R45 ;  /* 0x0000002d20001986 */ /* 0x0001e8000c101116 */
[----:B------:R-:W4:Y:S01]  /*2107d0*/  LDL.LU.64 R30, [R1+0x3260] ;  /* 0x00326000011e7983 */ /* 0x000f220000300a00 */
[----:B0-----:R-:W-:-:S03]  /*2107e0*/  PRMT R45, R28, 0x7771, RZ ;  /* 0x000077711c2d7816 */ /* 0x001fc600000000ff */
[----:B------:R-:W4:Y:S04]  /*2107f0*/  LDL.LU.64 R32, [R1+0x3c38] ;  /* 0x003c380001207983 */ /* 0x000f280000300a00 */
[----:B------:R0:W-:Y:S01]  /*210800*/  @P0 STG.E.U8 desc[UR22][R34.64], R45 ;  /* 0x0000002d22000986 */ /* 0x0001e2000c101116 */
[C---:B------:R-:W-:Y:S02]  /*210810*/  LOP3.LUT P0, RZ, R47.reuse, 0x2, RZ, 0xc0, !PT ;  /* 0x000000022fff7812 */ /* 0x040fe4000780c0ff */
        /* <DEDUP_REMOVED lines=10> */
[----:B------:R0:W-:Y:S01]  /*2108c0*/  @P0 STG.E.U8 desc[UR22][R48.64], R45 ;  /* 0x0000002d30000986 */ /* 0x0001e2000c101116 */
[----:B------:R-:W-:-:S02]  /*2108d0*/  LOP3.LUT P0, RZ, R44, 0x40000000, RZ, 0xc0, !PT ;  /* 0x400000002cff7812 */ /* 0x000fc4000780c0ff */
[----:B0-----:R-:W-:-:S11]  /*2108e0*/  PRMT R45, R41, 0x7771, RZ ;  /* 0x00007771292d7816 */ /* 0x001fd600000000ff */
[----:B------:R0:W-:Y:S01]  /*2108f0*/  @P0 STG.E.U8 desc[UR22][R50.64], R45 ;  /* 0x0000002d32000986 */ /* 0x0001e2000c101116 */
[----:B------:R-:W-:Y:S02]  /*210900*/  LOP3.LUT P0, RZ, R44, 0x20000000, RZ, 0xc0, !PT ;  /* 0x200000002cff7812 */ /* 0x000fe4000780c0ff */
[----:B0-----:R-:W-:-:S11]  /*210910*/  PRMT R45, R41, 0x7772, RZ ;  /* 0x00007772292d7816 */ /* 0x001fd600000000ff */
[----:B------:R0:W-:Y:S02]  /*210920*/  @P0 STG.E.U8 desc[UR22][R52.64], R45 ;  /* 0x0000002d34000986 */ /* 0x0001e4000c101116 */
[----:B0-----:R-:W-:Y:S02]  /*210930*/  PRMT R45, R41, 0x7773, RZ ;  /* 0x00007773292d7816 */ /* 0x001fe400000000ff */
[----:B------:R-:W3:Y:S01]  /*210940*/  LDL.LU R41, [R1+0x84b4] ;  /* 0x0084b40001297983 */ /* 0x000ee20000300800 */
[----:B------:R-:W-:-:S13]  /*210950*/  LOP3.LUT P0, RZ, R44, 0x10000000, RZ, 0xc0, !PT ;  /* 0x100000002cff7812 */ /* 0x000fda000780c0ff */
[----:B--2---:R4:W-:Y:S01]  /*210960*/  @P0 STG.E.U8 desc[UR22][R54.64], R45 ;  /* 0x0000002d36000986 */ /* 0x0049e2000c101116 */
[----:B------:R-:W-:Y:S02]  /*210970*/  LOP3.LUT P0, RZ, R44, 0x8000000, RZ, 0xc0, !PT ;  /* 0x080000002cff7812 */ /* 0x000fe4000780c0ff */
[C---:B------:R-:W-:Y:S02]  /*210980*/  LOP3.LUT P6, RZ, R43.reuse, 0x1000, RZ, 0xc0, !PT ;  /* 0x000010002bff7812 */ /* 0x040fe400078cc0ff */
[C---:B------:R-:W-:Y:S02]  /*210990*/  LOP3.LUT P3, RZ, R43.reuse, 0x2000, RZ, 0xc0, !PT ;  /* 0x000020002bff7812 */ /* 0x040fe4000786c0ff */
[C---:B------:R-:W-:Y:S02]  /*2109a0*/  LOP3.LUT P4, RZ, R43.reuse, 0x4000, RZ, 0xc0, !PT ;  /* 0x000040002bff7812 */ /* 0x040fe4000788c0ff */
[C---:B------:R-:W-:Y:S02]  /*2109b0*/  LOP3.LUT P5, RZ, R43.reuse, 0x8000, RZ, 0xc0, !PT ;  /* 0x000080002bff7812 */ /* 0x040fe400078ac0ff */
[----:B------:R-:W-:-:S02]  /*2109c0*/  LOP3.LUT P2, RZ, R43, 0x10000, RZ, 0xc0, !PT ;  /* 0x000100002bff7812 */ /* 0x000fc4000784c0ff */
[----:B------:R-:W-:Y:S02]  /*2109d0*/  LOP3.LUT P1, RZ, R43, 0x20000, RZ, 0xc0, !PT ;  /* 0x000200002bff7812 */ /* 0x000fe4000782c0ff */
[----:B----4-:R-:W-:-:S05]  /*2109e0*/  PRMT R45, R29, 0x7770, RZ ;  /* 0x000077701d2d7816 */ /* 0x010fca00000000ff */
        /* <DEDUP_REMOVED lines=16> */
[----:B------:R0:W-:Y:S04]  /*210af0*/  @P1 STG.E.U8 desc[UR22][R38.64], R45 ;  /* 0x0000002d26001986 */ /* 0x0001e8000c101116 */
        /* <DEDUP_REMOVED lines=26> */
[----:B------:R-:W3:Y:S01]  /*210ca0*/  LDL.LU.64 R46, [R1+0x3bf8] ;  /* 0x003bf800012e7983 */ /* 0x000ee20000300a00 */
[----:B------:R-:W-:Y:S02]  /*210cb0*/  @P0 LOP3.LUT R44, R44, 0x400000, RZ, 0xfc, !PT ;  /* 0x004000002c2c0812 */ /* 0x000fe400078efcff */
[----:B------:R-:W-:Y:S01]  /*210cc0*/  LOP3.LUT P0, RZ, R43, 0x2000000, RZ, 0xc0, !PT ;  /* 0x020000002bff7812 */ /* 0x000fe2000780c0ff */
[----:B------:R-:W3:Y:S04]  /*210cd0*/  LDL.LU.64 R48, [R1+0x3bf0] ;  /* 0x003bf00001307983 */ /* 0x000ee80000300a00 */
[----:B------:R-:W3:Y:S01]  /*210ce0*/  LDL.LU R30, [R1+0x468] ;  /* 0x00046800011e7983 */ /* 0x000ee20000300800 */
[----:B------:R-:W-:-:S03]  /*210cf0*/  LOP3.LUT R44, R44, 0xff7fffff, RZ, 0xc0, !PT ;  /* 0xff7fffff2c2c7812 */ /* 0x000fc600078ec0ff */
[----:B------:R-:W3:Y:S04]  /*210d00*/  LDL.LU.64 R50, [R1+0x3288] ;  /* 0x0032880001327983 */ /* 0x000ee80000300a00 */
[----:B------:R-:W-:Y:S01]  /*210d10*/  @P0 LOP3.LUT R44, R44, 0x800000, RZ, 0xfc, !PT ;  /* 0x008000002c2c0812 */ /* 0x000fe200078efcff */
[----:B------:R-:W3:Y:S01]  /*210d20*/  LDL.LU.64 R52, [R1+0x3298] ;  /* 0x0032980001347983 */ /* 0x000ee20000300a00 */
[C---:B------:R-:W-:Y:S02]  /*210d30*/  LOP3.LUT P0, RZ, R43.reuse, 0x1000000, RZ, 0xc0, !PT ;  /* 0x010000002bff7812 */ /* 0x040fe4000780c0ff */
[----:B------:R-:W-:Y:S01]  /*210d40*/  LOP3.LUT R44, R44, 0xfeffffff, RZ, 0xc0, !PT ;  /* 0xfeffffff2c2c7812 */ /* 0x000fe200078ec0ff */
[----:B------:R-:W3:Y:S01]  /*210d50*/  LDL.LU.64 R54, [R1+0x3290] ;  /* 0x0032900001367983 */ /* 0x000ee20000300a00 */
        /* <DEDUP_REMOVED lines=10> */
[----:B----4-:R0:W-:Y:S02]  /*210e00*/  @P5 STG.E.U8 desc[UR22][R58.64], R43 ;  /* 0x0000002b3a005986 */ /* 0x0101e4000c101116 */
[----:B0-----:R-:W-:-:S05]  /*210e10*/  PRMT R43, R31, 0x7772, RZ ;  /* 0x000077721f2b7816 */ /* 0x001fca00000000ff */
[----:B--2---:R0:W-:Y:S02]  /*210e20*/  @P2 STG.E.U8 desc[UR22][R28.64], R43 ;  /* 0x0000002b1c002986 */ /* 0x0041e4000c101116 */
[----:B0-----:R-:W-:Y:S02]  /*210e30*/  PRMT R43, R31, 0x7773, RZ ;  /* 0x000077731f2b7816 */ /* 0x001fe400000000ff */
[----:B------:R-:W2:Y:S04]  /*210e40*/  LDL.LU R31, [R1+0x458] ;  /* 0x00045800011f7983 */ /* 0x000ea80000300800 */
[----:B------:R-:W4:Y:S04]  /*210e50*/  LDL.LU.64 R56, [R1+0x3be8] ;  /* 0x003be80001387983 */ /* 0x000f280000300a00 */
[----:B------:R0:W-:Y:S04]  /*210e60*/  @P1 STG.E.U8 desc[UR22][R32.64], R43 ;  /* 0x0000002b20001986 */ /* 0x0001e8000c101116 */
[----:B------:R-:W4:Y:S04]  /*210e70*/  LDL.LU.64 R58, [R1+0x3be0] ;  /* 0x003be000013a7983 */ /* 0x000f280000300a00 */
[----:B------:R-:W4:Y:S01]  /*210e80*/  LDL.LU.64 R28, [R1+0x3bd8] ;  /* 0x003bd800011c7983 */ /* 0x000f220000300a00 */
[----:B0-----:R-:W-:-:S03]  /*210e90*/  PRMT R43, R60, 0x7770, RZ ;  /* 0x000077703c2b7816 */ /* 0x001fc600000000ff */
        /* <DEDUP_REMOVED lines=29> */
[----:B--2---:R-:W-:-:S09]  /*211070*/  PRMT R43, R31, 0x7770, RZ ;  /* 0x000077701f2b7816 */ /* 0x004fd200000000ff */
        /* <DEDUP_REMOVED lines=25> */
[----:B------:R-:W-:Y:S02]  /*211210*/  LOP3.LUT R44, R44, 0xfffffbff, RZ, 0xc0, !PT ;  /* 0xfffffbff2c2c7812 */ /* 0x000fe400078ec0ff */
[----:B------:R-:W-:Y:S02]  /*211220*/  LOP3.LUT P4, RZ, R41, 0x20, RZ, 0xc0, !PT ;  /* 0x0000002029ff7812 */ /* 0x000fe4000788c0ff */
[----:B------:R-:W-:-:S07]  /*211230*/  PRMT R43, R61, 0x7773, RZ ;  /* 0x000077733d2b7816 */ /* 0x000fce00000000ff */
        /* <DEDUP_REMOVED lines=29> */
[----:B------:R-:W-:-:S03]  /*211410*/  PRMT R43, R42, 0x7770, RZ ;  /* 0x000077702a2b7816 */ /* 0x000fc600000000ff */
[----:B------:R-:W2:Y:S04]  /*211420*/  LDL.LU.64 R50, [R1+0x32c0] ;  /* 0x0032c00001327983 */ /* 0x000ea80000300a00 */
[----:B---3--:R0:W-:Y:S04]  /*211430*/  @P5 STG.E.U8 desc[UR22][R32.64], R43 ;  /* 0x0000002b20005986 */ /* 0x0081e8000c101116 */
[----:B0-----:R-:W3:Y:S04]  /*211440*/  LDL.LU R33, [R1+0x45c] ;  /* 0x00045c0001217983 */ /* 0x001ee80000300800 */
[----:B------:R-:W3:Y:S04]  /*211450*/  LDL.LU.64 R52, [R1+0x3b98] ;  /* 0x003b980001347983 */ /* 0x000ee80000300a00 */
[----:B------:R-:W3:Y:S01]  /*211460*/  LDL.LU.64 R54, [R1+0x3b90] ;  /* 0x003b900001367983 */ /* 0x000ee20000300a00 */
[----:B------:R-:W-:-:S03]  /*211470*/  PRMT R43, R42, 0x7771, RZ ;  /* 0x000077712a2b7816 */ /* 0x000fc600000000ff */
[----:B------:R-:W3:Y:S04]  /*211480*/  LDL.LU.64 R56, [R1+0x3b88] ;  /* 0x003b880001387983 */ /* 0x000ee80000300a00 */
[----:B----4-:R0:W-:Y:S02]  /*211490*/  @P2 STG.E.U8 desc[UR22][R28.64], R43 ;  /* 0x0000002b1c002986 */ /* 0x0101e4000c101116 */
[----:B0-----:R-:W-:-:S05]  /*2114a0*/  PRMT R43, R42, 0x7772, RZ ;  /* 0x000077722a2b7816 */ /* 0x001fca00000000ff */
[----:B------:R0:W-:Y:S02]  /*2114b0*/  @P1 STG.E.U8 desc[UR22][R30.64], R43 ;  /* 0x0000002b1e001986 */ /* 0x0001e4000c101116 */
[----:B0-----:R-:W-:Y:S02]  /*2114c0*/  PRMT R43, R42, 0x7773, RZ ;  /* 0x000077732a2b7816 */ /* 0x001fe400000000ff */
[----:B------:R-:W4:Y:S04]  /*2114d0*/  LDL.LU R42, [R1+0x84ac] ;  /* 0x0084ac00012a7983 */ /* 0x000f280000300800 */
[----:B------:R-:W4:Y:S04]  /*2114e0*/  LDL.LU.64 R60, [R1+0x3b80] ;  /* 0x003b8000013c7983 */ /* 0x000f280000300a00 */
[----:B------:R-:W4:Y:S04]  /*2114f0*/  LDL.LU.64 R58, [R1+0x3b78] ;  /* 0x003b7800013a7983 */ /* 0x000f280000300a00 */
        /* <DEDUP_REMOVED lines=46> */
[----:B------:R0:W-:Y:S04]  /*2117e0*/  @P2 STG.E.U8 desc[UR22][R36.64], R43 ;  /* 0x0000002b24002986 */ /* 0x0001e8000c101116 */
[----:B0-----:R-:W4:Y:S01]  /*2117f0*/  LDL.LU.64 R36, [R1+0x3b60] ;  /* 0x003b600001247983 */ /* 0x001f220000300a00 */
[C---:B------:R-:W-:Y:S02]  /*211800*/  LOP3.LUT P1, RZ, R41.reuse, 0x800000, RZ, 0xc0, !PT ;  /* 0x0080000029ff7812 */ /* 0x040fe4000782c0ff */
[----:B------:R-:W-:Y:S02]  /*211810*/  PRMT R43, R32, 0x7771, RZ ;  /* 0x00007771202b7816 */ /* 0x000fe400000000ff */
[----:B------:R-:W-:-:S09]  /*211820*/  LOP3.LUT P4, RZ, R41, 0x1000000, RZ, 0xc0, !PT ;  /* 0x0100000029ff7812 */ /* 0x000fd2000788c0ff */
[----:B--2---:R0:W-:Y:S04]  /*211830*/  @P1 STG.E.U8 desc[UR22][R38.64], R43 ;  /* 0x0000002b26001986 */ /* 0x0041e8000c101116 */
[----:B0-----:R-:W2:Y:S04]  /*211840*/  LDL.LU.64 R38, [R1+0x3b58] ;  /* 0x003b580001267983 */ /* 0x001ea80000300a00 */
[----:B------:R-:W2:Y:S04]  /*211850*/  LDL.LU.64 R58, [R1+0x3b50] ;  /* 0x003b5000013a7983 */ /* 0x000ea80000300a00 */
[----:B------:R-:W2:Y:S04]  /*211860*/  LDL.LU.64 R28, [R1+0x32e8] ;  /* 0x0032e800011c7983 */ /* 0x000ea80000300a00 */
[----:B------:R-:W2:Y:S04]  /*211870*/  LDL.LU.64 R30, [R1+0x32f8] ;  /* 0x0032f800011e7983 */ /* 0x000ea80000300a00 */
[----:B------:R-:W2:Y:S04]  /*211880*/  LDL.LU R33, [R1+0x420] ;  /* 0x0004200001217983 */ /* 0x000ea80000300800 */
[----:B------:R-:W2:Y:S01]  /*211890*/  LDL.LU.64 R34, [R1+0x32f0] ;  /* 0x0032f00001227983 */ /* 0x000ea20000300a00 */
[----:B------:R-:W-:-:S03]  /*2118a0*/  PRMT R43, R32, 0x7772, RZ ;  /* 0x00007772202b7816 */ /* 0x000fc600000000ff */
[----:B------:R-:W2:Y:S04]  /*2118b0*/  LDL.LU R48, [R1+0x410] ;  /* 0x0004100001307983 */ /* 0x000ea80000300800 */
[----:B----4-:R0:W-:Y:S04]  /*2118c0*/  @P4 STG.E.U8 desc[UR22][R36.64], R43 ;  /* 0x0000002b24004986 */ /* 0x0101e8000c101116 */
[----:B0-----:R-:W4:Y:S01]  /*2118d0*/  LDL.LU.64 R36, [R1+0x3b48] ;  /* 0x003b480001247983 */ /* 0x001f220000300a00 */
[----:B---3--:R-:W-:Y:S02]  /*2118e0*/  LOP3.LUT P0, RZ, R42, 0x10, RZ, 0xc0, !PT ;  /* 0x000000102aff7812 */ /* 0x008fe4000780c0ff */
[----:B------:R-:W-:-:S11]  /*2118f0*/  LOP3.LUT R44, R44, 0xfffffffb, RZ, 0xc0, !PT ;  /* 0xfffffffb2c2c7812 */ /* 0x000fd600078ec0ff */
[----:B------:R-:W-:Y:S02]  /*211900*/  @P0 LOP3.LUT R44, R44, 0x4, RZ, 0xfc, !PT ;  /* 0x000000042c2c0812 */ /* 0x000fe400078efcff */
[----:B------:R-:W-:Y:S02]  /*211910*/  LOP3.LUT P0, RZ, R42, 0x8, RZ, 0xc0, !PT ;  /* 0x000000082aff7812 */ /* 0x000fe4000780c0ff */
[----:B------:R-:W-:Y:S02]  /*211920*/  LOP3.LUT R44, R44, 0xfffffff7, RZ, 0xc0, !PT ;  /* 0xfffffff72c2c7812 */ /* 0x000fe400078ec0ff */
[----:B------:R-:W-:-:S09]  /*211930*/  LOP3.LUT P5, RZ, R41, 0x2000000, RZ, 0xc0, !PT ;  /* 0x0200000029ff7812 */ /* 0x000fd200078ac0ff */
[----:B------:R-:W-:Y:S02]  /*211940*/  @P0 LOP3.LUT R44, R44, 0x8, RZ, 0xfc, !PT ;  /* 0x000000082c2c0812 */ /* 0x000fe400078efcff */
[----:B------:R-:W-:Y:S02]  /*211950*/  LOP3.LUT P0, RZ, R42, 0x4, RZ, 0xc0, !PT ;  /* 0x000000042aff7812 */ /* 0x000fe4000780c0ff */
[----:B------:R-:W-:Y:S02]  /*211960*/  LOP3.LUT R44, R44, 0xffffffef, RZ, 0xc0, !PT ;  /* 0xffffffef2c2c7812 */ /* 0x000fe400078ec0ff */
[----:B------:R-:W-:-:S09]  /*211970*/  PRMT R43, R32, 0x7773, RZ ;  /* 0x00007773202b7816 */ /* 0x000fd200000000ff */
        /* <DEDUP_REMOVED lines=11> */
[----:B------:R-:W3:Y:S04]  /*211a30*/  LDL.LU.64 R46, [R1+0x3b38] ;  /* 0x003b3800012e7983 */ /* 0x000ee80000300a00 */
[----:B------:R-:W3:Y:S04]  /*211a40*/  LDL.LU R60, [R1+0x400] ;  /* 0x00040000013c7983 */ /* 0x000ee80000300800 */
[----:B------:R-:W3:Y:S01]  /*211a50*/  LDL.LU.64 R50, [R1+0x3b30] ;  /* 0x003b300001327983 */ /* 0x000ee20000300a00 */
[----:B------:R-:W-:-:S02]  /*211a60*/  @P0 LOP3.LUT R44, R44, 0x80, RZ, 0xfc, !PT ;  /* 0x000000802c2c0812 */ /* 0x000fc400078efcff */
[C---:B------:R-:W-:Y:S01]  /*211a70*/  LOP3.LUT P0, RZ, R41.reuse, 0x40000000, RZ, 0xc0, !PT ;  /* 0x4000000029ff7812 */ /* 0x040fe2000780c0ff */
        /* <DEDUP_REMOVED lines=10> */
[----:B------:R0:W-:Y:S10]  /*211b20*/  @P2 STG.E.U8 desc[UR22][R58.64], R43 ;  /* 0x0000002b3a002986 */ /* 0x0001f4000c101116 */
[----:B------:R-:W-:-:S02]  /*211b30*/  @P0 LOP3.LUT R44, R44, 0x200, RZ, 0xfc, !PT ;  /* 0x000002002c2c0812 */ /* 0x000fc400078efcff */
[----:B------:R-:W-:Y:S01]  /*211b40*/  LOP3.LUT P0, RZ, R41, 0x10000000, RZ, 0xc0, !PT ;  /* 0x1000000029ff7812 */ /* 0x000fe2000780c0ff */
[----:B0-----:R-:W3:Y:S01]  /*211b50*/  LDL.LU.64 R58, [R1+0x3308] ;  /* 0x00330800013a7983 */ /* 0x001ee20000300a00 */
[----:B------:R-:W-:-:S05]  /*211b60*/  PRMT R43, R33, 0x7771, RZ ;  /* 0x00007771212b7816 */ /* 0x000fca00000000ff */
[----:B------:R0:W-:Y:S02]  /*211b70*/  @P1 STG.E.U8 desc[UR22][R28.64], R43 ;  /* 0x0000002b1c001986 */ /* 0x0001e4000c101116 */
[C---:B0-----:R-:W-:Y:S02]  /*211b80*/  PRMT R43, R33.reuse, 0x7772, RZ ;  /* 0x00007772212b7816 */ /* 0x041fe400000000ff */
[----:B------:R-:W3:Y:S04]  /*211b90*/  LDL.LU.64 R28, [R1+0x3b20] ;  /* 0x003b2000011c7983 */ /* 0x000ee80000300a00 */
[----:B------:R0:W-:Y:S01]  /*211ba0*/  @P0 STG.E.U8 desc[UR22][R30.64], R43 ;  /* 0x0000002b1e000986 */ /* 0x0001e2000c101116 */
[C---:B------:R-:W-:Y:S02]  /*211bb0*/  LOP3.LUT P0, RZ, R44.reuse, 0x200, RZ, 0xc0, !PT ;  /* 0x000002002cff7812 */ /* 0x040fe4000780c0ff */
[----:B0-----:R-:W-:Y:S01]  /*211bc0*/  PRMT R43, R33, 0x7773, RZ ;  /* 0x00007773212b7816 */ /* 0x001fe200000000ff */
[----:B------:R-:W3:Y:S10]  /*211bd0*/  LDL.LU.64 R30, [R1+0x3b18] ;  /* 0x003b1800011e7983 */ /* 0x000ef40000300a00 */
[----:B------:R0:W-:Y:S01]  /*211be0*/  @P0 STG.E.U8 desc[UR22][R34.64], R43 ;  /* 0x0000002b22000986 */ /* 0x0001e2000c101116 */
[----:B------:R-:W-:-:S03]  /*211bf0*/  LOP3.LUT P0, RZ, R44, 0x100, RZ, 0xc0, !PT ;  /* 0x000001002cff7812 */ /* 0x000fc6000780c0ff */
[----:B------:R-:W3:Y:S04]  /*211c00*/  LDL.LU.64 R32, [R1+0x3b10] ;  /* 0x003b100001207983 */ /* 0x000ee80000300a00 */
[----:B0-----:R-:W3:Y:S01]  /*211c10*/  LDL.LU.64 R34, [R1+0x3b08] ;  /* 0x003b080001227983 */ /* 0x001ee20000300a00 */
[----:B------:R-:W-:-:S03]  /*211c20*/  PRMT R43, R48, 0x7770, RZ ;  /* 0x00007770302b7816 */ /* 0x000fc600000000ff */
[----:B------:R-:W3:Y:S04]  /*211c30*/  LDL.LU R61, [R1+0x424] ;  /* 0x00042400013d7983 */ /* 0x000ee80000300800 */
[----:B----4-:R0:W-:Y:S04]  /*211c40*/  @P0 STG.E.U8 desc[UR22][R36.64], R43 ;  /* 0x0000002b24000986 */ /* 0x0101e8000c101116 */
[----:B0-----:R-:W4:Y:S01]  /*211c50*/  LDL.LU.64 R36, [R1+0x3b00] ;  /* 0x003b000001247983 */ /* 0x001f220000300a00 */
[----:B------:R-:W-:Y:S02]  /*211c60*/  LOP3.LUT P0, RZ, R44, 0x80, RZ, 0xc0, !PT ;  /* 0x000000802cff7812 */ /* 0x000fe4000780c0ff */
[----:B------:R-:W-:-:S02]  /*211c70*/  PRMT R43, R48, 0x7771, RZ ;  /* 0x00007771302b7816 */ /* 0x000fc400000000ff */
[C---:B------:R-:W-:Y:S02]  /*211c80*/  LOP3.LUT P6, RZ, R42.reuse, 0x20, RZ, 0xc0, !PT ;  /* 0x000000202aff7812 */ /* 0x040fe400078cc0ff */
[C---:B------:R-:W-:Y:S02]  /*211c90*/  LOP3.LUT P3, RZ, R42.reuse, 0x40, RZ, 0xc0, !PT ;  /* 0x000000402aff7812 */ /* 0x040fe4000786c0ff */
[C---:B------:R-:W-:Y:S02]  /*211ca0*/  LOP3.LUT P4, RZ, R42.reuse, 0x80, RZ, 0xc0, !PT ;  /* 0x000000802aff7812 */ /* 0x040fe4000788c0ff */
[C---:B------:R-:W-:Y:S02]  /*211cb0*/  LOP3.LUT P5, RZ, R42.reuse, 0x100, RZ, 0xc0, !PT ;  /* 0x000001002aff7812 */ /* 0x040fe400078ac0ff */
[C---:B------:R-:W-:Y:S02]  /*211cc0*/  LOP3.LUT P2, RZ, R42.reuse, 0x200, RZ, 0xc0, !PT ;  /* 0x000002002aff7812 */ /* 0x040fe4000784c0ff */
[----:B------:R-:W-:Y:S01]  /*211cd0*/  LOP3.LUT P1, RZ, R42, 0x400, RZ, 0xc0, !PT ;  /* 0x000004002aff7812 */ /* 0x000fe2000782c0ff */
[----:B--2---:R0:W-:Y:S01]  /*211ce0*/  @P0 STG.E.U8 desc[UR22][R38.64], R43 ;  /* 0x0000002b26000986 */ /* 0x0041e2000c101116 */
[----:B------:R-:W-:-:S02]  /*211cf0*/  LOP3.LUT P0, RZ, R44, 0x40, RZ, 0xc0, !PT ;  /* 0x000000402cff7812 */ /* 0x000fc4000780c0ff */
[----:B0-----:R-:W-:Y:S01]  /*211d00*/  PRMT R43, R48, 0x7772, RZ ;  /* 0x00007772302b7816 */ /* 0x001fe200000000ff */
[----:B------:R-:W2:Y:S10]  /*211d10*/  LDL.LU.64 R38, [R1+0x84a0] ;  /* 0x0084a00001267983 */ /* 0x000eb40000300a00 */
[----:B---3--:R0:W-:Y:S01]  /*211d20*/  @P0 STG.E.U8 desc[UR22][R46.64], R43 ;  /* 0x0000002b2e000986 */ /* 0x0081e2000c101116 */
        /* <DEDUP_REMOVED lines=24> */
[----:B----4-:R0:W-:Y:S04]  /*211eb0*/  @P1 STG.E.U8 desc[UR22][R36.64], R43 ;  /* 0x0000002b24001986 */ /* 0x0101e8000c101116 */
[----:B0-----:R-:W4:Y:S04]  /*211ec0*/  LDL.LU.64 R36, [R1+0x3318] ;  /* 0x0033180001247983 */ /* 0x001f280000300a00 */
[----:B------:R-:W2:Y:S04]  /*211ed0*/  LDL.LU.64 R58, [R1+0x3328] ;  /* 0x00332800013a7983 */ /* 0x000ea80000300a00 */
[----:B------:R-:W3:Y:S04]  /*211ee0*/  LDL.LU.64 R28, [R1+0x3320] ;  /* 0x00332000011c7983 */ /* 0x000ee80000300a00 */
[----:B------:R-:W3:Y:S04]  /*211ef0*/  LDL.LU.64 R30, [R1+0x3c98] ;  /* 0x003c9800011e7983 */ /* 0x000ee80000300a00 */
[----:B------:R-:W3:Y:S04]  /*211f00*/  LDL.LU.64 R32, [R1+0x3c90] ;  /* 0x003c900001207983 */ /* 0x000ee80000300a00 */
[----:B------:R-:W3:Y:S04]  /*211f10*/  LDL.LU.64 R34, [R1+0x3c88] ;  /* 0x003c880001227983 */ /* 0x000ee80000300a00 */
[----:B------:R-:W3:Y:S01]  /*211f20*/  LDL.LU R60, [R1+0x414] ;  /* 0x00041400013c7983 */ /* 0x000ee20000300800 */
        /* <DEDUP_REMOVED lines=15> */
[----:B----4-:R0:W-:Y:S04]  /*212020*/  @P4 STG.E.U8 desc[UR22][R36.64], R43 ;  /* 0x0000002b24004986 */ /* 0x0101e8000c101116 */
[----:B0-----:R-:W4:Y:S04]  /*212030*/  LDL.LU.64 R36, [R1+0x3ca0] ;  /* 0x003ca00001247983 */ /* 0x001f280000300a00 */
[----:B------:R-:W4:Y:S04]  /*212040*/  LDL.LU.64 R46, [R1+0x3cb0] ;  /* 0x003cb000012e7983 */ /* 0x000f280000300a00 */
[----:B------:R-:W4:Y:S04]  /*212050*/  LDL.LU.64 R48, [R1+0x3330] ;  /* 0x0033300001307983 */ /* 0x000f280000300a00 */
[----:B------:R-:W4:Y:S01]  /*212060*/  LDL.LU.64 R50, [R1+0x3338] ;  /* 0x0033380001327983 */ /* 0x000f220000300a00 */
[----:B------:R-:W-:-:S02]  /*212070*/  LOP3.LUT R41, R41, 0xbfffffff, RZ, 0xc0, !PT ;  /* 0xbfffffff29297812 */ /* 0x000fc400078ec0ff */
[----:B------:R-:W-:Y:S01]  /*212080*/  LOP3.LUT R44, R44, 0xfffffffe, RZ, 0xc0, !PT ;  /* 0xfffffffe2c2c7812 */ /* 0x000fe200078ec0ff */
[----:B------:R-:W4:Y:S01]  /*212090*/  LDL.LU.64 R52, [R1+0x3340] ;  /* 0x0033400001347983 */ /* 0x000f220000300a00 */
[----:B------:R-:W-:Y:S02]  /*2120a0*/  @P0 LOP3.LUT R41, R41, 0x40000000, RZ, 0xfc, !PT ;  /* 0x4000000029290812 */ /* 0x000fe400078efcff */
[----:B------:R-:W-:Y:S02]  /*2120b0*/  LOP3.LUT P0, RZ, R42, 0x40000, RZ, 0xc0, !PT ;  /* 0x000400002aff7812 */ /* 0x000fe4000780c0ff */
[----:B------:R-:W-:-:S11]  /*2120c0*/  LOP3.LUT R41, R41, 0x7fffffff, RZ, 0xc0, !PT ;  /* 0x7fffffff29297812 */ /* 0x000fd600078ec0ff */
[----:B------:R-:W-:Y:S02]  /*2120d0*/  @P0 LOP3.LUT R41, R41, 0x80000000, RZ, 0xfc, !PT ;  /* 0x8000000029290812 */ /* 0x000fe400078efcff */
[C---:B------:R-:W-:Y:S02]  /*2120e0*/  LOP3.LUT P0, RZ, R42.reuse, 0x20000, RZ, 0xc0, !PT ;  /* 0x000200002aff7812 */ /* 0x040fe4000780c0ff */
[C---:B------:R-:W-:Y:S02]  /*2120f0*/  LOP3.LUT P5, RZ, R42.reuse, 0x1000, RZ, 0xc0, !PT ;  /* 0x000010002aff7812 */ /* 0x040fe400078ac0ff */
[----:B------:R-:W-:Y:S02]  /*212100*/  LOP3.LUT P2, RZ, R42, 0x2000, RZ, 0xc0, !PT ;  /* 0x000020002aff7812 */ /* 0x000fe4000784c0ff */
[----:B------:R-:W-:-:S07]  /*212110*/  PRMT R43, R61, 0x7772, RZ ;  /* 0x000077723d2b7816 */ /* 0x000fce00000000ff */
[----:B------:R-:W-:Y:S02]  /*212120*/  @P0 LOP3.LUT R44, R44, 0x1, RZ, 0xfc, !PT ;  /* 0x000000012c2c0812 */ /* 0x000fe400078efcff */
[C---:B------:R-:W-:Y:S01]  /*212130*/  LOP3.LUT P0, RZ, R42.reuse, 0x10000, RZ, 0xc0, !PT ;  /* 0x000100002aff7812 */ /* 0x040fe2000780c0ff */
[----:B--2---:R0:W-:Y:S01]  /*212140*/  @P5 STG.E.U8 desc[UR22][R58.64], R43 ;  /* 0x0000002b3a005986 */ /* 0x0041e2000c101116 */
[----:B------:R-:W-:Y:S02]  /*212150*/  LOP3.LUT P1, RZ, R42, 0x4000, RZ, 0xc0, !PT ;  /* 0x000040002aff7812 */ /* 0x000fe4000782c0ff */
[----:B------:R-:W-:Y:S02]  /*212160*/  LOP3.LUT R44, R44, 0xfffffffd, RZ, 0xc0, !PT ;  /* 0xfffffffd2c2c7812 */ /* 0x000fe400078ec0ff */
[----:B0-----:R-:W-:-:S07]  /*212170*/  PRMT R43, R61, 0x7773, RZ ;  /* 0x000077733d2b7816 */ /* 0x001fce00000000ff */
[----:B------:R-:W-:Y:S01]  /*212180*/  @P0 LOP3.LUT R44, R44, 0x2, RZ, 0xfc, !PT ;  /* 0x000000022c2c0812 */ /* 0x000fe200078efcff */
[----:B------:R-:W2:Y:S01]  /*212190*/  LDL.LU R61, [R1+0x3f4] ;  /* 0x0003f400013d7983 */ /* 0x000ea20000300800 */
[----:B------:R-:W-:-:S03]  /*2121a0*/  LOP3.LUT P0, RZ, R42, 0x8000, RZ, 0xc0, !PT ;  /* 0x000080002aff7812 */ /* 0x000fc6000780c0ff */
[----:B---3--:R0:W-:Y:S04]  /*2121b0*/  @P2 STG.E.U8 desc[UR22][R28.64], R43 ;  /* 0x0000002b1c002986 */ /* 0x0081e8000c101116 */
[----:B------:R-:W3:Y:S04]  /*2121c0*/  LDL.LU.64 R54, [R1+0x3cc8] ;  /* 0x003cc80001367983 */ /* 0x000ee80000300a00 */
[----:B------:R-:W3:Y:S01]  /*2121d0*/  LDL.LU.64 R56, [R1+0x3cd0] ;  /* 0x003cd00001387983 */ /* 0x000ee20000300a00 */
[----:B0-----:R-:W-:-:S03]  /*2121e0*/  PRMT R43, R60, 0x7770, RZ ;  /* 0x000077703c2b7816 */ /* 0x001fc600000000ff */
[----:B------:R-:W3:Y:S04]  /*2121f0*/  LDL.LU.64 R58, [R1+0x3cd8] ;  /* 0x003cd800013a7983 */ /* 0x000ee80000300a00 */
[----:B------:R0:W-:Y:S04]  /*212200*/  @P1 STG.E.U8 desc[UR22][R30.64], R43 ;  /* 0x0000002b1e001986 */ /* 0x0001e8000c101116 */
[----:B------:R-:W3:Y:S01]  /*212210*/  LDL.LU.64 R28, [R1+0x3ce0] ;  /* 0x003ce000011c7983 */ /* 0x000ee20000300a00 */
[----:B0-----:R-:W-:-:S03]  /*212220*/  PRMT R43, R60, 0x7771, RZ ;  /* 0x000077713c2b7816 */ /* 0x001fc600000000ff */
[----:B------:R-:W3:Y:S04]  /*212230*/  LDL.LU.64 R30, [R1+0x3ce8] ;  /* 0x003ce800011e7983 */ /* 0x000ee80000300a00 */
[----:B------:R0:W-:Y:S01]  /*212240*/  @P0 STG.E.U8 desc[UR22][R32.64], R43 ;  /* 0x0000002b20000986 */ /* 0x0001e2000c101116 */
[----:B------:R-:W-:Y:S02]  /*212250*/  LOP3.LUT P0, RZ, R44, 0x2, RZ, 0xc0, !PT ;  /* 0x000000022cff7812 */ /* 0x000fe4000780c0ff */
[----:B0-----:R-:W-:Y:S01]  /*212260*/  PRMT R43, R60, 0x7772, RZ ;  /* 0x000077723c2b7816 */ /* 0x001fe200000000ff */
[----:B------:R-:W3:Y:S10]  /*212270*/  LDL.LU.64 R32, [R1+0x3348] ;  /* 0x0033480001207983 */ /* 0x000ef40000300a00 */
[----:B------:R0:W-:Y:S01]  /*212280*/  @P0 STG.E.U8 desc[UR22][R34.64], R43 ;  /* 0x0000002b22000986 */ /* 0x0001e2000c101116 */
[----:B------:R-:W-:-:S02]  /*212290*/  LOP3.LUT P0, RZ, R44, 0x1, RZ, 0xc0, !PT ;  /* 0x000000012cff7812 */ /* 0x000fc4000780c0ff */
        /* <DEDUP_REMOVED lines=19> */
[----:B---3--:R0:W-:Y:S01]  /*2123d0*/  @P0 STG.E.U8 desc[UR22][R54.64], R43 ;  /* 0x0000002b36000986 */ /* 0x0081e2000c101116 */
        /* <DEDUP_REMOVED lines=24> */
[----:B------:R-:W4:Y:S04]  /*212560*/  LDL.LU.64 R58, [R1+0x3d18] ;  /* 0x003d1800013a7983 */ /* 0x000f280000300a00 */
[----:B------:R-:W2:Y:S04]  /*212570*/  LDL.LU R29, [R1+0x418] ;  /* 0x00041800011d7983 */ /* 0x000ea80000300800 */
[----:B------:R-:W4:Y:S04]  /*212580*/  LDL.LU.64 R30, [R1+0x3d20] ;  /* 0x003d2000011e7983 */ /* 0x000f280000300a00 */
[----:B------:R-:W4:Y:S04]  /*212590*/  LDL.LU.64 R32, [R1+0x3d28] ;  /* 0x003d280001207983 */ /* 0x000f280000300a00 */
[----:B------:R-:W4:Y:S04]  /*2125a0*/  LDL.LU.64 R34, [R1+0x3360] ;  /* 0x0033600001227983 */ /* 0x000f280000300a00 */
[----:B------:R-:W4:Y:S01]  /*2125b0*/  LDL.LU R28, [R1+0x408] ;  /* 0x00040800011c7983 */ /* 0x000f220000300800 */
[----:B------:R-:W-:-:S02]  /*2125c0*/  LOP3.LUT P4, RZ, R42, 0x40000000, RZ, 0xc0, !PT ;  /* 0x400000002aff7812 */ /* 0x000fc4000788c0ff */
[----:B------:R-:W-:Y:S02]  /*2125d0*/  LOP3.LUT P5, RZ, R42, 0x80000000, RZ, 0xc0, !PT ;  /* 0x800000002aff7812 */ /* 0x000fe400078ac0ff */
[----:B------:R-:W-:Y:S02]  /*2125e0*/  LOP3.LUT R41, R41, 0xfffbffff, RZ, 0xc0, !PT ;  /* 0xfffbffff29297812 */ /* 0x000fe400078ec0ff */
[----:B--2---:R-:W-:-:S07]  /*2125f0*/  PRMT R42, R29, 0x7770, RZ ;  /* 0x000077701d2a7816 */ /* 0x004fce00000000ff */
[----:B---3--:R0:W-:Y:S04]  /*212600*/  @P4 STG.E.U8 desc[UR22][R36.64], R42 ;  /* 0x0000002a24004986 */ /* 0x0081e8000c101116 */
[----:B0-----:R-:W2:Y:S04]  /*212610*/  LDL.LU.64 R36, [R1+0x3368] ;  /* 0x0033680001247983 */ /* 0x001ea80000300a00 */
[----:B------:R-:W3:Y:S04]  /*212620*/  LDL.LU.64 R46, [R1+0x3370] ;  /* 0x00337000012e7983 */ /* 0x000ee80000300a00 */
[----:B------:R-:W3:Y:S04]  /*212630*/  LDL.LU.64 R48, [R1+0x3d38] ;  /* 0x003d380001307983 */ /* 0x000ee80000300a00 */
[----:B------:R-:W3:Y:S04]  /*212640*/  LDL.LU.64 R50, [R1+0x3d40] ;  /* 0x003d400001327983 */ /* 0x000ee80000300a00 */
[----:B------:R-:W3:Y:S01]  /*212650*/  LDL.LU.64 R52, [R1+0x3d50] ;  /* 0x003d500001347983 */ /* 0x000ee20000300a00 */
[----:B------:R-:W-:-:S13]  /*212660*/  LOP3.LUT P0, RZ, R40, 0x400, RZ, 0xc0, !PT ;  /* 0x0000040028ff7812 */ /* 0x000fda000780c0ff */
        /* <DEDUP_REMOVED lines=18> */
[----:B------:R-:W-:Y:S02]  /*212790*/  LOP3.LUT P2, RZ, R40, 0x1, RZ, 0xc0, !PT ;  /* 0x0000000128ff7812 */ /* 0x000fe4000784c0ff */
[----:B------:R-:W-:-:S07]  /*2127a0*/  PRMT R42, R29, 0x7771, RZ ;  /* 0x000077711d2a7816 */ /* 0x000fce00000000ff */
[----:B------:R-:W-:Y:S02]  /*2127b0*/  @P0 LOP3.LUT R41, R41, 0x1000000, RZ, 0xfc, !PT ;  /* 0x0100000029290812 */ /* 0x000fe400078efcff */
[C---:B------:R-:W-:Y:S01]  /*2127c0*/  LOP3.LUT P0, RZ, R40.reuse, 0x8, RZ, 0xc0, !PT ;  /* 0x0000000828ff7812 */ /* 0x040fe2000780c0ff */
[----:B----4-:R0:W-:Y:S01]  /*2127d0*/  @P5 STG.E.U8 desc[UR22][R60.64], R42 ;  /* 0x0000002a3c005986 */ /* 0x0101e2000c101116 */
[----:B------:R-:W-:Y:S02]  /*2127e0*/  LOP3.LUT P1, RZ, R40, 0x2, RZ, 0xc0, !PT ;  /* 0x0000000228ff7812 */ /* 0x000fe4000782c0ff */
[----:B------:R-:W-:Y:S02]  /*2127f0*/  LOP3.LUT R41, R41, 0xfdffffff, RZ, 0xc0, !PT ;  /* 0xfdffffff29297812 */ /* 0x000fe400078ec0ff */
[----:B0-----:R-:W-:-:S07]  /*212800*/  PRMT R42, R29, 0x7772, RZ ;  /* 0x000077721d2a7816 */ /* 0x001fce00000000ff */
[----:B------:R-:W-:Y:S02]  /*212810*/  @P0 LOP3.LUT R41, R41, 0x2000000, RZ, 0xfc, !PT ;  /* 0x0200000029290812 */ /* 0x000fe400078efcff */
[----:B------:R-:W-:Y:S01]  /*212820*/  LOP3.LUT P0, RZ, R40, 0x4, RZ, 0xc0, !PT ;  /* 0x0000000428ff7812 */ /* 0x000fe2000780c0ff */
[----:B------:R0:W-:Y:S02]  /*212830*/  @P2 STG.E.U8 desc[UR22][R58.64], R42 ;  /* 0x0000002a3a002986 */ /* 0x0001e4000c101116 */
[----:B0-----:R-:W-:Y:S02]  /*212840*/  PRMT R42, R29, 0x7773, RZ ;  /* 0x000077731d2a7816 */ /* 0x001fe400000000ff */
[----:B------:R-:W4:Y:S04]  /*212850*/  LDL.LU R29, [R1+0x42c] ;  /* 0x00042c00011d7983 */ /* 0x000f280000300800 */
[----:B------:R0:W-:Y:S04]  /*212860*/  @P1 STG.E.U8 desc[UR22][R30.64], R42 ;  /* 0x0000002a1e001986 */ /* 0x0001e8000c101116 */
[----:B------:R-:W4:Y:S04]  /*212870*/  LDL.LU.64 R54, [R1+0x3d60] ;  /* 0x003d600001367983 */ /* 0x000f280000300a00 */
[----:B------:R-:W4:Y:S01]  /*212880*/  LDL.LU.64 R56, [R1+0x3d68] ;  /* 0x003d680001387983 */ /* 0x000f220000300a00 */
[----:B0-----:R-:W-:-:S03]  /*212890*/  PRMT R42, R28, 0x7770, RZ ;  /* 0x000077701c2a7816 */ /* 0x001fc600000000ff */
[----:B------:R-:W4:Y:S04]  /*2128a0*/  LDL.LU.64 R60, [R1+0x3378] ;  /* 0x00337800013c7983 */ /* 0x000f280000300a00 */
[----:B------:R0:W-:Y:S01]  /*2128b0*/  @P0 STG.E.U8 desc[UR22][R32.64], R42 ;  /* 0x0000002a20000986 */ /* 0x0001e2000c101116 */
[----:B------:R-:W-:-:S03]  /*2128c0*/  LOP3.LUT P0, RZ, R41, 0x2000000, RZ, 0xc0, !PT ;  /* 0x0200000029ff7812 */ /* 0x000fc6000780c0ff */
[----:B------:R-:W4:Y:S04]  /*2128d0*/  LDL.LU.64 R58, [R1+0x3380] ;  /* 0x00338000013a7983 */ /* 0x000f280000300a00 */
[----:B------:R-:W4:Y:S01]  /*2128e0*/  LDL.LU.64 R30, [R1+0x3388] ;  /* 0x00338800011e7983 */ /* 0x000f220000300a00 */
[----:B0-----:R-:W-:-:S03]  /*2128f0*/  PRMT R42, R28, 0x7771, RZ ;  /* 0x000077711c2a7816 */ /* 0x001fc600000000ff */
[----:B------:R-:W4:Y:S04]  /*212900*/  LDL.LU.64 R32, [R1+0x3d70] ;  /* 0x003d700001207983 */ /* 0x000f280000300a00 */
[----:B------:R0:W-:Y:S01]  /*212910*/  @P0 STG.E.U8 desc[UR22][R34.64], R42 ;  /* 0x0000002a22000986 */ /* 0x0001e2000c101116 */
[C---:B------:R-:W-:Y:S02]  /*212920*/  LOP3.LUT P0, RZ, R41.reuse, 0x1000000, RZ, 0xc0, !PT ;  /* 0x0100000029ff7812 */ /* 0x040fe4000780c0ff */
[----:B0-----:R-:W-:Y:S01]  /*212930*/  PRMT R42, R28, 0x7772, RZ ;  /* 0x000077721c2a7816 */ /* 0x001fe200000000ff */
[----:B------:R-:W4:Y:S10]  /*212940*/  LDL.LU.64 R34, [R1+0x3d78] ;  /* 0x003d780001227983 */ /* 0x000f340000300a00 */
        /* <DEDUP_REMOVED lines=297> */
[----:B0-----:R-:W-:-:S05]  /*213be0*/  PRMT R39, R61, 0x7773, RZ ;  /* 0x000077733d277816 */ /* 0x001fca00000000ff */
[----:B------:R0:W-:Y:S04]  /*213bf0*/  @P2 STG.E.U8 desc[UR22][R32.64], R39 ;  /* 0x0000002720002986 */ /* 0x0001e8000c101116 */
[----:B0-----:R-:W2:Y:S04]  /*213c00*/  LDL.LU R32, [R1+0x3c8] ;  /* 0x0003c80001207983 */ /* 0x001ea80000300800 */
[----:B------:R-:W2:Y:S01]  /*213c10*/  LDL.LU.64 R52, [R1+0x3f00] ;  /* 0x003f000001347983 */ /* 0x000ea20000300a00 */
[----:B------:R-:W-:-:S03]  /*213c20*/  PRMT R39, R49, 0x7770, RZ ;  /* 0x0000777031277816 */ /* 0x000fc600000000ff */
[----:B------:R-:W2:Y:S04]  /*213c30*/  LDL.LU.64 R54, [R1+0x3420] ;  /* 0x0034200001367983 */ /* 0x000ea80000300a00 */
[----:B------:R0:W-:Y:S04]  /*213c40*/  @P1 STG.E.U8 desc[UR22][R58.64], R39 ;  /* 0x000000273a001986 */ /* 0x0001e8000c101116 */
[----:B------:R-:W2:Y:S04]  /*213c50*/  LDL.LU R33, [R1+0x3b8] ;  /* 0x0003b80001217983 */ /* 0x000ea80000300800 */
[----:B------:R-:W2:Y:S01]  /*213c60*/  LDL.LU.64 R56, [R1+0x3428] ;  /* 0x0034280001387983 */ /* 0x000ea20000300a00 */
[----:B0-----:R-:W-:-:S03]  /*213c70*/  PRMT R39, R49, 0x7771, RZ ;  /* 0x0000777131277816 */ /* 0x001fc600000000ff */
[----:B------:R-:W2:Y:S04]  /*213c80*/  LDL.LU.64 R60, [R1+0x3430] ;  /* 0x00343000013c7983 */ /* 0x000ea80000300a00 */
[----:B------:R0:W-:Y:S01]  /*213c90*/  @P0 STG.E.U8 desc[UR22][R28.64], R39 ;  /* 0x000000271c000986 */ /* 0x0001e2000c101116 */
[----:B------:R-:W-:-:S03]  /*213ca0*/  LOP3.LUT P0, RZ, R41, 0x2, RZ, 0xc0, !PT ;  /* 0x0000000229ff7812 */ /* 0x000fc6000780c0ff */
[----:B------:R-:W2:Y:S01]  /*213cb0*/  LDL.LU.64 R58, [R1+0x3f18] ;  /* 0x003f1800013a7983 */ /* 0x000ea20000300a00 */
        /* <DEDUP_REMOVED lines=69> */
[----:B0-----:R-:W2:Y:S04]  /*214110*/  LDL.LU.64 R34, [R1+0x3f68] ;  /* 0x003f680001227983 */ /* 0x001ea80000300a00 */
[----:B------:R-:W2:Y:S04]  /*214120*/  LDL.LU R33, [R1+0x3cc] ;  /* 0x0003cc0001217983 */ /* 0x000ea80000300800 */
[----:B------:R-:W2:Y:S04]  /*214130*/  LDL.LU.64 R44, [R1+0x3f70] ;  /* 0x003f7000012c7983 */ /* 0x000ea80000300a00 */
[----:B------:R-:W2:Y:S01]  /*214140*/  LDL.LU.64 R46, [R1+0x3f78] ;  /* 0x003f7800012e7983 */ /* 0x000ea20000300a00 */
[----:B------:R-:W-:-:S02]  /*214150*/  @P0 LOP3.LUT R40, R40, 0x400000, RZ, 0xfc, !PT ;  /* 0x0040000028280812 */ /* 0x000fc400078efcff */
[----:B------:R-:W-:Y:S01]  /*214160*/  LOP3.LUT P0, RZ, R38, 0x20000, RZ, 0xc0, !PT ;  /* 0x0002000026ff7812 */ /* 0x000fe2000780c0ff */
[----:B------:R-:W2:Y:S01]  /*214170*/  LDL.LU.64 R48, [R1+0x3450] ;  /* 0x0034500001307983 */ /* 0x000ea20000300a00 */
        /* <DEDUP_REMOVED lines=8> */
[----:B------:R-:W-:Y:S02]  /*214200*/  LOP3.LUT R40, R40, 0xfeffffff, RZ, 0xc0, !PT ;  /* 0xfeffffff28287812 */ /* 0x000fe400078ec0ff */
[----:B------:R-:W-:-:S09]  /*214210*/  PRMT R39, R32, 0x7771, RZ ;  /* 0x0000777120277816 */ /* 0x000fd200000000ff */
[----:B------:R-:W-:Y:S02]  /*214220*/  @P0 LOP3.LUT R40, R40, 0x1000000, RZ, 0xfc, !PT ;  /* 0x0100000028280812 */ /* 0x000fe400078efcff */
[C---:B------:R-:W-:Y:S01]  /*214230*/  LOP3.LUT P0, RZ, R38.reuse, 0x8000, RZ, 0xc0, !PT ;  /* 0x0000800026ff7812 */ /* 0x040fe2000780c0ff */
[----:B---3--:R0:W-:Y:S01]  /*214240*/  @P5 STG.E.U8 desc[UR22][R56.64], R39 ;  /* 0x0000002738005986 */ /* 0x0081e2000c101116 */
[----:B------:R-:W-:Y:S02]  /*214250*/  LOP3.LUT P1, RZ, R38, 0x2000, RZ, 0xc0, !PT ;  /* 0x0000200026ff7812 */ /* 0x000fe4000782c0ff */
[----:B------:R-:W-:Y:S02]  /*214260*/  LOP3.LUT R40, R40, 0xfdffffff, RZ, 0xc0, !PT ;  /* 0xfdffffff28287812 */ /* 0x000fe400078ec0ff */
[----:B0-----:R-:W-:Y:S01]  /*214270*/  PRMT R39, R32, 0x7772, RZ ;  /* 0x0000777220277816 */ /* 0x001fe200000000ff */
[----:B------:R-:W3:Y:S06]  /*214280*/  LDL.LU.64 R56, [R1+0x3f90] ;  /* 0x003f900001387983 */ /* 0x000eec0000300a00 */
[----:B------:R-:W-:-:S02]  /*214290*/  @P0 LOP3.LUT R40, R40, 0x2000000, RZ, 0xfc, !PT ;  /* 0x0200000028280812 */ /* 0x000fc400078efcff */
[----:B------:R-:W-:Y:S01]  /*2142a0*/  LOP3.LUT P0, RZ, R38, 0x4000, RZ, 0xc0, !PT ;  /* 0x0000400026ff7812 */ /* 0x000fe2000780c0ff */
[----:B----4-:R0:W-:Y:S02]  /*2142b0*/  @P2 STG.E.U8 desc[UR22][R60.64], R39 ;  /* 0x000000273c002986 */ /* 0x0101e4000c101116 */
[----:B0-----:R-:W-:Y:S02]  /*2142c0*/  PRMT R39, R32, 0x7773, RZ ;  /* 0x0000777320277816 */ /* 0x001fe400000000ff */
        /* <DEDUP_REMOVED lines=37> */
[----:B---3--:R0:W-:Y:S01]  /*214520*/  @P6 STG.E.U8 desc[UR22][R56.64], R39 ;  /* 0x0000002738006986 */ /* 0x0081e2000c101116 */
[----:B------:R-:W-:Y:S02]  /*214530*/  LOP3.LUT P5, RZ, R38, 0x4000000, RZ, 0xc0, !PT ;  /* 0x0400000026ff7812 */ /* 0x000fe400078ac0ff */
[----:B0-----:R-:W-:-:S05]  /*214540*/  PRMT R39, R37, 0x7772, RZ ;  /* 0x0000777225277816 */ /* 0x001fca00000000ff */
[----:B----4-:R0:W-:Y:S01]  /*214550*/  @P3 STG.E.U8 desc[UR22][R60.64], R39 ;  /* 0x000000273c003986 */ /* 0x0101e2000c101116 */
[C---:B------:R-:W-:Y:S02]  /*214560*/  LOP3.LUT P2, RZ, R38.reuse, 0x8000000, RZ, 0xc0, !PT ;  /* 0x0800000026ff7812 */ /* 0x040fe4000784c0ff */
[----:B0-----:R-:W-:Y:S02]  /*214570*/  PRMT R39, R37, 0x7773, RZ ;  /* 0x0000777325277816 */ /* 0x001fe400000000ff */
[----:B------:R-:W-:Y:S01]  /*214580*/  LOP3.LUT P1, RZ, R38, 0x10000000, RZ, 0xc0, !PT ;  /* 0x1000000026ff7812 */ /* 0x000fe2000782c0ff */
        /* <DEDUP_REMOVED lines=13> */
[----:B------:R-:W4:Y:S01]  /*214660*/  LDL.LU.64 R28, [R1+0x3fe0] ;  /* 0x003fe000011c7983 */ /* 0x000f220000300a00 */
[----:B------:R-:W-:-:S03]  /*214670*/  LOP3.LUT P4, RZ, R38, 0x20000000, RZ, 0xc0, !PT ;  /* 0x2000000026ff7812 */ /* 0x000fc6000788c0ff */
[----:B------:R-:W4:Y:S01]  /*214680*/  LDL.LU.64 R30, [R1+0x3ff0] ;  /* 0x003ff000011e7983 */ /* 0x000f220000300a00 */
[C---:B------:R-:W-:Y:S02]  /*214690*/  LOP3.LUT P5, RZ, R38.reuse, 0x40000000, RZ, 0xc0, !PT ;  /* 0x4000000026ff7812 */ /* 0x040fe400078ac0ff */
[----:B------:R-:W-:Y:S02]  /*2146a0*/  LOP3.LUT P2, RZ, R38, 0x80000000, RZ, 0xc0, !PT ;  /* 0x8000000026ff7812 */ /* 0x000fe4000784c0ff */
[----:B------:R-:W-:Y:S02]  /*2146b0*/  PRMT R38, R32, 0x7773, RZ ;  /* 0x0000777320267816 */ /* 0x000fe400000000ff */
[----:B------:R-:W-:Y:S02]  /*2146c0*/  LOP3.LUT R40, R40, 0xfffffbff, RZ, 0xc0, !PT ;  /* 0xfffffbff28287812 */ /* 0x000fe400078ec0ff */
[----:B---3--:R-:W-:Y:S01]  /*2146d0*/  LOP3.LUT P0, RZ, R37, 0x200, RZ, 0xc0, !PT ;  /* 0x0000020025ff7812 */ /* 0x008fe2000780c0ff */
[----:B--2---:R0:W-:Y:S04]  /*2146e0*/  @P4 STG.E.U8 desc[UR22][R34.64], R38 ;  /* 0x0000002622004986 */ /* 0x0041e8000c101116 */
        /* <DEDUP_REMOVED lines=110> */
[----:B----4-:R0:W-:Y:S02]  /*214dd0*/  @P4 STG.E.U8 desc[UR22][R60.64], R38 ;  /* 0x000000263c004986 */ /* 0x0101e4000c101116 */
[----:B0-----:R-:W-:Y:S02]  /*214de0*/  PRMT R38, R33, 0x7773, RZ ;  /* 0x0000777321267816 */ /* 0x001fe400000000ff */
[----:B------:R-:W4:Y:S06]  /*214df0*/  LDL.LU.64 R32, [R1+0x4078] ;  /* 0x0040780001207983 */ /* 0x000f2c0000300a00 */
[----:B------:R-:W-:-:S02]  /*214e00*/  @P0 LOP3.LUT R40, R40, 0x10, RZ, 0xfc, !PT ;  /* 0x0000001028280812 */ /* 0x000fc400078efcff */
[C---:B------:R-:W-:Y:S01]  /*214e10*/  LOP3.LUT P0, RZ, R37.reuse, 0x2000000, RZ, 0xc0, !PT ;  /* 0x0200000025ff7812 */ /* 0x040fe2000780c0ff */
[----:B---3--:R0:W-:Y:S01]  /*214e20*/  @P5 STG.E.U8 desc[UR22][R28.64], R38 ;  /* 0x000000261c005986 */ /* 0x0081e2000c101116 */
[----:B------:R-:W-:Y:S02]  /*214e30*/  LOP3.LUT P2, RZ, R37, 0x40000, RZ, 0xc0, !PT ;  /* 0x0004000025ff7812 */ /* 0x000fe4000784c0ff */
[----:B------:R-:W-:Y:S01]  /*214e40*/  LOP3.LUT R40, R40, 0xffffffdf, RZ, 0xc0, !PT ;  /* 0xffffffdf28287812 */ /* 0x000fe200078ec0ff */
[----:B0-----:R-:W3:Y:S08]  /*214e50*/  LDL.LU.64 R28, [R1+0x4088] ;  /* 0x00408800011c7983 */ /* 0x001ef00000300a00 */
[----:B------:R-:W-:-:S02]  /*214e60*/  @P0 LOP3.LUT R40, R40, 0x20, RZ, 0xfc, !PT ;  /* 0x0000002028280812 */ /* 0x000fc400078efcff */
[----:B------:R-:W-:Y:S02]  /*214e70*/  LOP3.LUT P0, RZ, R37, 0x1000000, RZ, 0xc0, !PT ;  /* 0x0100000025ff7812 */ /* 0x000fe4000780c0ff */
[----:B------:R-:W-:-:S11]  /*214e80*/  LOP3.LUT R40, R40, 0xffffffbf, RZ, 0xc0, !PT ;  /* 0xffffffbf28287812 */ /* 0x000fd600078ec0ff */
[----:B------:R-:W-:Y:S02]  /*214e90*/  @P0 LOP3.LUT R40, R40, 0x40, RZ, 0xfc, !PT ;  /* 0x0000004028280812 */ /* 0x000fe400078efcff */
[----:B------:R-:W-:Y:S02]  /*214ea0*/  LOP3.LUT P0, RZ, R37, 0x800000, RZ, 0xc0, !PT ;  /* 0x0080000025ff7812 */ /* 0x000fe4000780c0ff */
[----:B--2---:R-:W-:-:S05]  /*214eb0*/  PRMT R38, R59, 0x7770, RZ ;  /* 0x000077703b267816 */ /* 0x004fca00000000ff */
[----:B------:R0:W-:Y:S04]  /*214ec0*/  @P2 STG.E.U8 desc[UR22][R34.64], R38 ;  /* 0x0000002622002986 */ /* 0x0001e8000c101116 */
[----:B0-----:R-:W2:Y:S01]  /*214ed0*/  LDL.LU.64 R34, [R1+0x4090] ;  /* 0x0040900001227983 */ /* 0x001ea20000300a00 */
[----:B------:R-:W-:-:S03]  /*214ee0*/  LOP3.LUT R40, R40, 0xffffff7f, RZ, 0xc0, !PT ;  /* 0xffffff7f28287812 */ /* 0x000fc600078ec0ff */
[----:B------:R-:W2:Y:S01]  /*214ef0*/  LDL.LU.64 R42, [R1+0x4098] ;  /* 0x00409800012a7983 */ /* 0x000ea20000300a00 */
[----:B------:R-:W-:Y:S02]  /*214f00*/  @P0 LOP3.LUT R40, R40, 0x80, RZ, 0xfc, !PT ;  /* 0x0000008028280812 */ /* 0x000fe400078efcff */
[----:B------:R-:W-:Y:S01]  /*214f10*/  LOP3.LUT P0, RZ, R37, 0x400000, RZ, 0xc0, !PT ;  /* 0x0040000025ff7812 */ /* 0x000fe2000780c0ff */
[----:B------:R-:W2:Y:S01]  /*214f20*/  LDL.LU R60, [R1+0x3a8] ;  /* 0x0003a800013c7983 */ /* 0x000ea20000300800 */
[----:B------:R-:W-:-:S03]  /*214f30*/  LOP3.LUT R40, R40, 0xfffffeff, RZ, 0xc0, !PT ;  /* 0xfffffeff28287812 */ /* 0x000fc600078ec0ff */
[----:B------:R-:W2:Y:S01]  /*214f40*/  LDL.LU.64 R44, [R1+0x40a0] ;  /* 0x0040a000012c7983 */ /* 0x000ea20000300a00 */
[----:B------:R-:W-:-:S03]  /*214f50*/  LOP3.LUT P1, RZ, R37, 0x80000, RZ, 0xc0, !PT ;  /* 0x0008000025ff7812 */ /* 0x000fc6000782c0ff */
[----:B------:R-:W2:Y:S04]  /*214f60*/  LDL.LU.64 R46, [R1+0x34c8] ;  /* 0x0034c800012e7983 */ /* 0x000ea80000300a00 */
[----:B------:R-:W-:Y:S01]  /*214f70*/  @P0 LOP3.LUT R40, R40, 0x100, RZ, 0xfc, !PT ;  /* 0x0000010028280812 */ /* 0x000fe200078efcff */
[----:B------:R-:W2:Y:S01]  /*214f80*/  LDL.LU R61, [R1+0x398] ;  /* 0x00039800013d7983 */ /* 0x000ea20000300800 */
[----:B------:R-:W-:Y:S02]  /*214f90*/  LOP3.LUT P0, RZ, R37, 0x200000, RZ, 0xc0, !PT ;  /* 0x0020000025ff7812 */ /* 0x000fe4000780c0ff */
[----:B------:R-:W-:Y:S01]  /*214fa0*/  LOP3.LUT R40, R40, 0xfffffdff, RZ, 0xc0, !PT ;  /* 0xfffffdff28287812 */ /* 0x000fe200078ec0ff */
[----:B------:R-:W2:Y:S01]  /*214fb0*/  LDL.LU.64 R48, [R1+0x34d0] ;  /* 0x0034d00001307983 */ /* 0x000ea20000300a00 */
[----:B------:R-:W-:-:S03]  /*214fc0*/  PRMT R38, R59, 0x7771, RZ ;  /* 0x000077713b267816 */ /* 0x000fc600000000ff */
[----:B------:R-:W2:Y:S06]  /*214fd0*/  LDL.LU.64 R50, [R1+0x34d8] ;  /* 0x0034d80001327983 */ /* 0x000eac0000300a00 */
[----:B------:R-:W-:Y:S02]  /*214fe0*/  @P0 LOP3.LUT R40, R40, 0x200, RZ, 0xfc, !PT ;  /* 0x0000020028280812 */ /* 0x000fe400078efcff */
[----:B------:R-:W-:Y:S01]  /*214ff0*/  LOP3.LUT P0, RZ, R37, 0x100000, RZ, 0xc0, !PT ;  /* 0x0010000025ff7812 */ /* 0x000fe2000780c0ff */
[----:B------:R0:W-:Y:S02]  /*215000*/  @P1 STG.E.U8 desc[UR22][R52.64], R38 ;  /* 0x0000002634001986 */ /* 0x0001e4000c101116 */
[----:B0-----:R-:W-:-:S02]  /*215010*/  PRMT R38, R59, 0x7772, RZ ;  /* 0x000077723b267816 */ /* 0x001fc400000000ff */
[----:B------:R-:W2:Y:S08]  /*215020*/  LDL.LU.64 R52, [R1+0x40b0] ;  /* 0x0040b00001347983 */ /* 0x000eb00000300a00 */
        /* <DEDUP_REMOVED lines=55> */
[----:B------:R-:W2:Y:S01]  /*2153a0*/  LDL.LU.64 R30, [R1+0x4100] ;  /* 0x00410000011e7983 */ /* 0x000ea20000300a00 */
        /* <DEDUP_REMOVED lines=57> */
[----:B------:R-:W-:-:S03]  /*215740*/  PRMT R38, R35, 0x7773, RZ ;  /* 0x0000777323267816 */ /* 0x000fc600000000ff */
[----:B------:R-:W2:Y:S01]  /*215750*/  LDL.LU R35, [R1+0x845c] ;  /* 0x00845c0001237983 */ /* 0x000ea20000300800 */
[C---:B------:R-:W-:Y:S02]  /*215760*/  LOP3.LUT P6, RZ, R36.reuse, 0x10000, RZ, 0xc0, !PT ;  /* 0x0001000024ff7812 */ /* 0x040fe400078cc0ff */
[C---:B------:R-:W-:Y:S02]  /*215770*/  LOP3.LUT P3, RZ, R36.reuse, 0x20000, RZ, 0xc0, !PT ;  /* 0x0002000024ff7812 */ /* 0x040fe4000786c0ff */
[C---:B------:R-:W-:Y:S02]  /*215780*/  LOP3.LUT P4, RZ, R36.reuse, 0x40000, RZ, 0xc0, !PT ;  /* 0x0004000024ff7812 */ /* 0x040fe4000788c0ff */
[C---:B------:R-:W-:Y:S02]  /*215790*/  LOP3.LUT P5, RZ, R36.reuse, 0x80000, RZ, 0xc0, !PT ;  /* 0x0008000024ff7812 */ /* 0x040fe400078ac0ff */
[----:B------:R-:W-:Y:S01]  /*2157a0*/  LOP3.LUT P2, RZ, R36, 0x100000, RZ, 0xc0, !PT ;  /* 0x0010000024ff7812 */ /* 0x000fe2000784c0ff */
[----:B----4-:R0:W-:Y:S04]  /*2157b0*/  @P0 STG.E.U8 desc[UR22][R32.64], R38 ;  /* 0x0000002620000986 */ /* 0x0101e8000c101116 */
[----:B0-----:R-:W4:Y:S01]  /*2157c0*/  LDL.LU.64 R32, [R1+0x3d08] ;  /* 0x003d080001207983 */ /* 0x001f220000300a00 */
[----:B------:R-:W-:-:S02]  /*2157d0*/  LOP3.LUT P0, RZ, R37, 0x80000000, RZ, 0xc0, !PT ;  /* 0x8000000025ff7812 */ /* 0x000fc4000780c0ff */
        /* <DEDUP_REMOVED lines=172> */
[----:B------:R-:W2:Y:S04]  /*2162a0*/  LDL.LU R61, [R1+0x344] ;  /* 0x00034400013d7983 */ /* 0x000ea80000300800 */
        /* <DEDUP_REMOVED lines=8> */
[----:B------:R-:W2:Y:S01]  /*216330*/  LDL.LU.64 R48, [R1+0x3e30] ;  /* 0x003e300001307983 */ /* 0x000ea20000300a00 */
[----:B------:R-:W-:Y:S02]  /*216340*/  LOP3.LUT R37, R37, 0xfffdffff, RZ, 0xc0, !PT ;  /* 0xfffdffff25257812 */ /* 0x000fe400078ec0ff */
[----:B------:R-:W-:Y:S01]  /*216350*/  PRMT R36, R60, 0x7771, RZ ;  /* 0x000077713c247816 */ /* 0x000fe200000000ff */
[----:B------:R-:W2:Y:S04]  /*216360*/  LDL.LU.64 R50, [R1+0x4250] ;  /* 0x0042500001327983 */ /* 0x000ea80000300a00 */
[----:B------:R-:W-:-:S02]  /*216370*/  @P0 LOP3.LUT R37, R37, 0x20000, RZ, 0xfc, !PT ;  /* 0x0002000025250812 */ /* 0x000fc400078efcff */
        /* <DEDUP_REMOVED lines=46> */
[----:B----4-:R0:W-:Y:S02]  /*216660*/  @P3 STG.E.U8 desc[UR22][R52.64], R36 ;  /* 0x0000002434003986 */ /* 0x0101e4000c101116 */
[----:B0-----:R-:W-:-:S05]  /*216670*/  PRMT R36, R34, 0x7772, RZ ;  /* 0x0000777222247816 */ /* 0x001fca00000000ff */
[----:B------:R0:W-:Y:S02]  /*216680*/  @P4 STG.E.U8 desc[UR22][R54.64], R36 ;  /* 0x0000002436004986 */ /* 0x0001e4000c101116 */
[----:B0-----:R-:W-:Y:S02]  /*216690*/  PRMT R36, R34, 0x7773, RZ ;  /* 0x0000777322247816 */ /* 0x001fe400000000ff */
[----:B------:R-:W4:Y:S04]  /*2166a0*/  LDL.LU R34, [R1+0x8448] ;  /* 0x0084480001227983 */ /* 0x000f280000300800 */
[----:B------:R0:W-:Y:S02]  /*2166b0*/  @P5 STG.E.U8 desc[UR22][R56.64], R36 ;  /* 0x0000002438005986 */ /* 0x0001e4000c101116 */
[----:B0-----:R-:W-:-:S05]  /*2166c0*/  PRMT R36, R60, 0x7770, RZ ;  /* 0x000077703c247816 */ /* 0x001fca00000000ff */
[----:B------:R0:W-:Y:S02]  /*2166d0*/  @P2 STG.E.U8 desc[UR22][R58.64], R36 ;  /* 0x000000243a002986 */ /* 0x0001e4000c101116 */
[----:B0-----:R-:W-:-:S05]  /*2166e0*/  PRMT R36, R60, 0x7771, RZ ;  /* 0x000077713c247816 */ /* 0x001fca00000000ff */
[----:B---3--:R0:W-:Y:S04]  /*2166f0*/  @P1 STG.E.U8 desc[UR22][R30.64], R36 ;  /* 0x000000241e001986 */ /* 0x0081e8000c101116 */
[----:B0-----:R-:W3:Y:S04]  /*216700*/  LDL.LU.64 R30, [R1+0x3e70] ;  /* 0x003e7000011e7983 */ /* 0x001ee80000300a00 */
[----:B------:R-:W2:Y:S04]  /*216710*/  LDL.LU.64 R52, [R1+0x3e80] ;  /* 0x003e800001347983 */ /* 0x000ea80000300a00 */
[----:B------:R-:W2:Y:S04]  /*216720*/  LDL.LU.64 R50, [R1+0x4290] ;  /* 0x0042900001327983 */ /* 0x000ea80000300a00 */
[----:B------:R-:W2:Y:S04]  /*216730*/  LDL.LU.64 R54, [R1+0x4298] ;  /* 0x0042980001367983 */ /* 0x000ea80000300a00 */
[----:B------:R-:W2:Y:S04]  /*216740*/  LDL.LU.64 R56, [R1+0x42a0] ;  /* 0x0042a00001387983 */ /* 0x000ea80000300a00 */
[----:B------:R-:W2:Y:S01]  /*216750*/  LDL.LU R61, [R1+0x358] ;  /* 0x00035800013d7983 */ /* 0x000ea20000300800 */
[----:B------:R-:W-:-:S03]  /*216760*/  LOP3.LUT P4, RZ, R35, 0x10000000, RZ, 0xc0, !PT ;  /* 0x1000000023ff7812 */ /* 0x000fc6000788c0ff */
[----:B------:R-:W2:Y:S01]  /*216770*/  LDL.LU.64 R58, [R1+0x42a8] ;  /* 0x0042a800013a7983 */ /* 0x000ea20000300a00 */
        /* <DEDUP_REMOVED lines=31> */
[----:B--2---:R0:W-:Y:S01]  /*216970*/  @P5 STG.E.U8 desc[UR22][R52.64], R36 ;  /* 0x0000002434005986 */ /* 0x0041e2000c101116 */
        /* <DEDUP_REMOVED lines=26> */
[----:B------:R-:W-:Y:S02]  /*216b20*/  LOP3.LUT P0, RZ, R37, 0x80, RZ, 0xc0, !PT ;  /* 0x0000008025ff7812 */ /* 0x000fe4000780c0ff */
        /* <DEDUP_REMOVED lines=75> */
[C---:B------:R-:W-:Y:S01]  /*216fe0*/  LOP3.LUT P1, RZ, R34.reuse, 0x40000, RZ, 0xc0, !PT ;  /* 0x0004000022ff7812 */ /* 0x040fe2000782c0ff */
        /* <DEDUP_REMOVED lines=178> */
[----:B------:R-:W-:-:S02]  /*217b10*/  PRMT R34, R59, 0x7773, RZ ;  /* 0x000077733b227816 */ /* 0x000fc400000000ff */
[----:B------:R-:W-:Y:S01]  /*217b20*/  LOP3.LUT P4, RZ, R33, 0x200000, RZ, 0xc0, !PT ;  /* 0x0020000021ff7812 */ /* 0x000fe2000788c0ff */
[----:B------:R-:W4:Y:S01]  /*217b30*/  LDL.LU.64 R58, [R1+0x4458] ;  /* 0x00445800013a7983 */ /* 0x000f220000300a00 */
        /* <DEDUP_REMOVED lines=14> */
[----:B------:R-:W3:Y:S01]  /*217c20*/  LDL.LU.64 R42, [R1+0x4470] ;  /* 0x00447000012a7983 */ /* 0x000ee20000300a00 */
[----:B----4-:R-:W-:-:S03]  /*217c30*/  PRMT R34, R55, 0x7770, RZ ;  /* 0x0000777037227816 */ /* 0x010fc600000000ff */
[----:B------:R-:W4:Y:S04]  /*217c40*/  LDL.LU.64 R44, [R1+0x4478] ;  /* 0x00447800012c7983 */ /* 0x000f280000300a00 */
        /* <DEDUP_REMOVED lines=17> */
[----:B0-----:R-:W-:Y:S02]  /*217d60*/  PRMT R34, R55, 0x7771, RZ ;  /* 0x0000777137227816 */ /* 0x001fe400000000ff */
[----:B------:R-:W-:-:S03]  /*217d70*/  LOP3.LUT P0, RZ, R33, 0x4000000, RZ, 0xc0, !PT ;  /* 0x0400000021ff7812 */ /* 0x000fc6000780c0ff */
[----:B------:R0:W-:Y:S01]  /*217d80*/  @P2 STG.E.U8 desc[UR22][R52.64], R34 ;  /* 0x0000002234002986 */ /* 0x0001e2000c101116 */
[----:B------:R-:W-:Y:S02]  /*217d90*/  LOP3.LUT R35, R35, 0xfffdffff, RZ, 0xc0, !PT ;  /* 0xfffdffff23237812 */ /* 0x000fe400078ec0ff */
[----:B0-----:R-:W-:-:S07]  /*217da0*/  PRMT R34, R55, 0x7772, RZ ;  /* 0x0000777237227816 */ /* 0x001fce00000000ff */
[----:B------:R-:W-:Y:S01]  /*217db0*/  @P0 LOP3.LUT R35, R35, 0x20000, RZ, 0xfc, !PT ;  /* 0x0002000023230812 */ /* 0x000fe200078efcff */
[----:B------:R0:W-:Y:S01]  /*217dc0*/  @P1 STG.E.U8 desc[UR22][R56.64], R34 ;  /* 0x0000002238001986 */ /* 0x0001e2000c101116 */
[----:B------:R-:W-:-:S03]  /*217dd0*/  LOP3.LUT P0, RZ, R33, 0x2000000, RZ, 0xc0, !PT ;  /* 0x0200000021ff7812 */ /* 0x000fc6000780c0ff */
        /* <DEDUP_REMOVED lines=35> */
[----:B0-----:R-:W-:Y:S02]  /*218010*/  PRMT R34, R46, 0x7773, RZ ;  /* 0x000077732e227816 */ /* 0x001fe400000000ff */
[C---:B------:R-:W-:Y:S02]  /*218020*/  LOP3.LUT P4, RZ, R32.reuse, 0x10, RZ, 0xc0, !PT ;  /* 0x0000001020ff7812 */ /* 0x040fe4000788c0ff */
[----:B------:R-:W-:-:S02]  /*218030*/  LOP3.LUT P5, RZ, R32, 0x20, RZ, 0xc0, !PT ;  /* 0x0000002020ff7812 */ /* 0x000fc400078ac0ff */
[----:B------:R-:W-:Y:S01]  /*218040*/  LOP3.LUT P2, RZ, R32, 0x40, RZ, 0xc0, !PT ;  /* 0x0000004020ff7812 */ /* 0x000fe2000784c0ff */
        /* <DEDUP_REMOVED lines=8> */
[----:B------:R0:W-:Y:S01]  /*2180d0*/  @P5 STG.E.U8 desc[UR22][R60.64], R34 ;  /* 0x000000223c005986 */ /* 0x0001e2000c101116 */
[----:B------:R-:W-:Y:S02]  /*2180e0*/  LOP3.LUT P1, RZ, R32, 0x80, RZ, 0xc0, !PT ;  /* 0x0000008020ff7812 */ /* 0x000fe4000782c0ff */
[----:B0-----:R-:W-:-:S05]  /*2180f0*/  PRMT R34, R57, 0x7770, RZ ;  /* 0x0000777039227816 */ /* 0x001fca00000000ff */
[----:B------:R0:W-:Y:S04]  /*218100*/  @P2 STG.E.U8 desc[UR22][R58.64], R34 ;  /* 0x000000223a002986 */ /* 0x0001e8000c101116 */
        /* <DEDUP_REMOVED lines=108> */
[----:B0-----:R-:W3:Y:S01]  /*2187d0*/  LDL.LU.64 R58, [R1+0x41d0] ;  /* 0x0041d000013a7983 */ /* 0x001ee20000300a00 */
[----:B------:R-:W-:-:S03]  /*2187e0*/  LOP3.LUT R33, R33, 0xfbffffff, RZ, 0xc0, !PT ;  /* 0xfbffffff21217812 */ /* 0x000fc600078ec0ff */
[----:B------:R-:W4:Y:S04]  /*2187f0*/  LDL.LU.64 R48, [R1+0x41e8] ;  /* 0x0041e80001307983 */ /* 0x000f280000300a00 */
[----:B------:R-:W4:Y:S04]  /*218800*/  LDL.LU.64 R52, [R1+0x41f8] ;  /* 0x0041f80001347983 */ /* 0x000f280000300a00 */
        /* <DEDUP_REMOVED lines=34> */
[----:B0-----:R-:W2:Y:S04]  /*218a30*/  LDL.LU.64 R58, [R1+0x4578] ;  /* 0x00457800013a7983 */ /* 0x001ea80000300a00 */
        /* <DEDUP_REMOVED lines=39> */
[----:B------:R4:W-:Y:S01]  /*218cb0*/  @P0 STG.E.U8 desc[UR22][R42.64], R32 ;  /* 0x000000202a000986 */ /* 0x0009e2000c101116 */
[----:B------:R-:W-:Y:S02]  /*218cc0*/  LOP3.LUT P0, RZ, R33, 0x8000000, RZ, 0xc0, !PT ;  /* 0x0800000021ff7812 */ /* 0x000fe4000780c0ff */
[----:B----4-:R-:W-:-:S11]  /*218cd0*/  PRMT R32, R51, 0x7770, RZ ;  /* 0x0000777033207816 */ /* 0x010fd600000000ff */
        /* <DEDUP_REMOVED lines=22> */
[----:B------:R-:W3:Y:S04]  /*218e40*/  LDL.LU.64 R48, [R1+0x45d0] ;  /* 0x0045d00001307983 */ /* 0x000ee80000300a00 */
[----:B------:R-:W3:Y:S04]  /*218e50*/  LDL.LU.64 R50, [R1+0x45d8] ;  /* 0x0045d80001327983 */ /* 0x000ee80000300a00 */
[----:B------:R-:W4:Y:S01]  /*218e60*/  LDL.LU R53, [R1+0x2d4] ;  /* 0x0002d40001357983 */ /* 0x000f220000300800 */
[----:B------:R-:W-:-:S13]  /*218e70*/  LOP3.LUT P1, RZ, R31, 0x2000, RZ, 0xc0, !PT ;  /* 0x000020001fff7812 */ /* 0x000fda000782c0ff */
[----:B--2---:R0:W-:Y:S04]  /*218e80*/  @P1 STG.E.U8 desc[UR22][R58.64], R32 ;  /* 0x000000203a001986 */ /* 0x0041e8000c101116 */
[----:B0-----:R-:W2:Y:S04]  /*218e90*/  LDL.LU.64 R58, [R1+0x45e8] ;  /* 0x0045e800013a7983 */ /* 0x001ea80000300a00 */
        /* <DEDUP_REMOVED lines=15> */
[----:B----4-:R-:W-:-:S05]  /*218f90*/  PRMT R32, R53, 0x7770, RZ ;  /* 0x0000777035207816 */ /* 0x010fca00000000ff */
[----:B------:R0:W-:Y:S04]  /*218fa0*/  @P4 STG.E.U8 desc[UR22][R60.64], R32 ;  /* 0x000000203c004986 */ /* 0x0001e8000c101116 */
[----:B0-----:R-:W4:Y:S01]  /*218fb0*/  LDL.LU.64 R60, [R1+0x42c0] ;  /* 0x0042c000013c7983 */ /* 0x001f220000300a00 */
[----:B------:R-:W-:-:S03]  /*218fc0*/  @P0 LOP3.LUT R33, R33, 0x200000, RZ, 0xfc, !PT ;  /* 0x0020000021210812 */ /* 0x000fc600078efcff */
[----:B------:R-:W4:Y:S01]  /*218fd0*/  LDL.LU.64 R34, [R1+0x42d0] ;  /* 0x0042d00001227983 */ /* 0x000f220000300a00 */
[----:B------:R-:W-:-:S03]  /*218fe0*/  LOP3.LUT P0, RZ, R31, 0x400000, RZ, 0xc0, !PT ;  /* 0x004000001fff7812 */ /* 0x000fc6000780c0ff */
[----:B------:R-:W4:Y:S01]  /*218ff0*/  LDL.LU.64 R36, [R1+0x4608] ;  /* 0x0046080001247983 */ /* 0x000f220000300a00 */
[----:B------:R-:W-:-:S03]  /*219000*/  LOP3.LUT R33, R33, 0xffbfffff, RZ, 0xc0, !PT ;  /* 0xffbfffff21217812 */ /* 0x000fc600078ec0ff */
[----:B------:R-:W4:Y:S04]  /*219010*/  LDL.LU R43, [R1+0x2b4] ;  /* 0x0002b400012b7983 */ /* 0x000f280000300800 */
[----:B------:R-:W4:Y:S02]  /*219020*/  LDL.LU.64 R38, [R1+0x4610] ;  /* 0x0046100001267983 */ /* 0x000f240000300a00 */
[----:B------:R-:W-:Y:S02]  /*219030*/  @P0 LOP3.LUT R33, R33, 0x400000, RZ, 0xfc, !PT ;  /* 0x0040000021210812 */ /* 0x000fe400078efcff */
[----:B------:R-:W-:Y:S01]  /*219040*/  LOP3.LUT P0, RZ, R31, 0x200000, RZ, 0xc0, !PT ;  /* 0x002000001fff7812 */ /* 0x000fe2000780c0ff */
[----:B------:R-:W4:Y:S01]  /*219050*/  LDL.LU.64 R40, [R1+0x4618] ;  /* 0x0046180001287983 */ /* 0x000f220000300a00 */
[----:B------:R-:W-:-:S02]  /*219060*/  LOP3.LUT R33, R33, 0xff7fffff, RZ, 0xc0, !PT ;  /* 0xff7fffff21217812 */ /* 0x000fc400078ec0ff */
[----:B------:R-:W-:Y:S01]  /*219070*/  LOP3.LUT P5, RZ, R31, 0x8000, RZ, 0xc0, !PT ;  /* 0x000080001fff7812 */ /* 0x000fe200078ac0ff */
[----:B------:R-:W4:Y:S08]  /*219080*/  LDL.LU.64 R44, [R1+0x4620] ;  /* 0x00462000012c7983 */ /* 0x000f300000300a00 */
[----:B------:R-:W-:Y:S02]  /*219090*/  @P0 LOP3.LUT R33, R33, 0x800000, RZ, 0xfc, !PT ;  /* 0x0080000021210812 */ /* 0x000fe400078efcff */
[----:B------:R-:W-:-:S02]  /*2190a0*/  LOP3.LUT P0, RZ, R31, 0x100000, RZ, 0xc0, !PT ;  /* 0x001000001fff7812 */ /* 0x000fc4000780c0ff */
[----:B------:R-:W-:Y:S02]  /*2190b0*/  LOP3.LUT R33, R33, 0xfeffffff, RZ, 0xc0, !PT ;  /* 0xfeffffff21217812 */ /* 0x000fe400078ec0ff */
[----:B------:R-:W-:Y:S02]  /*2190c0*/  LOP3.LUT P2, RZ, R31, 0x10000, RZ, 0xc0, !PT ;  /* 0x000100001fff7812 */ /* 0x000fe4000784c0ff */
[----:B------:R-:W-:-:S07]  /*2190d0*/  PRMT R32, R53, 0x7771, RZ ;  /* 0x0000777135207816 */ /* 0x000fce00000000ff */
[----:B------:R-:W-:Y:S02]  /*2190e0*/  @P0 LOP3.LUT R33, R33, 0x1000000, RZ, 0xfc, !PT ;  /* 0x0100000021210812 */ /* 0x000fe400078efcff */
[C---:B------:R-:W-:Y:S01]  /*2190f0*/  LOP3.LUT P0, RZ, R31.reuse, 0x80000, RZ, 0xc0, !PT ;  /* 0x000800001fff7812 */ /* 0x040fe2000780c0ff */
[----:B---3--:R0:W-:Y:S01]  /*219100*/  @P5 STG.E.U8 desc[UR22][R48.64], R32 ;  /* 0x0000002030005986 */ /* 0x0081e2000c101116 */
[----:B------:R-:W-:Y:S02]  /*219110*/  LOP3.LUT P1, RZ, R31, 0x20000, RZ, 0xc0, !PT ;  /* 0x000200001fff7812 */ /* 0x000fe4000782c0ff */
[----:B------:R-:W-:Y:S02]  /*219120*/  LOP3.LUT R33, R33, 0xfdffffff, RZ, 0xc0, !PT ;  /* 0xfdffffff21217812 */ /* 0x000fe400078ec0ff */
[----:B------:R-:W-:Y:S02]  /*219130*/  LOP3.LUT P6, RZ, R31, 0x8000000, RZ, 0xc0, !PT ;  /* 0x080000001fff7812 */ /* 0x000fe400078cc0ff */
[----:B0-----:R-:W-:-:S05]  /*219140*/  PRMT R32, R53, 0x7772, RZ ;  /* 0x0000777235207816 */ /* 0x001fca00000000ff */
[----:B------:R-:W-:Y:S02]  /*219150*/  @P0 LOP3.LUT R33, R33, 0x2000000, RZ, 0xfc, !PT ;  /* 0x0200000021210812 */ /* 0x000fe400078efcff */
[C---:B------:R-:W-:Y:S01]  /*219160*/  LOP3.LUT P0, RZ, R31.reuse, 0x40000, RZ, 0xc0, !PT ;  /* 0x000400001fff7812 */ /* 0x040fe2000780c0ff */
[----:B------:R-:W-:Y:S01]  /*219170*/  @P2 STG.E.U8 desc[UR22][R50.64], R32 ;  /* 0x0000002032002986 */ /* 0x000fe2000c101116 */
[C---:B------:R-:W-:Y:S02]  /*219180*/  LOP3.LUT P3, RZ, R31.reuse, 0x10000000, RZ, 0xc0, !PT ;  /* 0x100000001fff7812 */ /* 0x040fe4000786c0ff */
[C---:B------:R-:W-:Y:S02]  /*219190*/  LOP3.LUT P4, RZ, R31.reuse, 0x20000000, RZ, 0xc0, !PT ;  /* 0x200000001fff7812 */ /* 0x040fe4000788c0ff */
[C---:B------:R-:W-:Y:S02]  /*2191a0*/  LOP3.LUT P5, RZ, R31.reuse, 0x40000000, RZ, 0xc0, !PT ;  /* 0x400000001fff7812 */ /* 0x040fe400078ac0ff */
[----:B------:R-:W-:-:S02]  /*2191b0*/  LOP3.LUT P2, RZ, R31, 0x80000000, RZ, 0xc0, !PT ;  /* 0x800000001fff7812 */ /* 0x000fc4000784c0ff */
[----:B------:R-:W-:-:S05]  /*2191c0*/  PRMT R31, R53, 0x7773, RZ ;  /* 0x00007773351f7816 */ /* 0x000fca00000000ff */
[----:B--2---:R0:W-:Y:S04]  /*2191d0*/  @P1 STG.E.U8 desc[UR22][R58.64], R31 ;  /* 0x0000001f3a001986 */ /* 0x0041e8000c101116 */
[----:B0-----:R-:W2:Y:S01]  /*2191e0*/  LDL.LU R59, [R1+0x2e8] ;  /* 0x0002e800013b7983 */ /* 0x001ea20000300800 */
[----:B------:R-:W-:-:S03]  /*2191f0*/  PRMT R31, R42, 0x7770, RZ ;  /* 0x000077702a1f7816 */ /* 0x000fc600000000ff */
[----:B------:R-:W3:Y:S04]  /*219200*/  LDL.LU.64 R46, [R1+0x4628] ;  /* 0x00462800012e7983 */ /* 0x000ee80000300a00 */
[----:B------:R-:W3:Y:S04]  /*219210*/  LDL.LU.64 R48, [R1+0x42f8] ;  /* 0x0042f80001307983 */ /* 0x000ee80000300a00 */
[----:B------:R0:W-:Y:S01]  /*219220*/  @P0 STG.E.U8 desc[UR22][R54.64], R31 ;  /* 0x0000001f36000986 */ /* 0x0001e2000c101116 */
[----:B------:R-:W-:-:S03]  /*219230*/  LOP3.LUT P0, RZ, R33, 0x2000000, RZ, 0xc0, !PT ;  /* 0x0200000021ff7812 */ /* 0x000fc6000780c0ff */
[----:B------:R-:W3:Y:S04]  /*219240*/  LDL.LU.64 R50, [R1+0x4308] ;  /* 0x0043080001327983 */ /* 0x000ee80000300a00 */
[----:B------:R-:W3:Y:S01]  /*219250*/  LDL.LU.64 R52, [R1+0x4318] ;  /* 0x0043180001347983 */ /* 0x000ee20000300a00 */
[----:B0-----:R-:W-:-:S03]  /*219260*/  PRMT R31, R42, 0x7771, RZ ;  /* 0x000077712a1f7816 */ /* 0x001fc600000000ff */
[----:B------:R-:W3:Y:S04]  /*219270*/  LDL.LU R58, [R1+0x2d8] ;  /* 0x0002d800013a7983 */ /* 0x000ee80000300800 */
[----:B------:R0:W-:Y:S01]  /*219280*/  @P0 STG.E.U8 desc[UR22][R56.64], R31 ;  /* 0x0000001f38000986 */ /* 0x0001e2000c101116 */
[----:B------:R-:W-:-:S03]  /*219290*/  LOP3.LUT P0, RZ, R33, 0x1000000, RZ, 0xc0, !PT ;  /* 0x0100000021ff7812 */ /* 0x000fc6000780c0ff */
[----:B------:R-:W3:Y:S04]  /*2192a0*/  LDL.LU.64 R54, [R1+0x4648] ;  /* 0x0046480001367983 */ /* 0x000ee80000300a00 */
[----:B0-----:R-:W3:Y:S01]  /*2192b0*/  LDL.LU.64 R56, [R1+0x4650] ;  /* 0x0046500001387983 */ /* 0x001ee20000300a00 */
[----:B------:R-:W-:-:S05]  /*2192c0*/  PRMT R31, R42, 0x7772, RZ ;  /* 0x000077722a1f7816 */ /* 0x000fca00000000ff */
[----:B----4-:R0:W-:Y:S04]  /*2192d0*/  @P0 STG.E.U8 desc[UR22][R60.64], R31 ;  /* 0x0000001f3c000986 */ /* 0x0101e8000c101116 */
[----:B0-----:R-:W4:Y:S01]  /*2192e0*/  LDL.LU.64 R60, [R1+0x4658] ;  /* 0x00465800013c7983 */ /* 0x001f220000300a00 */
        /* <DEDUP_REMOVED lines=17> */
[----:B---3--:R0:W-:Y:S02]  /*219400*/  @P0 STG.E.U8 desc[UR22][R46.64], R31 ;  /* 0x0000001f2e000986 */ /* 0x0081e4000c101116 */
        /* <DEDUP_REMOVED lines=110> */
[----:B------:R-:W4:Y:S01]  /*219af0*/  LDL.LU.64 R50, [R1+0x43e8] ;  /* 0x0043e80001327983 */ /* 0x000f220000300a00 */
[C---:B------:R-:W-:Y:S02]  /*219b00*/  LOP3.LUT P5, RZ, R30.reuse, 0x20000, RZ, 0xc0, !PT ;  /* 0x000200001eff7812 */ /* 0x040fe400078ac0ff */
[----:B------:R-:W-:Y:S01]  /*219b10*/  LOP3.LUT P2, RZ, R30, 0x40000, RZ, 0xc0, !PT ;  /* 0x000400001eff7812 */ /* 0x000fe2000784c0ff */
[----:B------:R-:W3:Y:S10]  /*219b20*/  LDL.LU.64 R46, [R1+0x43f0] ;  /* 0x0043f000012e7983 */ /* 0x000ef40000300a00 */
[----:B------:R0:W-:Y:S02]  /*219b30*/  @P5 STG.E.U8 desc[UR22][R54.64], R31 ;  /* 0x0000001f36005986 */ /* 0x0001e4000c101116 */
[----:B0-----:R-:W-:-:S05]  /*219b40*/  PRMT R31, R59, 0x7770, RZ ;  /* 0x000077703b1f7816 */ /* 0x001fca00000000ff */
[----:B------:R0:W-:Y:S04]  /*219b50*/  @P2 STG.E.U8 desc[UR22][R56.64], R31 ;  /* 0x0000001f38002986 */ /* 0x0001e8000c101116 */
[----:B0-----:R-:W3:Y:S04]  /*219b60*/  LDL.LU.64 R56, [R1+0x46f0] ;  /* 0x0046f00001387983 */ /* 0x001ee80000300a00 */
[----:B------:R-:W3:Y:S04]  /*219b70*/  LDL.LU.64 R48, [R1+0x46f8] ;  /* 0x0046f80001307983 */ /* 0x000ee80000300a00 */
[----:B------:R-:W3:Y:S04]  /*219b80*/  LDL.LU.64 R52, [R1+0x4700] ;  /* 0x0047000001347983 */ /* 0x000ee80000300a00 */
[----:B------:R-:W3:Y:S01]  /*219b90*/  LDL.LU R55, [R1+0x2bc] ;  /* 0x0002bc0001377983 */ /* 0x000ee20000300800 */
[----:B------:R-:W-:-:S02]  /*219ba0*/  LOP3.LUT P1, RZ, R30, 0x80000, RZ, 0xc0, !PT ;  /* 0x000800001eff7812 */ /* 0x000fc4000782c0ff */
[----:B------:R-:W-:Y:S02]  /*219bb0*/  PRMT R31, R59, 0x7771, RZ ;  /* 0x000077713b1f7816 */ /* 0x000fe400000000ff */
[----:B------:R-:W-:-:S09]  /*219bc0*/  LOP3.LUT P4, RZ, R30, 0x100000, RZ, 0xc0, !PT ;  /* 0x001000001eff7812 */ /* 0x000fd2000788c0ff */
[----:B--2---:R0:W-:Y:S04]  /*219bd0*/  @P1 STG.E.U8 desc[UR22][R60.64], R31 ;  /* 0x0000001f3c001986 */ /* 0x0041e8000c101116 */
[----:B0-----:R-:W2:Y:S01]  /*219be0*/  LDL.LU.64 R60, [R1+0x4710] ;  /* 0x00471000013c7983 */ /* 0x001ea20000300a00 */
[----:B------:R-:W-:Y:S02]  /*219bf0*/  PRMT R31, R59, 0x7772, RZ ;  /* 0x000077723b1f7816 */ /* 0x000fe400000000ff */
[----:B------:R-:W-:-:S03]  /*219c00*/  LOP3.LUT R33, R33, 0xfffffffb, RZ, 0xc0, !PT ;  /* 0xfffffffb21217812 */ /* 0x000fc600078ec0ff */
[----:B----4-:R0:W-:Y:S04]  /*219c10*/  @P4 STG.E.U8 desc[UR22][R50.64], R31 ;  /* 0x0000001f32004986 */ /* 0x0101e8000c101116 */
[----:B0-----:R-:W4:Y:S01]  /*219c20*/  LDL.LU R50, [R1+0x2a0] ;  /* 0x0002a00001327983 */ /* 0x001f220000300800 */
[----:B------:R-:W-:-:S03]  /*219c30*/  PRMT R31, R59, 0x7773, RZ ;  /* 0x000077733b1f7816 */ /* 0x000fc600000000ff */
[----:B------:R-:W4:Y:S01]  /*219c40*/  LDL.LU.64 R58, [R1+0x4718] ;  /* 0x00471800013a7983 */ /* 0x000f220000300a00 */
[----:B---3--:R-:W-:-:S03]  /*219c50*/  LOP3.LUT P0, RZ, R29, 0x1, RZ, 0xc0, !PT ;  /* 0x000000011dff7812 */ /* 0x008fc6000780c0ff */
[----:B------:R-:W3:Y:S01]  /*219c60*/  LDL.LU.64 R34, [R1+0x4420] ;  /* 0x0044200001227983 */ /* 0x000ee20000300a00 */
[----:B------:R-:W-:-:S03]  /*219c70*/  LOP3.LUT P5, RZ, R30, 0x200000, RZ, 0xc0, !PT ;  /* 0x002000001eff7812 */ /* 0x000fc600078ac0ff */
[----:B------:R-:W3:Y:S01]  /*219c80*/  LDL.LU.64 R36, [R1+0x4430] ;  /* 0x0044300001247983 */ /* 0x000ee20000300a00 */
[----:B------:R-:W-:-:S03]  /*219c90*/  LOP3.LUT P2, RZ, R30, 0x400000, RZ, 0xc0, !PT ;  /* 0x004000001eff7812 */ /* 0x000fc6000784c0ff */
[----:B------:R-:W3:Y:S02]  /*219ca0*/  LDL.LU.64 R38, [R1+0x4440] ;  /* 0x0044400001267983 */ /* 0x000ee40000300a00 */
        /* <DEDUP_REMOVED lines=14> */
[----:B------:R-:W-:Y:S02]  /*219d90*/  LOP3.LUT P0, RZ, R30, 0x8000000, RZ, 0xc0, !PT ;  /* 0x080000001eff7812 */ /* 0x000fe4000780c0ff */
[----:B------:R-:W-:Y:S02]  /*219da0*/  LOP3.LUT R33, R33, 0xffffff7f, RZ, 0xc0, !PT ;  /* 0xffffff7f21217812 */ /* 0x000fe400078ec0ff */
[----:B0-----:R-:W-:-:S05]  /*219db0*/  PRMT R31, R55, 0x7770, RZ ;  /* 0x00007770371f7816 */ /* 0x001fca00000000ff */
[----:B------:R0:W-:Y:S04]  /*219dc0*/  @P2 STG.E.U8 desc[UR22][R56.64], R31 ;  /* 0x0000001f38002986 */ /* 0x0001e8000c101116 */
[----:B------:R-:W-:Y:S02]  /*219dd0*/  @P0 LOP3.LUT R33, R33, 0x80, RZ, 0xfc, !PT ;  /* 0x0000008021210812 */ /* 0x000fe400078efcff */
[----:B------:R-:W-:Y:S01]  /*219de0*/  LOP3.LUT P0, RZ, R30, 0x4000000, RZ, 0xc0, !PT ;  /* 0x040000001eff7812 */ /* 0x000fe2000780c0ff */
[----:B0-----:R-:W3:Y:S01]  /*219df0*/  LDL.LU R57, [R1+0x290] ;  /* 0x0002900001397983 */ /* 0x001ee20000300800 */
[----:B------:R-:W-:-:S03]  /*219e00*/  LOP3.LUT R33, R33, 0xfffffeff, RZ, 0xc0, !PT ;  /* 0xfffffeff21217812 */ /* 0x000fc600078ec0ff */
[----:B------:R-:W3:Y:S08]  /*219e10*/  LDL.LU.64 R40, [R1+0x4730] ;  /* 0x0047300001287983 */ /* 0x000ef00000300a00 */
[----:B------:R-:W-:Y:S01]  /*219e20*/  @P0 LOP3.LUT R33, R33, 0x100, RZ, 0xfc, !PT ;  /* 0x0000010021210812 */ /* 0x000fe200078efcff */
[----:B------:R-:W3:Y:S01]  /*219e30*/  LDL.LU.64 R42, [R1+0x4738] ;  /* 0x00473800012a7983 */ /* 0x000ee20000300a00 */
[----:B------:R-:W-:-:S02]  /*219e40*/  LOP3.LUT P0, RZ, R30, 0x2000000, RZ, 0xc0, !PT ;  /* 0x020000001eff7812 */ /* 0x000fc4000780c0ff */
[----:B------:R-:W-:Y:S01]  /*219e50*/  LOP3.LUT P1, RZ, R30, 0x800000, RZ, 0xc0, !PT ;  /* 0x008000001eff7812 */ /* 0x000fe2000782c0ff */
[----:B------:R-:W3:Y:S01]  /*219e60*/  LDL.LU R56, [R1+0x280] ;  /* 0x0002800001387983 */ /* 0x000ee20000300800 */
[----:B------:R-:W-:Y:S02]  /*219e70*/  LOP3.LUT R33, R33, 0xfffffdff, RZ, 0xc0, !PT ;  /* 0xfffffdff21217812 */ /* 0x000fe400078ec0ff */
[----:B------:R-:W-:Y:S01]  /*219e80*/  PRMT R31, R55, 0x7771, RZ ;  /* 0x00007771371f7816 */ /* 0x000fe200000000ff */
[----:B------:R-:W3:Y:S04]  /*219e90*/  LDL.LU.64 R44, [R1+0x4740] ;  /* 0x00474000012c7983 */ /* 0x000ee80000300a00 */
[----:B------:R-:W3:Y:S02]  /*219ea0*/  LDL.LU.64 R46, [R1+0x4748] ;  /* 0x00474800012e7983 */ /* 0x000ee40000300a00 */
[----:B------:R-:W-:-:S02]  /*219eb0*/  @P0 LOP3.LUT R33, R33, 0x200, RZ, 0xfc, !PT ;  /* 0x0000020021210812 */ /* 0x000fc400078efcff */
[----:B------:R-:W-:Y:S01]  /*219ec0*/  LOP3.LUT P0, RZ, R30, 0x1000000, RZ, 0xc0, !PT ;  /* 0x010000001eff7812 */ /* 0x000fe2000780c0ff */
[----:B------:R0:W-:Y:S02]  /*219ed0*/  @P1 STG.E.U8 desc[UR22][R48.64], R31 ;  /* 0x0000001f30001986 */ /* 0x0001e4000c101116 */
[----:B0-----:R-:W-:Y:S02]  /*219ee0*/  PRMT R31, R55, 0x7772, RZ ;  /* 0x00007772371f7816 */ /* 0x001fe400000000ff */
[----:B------:R-:W3:Y:S08]  /*219ef0*/  LDL.LU.64 R48, [R1+0x4750] ;  /* 0x0047500001307983 */ /* 0x000ef00000300a00 */
[----:B------:R0:W-:Y:S01]  /*219f00*/  @P0 STG.E.U8 desc[UR22][R52.64], R31 ;  /* 0x0000001f34000986 */ /* 0x0001e2000c101116 */
[----:B------:R-:W-:-:S02]  /*219f10*/  LOP3.LUT P0, RZ, R33, 0x200, RZ, 0xc0, !PT ;  /* 0x0000020021ff7812 */ /* 0x000fc4000780c0ff */
[----:B0-----:R-:W-:Y:S01]  /*219f20*/  PRMT R31, R55, 0x7773, RZ ;  /* 0x00007773371f7816 */ /* 0x001fe200000000ff */
[----:B------:R-:W3:Y:S10]  /*219f30*/  LDL.LU.64 R52, [R1+0x4468] ;  /* 0x0044680001347983 */ /* 0x000ef40000300a00 */
[----:B--2---:R0:W-:Y:S01]  /*219f40*/  @P0 STG.E.U8 desc[UR22][R60.64], R31 ;  /* 0x0000001f3c000986 */ /* 0x0041e2000c101116 */
[----:B------:R-:W-:-:S03]  /*219f50*/  LOP3.LUT P0, RZ, R33, 0x100, RZ, 0xc0, !PT ;  /* 0x0000010021ff7812 */ /* 0x000fc6000780c0ff */
[----:B------:R-:W2:Y:S04]  /*219f60*/  LDL.LU.64 R54, [R1+0x4480] ;  /* 0x0044800001367983 */ /* 0x000ea80000300a00 */
[----:B0-----:R-:W2:Y:S04]  /*219f70*/  LDL.LU.64 R60, [R1+0x4490] ;  /* 0x00449000013c7983 */ /* 0x001ea80000300a00 */
[----:B------:R-:W2:Y:S01]  /*219f80*/  LDL.LU R51, [R1+0x270] ;  /* 0x0002700001337983 */ /* 0x000ea20000300800 */
[----:B----4-:R-:W-:-:S05]  /*219f90*/  PRMT R31, R50, 0x7770, RZ ;  /* 0x00007770321f7816 */ /* 0x010fca00000000ff */
[----:B------:R0:W-:Y:S04]  /*219fa0*/  @P0 STG.E.U8 desc[UR22][R58.64], R31 ;  /* 0x0000001f3a000986 */ /* 0x0001e8000c101116 */
        /* <DEDUP_REMOVED lines=32> */
[----:B--2---:R0:W-:Y:S02]  /*21a1b0*/  @P5 STG.E.U8 desc[UR22][R54.64], R31 ;  /* 0x0000001f36005986 */ /* 0x0041e4000c101116 */
        /* <DEDUP_REMOVED lines=41> */
[----:B------:R-:W2:Y:S04]  /*21a450*/  LDL.LU R50, [R1+0x294] ;  /* 0x0002940001327983 */ /* 0x000ea80000300800 */
[----:B------:R-:W2:Y:S04]  /*21a460*/  LDL.LU.64 R36, [R1+0x47a0] ;  /* 0x0047a00001247983 */ /* 0x000ea80000300a00 */
[----:B------:R-:W2:Y:S04]  /*21a470*/  LDL.LU.64 R38, [R1+0x47b0] ;  /* 0x0047b00001267983 */ /* 0x000ea80000300a00 */
[----:B------:R-:W2:Y:S01]  /*21a480*/  LDL.LU.64 R40, [R1+0x47c0] ;  /* 0x0047c00001287983 */ /* 0x000ea20000300a00 */
[----:B------:R-:W-:-:S03]  /*21a490*/  PRMT R31, R51, 0x7772, RZ ;  /* 0x00007772331f7816 */ /* 0x000fc600000000ff */
[----:B------:R-:W2:Y:S04]  /*21a4a0*/  LDL.LU.64 R42, [R1+0x47c8] ;  /* 0x0047c800012a7983 */ /* 0x000ea80000300a00 */
[----:B---3--:R0:W-:Y:S02]  /*21a4b0*/  @P5 STG.E.U8 desc[UR22][R48.64], R31 ;  /* 0x0000001f30005986 */ /* 0x0081e4000c101116 */
[----:B0-----:R-:W-:Y:S02]  /*21a4c0*/  PRMT R31, R51, 0x7773, RZ ;  /* 0x00007773331f7816 */ /* 0x001fe400000000ff */
[----:B------:R-:W3:Y:S04]  /*21a4d0*/  LDL.LU R51, [R1+0x284] ;  /* 0x0002840001337983 */ /* 0x000ee80000300800 */
[----:B------:R-:W3:Y:S01]  /*21a4e0*/  LDL.LU.64 R44, [R1+0x47d0] ;  /* 0x0047d000012c7983 */ /* 0x000ee20000300a00 */
[----:B------:R-:W-:-:S03]  /*21a4f0*/  @P0 LOP3.LUT R33, R33, 0x2, RZ, 0xfc, !PT ;  /* 0x0000000221210812 */ /* 0x000fc600078efcff */
[----:B------:R-:W3:Y:S01]  /*21a500*/  LDL.LU.64 R46, [R1+0x4508] ;  /* 0x00450800012e7983 */ /* 0x000ee20000300a00 */
[----:B------:R-:W-:-:S03]  /*21a510*/  LOP3.LUT P0, RZ, R29, 0x800, RZ, 0xc0, !PT ;  /* 0x000008001dff7812 */ /* 0x000fc6000780c0ff */
[----:B----4-:R0:W-:Y:S04]  /*21a520*/  @P2 STG.E.U8 desc[UR22][R52.64], R31 ;  /* 0x0000001f34002986 */ /* 0x0101e8000c101116 */
[----:B------:R-:W4:Y:S01]  /*21a530*/  LDL.LU.64 R48, [R1+0x4510] ;  /* 0x0045100001307983 */ /* 0x000f220000300a00 */
[----:B0-----:R-:W-:-:S03]  /*21a540*/  PRMT R31, R34, 0x7770, RZ ;  /* 0x00007770221f7816 */ /* 0x001fc600000000ff */
[----:B------:R-:W4:Y:S04]  /*21a550*/  LDL.LU.64 R52, [R1+0x4520] ;  /* 0x0045200001347983 */ /* 0x000f280000300a00 */
[----:B------:R0:W-:Y:S02]  /*21a560*/  @P1 STG.E.U8 desc[UR22][R54.64], R31 ;  /* 0x0000001f36001986 */ /* 0x0001e4000c101116 */
[----:B0-----:R-:W-:Y:S02]  /*21a570*/  PRMT R31, R34, 0x7771, RZ ;  /* 0x00007771221f7816 */ /* 0x001fe400000000ff */
[----:B------:R-:W4:Y:S04]  /*21a580*/  LDL.LU.64 R54, [R1+0x47d8] ;  /* 0x0047d80001367983 */ /* 0x000f280000300a00 */
[----:B------:R0:W-:Y:S01]  /*21a590*/  @P0 STG.E.U8 desc[UR22][R56.64], R31 ;  /* 0x0000001f38000986 */ /* 0x0001e2000c101116 */
[----:B------:R-:W-:-:S02]  /*21a5a0*/  LOP3.LUT P0, RZ, R33, 0x2, RZ, 0xc0, !PT ;  /* 0x0000000221ff7812 */ /* 0x000fc4000780c0ff */
[----:B0-----:R-:W-:Y:S01]  /*21a5b0*/  PRMT R31, R34, 0x7772, RZ ;  /* 0x00007772221f7816 */ /* 0x001fe200000000ff */
[----:B------:R-:W4:Y:S10]  /*21a5c0*/  LDL.LU.64 R56, [R1+0x47e8] ;  /* 0x0047e80001387983 */ /* 0x000f340000300a00 */
[----:B------:R0:W-:Y:S04]  /*21a5d0*/  @P0 STG.E.U8 desc[UR22][R60.64], R31 ;  /* 0x0000001f3c000986 */ /* 0x0001e8000c101116 */
[----:B0-----:R-:W4:Y:S01]  /*21a5e0*/  LDL.LU.64 R60, [R1+0x47f0] ;  /* 0x0047f000013c7983 */ /* 0x001f220000300a00 */
[----:B------:R-:W-:-:S02]  /*21a5f0*/  LOP3.LUT P0, RZ, R33, 0x1, RZ, 0xc0, !PT ;  /* 0x0000000121ff7812 */ /* 0x000fc4000780c0ff */
[----:B------:R-:W-:Y:S02]  /*21a600*/  PRMT R31, R34, 0x7773, RZ ;  /* 0x00007773221f7816 */ /* 0x000fe400000000ff */
[C---:B------:R-:W-:Y:S02]  /*21a610*/  LOP3.LUT P6, RZ, R29.reuse, 0x100000, RZ, 0xc0, !PT ;  /* 0x001000001dff7812 */ /* 0x040fe400078cc0ff */
[C---:B------:R-:W-:Y:S02]  /*21a620*/  LOP3.LUT P3, RZ, R29.reuse, 0x200000, RZ, 0xc0, !PT ;  /* 0x002000001dff7812 */ /* 0x040fe4000786c0ff */
[C---:B------:R-:W-:Y:S02]  /*21a630*/  LOP3.LUT P4, RZ, R29.reuse, 0x400000, RZ, 0xc0, !PT ;  /* 0x004000001dff7812 */ /* 0x040fe4000788c0ff */
[----:B------:R-:W-:-:S03]  /*21a640*/  LOP3.LUT P5, RZ, R29, 0x800000, RZ, 0xc0, !PT ;  /* 0x008000001dff7812 */ /* 0x000fc600078ac0ff */
        /* <DEDUP_REMOVED lines=19> */
[----:B------:R0:W-:Y:S02]  /*21a780*/  @P0 STG.E.U8 desc[UR22][R46.64], R31 ;  /* 0x0000001f2e000986 */ /* 0x0001e4000c101116 */
[----:B0-----:R-:W-:-:S05]  /*21a790*/  PRMT R31, R51, 0x7772, RZ ;  /* 0x00007772331f7816 */ /* 0x001fca00000000ff */
[----:B----4-:R0:W-:Y:S01]  /*21a7a0*/  @P6 STG.E.U8 desc[UR22][R48.64], R31 ;  /* 0x0000001f30006986 */ /* 0x0101e2000c101116 */
        /* <DEDUP_REMOVED lines=10> */
[----:B------:R-:W3:Y:S01]  /*21a850*/  LDL.LU R28, [R1+0x8414] ;  /* 0x00841400011c7983 */ /* 0x000ee20000300800 */
[----:B------:R-:W-:-:S13]  /*21a860*/  LOP3.LUT P1, RZ, R29, 0x2000000, RZ, 0xc0, !PT ;  /* 0x020000001dff7812 */ /* 0x000fda000782c0ff */
[----:B--2---:R0:W-:Y:S04]  /*21a870*/  @P1 STG.E.U8 desc[UR22][R58.64], R31 ;  /* 0x0000001f3a001986 */ /* 0x0041e8000c101116 */
[----:B0-----:R-:W2:Y:S04]  /*21a880*/  LDL.LU.64 R58, [R1+0x4810] ;  /* 0x00481000013a7983 */ /* 0x001ea80000300a00 */
[----:B------:R-:W4:Y:S04]  /*21a890*/  LDL.LU.64 R48, [R1+0x4548] ;  /* 0x0045480001307983 */ /* 0x000f280000300a00 */
[----:B------:R-:W4:Y:S04]  /*21a8a0*/  LDL.LU.64 R50, [R1+0x4558] ;  /* 0x0045580001327983 */ /* 0x000f280000300a00 */
[----:B------:R-:W2:Y:S01]  /*21a8b0*/  LDL.LU R53, [R1+0x2a8] ;  /* 0x0002a80001357983 */ /* 0x000ea20000300800 */
        /* <DEDUP_REMOVED lines=127> */
[----:B------:R-:W-:-:S03]  /*21b0b0*/  LOP3.LUT R30, R30, 0xffffbfff, RZ, 0xc0, !PT ;  /* 0xffffbfff1e1e7812 */ /* 0x000fc600078ec0ff */
[----:B------:R-:W2:Y:S01]  /*21b0c0*/  LDL.LU.64 R38, [R1+0x4640] ;  /* 0x0046400001267983 */ /* 0x000ea20000300a00 */
[----:B------:R-:W-:Y:S02]  /*21b0d0*/  @P0 LOP3.LUT R30, R30, 0x4000, RZ, 0xfc, !PT ;  /* 0x000040001e1e0812 */ /* 0x000fe400078efcff */
        /* <DEDUP_REMOVED lines=8> */
[----:B------:R-:W2:Y:S01]  /*21b160*/  LDL.LU R56, [R1+0x260] ;  /* 0x0002600001387983 */ /* 0x000ea20000300800 */
[----:B------:R-:W-:-:S02]  /*21b170*/  LOP3.LUT P0, RZ, R28, 0x80000, RZ, 0xc0, !PT ;  /* 0x000800001cff7812 */ /* 0x000fc4000780c0ff */
[----:B------:R-:W-:Y:S01]  /*21b180*/  LOP3.LUT R30, R30, 0xfffeffff, RZ, 0xc0, !PT ;  /* 0xfffeffff1e1e7812 */ /* 0x000fe200078ec0ff */
[----:B------:R-:W2:Y:S01]  /*21b190*/  LDL.LU.64 R46, [R1+0x48f0] ;  /* 0x0048f000012e7983 */ /* 0x000ea20000300a00 */
[----:B---3--:R-:W-:-:S09]  /*21b1a0*/  PRMT R29, R57, 0x7770, RZ ;  /* 0x00007770391d7816 */ /* 0x008fd200000000ff */
[----:B------:R-:W-:Y:S02]  /*21b1b0*/  @P0 LOP3.LUT R30, R30, 0x10000, RZ, 0xfc, !PT ;  /* 0x000100001e1e0812 */ /* 0x000fe400078efcff */
[C---:B------:R-:W-:Y:S01]  /*21b1c0*/  LOP3.LUT P0, RZ, R28.reuse, 0x40000, RZ, 0xc0, !PT ;  /* 0x000400001cff7812 */ /* 0x040fe2000780c0ff */
[----:B------:R0:W-:Y:S01]  /*21b1d0*/  @P5 STG.E.U8 desc[UR22][R48.64], R29 ;  /* 0x0000001d30005986 */ /* 0x0001e2000c101116 */
[----:B------:R-:W-:Y:S02]  /*21b1e0*/  LOP3.LUT P1, RZ, R28, 0x10000, RZ, 0xc0, !PT ;  /* 0x000100001cff7812 */ /* 0x000fe4000782c0ff */
[----:B------:R-:W-:Y:S02]  /*21b1f0*/  LOP3.LUT R30, R30, 0xfffdffff, RZ, 0xc0, !PT ;  /* 0xfffdffff1e1e7812 */ /* 0x000fe400078ec0ff */
[----:B0-----:R-:W-:Y:S01]  /*21b200*/  PRMT R29, R57, 0x7771, RZ ;  /* 0x00007771391d7816 */ /* 0x001fe200000000ff */
[----:B------:R-:W3:Y:S06]  /*21b210*/  LDL.LU.64 R48, [R1+0x48f8] ;  /* 0x0048f80001307983 */ /* 0x000eec0000300a00 */
        /* <DEDUP_REMOVED lines=37> */
[----:B0-----:R-:W-:Y:S02]  /*21b470*/  PRMT R29, R27, 0x7773, RZ ;  /* 0x000077731b1d7816 */ /* 0x001fe400000000ff */
[C---:B------:R-:W-:Y:S01]  /*21b480*/  LOP3.LUT P4, RZ, R28.reuse, 0x10000000, RZ, 0xc0, !PT ;  /* 0x100000001cff7812 */ /* 0x040fe2000788c0ff */
[----:B------:R-:W2:Y:S04]  /*21b490*/  LDL.LU R27, [R1+0x8410] ;  /* 0x00841000011b7983 */ /* 0x000ea80000300800 */
[----:B------:R0:W-:Y:S01]  /*21b4a0*/  @P0 STG.E.U8 desc[UR22][R46.64], R29 ;  /* 0x0000001d2e000986 */ /* 0x0001e2000c101116 */
[----:B------:R-:W-:-:S02]  /*21b4b0*/  LOP3.LUT P5, RZ, R28, 0x20000000, RZ, 0xc0, !PT ;  /* 0x200000001cff7812 */ /* 0x000fc400078ac0ff */
[----:B0-----:R-:W-:-:S05]  /*21b4c0*/  PRMT R29, R56, 0x7770, RZ ;  /* 0x00007770381d7816 */ /* 0x001fca00000000ff */
[----:B---3--:R0:W-:Y:S01]  /*21b4d0*/  @P6 STG.E.U8 desc[UR22][R48.64], R29 ;  /* 0x0000001d30006986 */ /* 0x0081e2000c101116 */
[----:B------:R-:W-:Y:S02]  /*21b4e0*/  LOP3.LUT P2, RZ, R28, 0x40000000, RZ, 0xc0, !PT ;  /* 0x400000001cff7812 */ /* 0x000fe4000784c0ff */
        /* <DEDUP_REMOVED lines=16> */
[----:B------:R-:W4:Y:S04]  /*21b5f0*/  LDL.LU R56, [R1+0x240] ;  /* 0x0002400001387983 */ /* 0x000f280000300800 */
[----:B------:R-:W4:Y:S01]  /*21b600*/  LDL.LU.64 R60, [R1+0x46e0] ;  /* 0x0046e000013c7983 */ /* 0x000f220000300a00 */
[----:B------:R-:W-:-:S02]  /*21b610*/  PRMT R29, R57, 0x7772, RZ ;  /* 0x00007772391d7816 */ /* 0x000fc400000000ff */
[C---:B------:R-:W-:Y:S02]  /*21b620*/  LOP3.LUT P4, RZ, R27.reuse, 0x1, RZ, 0xc0, !PT ;  /* 0x000000011bff7812 */ /* 0x040fe4000788c0ff */
        /* <DEDUP_REMOVED lines=9> */
[----:B------:R-:W2:Y:S04]  /*21b6c0*/  LDL.LU.64 R36, [R1+0x4948] ;  /* 0x0049480001247983 */ /* 0x000ea80000300a00 */
[----:B------:R-:W2:Y:S01]  /*21b6d0*/  LDL.LU.64 R38, [R1+0x4950] ;  /* 0x0049500001267983 */ /* 0x000ea20000300a00 */
[----:B------:R-:W-:-:S04]  /*21b6e0*/  LOP3.LUT R30, R30, 0xffffffef, RZ, 0xc0, !PT ;  /* 0xffffffef1e1e7812 */ /* 0x000fc800078ec0ff */
        /* <DEDUP_REMOVED lines=18> */
[----:B---3--:R4:W-:Y:S01]  /*21b810*/  @P5 STG.E.U8 desc[UR22][R50.64], R29 ;  /* 0x0000001d32005986 */ /* 0x0089e2000c101116 */
[----:B------:R-:W-:Y:S02]  /*21b820*/  LOP3.LUT R30, R30, 0xfffffdff, RZ, 0xc0, !PT ;  /* 0xfffffdff1e1e7812 */ /* 0x000fe400078ec0ff */
[----:B----4-:R-:W-:Y:S01]  /*21b830*/  PRMT R29, R56, 0x7770, RZ ;  /* 0x00007770381d7816 */ /* 0x010fe200000000ff */
[----:B------:R-:W3:Y:S06]  /*21b840*/  LDL.LU R50, [R1+0x264] ;  /* 0x0002640001327983 */ /* 0x000eec0000300800 */
[----:B------:R-:W-:-:S02]  /*21b850*/  @P0 LOP3.LUT R30, R30, 0x200, RZ, 0xfc, !PT ;  /* 0x000002001e1e0812 */ /* 0x000fc400078efcff */
[----:B------:R-:W-:Y:S01]  /*21b860*/  LOP3.LUT P0, RZ, R27, 0x10, RZ, 0xc0, !PT ;  /* 0x000000101bff7812 */ /* 0x000fe2000780c0ff */
[----:B------:R0:W-:Y:S04]  /*21b870*/  @P2 STG.E.U8 desc[UR22][R48.64], R29 ;  /* 0x0000001d30002986 */ /* 0x0001e8000c101116 */
[----:B------:R-:W4:Y:S04]  /*21b880*/  LDL.LU.64 R40, [R1+0x4960] ;  /* 0x0049600001287983 */ /* 0x000f280000300a00 */
[----:B------:R-:W3:Y:S01]  /*21b890*/  LDL.LU.64 R42, [R1+0x4968] ;  /* 0x00496800012a7983 */ /* 0x000ee20000300a00 */
[----:B0-----:R-:W-:-:S03]  /*21b8a0*/  PRMT R29, R56, 0x7771, RZ ;  /* 0x00007771381d7816 */ /* 0x001fc600000000ff */
[----:B------:R-:W3:Y:S04]  /*21b8b0*/  LDL.LU.64 R44, [R1+0x4708] ;  /* 0x00470800012c7983 */ /* 0x000ee80000300a00 */
[----:B------:R0:W-:Y:S04]  /*21b8c0*/  @P1 STG.E.U8 desc[UR22][R52.64], R29 ;  /* 0x0000001d34001986 */ /* 0x0001e8000c101116 */
[----:B------:R-:W3:Y:S04]  /*21b8d0*/  LDL.LU.64 R46, [R1+0x4720] ;  /* 0x00472000012e7983 */ /* 0x000ee80000300a00 */
        /* <DEDUP_REMOVED lines=8> */
[----:B------:R-:W-:-:S03]  /*21b960*/  LOP3.LUT P0, RZ, R30, 0x100, RZ, 0xc0, !PT ;  /* 0x000001001eff7812 */ /* 0x000fc6000780c0ff */
[----:B------:R-:W3:Y:S01]  /*21b970*/  LDL.LU.64 R56, [R1+0x4990] ;  /* 0x0049900001387983 */ /* 0x000ee20000300a00 */
[----:B0-----:R-:W-:-:S03]  /*21b980*/  PRMT R29, R26, 0x7770, RZ ;  /* 0x000077701a1d7816 */ /* 0x001fc600000000ff */
[----:B------:R-:W3:Y:S04]  /*21b990*/  LDL.LU.64 R60, [R1+0x4998] ;  /* 0x00499800013c7983 */ /* 0x000ee80000300a00 */
[----:B------:R-:W3:Y:S04]  /*21b9a0*/  LDL.LU R51, [R1+0x244] ;  /* 0x0002440001337983 */ /* 0x000ee80000300800 */
[----:B--2---:R0:W-:Y:S01]  /*21b9b0*/  @P0 STG.E.U8 desc[UR22][R58.64], R29 ;  /* 0x0000001d3a000986 */ /* 0x0041e2000c101116 */
[----:B------:R-:W-:Y:S02]  /*21b9c0*/  LOP3.LUT P0, RZ, R30, 0x80, RZ, 0xc0, !PT ;  /* 0x000000801eff7812 */ /* 0x000fe4000780c0ff */
[----:B0-----:R-:W-:Y:S01]  /*21b9d0*/  PRMT R29, R26, 0x7771, RZ ;  /* 0x000077711a1d7816 */ /* 0x001fe200000000ff */
[----:B------:R-:W2:Y:S10]  /*21b9e0*/  LDL.LU.64 R58, [R1+0x49a0] ;  /* 0x0049a000013a7983 */ /* 0x000eb40000300a00 */
[----:B------:R0:W-:Y:S01]  /*21b9f0*/  @P0 STG.E.U8 desc[UR22][R36.64], R29 ;  /* 0x0000001d24000986 */ /* 0x0001e2000c101116 */
[----:B------:R-:W-:-:S02]  /*21ba00*/  LOP3.LUT P0, RZ, R30, 0x40, RZ, 0xc0, !PT ;  /* 0x000000401eff7812 */ /* 0x000fc4000780c0ff */
[----:B0-----:R-:W-:-:S11]  /*21ba10*/  PRMT R29, R26, 0x7772, RZ ;  /* 0x000077721a1d7816 */ /* 0x001fd600000000ff */
[----:B------:R0:W-:Y:S02]  /*21ba20*/  @P0 STG.E.U8 desc[UR22][R38.64], R29 ;  /* 0x0000001d26000986 */ /* 0x0001e4000c101116 */
[----:B0-----:R-:W-:Y:S02]  /*21ba30*/  PRMT R29, R26, 0x7773, RZ ;  /* 0x000077731a1d7816 */ /* 0x001fe400000000ff */
[----:B------:R-:W2:Y:S01]  /*21ba40*/  LDL.LU R26, [R1+0x840c] ;  /* 0x00840c00011a7983 */ /* 0x000ea20000300800 */
[----:B------:R-:W-:Y:S02]  /*21ba50*/  LOP3.LUT P0, RZ, R30, 0x20, RZ, 0xc0, !PT ;  /* 0x000000201eff7812 */ /* 0x000fe4000780c0ff */
[C---:B------:R-:W-:Y:S02]  /*21ba60*/  LOP3.LUT P6, RZ, R27.reuse, 0x2000, RZ, 0xc0, !PT ;  /* 0x000020001bff7812 */ /* 0x040fe400078cc0ff */
[----:B------:R-:W-:-:S09]  /*21ba70*/  LOP3.LUT P3, RZ, R27, 0x4000, RZ, 0xc0, !PT ;  /* 0x000040001bff7812 */ /* 0x000fd2000786c0ff */
[----:B----4-:R3:W-:Y:S01]  /*21ba80*/  @P0 STG.E.U8 desc[UR22][R40.64], R29 ;  /* 0x0000001d28000986 */ /* 0x0107e2000c101116 */
        /* <DEDUP_REMOVED lines=26> */
[----:B0-----:R-:W3:Y:S01]  /*21bc30*/  LDL.LU.64 R58, [R1+0x4758] ;  /* 0x00475800013a7983 */ /* 0x001ee20000300a00 */
[----:B------:R-:W-:Y:S02]  /*21bc40*/  LOP3.LUT P0, RZ, R27, 0x80000000, RZ, 0xc0, !PT ;  /* 0x800000001bff7812 */ /* 0x000fe4000780c0ff */
[----:B------:R-:W-:Y:S01]  /*21bc50*/  LOP3.LUT R28, R28, 0xfbffffff, RZ, 0xc0, !PT ;  /* 0xfbffffff1c1c7812 */ /* 0x000fe200078ec0ff */
[----:B------:R-:W4:Y:S04]  /*21bc60*/  LDL.LU.64 R48, [R1+0x4760] ;  /* 0x0047600001307983 */ /* 0x000f280000300a00 */
[----:B------:R-:W2:Y:S04]  /*21bc70*/  LDL.LU.64 R60, [R1+0x4770] ;  /* 0x00477000013c7983 */ /* 0x000ea80000300a00 */
[----:B------:R-:W2:Y:S02]  /*21bc80*/  LDL.LU.64 R52, [R1+0x49c0] ;  /* 0x0049c00001347983 */ /* 0x000ea40000300a00 */
[----:B------:R-:W-:-:S02]  /*21bc90*/  @P0 LOP3.LUT R28, R28, 0x4000000, RZ, 0xfc, !PT ;  /* 0x040000001c1c0812 */ /* 0x000fc400078efcff */
[----:B------:R-:W-:Y:S01]  /*21bca0*/  LOP3.LUT P0, RZ, R27, 0x40000000, RZ, 0xc0, !PT ;  /* 0x400000001bff7812 */ /* 0x000fe2000780c0ff */
[----:B------:R-:W2:Y:S01]  /*21bcb0*/  LDL.LU.64 R54, [R1+0x49c8] ;  /* 0x0049c80001367983 */ /* 0x000ea20000300a00 */
[----:B------:R-:W-:-:S03]  /*21bcc0*/  LOP3.LUT R28, R28, 0xf7ffffff, RZ, 0xc0, !PT ;  /* 0xf7ffffff1c1c7812 */ /* 0x000fc600078ec0ff */
[----:B------:R-:W2:Y:S04]  /*21bcd0*/  LDL.LU.64 R56, [R1+0x49d0] ;  /* 0x0049d00001387983 */ /* 0x000ea80000300a00 */
[----:B------:R-:W2:Y:S04]  /*21bce0*/  LDL.LU R40, [R1+0x234] ;  /* 0x0002340001287983 */ /* 0x000ea80000300800 */
[----:B------:R-:W-:Y:S02]  /*21bcf0*/  @P0 LOP3.LUT R28, R28, 0x8000000, RZ, 0xfc, !PT ;  /* 0x080000001c1c0812 */ /* 0x000fe400078efcff */
        /* <DEDUP_REMOVED lines=33> */
[----:B0-----:R-:W-:-:S05]  /*21bf10*/  PRMT R27, R51, 0x7773, RZ ;  /* 0x00007773331b7816 */ /* 0x001fca00000000ff */
[----:B--2---:R0:W-:Y:S04]  /*21bf20*/  @P2 STG.E.U8 desc[UR22][R60.64], R27 ;  /* 0x0000001b3c002986 */ /* 0x0041e8000c101116 */
[----:B0-----:R-:W2:Y:S04]  /*21bf30*/  LDL.LU R60, [R1+0x258] ;  /* 0x00025800013c7983 */ /* 0x001ea80000300800 */
[----:B------:R-:W4:Y:S01]  /*21bf40*/  LDL.LU.64 R44, [R1+0x49f8] ;  /* 0x0049f800012c7983 */ /* 0x000f220000300a00 */
[----:B------:R-:W-:-:S03]  /*21bf50*/  PRMT R27, R40, 0x7770, RZ ;  /* 0x00007770281b7816 */ /* 0x000fc600000000ff */
[----:B------:R-:W4:Y:S04]  /*21bf60*/  LDL.LU.64 R46, [R1+0x4a08] ;  /* 0x004a0800012e7983 */ /* 0x000f280000300a00 */
[----:B------:R0:W-:Y:S04]  /*21bf70*/  @P1 STG.E.U8 desc[UR22][R52.64], R27 ;  /* 0x0000001b34001986 */ /* 0x0001e8000c101116 */
[----:B------:R-:W4:Y:S04]  /*21bf80*/  LDL.LU R61, [R1+0x248] ;  /* 0x00024800013d7983 */ /* 0x000f280000300800 */
[----:B------:R-:W4:Y:S01]  /*21bf90*/  LDL.LU.64 R48, [R1+0x4a10] ;  /* 0x004a100001307983 */ /* 0x000f220000300a00 */
[----:B0-----:R-:W-:-:S03]  /*21bfa0*/  PRMT R27, R40, 0x7771, RZ ;  /* 0x00007771281b7816 */ /* 0x001fc600000000ff */
[----:B------:R-:W4:Y:S04]  /*21bfb0*/  LDL.LU.64 R50, [R1+0x4a18] ;  /* 0x004a180001327983 */ /* 0x000f280000300a00 */
[----:B------:R0:W-:Y:S01]  /*21bfc0*/  @P0 STG.E.U8 desc[UR22][R54.64], R27 ;  /* 0x0000001b36000986 */ /* 0x0001e2000c101116 */
[----:B------:R-:W-:-:S03]  /*21bfd0*/  LOP3.LUT P0, RZ, R30, 0x2, RZ, 0xc0, !PT ;  /* 0x000000021eff7812 */ /* 0x000fc6000780c0ff */
[----:B------:R-:W4:Y:S01]  /*21bfe0*/  LDL.LU.64 R52, [R1+0x4a20] ;  /* 0x004a200001347983 */ /* 0x000f220000300a00 */
        /* <DEDUP_REMOVED lines=22> */
[----:B----4-:R0:W-:Y:S01]  /*21c150*/  @P0 STG.E.U8 desc[UR22][R44.64], R27 ;  /* 0x0000001b2c000986 */ /* 0x0101e2000c101116 */
        /* <DEDUP_REMOVED lines=80> */
[----:B------:R-:W-:Y:S02]  /*21c660*/  LOP3.LUT P0, RZ, R28, 0x2000000, RZ, 0xc0, !PT ;  /* 0x020000001cff7812 */ /* 0x000fe4000780c0ff */
        /* <DEDUP_REMOVED lines=51> */
[----:B------:R-:W4:Y:S04]  /*21c9a0*/  LDL.LU.64 R54, [R1+0x48e0] ;  /* 0x0048e00001367983 */ /* 0x000f280000300a00 */
[----:B------:R-:W4:Y:S04]  /*21c9b0*/  LDL.LU.64 R60, [R1+0x4ae8] ;  /* 0x004ae800013c7983 */ /* 0x000f280000300a00 */
[----:B------:R-:W4:Y:S01]  /*21c9c0*/  LDL.LU R36, [R1+0x210] ;  /* 0x0002100001247983 */ /* 0x000f220000300800 */
[----:B------:R-:W-:-:S02]  /*21c9d0*/  LOP3.LUT P4, RZ, R26, 0x2000000, RZ, 0xc0, !PT ;  /* 0x020000001aff7812 */ /* 0x000fc4000788c0ff */
        /* <DEDUP_REMOVED lines=29> */
[----:B0-----:R-:W2:Y:S04]  /*21cbb0*/  LDL.LU.64 R58, [R1+0x4af0] ;  /* 0x004af000013a7983 */ /* 0x001ea80000300a00 */
[----:B------:R-:W3:Y:S04]  /*21cbc0*/  LDL.LU.64 R34, [R1+0x4af8] ;  /* 0x004af80001227983 */ /* 0x000ee80000300a00 */
[----:B------:R-:W3:Y:S04]  /*21cbd0*/  LDL.LU.64 R38, [R1+0x4b00] ;  /* 0x004b000001267983 */ /* 0x000ee80000300a00 */
[----:B------:R-:W3:Y:S04]  /*21cbe0*/  LDL.LU R56, [R1+0x200] ;  /* 0x0002000001387983 */ /* 0x000ee80000300800 */
[----:B------:R-:W3:Y:S04]  /*21cbf0*/  LDL.LU.64 R40, [R1+0x4b08] ;  /* 0x004b080001287983 */ /* 0x000ee80000300a00 */
[----:B------:R-:W3:Y:S01]  /*21cc00*/  LDL.LU.64 R42, [R1+0x4908] ;  /* 0x00490800012a7983 */ /* 0x000ee20000300a00 */
[----:B----4-:R-:W-:-:S03]  /*21cc10*/  PRMT R26, R57, 0x7770, RZ ;  /* 0x00007770391a7816 */ /* 0x010fc600000000ff */
[----:B------:R-:W4:Y:S04]  /*21cc20*/  LDL.LU.64 R44, [R1+0x4920] ;  /* 0x00492000012c7983 */ /* 0x000f280000300a00 */
        /* <DEDUP_REMOVED lines=51> */
[----:B0-----:R-:W-:Y:S02]  /*21cf60*/  PRMT R26, R24, 0x7773, RZ ;  /* 0x00007773181a7816 */ /* 0x001fe400000000ff */
[----:B------:R-:W3:Y:S04]  /*21cf70*/  LDL.LU R24, [R1+0x83fc] ;  /* 0x0083fc0001187983 */ /* 0x000ee80000300800 */
[----:B------:R0:W-:Y:S02]  /*21cf80*/  @P5 STG.E.U8 desc[UR22][R54.64], R26 ;  /* 0x0000001a36005986 */ /* 0x0001e4000c101116 */
[----:B0-----:R-:W-:-:S05]  /*21cf90*/  PRMT R26, R57, 0x7770, RZ ;  /* 0x00007770391a7816 */ /* 0x001fca00000000ff */
        /* <DEDUP_REMOVED lines=44> */
[----:B---3--:R-:W-:Y:S01]  /*21d260*/  PRMT R26, R56, 0x7770, RZ ;  /* 0x00007770381a7816 */ /* 0x008fe200000000ff */
        /* <DEDUP_REMOVED lines=33> */
[----:B------:R-:W-:-:S13]  /*21d480*/  LOP3.LUT P0, RZ, R28, 0x20, RZ, 0xc0, !PT ;  /* 0x000000201cff7812 */ /* 0x000fda000780c0ff */
        /* <DEDUP_REMOVED lines=160> */
[----:B---3--:R-:W-:-:S05]  /*21de90*/  PRMT R26, R53, 0x7770, RZ ;  /* 0x00007770351a7816 */ /* 0x008fca00000000ff */
[----:B------:R0:W-:Y:S04]  /*21dea0*/  @P4 STG.E.U8 desc[UR22][R58.64], R26 ;  /* 0x0000001a3a004986 */ /* 0x0001e8000c101116 */
[----:B0-----:R-:W3:Y:S04]  /*21deb0*/  LDL.LU.64 R58, [R1+0x4cb0] ;  /* 0x004cb000013a7983 */ /* 0x001ee80000300a00 */
[----:B------:R-:W3:Y:S04]  /*21dec0*/  LDL.LU.64 R34, [R1+0x4cc0] ;  /* 0x004cc00001227983 */ /* 0x000ee80000300a00 */
[----:B------:R-:W3:Y:S04]  /*21ded0*/  LDL.LU.64 R36, [R1+0x4cc8] ;  /* 0x004cc80001247983 */ /* 0x000ee80000300a00 */
[----:B------:R-:W3:Y:S01]  /*21dee0*/  LDL.LU R52, [R1+0x1e0] ;  /* 0x0001e00001347983 */ /* 0x000ee20000300800 */
[----:B------:R-:W-:-:S03]  /*21def0*/  LOP3.LUT P0, RZ, R24, 0x1000000, RZ, 0xc0, !PT ;  /* 0x0100000018ff7812 */ /* 0x000fc6000780c0ff */
[----:B------:R-:W3:Y:S01]  /*21df00*/  LDL.LU.64 R38, [R1+0x4b10] ;  /* 0x004b100001267983 */ /* 0x000ee20000300a00 */
[----:B------:R-:W-:-:S03]  /*21df10*/  LOP3.LUT R25, R25, 0xfeffffff, RZ, 0xc0, !PT ;  /* 0xfeffffff19197812 */ /* 0x000fc600078ec0ff */
[----:B------:R-:W3:Y:S01]  /*21df20*/  LDL.LU.64 R40, [R1+0x4b20] ;  /* 0x004b200001287983 */ /* 0x000ee20000300a00 */
[C---:B------:R-:W-:Y:S02]  /*21df30*/  LOP3.LUT P5, RZ, R24.reuse, 0x80000, RZ, 0xc0, !PT ;  /* 0x0008000018ff7812 */ /* 0x040fe400078ac0ff */
[C---:B------:R-:W-:Y:S01]  /*21df40*/  LOP3.LUT P2, RZ, R24.reuse, 0x100000, RZ, 0xc0, !PT ;  /* 0x0010000018ff7812 */ /* 0x040fe2000784c0ff */
[----:B------:R-:W3:Y:S02]  /*21df50*/  LDL.LU.64 R42, [R1+0x4b30] ;  /* 0x004b3000012a7983 */ /* 0x000ee40000300a00 */
[----:B------:R-:W-:Y:S02]  /*21df60*/  @P0 LOP3.LUT R25, R25, 0x1000000, RZ, 0xfc, !PT ;  /* 0x0100000019190812 */ /* 0x000fe400078efcff */
[----:B------:R-:W-:Y:S02]  /*21df70*/  LOP3.LUT P0, RZ, R24, 0x800000, RZ, 0xc0, !PT ;  /* 0x0080000018ff7812 */ /* 0x000fe4000780c0ff */
[----:B------:R-:W-:-:S02]  /*21df80*/  LOP3.LUT R25, R25, 0xfdffffff, RZ, 0xc0, !PT ;  /* 0xfdffffff19197812 */ /* 0x000fc400078ec0ff */
[C---:B------:R-:W-:Y:S02]  /*21df90*/  LOP3.LUT P1, RZ, R24.reuse, 0x200000, RZ, 0xc0, !PT ;  /* 0x0020000018ff7812 */ /* 0x040fe4000782c0ff */
[----:B------:R-:W-:-:S07]  /*21dfa0*/  LOP3.LUT P6, RZ, R24, 0x80000000, RZ, 0xc0, !PT ;  /* 0x8000000018ff7812 */ /* 0x000fce00078cc0ff */
        /* <DEDUP_REMOVED lines=9> */
[----:B------:R-:W4:Y:S04]  /*21e040*/  LDL.LU.64 R46, [R1+0x4cd8] ;  /* 0x004cd800012e7983 */ /* 0x000f280000300a00 */
[----:B------:R0:W-:Y:S04]  /*21e050*/  @P1 STG.E.U8 desc[UR22][R54.64], R24 ;  /* 0x0000001836001986 */ /* 0x0001e8000c101116 */
        /* <DEDUP_REMOVED lines=46> */
[----:B0-----:R-:W2:Y:S01]  /*21e340*/  LDL.LU.64 R60, [R1+0x4b80] ;  /* 0x004b8000013c7983 */ /* 0x001ea20000300a00 */
[----:B------:R-:W-:Y:S02]  /*21e350*/  LOP3.LUT P1, RZ, R22, 0x10, RZ, 0xc0, !PT ;  /* 0x0000001016ff7812 */ /* 0x000fe4000782c0ff */
[----:B------:R-:W-:-:S11]  /*21e360*/  PRMT R24, R48, 0x7772, RZ ;  /* 0x0000777230187816 */ /* 0x000fd600000000ff */
[----:B---3--:R0:W-:Y:S04]  /*21e370*/  @P1 STG.E.U8 desc[UR22][R58.64], R24 ;  /* 0x000000183a001986 */ /* 0x0081e8000c101116 */
[----:B0-----:R-:W3:Y:S04]  /*21e380*/  LDL.LU.64 R58, [R1+0x4d10] ;  /* 0x004d1000013a7983 */ /* 0x001ee80000300a00 */
        /* <DEDUP_REMOVED lines=9> */
[C---:B------:R-:W-:Y:S02]  /*21e420*/  LOP3.LUT P1, RZ, R22.reuse, 0x100, RZ, 0xc0, !PT ;  /* 0x0000010016ff7812 */ /* 0x040fe4000782c0ff */
[----:B------:R-:W-:-:S03]  /*21e430*/  LOP3.LUT P0, RZ, R22, 0x20000, RZ, 0xc0, !PT ;  /* 0x0002000016ff7812 */ /* 0x000fc6000780c0ff */
        /* <DEDUP_REMOVED lines=19> */
[----:B------:R-:W4:Y:S01]  /*21e570*/  LDL.LU.64 R52, [R1+0x4c00] ;  /* 0x004c000001347983 */ /* 0x000f220000300a00 */
[----:B------:R-:W-:-:S03]  /*21e580*/  LOP3.LUT R25, R25, 0xfffffbff, RZ, 0xc0, !PT ;  /* 0xfffffbff19197812 */ /* 0x000fc600078ec0ff */
[----:B------:R-:W4:Y:S01]  /*21e590*/  LDL.LU R59, [R1+0x1b4] ;  /* 0x0001b400013b7983 */ /* 0x000f220000300800 */
        /* <DEDUP_REMOVED lines=40> */
[----:B------:R-:W-:Y:S02]  /*21e820*/  LOP3.LUT P6, RZ, R22, 0x40000, RZ, 0xc0, !PT ;  /* 0x0004000016ff7812 */ /* 0x000fe400078cc0ff */
[----:B---3--:R-:W-:-:S09]  /*21e830*/  PRMT R24, R58, 0x7770, RZ ;  /* 0x000077703a187816 */ /* 0x008fd200000000ff */
        /* <DEDUP_REMOVED lines=22> */
[C---:B------:R-:W-:Y:S01]  /*21e9a0*/  LOP3.LUT P2, RZ, R22.reuse, 0x400000, RZ, 0xc0, !PT ;  /* 0x0040000016ff7812 */ /* 0x040fe2000784c0ff */
[----:B------:R-:W3:Y:S01]  /*21e9b0*/  LDL.LU.64 R46, [R1+0x4da8] ;  /* 0x004da800012e7983 */ /* 0x000ee20000300a00 */
[----:B------:R-:W-:-:S02]  /*21e9c0*/  LOP3.LUT P1, RZ, R22, 0x800000, RZ, 0xc0, !PT ;  /* 0x0080000016ff7812 */ /* 0x000fc4000782c0ff */
[----:B------:R-:W-:-:S07]  /*21e9d0*/  LOP3.LUT P4, RZ, R22, 0x1000000, RZ, 0xc0, !PT ;  /* 0x0100000016ff7812 */ /* 0x000fce000788c0ff */
[----:B------:R0:W-:Y:S02]  /*21e9e0*/  @P5 STG.E.U8 desc[UR22][R54.64], R24 ;  /* 0x0000001836005986 */ /* 0x0001e4000c101116 */
[----:B0-----:R-:W-:-:S05]  /*21e9f0*/  PRMT R24, R59, 0x7770, RZ ;  /* 0x000077703b187816 */ /* 0x001fca00000000ff */
[----:B------:R0:W-:Y:S04]  /*21ea00*/  @P2 STG.E.U8 desc[UR22][R56.64], R24 ;  /* 0x0000001838002986 */ /* 0x0001e8000c101116 */
[----:B0-----:R-:W3:Y:S04]  /*21ea10*/  LDL.LU.64 R56, [R1+0x4db0] ;  /* 0x004db00001387983 */ /* 0x001ee80000300a00 */
[----:B------:R-:W3:Y:S04]  /*21ea20*/  LDL.LU.64 R48, [R1+0x4c38] ;  /* 0x004c380001307983 */ /* 0x000ee80000300a00 */
[----:B------:R-:W3:Y:S04]  /*21ea30*/  LDL.LU.64 R52, [R1+0x4c40] ;  /* 0x004c400001347983 */ /* 0x000ee80000300a00 */
[----:B------:R-:W3:Y:S01]  /*21ea40*/  LDL.LU R55, [R1+0x1e8] ;  /* 0x0001e80001377983 */ /* 0x000ee20000300800 */
[----:B------:R-:W-:-:S05]  /*21ea50*/  PRMT R24, R59, 0x7771, RZ ;  /* 0x000077713b187816 */ /* 0x000fca00000000ff */
        /* <DEDUP_REMOVED lines=29> */
[----:B------:R-:W-:-:S11]  /*21ec30*/  LOP3.LUT R25, R25, 0xffffff7f, RZ, 0xc0, !PT ;  /* 0xffffff7f19197812 */ /* 0x000fd600078ec0ff */
[----:B------:R-:W-:Y:S02]  /*21ec40*/  @P0 LOP3.LUT R25, R25, 0x80, RZ, 0xfc, !PT ;  /* 0x0000008019190812 */ /* 0x000fe400078efcff */
[----:B------:R-:W-:Y:S02]  /*21ec50*/  LOP3.LUT P0, RZ, R22, 0x40000000, RZ, 0xc0, !PT ;  /* 0x4000000016ff7812 */ /* 0x000fe4000780c0ff */
[----:B0-----:R-:W-:-:S05]  /*21ec60*/  PRMT R24, R55, 0x7770, RZ ;  /* 0x0000777037187816 */ /* 0x001fca00000000ff */
[----:B------:R0:W-:Y:S01]  /*21ec70*/  @P2 STG.E.U8 desc[UR22][R56.64], R24 ;  /* 0x0000001838002986 */ /* 0x0001e2000c101116 */
[----:B------:R-:W-:-:S03]  /*21ec80*/  LOP3.LUT R25, R25, 0xfffffeff, RZ, 0xc0, !PT ;  /* 0xfffffeff19197812 */ /* 0x000fc600078ec0ff */
[----:B0-----:R-:W3:Y:S04]  /*21ec90*/  LDL.LU R57, [R1+0x1c8] ;  /* 0x0001c80001397983 */ /* 0x001ee80000300800 */
[----:B------:R-:W3:Y:S01]  /*21eca0*/  LDL.LU.64 R40, [R1+0x4df0] ;  /* 0x004df00001287983 */ /* 0x000ee20000300a00 */
[----:B------:R-:W-:Y:S02]  /*21ecb0*/  @P0 LOP3.LUT R25, R25, 0x100, RZ, 0xfc, !PT ;  /* 0x0000010019190812 */ /* 0x000fe400078efcff */
[C---:B------:R-:W-:Y:S01]  /*21ecc0*/  LOP3.LUT P0, RZ, R22.reuse, 0x20000000, RZ, 0xc0, !PT ;  /* 0x2000000016ff7812 */ /* 0x040fe2000780c0ff */
[----:B------:R-:W3:Y:S01]  /*21ecd0*/  LDL.LU.64 R42, [R1+0x4c90] ;  /* 0x004c9000012a7983 */ /* 0x000ee20000300a00 */
[----:B------:R-:W-:Y:S02]  /*21ece0*/  LOP3.LUT P1, RZ, R22, 0x8000000, RZ, 0xc0, !PT ;  /* 0x0800000016ff7812 */ /* 0x000fe4000782c0ff */
        /* <DEDUP_REMOVED lines=35> */
[----:B------:R-:W-:Y:S02]  /*21ef20*/  LOP3.LUT P5, RZ, R23, 0x100, RZ, 0xc0, !PT ;  /* 0x0000010017ff7812 */ /* 0x000fe400078ac0ff */
[----:B0-----:R-:W-:-:S05]  /*21ef30*/  PRMT R24, R57, 0x7770, RZ ;  /* 0x0000777039187816 */ /* 0x001fca00000000ff */
        /* <DEDUP_REMOVED lines=46> */
[----:B------:R-:W2:Y:S01]  /*21f220*/  LDL.LU.64 R36, [R1+0x4e60] ;  /* 0x004e600001247983 */ /* 0x000ea20000300a00 */
[----:B------:R-:W-:-:S03]  /*21f230*/  LOP3.LUT R22, R22, 0xbfffffff, RZ, 0xc0, !PT ;  /* 0xbfffffff16167812 */ /* 0x000fc600078ec0ff */
[----:B------:R-:W2:Y:S01]  /*21f240*/  LDL.LU.64 R38, [R1+0x4d38] ;  /* 0x004d380001267983 */ /* 0x000ea20000300a00 */
[----:B------:R-:W-:Y:S02]  /*21f250*/  @P0 LOP3.LUT R22, R22, 0x40000000, RZ, 0xfc, !PT ;  /* 0x4000000016160812 */ /* 0x000fe400078efcff */
[C---:B------:R-:W-:Y:S01]  /*21f260*/  LOP3.LUT P0, RZ, R23.reuse, 0x40000, RZ, 0xc0, !PT ;  /* 0x0004000017ff7812 */ /* 0x040fe2000780c0ff */
[----:B------:R-:W2:Y:S01]  /*21f270*/  LDL.LU.64 R40, [R1+0x4d40] ;  /* 0x004d400001287983 */ /* 0x000ea20000300a00 */
[----:B------:R-:W-:Y:S02]  /*21f280*/  LOP3.LUT R22, R22, 0x7fffffff, RZ, 0xc0, !PT ;  /* 0x7fffffff16167812 */ /* 0x000fe400078ec0ff */
[----:B------:R-:W-:Y:S01]  /*21f290*/  LOP3.LUT P5, RZ, R23, 0x1000, RZ, 0xc0, !PT ;  /* 0x0000100017ff7812 */ /* 0x000fe200078ac0ff */
[----:B------:R-:W2:Y:S08]  /*21f2a0*/  LDL.LU.64 R42, [R1+0x4d48] ;  /* 0x004d4800012a7983 */ /* 0x000eb00000300a00 */
[----:B------:R-:W-:-:S02]  /*21f2b0*/  @P0 LOP3.LUT R22, R22, 0x80000000, RZ, 0xfc, !PT ;  /* 0x8000000016160812 */ /* 0x000fc400078efcff */
[----:B------:R-:W-:Y:S02]  /*21f2c0*/  LOP3.LUT P0, RZ, R23, 0x20000, RZ, 0xc0, !PT ;  /* 0x0002000017ff7812 */ /* 0x000fe4000780c0ff */
[----:B------:R-:W-:Y:S02]  /*21f2d0*/  PRMT R24, R51, 0x7772, RZ ;  /* 0x0000777233187816 */ /* 0x000fe400000000ff */
[----:B------:R-:W-:-:S03]  /*21f2e0*/  LOP3.LUT R25, R25, 0xfffffffe, RZ, 0xc0, !PT ;  /* 0xfffffffe19197812 */ /* 0x000fc600078ec0ff */
[----:B---3--:R0:W-:Y:S01]  /*21f2f0*/  @P5 STG.E.U8 desc[UR22][R48.64], R24 ;  /* 0x0000001830005986 */ /* 0x0081e2000c101116 */
[----:B------:R-:W-:-:S05]  /*21f300*/  LOP3.LUT P2, RZ, R23, 0x2000, RZ, 0xc0, !PT ;  /* 0x0000200017ff7812 */ /* 0x000fca000784c0ff */
[----:B------:R-:W-:Y:S02]  /*21f310*/  @P0 LOP3.LUT R25, R25, 0x1, RZ, 0xfc, !PT ;  /* 0x0000000119190812 */ /* 0x000fe400078efcff */
[----:B------:R-:W-:Y:S02]  /*21f320*/  LOP3.LUT P0, RZ, R23, 0x10000, RZ, 0xc0, !PT ;  /* 0x0001000017ff7812 */ /* 0x000fe4000780c0ff */
[----:B0-----:R-:W-:Y:S02]  /*21f330*/  PRMT R24, R51, 0x7773, RZ ;  /* 0x0000777333187816 */ /* 0x001fe400000000ff */
[----:B------:R-:W3:Y:S01]  /*21f340*/  LDL.LU R51, [R1+0x1bc] ;  /* 0x0001bc0001337983 */ /* 0x000ee20000300800 */
[----:B------:R-:W-:-:S03]  /*21f350*/  LOP3.LUT P1, RZ, R23, 0x4000, RZ, 0xc0, !PT ;  /* 0x0000400017ff7812 */ /* 0x000fc6000782c0ff */
[----:B------:R-:W3:Y:S01]  /*21f360*/  LDL.LU.64 R44, [R1+0x4e78] ;  /* 0x004e7800012c7983 */ /* 0x000ee20000300a00 */
[----:B------:R-:W-:-:S03]  /*21f370*/  LOP3.LUT R25, R25, 0xfffffffd, RZ, 0xc0, !PT ;  /* 0xfffffffd19197812 */ /* 0x000fc600078ec0ff */
[----:B----4-:R0:W-:Y:S01]  /*21f380*/  @P2 STG.E.U8 desc[UR22][R52.64], R24 ;  /* 0x0000001834002986 */ /* 0x0101e2000c101116 */
[----:B------:R-:W-:Y:S02]  /*21f390*/  @P0 LOP3.LUT R25, R25, 0x2, RZ, 0xfc, !PT ;  /* 0x0000000219190812 */ /* 0x000fe400078efcff */
[----:B------:R-:W-:Y:S01]  /*21f3a0*/  LOP3.LUT P0, RZ, R23, 0x8000, RZ, 0xc0, !PT ;  /* 0x0000800017ff7812 */ /* 0x000fe2000780c0ff */
[----:B------:R-:W4:Y:S04]  /*21f3b0*/  LDL.LU.64 R46, [R1+0x4e80] ;  /* 0x004e8000012e7983 */ /* 0x000f280000300a00 */
        /* <DEDUP_REMOVED lines=51> */
[----:B------:R-:W3:Y:S04]  /*21f6f0*/  LDL.LU R21, [R1+0x83e0] ;  /* 0x0083e00001157983 */ /* 0x000ee80000300800 */
[----:B--2---:R0:W-:Y:S04]  /*21f700*/  @P1 STG.E.U8 desc[UR22][R58.64], R24 ;  /* 0x000000183a001986 */ /* 0x0041e8000c101116 */
[----:B0-----:R-:W2:Y:S04]  /*21f710*/  LDL.LU.64 R58, [R1+0x4eb0] ;  /* 0x004eb000013a7983 */ /* 0x001ea80000300a00 */
[----:B------:R-:W4:Y:S04]  /*21f720*/  LDL.LU.64 R48, [R1+0x4ec0] ;  /* 0x004ec00001307983 */ /* 0x000f280000300a00 */
[----:B------:R-:W4:Y:S04]  /*21f730*/  LDL.LU.64 R50, [R1+0x4ec8] ;  /* 0x004ec80001327983 */ /* 0x000f280000300a00 */
[----:B------:R-:W3:Y:S04]  /*21f740*/  LDL.LU R53, [R1+0x190] ;  /* 0x0001900001357983 */ /* 0x000ee80000300800 */
[----:B------:R-:W4:Y:S04]  /*21f750*/  LDL.LU.64 R54, [R1+0x4ed0] ;  /* 0x004ed00001367983 */ /* 0x000f280000300a00 */
[----:B------:R-:W4:Y:S04]  /*21f760*/  LDL.LU.64 R56, [R1+0x4ed8] ;  /* 0x004ed80001387983 */ /* 0x000f280000300a00 */
[----:B------:R-:W4:Y:S04]  /*21f770*/  LDL.LU.64 R60, [R1+0x4dc0] ;  /* 0x004dc000013c7983 */ /* 0x000f280000300a00 */
[----:B------:R-:W4:Y:S01]  /*21f780*/  LDL.LU R52, [R1+0x180] ;  /* 0x0001800001347983 */ /* 0x000f220000300800 */
[----:B------:R-:W-:-:S02]  /*21f790*/  LOP3.LUT P4, RZ, R23, 0x40000000, RZ, 0xc0, !PT ;  /* 0x4000000017ff7812 */ /* 0x000fc4000788c0ff */
[----:B------:R-:W-:Y:S02]  /*21f7a0*/  LOP3.LUT P5, RZ, R23, 0x80000000, RZ, 0xc0, !PT ;  /* 0x8000000017ff7812 */ /* 0x000fe400078ac0ff */
[----:B------:R-:W-:Y:S02]  /*21f7b0*/  LOP3.LUT R22, R22, 0xfffbffff, RZ, 0xc0, !PT ;  /* 0xfffbffff16167812 */ /* 0x000fe400078ec0ff */
[----:B---3--:R-:W-:-:S07]  /*21f7c0*/  PRMT R23, R53, 0x7770, RZ ;  /* 0x0000777035177816 */ /* 0x008fce00000000ff */
[----:B--2---:R0:W-:Y:S04]  /*21f7d0*/  @P4 STG.E.U8 desc[UR22][R58.64], R23 ;  /* 0x000000173a004986 */ /* 0x0041e8000c101116 */
        /* <DEDUP_REMOVED lines=98> */
[----:B------:R-:W4:Y:S01]  /*21fe00*/  LDL.LU R49, [R1+0x174] ;  /* 0x0001740001317983 */ /* 0x000f220000300800 */
[----:B------:R-:W-:-:S03]  /*21fe10*/  LOP3.LUT P4, RZ, R21, 0x20000, RZ, 0xc0, !PT ;  /* 0x0002000015ff7812 */ /* 0x000fc6000788c0ff */
[----:B------:R-:W4:Y:S04]  /*21fe20*/  LDL.LU R20, [R1+0x83d8] ;  /* 0x0083d80001147983 */ /* 0x000f280000300800 */
        /* <DEDUP_REMOVED lines=14> */
[----:B------:R-:W-:Y:S01]  /*21ff10*/  LOP3.LUT P0, RZ, R21, 0x2000000, RZ, 0xc0, !PT ;  /* 0x0200000015ff7812 */ /* 0x000fe2000780c0ff */
[----:B--2---:R0:W-:Y:S04]  /*21ff20*/  @P4 STG.E.U8 desc[UR22][R58.64], R23 ;  /* 0x000000173a004986 */ /* 0x0041e8000c101116 */
[----:B0-----:R-:W2:Y:S04]  /*21ff30*/  LDL.LU.64 R58, [R1+0x4f68] ;  /* 0x004f6800013a7983 */ /* 0x001ea80000300a00 */
[----:B------:R-:W2:Y:S01]  /*21ff40*/  LDL.LU.64 R34, [R1+0x4f70] ;  /* 0x004f700001227983 */ /* 0x000ea20000300a00 */
[----:B------:R-:W-:-:S03]  /*21ff50*/  LOP3.LUT R22, R22, 0xffffbfff, RZ, 0xc0, !PT ;  /* 0xffffbfff16167812 */ /* 0x000fc600078ec0ff */
[----:B------:R-:W2:Y:S01]  /*21ff60*/  LDL.LU.64 R36, [R1+0x4f78] ;  /* 0x004f780001247983 */ /* 0x000ea20000300a00 */
[----:B---3--:R-:W-:Y:S02]  /*21ff70*/  PRMT R23, R53, 0x7770, RZ ;  /* 0x0000777035177816 */ /* 0x008fe400000000ff */
[----:B------:R-:W-:Y:S02]  /*21ff80*/  @P0 LOP3.LUT R22, R22, 0x4000, RZ, 0xfc, !PT ;  /* 0x0000400016160812 */ /* 0x000fe400078efcff */
[----:B------:R-:W-:Y:S01]  /*21ff90*/  LOP3.LUT P0, RZ, R21, 0x1000000, RZ, 0xc0, !PT ;  /* 0x0100000015ff7812 */ /* 0x000fe2000780c0ff */
[----:B------:R0:W-:Y:S01]  /*21ffa0*/  @P5 STG.E.U8 desc[UR22][R54.64], R23 ;  /* 0x0000001736005986 */ /* 0x0001e2000c101116 */
[----:B------:R-:W-:-:S03]  /*21ffb0*/  LOP3.LUT R22, R22, 0xffff7fff, RZ, 0xc0, !PT ;  /* 0xffff7fff16167812 */ /* 0x000fc600078ec0ff */
[----:B0-----:R-:W3:Y:S04]  /*21ffc0*/  LDL.LU R54, [R1+0x1a8] ;  /* 0x0001a80001367983 */ /* 0x001ee80000300800 */
[----:B------:R-:W3:Y:S04]  /*21ffd0*/  LDL.LU.64 R38, [R1+0x4f88] ;  /* 0x004f880001267983 */ /* 0x000ee80000300a00 */
[----:B------:R-:W-:Y:S02]  /*21ffe0*/  @P0 LOP3.LUT R22, R22, 0x8000, RZ, 0xfc, !PT ;  /* 0x0000800016160812 */ /* 0x000fe400078efcff */
[----:B------:R-:W-:Y:S01]  /*21fff0*/  LOP3.LUT P0, RZ, R21, 0x800000, RZ, 0xc0, !PT ;  /* 0x0080000015ff7812 */ /* 0x000fe2000780c0ff */
[----:B------:R-:W3:Y:S01]  /*220000*/  LDL.LU.64 R40, [R1+0x4ea0] ;  /* 0x004ea00001287983 */ /* 0x000ee20000300a00 */
[----:B------:R-:W-:-:S02]  /*220010*/  LOP3.LUT R22, R22, 0xfffeffff, RZ, 0xc0, !PT ;  /* 0xfffeffff16167812 */ /* 0x000fc400078ec0ff */
[C---:B------:R-:W-:Y:S01]  /*220020*/  LOP3.LUT P2, RZ, R21.reuse, 0x80000, RZ, 0xc0, !PT ;  /* 0x0008000015ff7812 */ /* 0x040fe2000784c0ff */
[----:B------:R-:W3:Y:S01]  /*220030*/  LDL.LU.64 R42, [R1+0x4ea8] ;  /* 0x004ea800012a7983 */ /* 0x000ee20000300a00 */
[----:B------:R-:W-:Y:S02]  /*220040*/  LOP3.LUT P1, RZ, R21, 0x100000, RZ, 0xc0, !PT ;  /* 0x0010000015ff7812 */ /* 0x000fe4000782c0ff */
[----:B------:R-:W-:Y:S01]  /*220050*/  PRMT R23, R53, 0x7771, RZ ;  /* 0x0000777135177816 */ /* 0x000fe200000000ff */
[----:B------:R-:W3:Y:S04]  /*220060*/  LDL.LU R55, [R1+0x198] ;  /* 0x0001980001377983 */ /* 0x000ee80000300800 */
[----:B------:R-:W-:Y:S01]  /*220070*/  @P0 LOP3.LUT R22, R22, 0x10000, RZ, 0xfc, !PT ;  /* 0x0001000016160812 */ /* 0x000fe200078efcff */
[----:B------:R-:W3:Y:S01]  /*220080*/  LDL.LU.64 R44, [R1+0x4eb8] ;  /* 0x004eb800012c7983 */ /* 0x000ee20000300a00 */
[----:B------:R-:W-:-:S02]  /*220090*/  LOP3.LUT P0, RZ, R21, 0x400000, RZ, 0xc0, !PT ;  /* 0x0040000015ff7812 */ /* 0x000fc4000780c0ff */
        /* <DEDUP_REMOVED lines=91> */
[----:B------:R-:W-:-:S09]  /*220650*/  LOP3.LUT R22, R22, 0xfffffdff, RZ, 0xc0, !PT ;  /* 0xfffffdff16167812 */ /* 0x000fd200078ec0ff */
[----:B------:R-:W-:Y:S02]  /*220660*/  @P0 LOP3.LUT R22, R22, 0x200, RZ, 0xfc, !PT ;  /* 0x0000020016160812 */ /* 0x000fe400078efcff */
[----:B------:R-:W-:Y:S01]  /*220670*/  LOP3.LUT P0, RZ, R20, 0x100, RZ, 0xc0, !PT ;  /* 0x0000010014ff7812 */ /* 0x000fe2000780c0ff */
[----:B--2---:R0:W-:Y:S04]  /*220680*/  @P4 STG.E.U8 desc[UR22][R58.64], R23 ;  /* 0x000000173a004986 */ /* 0x0041e8000c101116 */
[----:B0-----:R-:W2:Y:S04]  /*220690*/  LDL.LU.64 R58, [R1+0x5000] ;  /* 0x00500000013a7983 */ /* 0x001ea80000300a00 */
[----:B------:R-:W2:Y:S04]  /*2206a0*/  LDL.LU.64 R34, [R1+0x4f30] ;  /* 0x004f300001227983 */ /* 0x000ea80000300a00 */
[----:B------:R-:W2:Y:S01]  /*2206b0*/  LDL.LU.64 R36, [R1+0x4f48] ;  /* 0x004f480001247983 */ /* 0x000ea20000300a00 */
[----:B------:R-:W-:-:S05]  /*2206c0*/  PRMT R23, R48, 0x7773, RZ ;  /* 0x0000777330177816 */ /* 0x000fca00000000ff */
[----:B---3--:R0:W-:Y:S04]  /*2206d0*/  @P5 STG.E.U8 desc[UR22][R50.64], R23 ;  /* 0x0000001732005986 */ /* 0x0081e8000c101116 */
[----:B0-----:R-:W3:Y:S04]  /*2206e0*/  LDL.LU R50, [R1+0x19c] ;  /* 0x00019c0001327983 */ /* 0x001ee80000300800 */
[----:B------:R-:W3:Y:S04]  /*2206f0*/  LDL.LU.64 R40, [R1+0x4f58] ;  /* 0x004f580001287983 */ /* 0x000ee80000300a00 */
[----:B------:R-:W3:Y:S01]  /*220700*/  LDL.LU.64 R42, [R1+0x5008] ;  /* 0x00500800012a7983 */ /* 0x000ee20000300a00 */
[----:B------:R-:W-:-:S03]  /*220710*/  PRMT R23, R15, 0x7770, RZ ;  /* 0x000077700f177816 */ /* 0x000fc600000000ff */
[----:B------:R-:W3:Y:S04]  /*220720*/  LDL.LU.64 R44, [R1+0x5018] ;  /* 0x00501800012c7983 */ /* 0x000ee80000300a00 */
        /* <DEDUP_REMOVED lines=17> */
[----:B------:R-:W4:Y:S01]  /*220840*/  LDL.LU R51, [R1+0x17c] ;  /* 0x00017c0001337983 */ /* 0x000f220000300800 */
[C---:B------:R-:W-:Y:S02]  /*220850*/  LOP3.LUT P6, RZ, R20.reuse, 0x20000, RZ, 0xc0, !PT ;  /* 0x0002000014ff7812 */ /* 0x040fe400078cc0ff */
[C---:B------:R-:W-:Y:S02]  /*220860*/  LOP3.LUT P3, RZ, R20.reuse, 0x40000, RZ, 0xc0, !PT ;  /* 0x0004000014ff7812 */ /* 0x040fe4000786c0ff */
[----:B------:R-:W-:Y:S01]  /*220870*/  LOP3.LUT P4, RZ, R20, 0x80000, RZ, 0xc0, !PT ;  /* 0x0008000014ff7812 */ /* 0x000fe2000788c0ff */
        /* <DEDUP_REMOVED lines=32> */
[----:B------:R-:W-:-:S11]  /*220a80*/  LOP3.LUT P1, RZ, R20, 0x400000, RZ, 0xc0, !PT ;  /* 0x0040000014ff7812 */ /* 0x000fd6000782c0ff */
        /* <DEDUP_REMOVED lines=40> */
[----:B--2---:R0:W-:Y:S04]  /*220d10*/  @P4 STG.E.U8 desc[UR22][R58.64], R20 ;  /* 0x000000143a004986 */ /* 0x0041e8000c101116 */
[----:B0-----:R-:W2:Y:S04]  /*220d20*/  LDL.LU.64 R58, [R1+0x4fe8] ;  /* 0x004fe800013a7983 */ /* 0x001ea80000300a00 */
        /* <DEDUP_REMOVED lines=9> */
[----:B------:R-:W4:Y:S04]  /*220dc0*/  LDL.LU.64 R44, [R1+0x50b0] ;  /* 0x0050b000012c7983 */ /* 0x000f280000300a00 */
[----:B------:R0:W-:Y:S04]  /*220dd0*/  @P2 STG.E.U8 desc[UR22][R52.64], R20 ;  /* 0x0000001434002986 */ /* 0x0001e8000c101116 */
        /* <DEDUP_REMOVED lines=56> */
[----:B--2---:R0:W-:Y:S04]  /*221160*/  @P1 STG.E.U8 desc[UR22][R58.64], R20 ;  /* 0x000000143a001986 */ /* 0x0041e8000c101116 */
[----:B0-----:R-:W2:Y:S04]  /*221170*/  LDL.LU R58, [R1+0x164] ;  /* 0x00016400013a7983 */ /* 0x001ea80000300800 */
[----:B------:R-:W3:Y:S04]  /*221180*/  LDL.LU.64 R52, [R1+0x5080] ;  /* 0x0050800001347983 */ /* 0x000ee80000300a00 */
[----:B------:R-:W3:Y:S04]  /*221190*/  LDL.LU.64 R54, [R1+0x5100] ;  /* 0x0051000001367983 */ /* 0x000ee80000300a00 */
[----:B------:R-:W3:Y:S04]  /*2211a0*/  LDL.LU.64 R56, [R1+0x5110] ;  /* 0x0051100001387983 */ /* 0x000ee80000300a00 */
[----:B------:R-:W3:Y:S01]  /*2211b0*/  LDL.LU R34, [R1+0x154] ;  /* 0x0001540001227983 */ /* 0x000ee20000300800 */
        /* <DEDUP_REMOVED lines=16> */
[----:B----4-:R0:W-:Y:S04]  /*2212c0*/  @P4 STG.E.U8 desc[UR22][R60.64], R20 ;  /* 0x000000143c004986 */ /* 0x0101e8000c101116 */
[----:B0-----:R-:W2:Y:S04]  /*2212d0*/  LDL.LU.64 R60, [R1+0x5118] ;  /* 0x00511800013c7983 */ /* 0x001ea80000300a00 */
        /* <DEDUP_REMOVED lines=25> */
[----:B------:R0:W-:Y:S02]  /*221470*/  @P2 STG.E.U8 desc[UR22][R50.64], R20 ;  /* 0x0000001432002986 */ /* 0x0001e4000c101116 */
[----:B0-----:R-:W-:Y:S02]  /*221480*/  PRMT R20, R58, 0x7773, RZ ;  /* 0x000077733a147816 */ /* 0x001fe400000000ff */
[----:B------:R-:W3:Y:S04]  /*221490*/  LDL.LU.64 R50, [R1+0x5150] ;  /* 0x0051500001327983 */ /* 0x000ee80000300a00 */
[----:B------:R0:W-:Y:S02]  /*2214a0*/  @P1 STG.E.U8 desc[UR22][R52.64], R20 ;  /* 0x0000001434001986 */ /* 0x0001e4000c101116 */
[----:B0-----:R-:W-:-:S02]  /*2214b0*/  PRMT R20, R34, 0x7770, RZ ;  /* 0x0000777022147816 */ /* 0x001fc400000000ff */
[----:B------:R-:W3:Y:S04]  /*2214c0*/  LDL.LU.64 R52, [R1+0x5160] ;  /* 0x0051600001347983 */ /* 0x000ee80000300a00 */
[----:B------:R0:W-:Y:S01]  /*2214d0*/  @P0 STG.E.U8 desc[UR22][R54.64], R20 ;  /* 0x0000001436000986 */ /* 0x0001e2000c101116 */
[----:B------:R-:W-:-:S03]  /*2214e0*/  LOP3.LUT P0, RZ, R21, 0x2000000, RZ, 0xc0, !PT ;  /* 0x0200000015ff7812 */ /* 0x000fc6000780c0ff */
[----:B------:R-:W3:Y:S01]  /*2214f0*/  LDL.LU R58, [R1+0x168] ;  /* 0x00016800013a7983 */ /* 0x000ee20000300800 */
[----:B0-----:R-:W-:-:S03]  /*221500*/  PRMT R20, R34, 0x7771, RZ ;  /* 0x0000777122147816 */ /* 0x001fc600000000ff */
[----:B------:R-:W3:Y:S06]  /*221510*/  LDL.LU.64 R54, [R1+0x5168] ;  /* 0x0051680001367983 */ /* 0x000eec0000300a00 */
        /* <DEDUP_REMOVED lines=31> */
[----:B------:R0:W-:Y:S01]  /*221710*/  @P3 STG.E.U8 desc[UR22][R50.64], R20 ;  /* 0x0000001432003986 */ /* 0x0001e2000c101116 */
        /* <DEDUP_REMOVED lines=28> */
[C---:B------:R-:W-:Y:S01]  /*2218e0*/  LOP3.LUT P0, RZ, R14.reuse, 0x100, RZ, 0xc0, !PT ;  /* 0x000001000eff7812 */ /* 0x040fe2000780c0ff */
        /* <DEDUP_REMOVED lines=104> */
[----:B0-----:R-:W4:Y:S01]  /*221f70*/  LDL.LU R50, [R1+0x13c] ;  /* 0x00013c0001327983 */ /* 0x001f220000300800 */
[----:B------:R-:W-:-:S03]  /*221f80*/  PRMT R15, R59, 0x7773, RZ ;  /* 0x000077733b0f7816 */ /* 0x000fc600000000ff */
[----:B------:R-:W4:Y:S01]  /*221f90*/  LDL.LU.64 R58, [R1+0x5228] ;  /* 0x00522800013a7983 */ /* 0x000f220000300a00 */
[----:B------:R-:W-:-:S03]  /*221fa0*/  LOP3.LUT R21, R21, 0xffffffef, RZ, 0xc0, !PT ;  /* 0xffffffef15157812 */ /* 0x000fc600078ec0ff */
[----:B------:R-:W4:Y:S01]  /*221fb0*/  LDL.LU.64 R34, [R1+0x5238] ;  /* 0x0052380001227983 */ /* 0x000f220000300a00 */
[----:B------:R-:W-:Y:S02]  /*221fc0*/  @P0 LOP3.LUT R21, R21, 0x10, RZ, 0xfc, !PT ;  /* 0x0000001015150812 */ /* 0x000fe400078efcff */
[C---:B------:R-:W-:Y:S01]  /*221fd0*/  LOP3.LUT P0, RZ, R14.reuse, 0x2000000, RZ, 0xc0, !PT ;  /* 0x020000000eff7812 */ /* 0x040fe2000780c0ff */
[----:B------:R-:W4:Y:S01]  /*221fe0*/  LDL.LU.64 R36, [R1+0x5240] ;  /* 0x0052400001247983 */ /* 0x000f220000300a00 */
[----:B------:R-:W-:Y:S02]  /*221ff0*/  LOP3.LUT R21, R21, 0xffffffdf, RZ, 0xc0, !PT ;  /* 0xffffffdf15157812 */ /* 0x000fe400078ec0ff */
[----:B------:R-:W-:Y:S01]  /*222000*/  LOP3.LUT P5, RZ, R14, 0x20000, RZ, 0xc0, !PT ;  /* 0x000200000eff7812 */ /* 0x000fe200078ac0ff */
[----:B------:R-:W4:Y:S08]  /*222010*/  LDL.LU.64 R38, [R1+0x5248] ;  /* 0x0052480001267983 */ /* 0x000f300000300a00 */
[----:B------:R-:W-:-:S02]  /*222020*/  @P0 LOP3.LUT R21, R21, 0x20, RZ, 0xfc, !PT ;  /* 0x0000002015150812 */ /* 0x000fc400078efcff */
[C---:B------:R-:W-:Y:S02]  /*222030*/  LOP3.LUT P0, RZ, R14.reuse, 0x1000000, RZ, 0xc0, !PT ;  /* 0x010000000eff7812 */ /* 0x040fe4000780c0ff */
[----:B------:R-:W-:Y:S02]  /*222040*/  LOP3.LUT R21, R21, 0xffffffbf, RZ, 0xc0, !PT ;  /* 0xffffffbf15157812 */ /* 0x000fe400078ec0ff */
[----:B------:R-:W-:-:S09]  /*222050*/  LOP3.LUT P2, RZ, R14, 0x40000, RZ, 0xc0, !PT ;  /* 0x000400000eff7812 */ /* 0x000fd2000784c0ff */
[----:B------:R-:W-:Y:S02]  /*222060*/  @P0 LOP3.LUT R21, R21, 0x40, RZ, 0xfc, !PT ;  /* 0x0000004015150812 */ /* 0x000fe400078efcff */
[----:B------:R-:W-:Y:S01]  /*222070*/  LOP3.LUT P0, RZ, R14, 0x800000, RZ, 0xc0, !PT ;  /* 0x008000000eff7812 */ /* 0x000fe2000780c0ff */
[----:B---3--:R0:W-:Y:S01]  /*222080*/  @P5 STG.E.U8 desc[UR22][R46.64], R15 ;  /* 0x0000000f2e005986 */ /* 0x0081e2000c101116 */
[----:B------:R-:W-:Y:S02]  /*222090*/  LOP3.LUT R21, R21, 0xffffff7f, RZ, 0xc0, !PT ;  /* 0xffffff7f15157812 */ /* 0x000fe400078ec0ff */
[----:B0-----:R-:W-:-:S09]  /*2220a0*/  PRMT R15, R55, 0x7770, RZ ;  /* 0x00007770370f7816 */ /* 0x001fd200000000ff */
        /* <DEDUP_REMOVED lines=73> */
[----:B------:R-:W4:Y:S01]  /*222540*/  LDL.LU.64 R60, [R1+0x52b0] ;  /* 0x0052b000013c7983 */ /* 0x000f220000300a00 */
        /* <DEDUP_REMOVED lines=18> */
[----:B------:R-:W2:Y:S04]  /*222670*/  LDL.LU R50, [R1+0x124] ;  /* 0x0001240001327983 */ /* 0x000ea80000300800 */
[----:B------:R-:W2:Y:S01]  /*222680*/  LDL.LU.64 R36, [R1+0x52c8] ;  /* 0x0052c80001247983 */ /* 0x000ea20000300a00 */
[----:B------:R-:W-:-:S02]  /*222690*/  @P0 LOP3.LUT R14, R14, 0x40000000, RZ, 0xfc, !PT ;  /* 0x400000000e0e0812 */ /* 0x000fc400078efcff */
[----:B------:R-:W-:Y:S01]  /*2226a0*/  LOP3.LUT P0, RZ, R13, 0x400, RZ, 0xc0, !PT ;  /* 0x000004000dff7812 */ /* 0x000fe2000780c0ff */
[----:B------:R-:W2:Y:S01]  /*2226b0*/  LDL.LU.64 R38, [R1+0x52a8] ;  /* 0x0052a80001267983 */ /* 0x000ea20000300a00 */
[----:B------:R-:W-:-:S03]  /*2226c0*/  LOP3.LUT R14, R14, 0x7fffffff, RZ, 0xc0, !PT ;  /* 0x7fffffff0e0e7812 */ /* 0x000fc600078ec0ff */
[----:B------:R-:W2:Y:S01]  /*2226d0*/  LDL.LU.64 R40, [R1+0x52c0] ;  /* 0x0052c00001287983 */ /* 0x000ea20000300a00 */
[----:B------:R-:W-:Y:S02]  /*2226e0*/  LOP3.LUT R21, R21, 0xfffffffe, RZ, 0xc0, !PT ;  /* 0xfffffffe15157812 */ /* 0x000fe400078ec0ff */
[C---:B------:R-:W-:Y:S01]  /*2226f0*/  LOP3.LUT P5, RZ, R13.reuse, 0x10, RZ, 0xc0, !PT ;  /* 0x000000100dff7812 */ /* 0x040fe200078ac0ff */
[----:B------:R-:W2:Y:S04]  /*222700*/  LDL.LU.64 R42, [R1+0x52d0] ;  /* 0x0052d000012a7983 */ /* 0x000ea80000300a00 */
[----:B------:R-:W-:Y:S02]  /*222710*/  @P0 LOP3.LUT R14, R14, 0x80000000, RZ, 0xfc, !PT ;  /* 0x800000000e0e0812 */ /* 0x000fe400078efcff */
[----:B------:R-:W-:-:S02]  /*222720*/  LOP3.LUT P0, RZ, R13, 0x200, RZ, 0xc0, !PT ;  /* 0x000002000dff7812 */ /* 0x000fc4000780c0ff */
[----:B------:R-:W-:Y:S02]  /*222730*/  LOP3.LUT P2, RZ, R13, 0x20, RZ, 0xc0, !PT ;  /* 0x000000200dff7812 */ /* 0x000fe4000784c0ff */
[----:B------:R-:W-:-:S09]  /*222740*/  PRMT R15, R51, 0x7772, RZ ;  /* 0x00007772330f7816 */ /* 0x000fd200000000ff */
[----:B------:R-:W-:Y:S02]  /*222750*/  @P0 LOP3.LUT R21, R21, 0x1, RZ, 0xfc, !PT ;  /* 0x0000000115150812 */ /* 0x000fe400078efcff */
[C---:B------:R-:W-:Y:S01]  /*222760*/  LOP3.LUT P0, RZ, R13.reuse, 0x100, RZ, 0xc0, !PT ;  /* 0x000001000dff7812 */ /* 0x040fe2000780c0ff */
[----:B---3--:R0:W-:Y:S01]  /*222770*/  @P5 STG.E.U8 desc[UR22][R48.64], R15 ;  /* 0x0000000f30005986 */ /* 0x0081e2000c101116 */
[----:B------:R-:W-:Y:S02]  /*222780*/  LOP3.LUT P1, RZ, R13, 0x40, RZ, 0xc0, !PT ;  /* 0x000000400dff7812 */ /* 0x000fe4000782c0ff */
[----:B------:R-:W-:Y:S02]  /*222790*/  LOP3.LUT R21, R21, 0xfffffffd, RZ, 0xc0, !PT ;  /* 0xfffffffd15157812 */ /* 0x000fe400078ec0ff */
[----:B0-----:R-:W-:Y:S02]  /*2227a0*/  PRMT R15, R51, 0x7773, RZ ;  /* 0x00007773330f7816 */ /* 0x001fe400000000ff */
[----:B------:R-:W3:Y:S05]  /*2227b0*/  LDL.LU R51, [R1+0x114] ;  /* 0x0001140001337983 */ /* 0x000eea0000300800 */
[----:B------:R-:W-:-:S02]  /*2227c0*/  @P0 LOP3.LUT R21, R21, 0x2, RZ, 0xfc, !PT ;  /* 0x0000000215150812 */ /* 0x000fc400078efcff */
[----:B------:R-:W-:Y:S01]  /*2227d0*/  LOP3.LUT P0, RZ, R13, 0x80, RZ, 0xc0, !PT ;  /* 0x000000800dff7812 */ /* 0x000fe2000780c0ff */
[----:B----4-:R0:W-:Y:S04]  /*2227e0*/  @P2 STG.E.U8 desc[UR22][R52.64], R15 ;  /* 0x0000000f34002986 */ /* 0x0101e8000c101116 */
        /* <DEDUP_REMOVED lines=13> */
[----:B------:R-:W-:-:S03]  /*2228c0*/  LOP3.LUT P0, RZ, R21, 0x1, RZ, 0xc0, !PT ;  /* 0x0000000115ff7812 */ /* 0x000fc6000780c0ff */
[----:B0-----:R-:W4:Y:S01]  /*2228d0*/  LDL.LU.64 R60, [R1+0x5308] ;  /* 0x00530800013c7983 */ /* 0x001f220000300a00 */
[----:B------:R-:W-:-:S03]  /*2228e0*/  PRMT R15, R2, 0x7773, RZ ;  /* 0x00007773020f7816 */ /* 0x000fc600000000ff */
[----:B------:R-:W4:Y:S06]  /*2228f0*/  LDL.LU R2, [R1+0x83bc] ;  /* 0x0083bc0001027983 */ /* 0x000f2c0000300800 */
        /* <DEDUP_REMOVED lines=48> */
[----:B------:R-:W-:Y:S02]  /*222c00*/  LOP3.LUT R14, R14, 0xfffbffff, RZ, 0xc0, !PT ;  /* 0xfffbffff0e0e7812 */ /* 0x000fe400078ec0ff */
[C---:B------:R-:W-:Y:S02]  /*222c10*/  LOP3.LUT P5, RZ, R13.reuse, 0x800000, RZ, 0xc0, !PT ;  /* 0x008000000dff7812 */ /* 0x040fe400078ac0ff */
[C---:B------:R-:W-:Y:S02]  /*222c20*/  LOP3.LUT P2, RZ, R13.reuse, 0x1000000, RZ, 0xc0, !PT ;  /* 0x010000000dff7812 */ /* 0x040fe4000784c0ff */
[----:B------:R-:W-:Y:S02]  /*222c30*/  LOP3.LUT P1, RZ, R13, 0x2000000, RZ, 0xc0, !PT ;  /* 0x020000000dff7812 */ /* 0x000fe4000782c0ff */
[----:B---3--:R-:W-:-:S05]  /*222c40*/  PRMT R15, R53, 0x7770, RZ ;  /* 0x00007770350f7816 */ /* 0x008fca00000000ff */
[----:B--2---:R0:W-:Y:S04]  /*222c50*/  @P4 STG.E.U8 desc[UR22][R58.64], R15 ;  /* 0x0000000f3a004986 */ /* 0x0041e8000c101116 */
[----:B0-----:R-:W2:Y:S01]  /*222c60*/  LDL.LU.64 R58, [R1+0x4c80] ;  /* 0x004c8000013a7983 */ /* 0x001ea20000300a00 */
[----:B------:R-:W-:-:S03]  /*222c70*/  LOP3.LUT P0, RZ, R2, 0x4, RZ, 0xc0, !PT ;  /* 0x0000000402ff7812 */ /* 0x000fc6000780c0ff */
        /* <DEDUP_REMOVED lines=8> */
[----:B------:R-:W-:-:S03]  /*222d00*/  PRMT R15, R53, 0x7771, RZ ;  /* 0x00007771350f7816 */ /* 0x000fc600000000ff */
[----:B------:R-:W3:Y:S04]  /*222d10*/  LDL.LU.64 R44, [R1+0x5358] ;  /* 0x00535800012c7983 */ /* 0x000ee80000300a00 */
        /* <DEDUP_REMOVED lines=15> */
[----:B----4-:R0:W-:Y:S10]  /*222e10*/  @P5 STG.E.U8 desc[UR22][R48.64], R15 ;  /* 0x0000000f30005986 */ /* 0x0101f4000c101116 */
[----:B------:R-:W-:-:S02]  /*222e20*/  @P0 LOP3.LUT R14, R14, 0x1000000, RZ, 0xfc, !PT ;  /* 0x010000000e0e0812 */ /* 0x000fc400078efcff */
[----:B------:R-:W-:Y:S02]  /*222e30*/  LOP3.LUT P0, RZ, R13, 0x8000000, RZ, 0xc0, !PT ;  /* 0x080000000dff7812 */ /* 0x000fe4000780c0ff */
[----:B0-----:R-:W-:Y:S02]  /*222e40*/  PRMT R15, R53, 0x7772, RZ ;  /* 0x00007772350f7816 */ /* 0x001fe400000000ff */
[----:B------:R-:W-:-:S03]  /*222e50*/  LOP3.LUT R14, R14, 0xfdffffff, RZ, 0xc0, !PT ;  /* 0xfdffffff0e0e7812 */ /* 0x000fc600078ec0ff */
[----:B------:R0:W-:Y:S06]  /*222e60*/  @P2 STG.E.U8 desc[UR22][R50.64], R15 ;  /* 0x0000000f32002986 */ /* 0x0001ec000c101116 */
[----:B------:R-:W-:Y:S02]  /*222e70*/  @P0 LOP3.LUT R14, R14, 0x2000000, RZ, 0xfc, !PT ;  /* 0x020000000e0e0812 */ /* 0x000fe400078efcff */
[----:B0-----:R-:W-:Y:S02]  /*222e80*/  PRMT R15, R53, 0x7773, RZ ;  /* 0x00007773350f7816 */ /* 0x001fe400000000ff */
[----:B------:R-:W-:-:S03]  /*222e90*/  LOP3.LUT P0, RZ, R13, 0x4000000, RZ, 0xc0, !PT ;  /* 0x040000000dff7812 */ /* 0x000fc6000780c0ff */
        /* <DEDUP_REMOVED lines=84> */
[----:B------:R-:W2:Y:S01]  /*2233e0*/  LDL.LU R56, [R1+0x10c] ;  /* 0x00010c0001387983 */ /* 0x000ea20000300800 */
[----:B------:R-:W-:-:S03]  /*2233f0*/  LOP3.LUT R14, R14, 0xffff7fff, RZ, 0xc0, !PT ;  /* 0xffff7fff0e0e7812 */ /* 0x000fc600078ec0ff */
[----:B------:R-:W2:Y:S04]  /*223400*/  LDL.LU.64 R40, [R1+0x2630] ;  /* 0x0026300001287983 */ /* 0x000ea80000300a00 */
[----:B------:R-:W2:Y:S04]  /*223410*/  LDL.LU.64 R42, [R1+0x2620] ;  /* 0x00262000012a7983 */ /* 0x000ea80000300a00 */
[----:B------:R-:W-:Y:S01]  /*223420*/  @P0 LOP3.LUT R14, R14, 0x8000, RZ, 0xfc, !PT ;  /* 0x000080000e0e0812 */ /* 0x000fe200078efcff */
[----:B------:R-:W2:Y:S01]  /*223430*/  LDL.LU.64 R44, [R1+0x2610] ;  /* 0x00261000012c7983 */ /* 0x000ea20000300a00 */
[----:B------:R-:W-:-:S02]  /*223440*/  LOP3.LUT P0, RZ, R2, 0x20000, RZ, 0xc0, !PT ;  /* 0x0002000002ff7812 */ /* 0x000fc4000780c0ff */
[----:B------:R-:W-:Y:S01]  /*223450*/  LOP3.LUT R14, R14, 0xfffeffff, RZ, 0xc0, !PT ;  /* 0xfffeffff0e0e7812 */ /* 0x000fe200078ec0ff */
[----:B------:R-:W2:Y:S01]  /*223460*/  LDL.LU.64 R46, [R1+0x2600] ;  /* 0x00260000012e7983 */ /* 0x000ea20000300a00 */
[C---:B------:R-:W-:Y:S02]  /*223470*/  LOP3.LUT P5, RZ, R2.reuse, 0x1000, RZ, 0xc0, !PT ;  /* 0x0000100002ff7812 */ /* 0x040fe400078ac0ff */
[----:B------:R-:W-:Y:S02]  /*223480*/  LOP3.LUT P2, RZ, R2, 0x2000, RZ, 0xc0, !PT ;  /* 0x0000200002ff7812 */ /* 0x000fe4000784c0ff */
[----:B---3--:R-:W-:-:S05]  /*223490*/  PRMT R15, R57, 0x7770, RZ ;  /* 0x00007770390f7816 */ /* 0x008fca00000000ff */
[----:B------:R-:W-:Y:S02]  /*2234a0*/  @P0 LOP3.LUT R14, R14, 0x10000, RZ, 0xfc, !PT ;  /* 0x000100000e0e0812 */ /* 0x000fe400078efcff */
[C---:B------:R-:W-:Y:S02]  /*2234b0*/  LOP3.LUT P0, RZ, R2.reuse, 0x10000, RZ, 0xc0, !PT ;  /* 0x0001000002ff7812 */ /* 0x040fe4000780c0ff */
[----:B------:R-:W-:Y:S01]  /*2234c0*/  LOP3.LUT P1, RZ, R2, 0x4000, RZ, 0xc0, !PT ;  /* 0x0000400002ff7812 */ /* 0x000fe2000782c0ff */
[----:B------:R0:W-:Y:S01]  /*2234d0*/  @P5 STG.E.U8 desc[UR22][R48.64], R15 ;  /* 0x0000000f30005986 */ /* 0x0001e2000c101116 */
        /* <DEDUP_REMOVED lines=69> */
[----:B------:R-:W-:Y:S02]  /*223930*/  LOP3.LUT P5, RZ, R2, 0x80000000, RZ, 0xc0, !PT ;  /* 0x8000000002ff7812 */ /* 0x000fe400078ac0ff */
[----:B---3--:R-:W-:-:S03]  /*223940*/  LOP3.LUT P0, RZ, R12, 0x400, RZ, 0xc0, !PT ;  /* 0x000004000cff7812 */ /* 0x008fc6000780c0ff */
[----:B--2---:R0:W-:Y:S04]  /*223950*/  @P4 STG.E.U8 desc[UR22][R58.64], R15 ;  /* 0x0000000f3a004986 */ /* 0x0041e8000c101116 */
[----:B0-----:R-:W2:Y:S04]  /*223960*/  LDL.LU.64 R58, [R1+0x2550] ;  /* 0x00255000013a7983 */ /* 0x001ea80000300a00 */
[----:B------:R-:W3:Y:S04]  /*223970*/  LDL.LU.64 R36, [R1+0x2540] ;  /* 0x0025400001247983 */ /* 0x000ee80000300a00 */
[----:B------:R-:W3:Y:S01]  /*223980*/  LDL.LU.64 R38, [R1+0x2530] ;  /* 0x0025300001267983 */ /* 0x000ee20000300a00 */
        /* <DEDUP_REMOVED lines=50> */
[C---:B------:R-:W-:Y:S02]  /*223cb0*/  LOP3.LUT P0, RZ, R14.reuse, 0x80, RZ, 0xc0, !PT ;  /* 0x000000800eff7812 */ /* 0x040fe4000780c0ff */
        /* <DEDUP_REMOVED lines=13> */
[----:B------:R-:W-:-:S03]  /*223d90*/  LOP3.LUT P2, RZ, R12, 0x8000, RZ, 0xc0, !PT ;  /* 0x000080000cff7812 */ /* 0x000fc6000784c0ff */
        /* <DEDUP_REMOVED lines=56> */
[----:B------:R-:W-:Y:S01]  /*224120*/  LOP3.LUT P0, RZ, R12, 0x800000, RZ, 0xc0, !PT ;  /* 0x008000000cff7812 */ /* 0x000fe2000780c0ff */
[----:B------:R-:W2:Y:S01]  /*224130*/  LDL.LU.64 R38, [R1+0x23f8] ;  /* 0x0023f80001267983 */ /* 0x000ea20000300a00 */
[----:B------:R-:W-:Y:S02]  /*224140*/  LOP3.LUT R14, R14, 0xfffffffe, RZ, 0xc0, !PT ;  /* 0xfffffffe0e0e7812 */ /* 0x000fe400078ec0ff */
[----:B------:R-:W-:Y:S01]  /*224150*/  LOP3.LUT P5, RZ, R12, 0x40000, RZ, 0xc0, !PT ;  /* 0x000400000cff7812 */ /* 0x000fe200078ac0ff */
[----:B------:R-:W2:Y:S08]  /*224160*/  LDL.LU.64 R42, [R1+0x23f0] ;  /* 0x0023f000012a7983 */ /* 0x000eb00000300a00 */
[----:B------:R-:W-:-:S02]  /*224170*/  @P0 LOP3.LUT R14, R14, 0x1, RZ, 0xfc, !PT ;  /* 0x000000010e0e0812 */ /* 0x000fc400078efcff */
[----:B------:R-:W-:Y:S02]  /*224180*/  LOP3.LUT P0, RZ, R12, 0x400000, RZ, 0xc0, !PT ;  /* 0x004000000cff7812 */ /* 0x000fe4000780c0ff */
[----:B------:R-:W-:Y:S02]  /*224190*/  LOP3.LUT R14, R14, 0xfffffffd, RZ, 0xc0, !PT ;  /* 0xfffffffd0e0e7812 */ /* 0x000fe400078ec0ff */
[C---:B------:R-:W-:Y:S02]  /*2241a0*/  LOP3.LUT P2, RZ, R12.reuse, 0x80000, RZ, 0xc0, !PT ;  /* 0x000800000cff7812 */ /* 0x040fe4000784c0ff */
[C---:B------:R-:W-:Y:S02]  /*2241b0*/  LOP3.LUT P1, RZ, R12.reuse, 0x100000, RZ, 0xc0, !PT ;  /* 0x001000000cff7812 */ /* 0x040fe4000782c0ff */
[C---:B------:R-:W-:Y:S02]  /*2241c0*/  LOP3.LUT P6, RZ, R12.reuse, 0x40000000, RZ, 0xc0, !PT ;  /* 0x400000000cff7812 */ /* 0x040fe400078cc0ff */
[----:B------:R-:W-:-:S03]  /*2241d0*/  LOP3.LUT P3, RZ, R12, 0x80000000, RZ, 0xc0, !PT ;  /* 0x800000000cff7812 */ /* 0x000fc6000786c0ff */
[----:B------:R-:W-:Y:S02]  /*2241e0*/  @P0 LOP3.LUT R14, R14, 0x2, RZ, 0xfc, !PT ;  /* 0x000000020e0e0812 */ /* 0x000fe400078efcff */
[----:B------:R-:W-:Y:S02]  /*2241f0*/  LOP3.LUT P0, RZ, R12, 0x200000, RZ, 0xc0, !PT ;  /* 0x002000000cff7812 */ /* 0x000fe4000780c0ff */
[----:B------:R-:W-:-:S05]  /*224200*/  PRMT R12, R51, 0x7772, RZ ;  /* 0x00007772330c7816 */ /* 0x000fca00000000ff */
[----:B----4-:R0:W-:Y:S02]  /*224210*/  @P5 STG.E.U8 desc[UR22][R48.64], R12 ;  /* 0x0000000c30005986 */ /* 0x0101e4000c101116 */
[----:B0-----:R-:W-:-:S05]  /*224220*/  PRMT R12, R51, 0x7773, RZ ;  /* 0x00007773330c7816 */ /* 0x001fca00000000ff */
[----:B---3--:R0:W-:Y:S04]  /*224230*/  @P2 STG.E.U8 desc[UR22][R60.64], R12 ;  /* 0x0000000c3c002986 */ /* 0x0081e8000c101116 */
[----:B0-----:R-:W3:Y:S04]  /*224240*/  LDL.LU R60, [R1+0xe8] ;  /* 0x0000e800013c7983 */ /* 0x001ee80000300800 */
        /* <DEDUP_REMOVED lines=94> */
[----:B------:R-:W-:-:S02]  /*224830*/  @P0 LOP3.LUT R13, R13, 0x1000000, RZ, 0xfc, !PT ;  /* 0x010000000d0d0812 */ /* 0x000fc400078efcff */
[----:B------:R-:W-:Y:S01]  /*224840*/  LOP3.LUT P0, RZ, R11, 0x200, RZ, 0xc0, !PT ;  /* 0x000002000bff7812 */ /* 0x000fe2000780c0ff */
[----:B---3--:R0:W-:Y:S01]  /*224850*/  @P5 STG.E.U8 desc[UR22][R46.64], R12 ;  /* 0x0000000c2e005986 */ /* 0x0081e2000c101116 */
[----:B------:R-:W-:Y:S02]  /*224860*/  LOP3.LUT R13, R13, 0xfdffffff, RZ, 0xc0, !PT ;  /* 0xfdffffff0d0d7812 */ /* 0x000fe400078ec0ff */
[----:B0-----:R-:W-:Y:S01]  /*224870*/  PRMT R12, R51, 0x7772, RZ ;  /* 0x00007772330c7816 */ /* 0x001fe200000000ff */
[----:B------:R-:W3:Y:S08]  /*224880*/  LDL.LU.64 R46, [R1+0x22b0] ;  /* 0x0022b000012e7983 */ /* 0x000ef00000300a00 */
[----:B------:R-:W-:-:S02]  /*224890*/  @P0 LOP3.LUT R13, R13, 0x2000000, RZ, 0xfc, !PT ;  /* 0x020000000d0d0812 */ /* 0x000fc400078efcff */
[----:B------:R-:W-:Y:S01]  /*2248a0*/  LOP3.LUT P0, RZ, R11, 0x100, RZ, 0xc0, !PT ;  /* 0x000001000bff7812 */ /* 0x000fe2000780c0ff */
[----:B----4-:R0:W-:Y:S02]  /*2248b0*/  @P2 STG.E.U8 desc[UR22][R48.64], R12 ;  /* 0x0000000c30002986 */ /* 0x0101e4000c101116 */
[----:B0-----:R-:W-:Y:S02]  /*2248c0*/  PRMT R12, R51, 0x7773, RZ ;  /* 0x00007773330c7816 */ /* 0x001fe400000000ff */
        /* <DEDUP_REMOVED lines=42> */
[----:B----4-:R0:W-:Y:S02]  /*224b70*/  @P6 STG.E.U8 desc[UR22][R48.64], R12 ;  /* 0x0000000c30006986 */ /* 0x0101e4000c101116 */
[----:B0-----:R-:W-:-:S05]  /*224b80*/  PRMT R12, R10, 0x7772, RZ ;  /* 0x000077720a0c7816 */ /* 0x001fca00000000ff */
[----:B------:R0:W-:Y:S02]  /*224b90*/  @P3 STG.E.U8 desc[UR22][R50.64], R12 ;  /* 0x0000000c32003986 */ /* 0x0001e4000c101116 */
        /* <DEDUP_REMOVED lines=49> */
[----:B------:R-:W3:Y:S01]  /*224eb0*/  LDL.LU.64 R34, [R1+0x21f0] ;  /* 0x0021f00001227983 */ /* 0x000ee20000300a00 */
[----:B----4-:R-:W-:-:S03]  /*224ec0*/  PRMT R11, R53, 0x7770, RZ ;  /* 0x00007770350b7816 */ /* 0x010fc600000000ff */
[----:B------:R-:W4:Y:S04]  /*224ed0*/  LDL.LU.64 R38, [R1+0x21e0] ;  /* 0x0021e00001267983 */ /* 0x000f280000300a00 */
[----:B------:R0:W-:Y:S04]  /*224ee0*/  @P5 STG.E.U8 desc[UR22][R54.64], R11 ;  /* 0x0000000b36005986 */ /* 0x0001e8000c101116 */
[----:B0-----:R-:W4:Y:S04]  /*224ef0*/  LDL.LU R54, [R1+0x90] ;  /* 0x0000900001367983 */ /* 0x001f280000300800 */
[----:B------:R-:W4:Y:S04]  /*224f00*/  LDL.LU.64 R40, [R1+0x21d0] ;  /* 0x0021d00001287983 */ /* 0x000f280000300a00 */
[----:B------:R-:W4:Y:S04]  /*224f10*/  LDL.LU.64 R42, [R1+0x21c0] ;  /* 0x0021c000012a7983 */ /* 0x000f280000300a00 */
[----:B------:R-:W4:Y:S01]  /*224f20*/  LDL.LU.64 R44, [R1+0x21b0] ;  /* 0x0021b000012c7983 */ /* 0x000f220000300a00 */
[----:B------:R-:W-:-:S03]  /*224f30*/  PRMT R11, R53, 0x7771, RZ ;  /* 0x00007771350b7816 */ /* 0x000fc600000000ff */
[----:B------:R-:W4:Y:S04]  /*224f40*/  LDL.LU R55, [R1+0x80] ;  /* 0x0000800001377983 */ /* 0x000f280000300800 */
[----:B------:R0:W-:Y:S04]  /*224f50*/  @P2 STG.E.U8 desc[UR22][R48.64], R11 ;  /* 0x0000000b30002986 */ /* 0x0001e8000c101116 */
[----:B------:R-:W4:Y:S01]  /*224f60*/  LDL.LU.64 R46, [R1+0x21a0] ;  /* 0x0021a000012e7983 */ /* 0x000f220000300a00 */
[----:B0-----:R-:W-:-:S03]  /*224f70*/  PRMT R11, R53, 0x7772, RZ ;  /* 0x00007772350b7816 */ /* 0x001fc600000000ff */
[----:B------:R-:W4:Y:S04]  /*224f80*/  LDL.LU.64 R48, [R1+0x2190] ;  /* 0x0021900001307983 */ /* 0x000f280000300a00 */
[----:B------:R0:W-:Y:S02]  /*224f90*/  @P1 STG.E.U8 desc[UR22][R50.64], R11 ;  /* 0x0000000b32001986 */ /* 0x0001e4000c101116 */
[----:B0-----:R-:W-:Y:S02]  /*224fa0*/  PRMT R11, R53, 0x7773, RZ ;  /* 0x00007773350b7816 */ /* 0x001fe400000000ff */
        /* <DEDUP_REMOVED lines=73> */
[----:B0-----:R-:W2:Y:S01]  /*225440*/  LDL.LU.64 R58, [R1+0x20d0] ;  /* 0x0020d000013a7983 */ /* 0x001ea20000300a00 */
[----:B------:R-:W-:-:S03]  /*225450*/  PRMT R11, R7, 0x7773, RZ ;  /* 0x00007773070b7816 */ /* 0x000fc600000000ff */
[----:B------:R-:W2:Y:S04]  /*225460*/  LDL.LU R7, [R1+0x83a0] ;  /* 0x0083a00001077983 */ /* 0x000ea80000300800 */
[----:B------:R-:W2:Y:S01]  /*225470*/  LDL.LU.64 R34, [R1+0x20c0] ;  /* 0x0020c00001227983 */ /* 0x000ea20000300a00 */
[----:B------:R-:W-:-:S03]  /*225480*/  LOP3.LUT R13, R13, 0xffffffbf, RZ, 0xc0, !PT ;  /* 0xffffffbf0d0d7812 */ /* 0x000fc600078ec0ff */
[----:B------:R-:W2:Y:S01]  /*225490*/  LDL.LU.64 R36, [R1+0x20b0] ;  /* 0x0020b00001247983 */ /* 0x000ea20000300a00 */
[----:B------:R-:W-:Y:S02]  /*2254a0*/  @P0 LOP3.LUT R13, R13, 0x40, RZ, 0xfc, !PT ;  /* 0x000000400d0d0812 */ /* 0x000fe400078efcff */
[----:B------:R-:W-:Y:S01]  /*2254b0*/  LOP3.LUT P0, RZ, R10, 0x20000, RZ, 0xc0, !PT ;  /* 0x000200000aff7812 */ /* 0x000fe2000780c0ff */
[----:B---3--:R0:W-:Y:S01]  /*2254c0*/  @P5 STG.E.U8 desc[UR22][R50.64], R11 ;  /* 0x0000000b32005986 */ /* 0x0081e2000c101116 */
        /* <DEDUP_REMOVED lines=10> */
[----:B----4-:R-:W-:Y:S01]  /*225570*/  PRMT R11, R56, 0x7770, RZ ;  /* 0x00007770380b7816 */ /* 0x010fe200000000ff */
[----:B------:R-:W4:Y:S04]  /*225580*/  LDL.LU.64 R46, [R1+0x2088] ;  /* 0x00208800012e7983 */ /* 0x000f280000300a00 */
[----:B------:R-:W-:Y:S02]  /*225590*/  @P0 LOP3.LUT R13, R13, 0x100, RZ, 0xfc, !PT ;  /* 0x000001000d0d0812 */ /* 0x000fe400078efcff */
[----:B------:R-:W-:-:S02]  /*2255a0*/  LOP3.LUT P0, RZ, R10, 0x8000, RZ, 0xc0, !PT ;  /* 0x000080000aff7812 */ /* 0x000fc4000780c0ff */
[----:B------:R-:W-:Y:S01]  /*2255b0*/  LOP3.LUT R13, R13, 0xfffffdff, RZ, 0xc0, !PT ;  /* 0xfffffdff0d0d7812 */ /* 0x000fe200078ec0ff */
[----:B------:R0:W-:Y:S10]  /*2255c0*/  @P2 STG.E.U8 desc[UR22][R48.64], R11 ;  /* 0x0000000b30002986 */ /* 0x0001f4000c101116 */
[----:B------:R-:W-:-:S02]  /*2255d0*/  @P0 LOP3.LUT R13, R13, 0x200, RZ, 0xfc, !PT ;  /* 0x000002000d0d0812 */ /* 0x000fc400078efcff */
[----:B------:R-:W-:Y:S01]  /*2255e0*/  LOP3.LUT P0, RZ, R10, 0x4000, RZ, 0xc0, !PT ;  /* 0x000040000aff7812 */ /* 0x000fe2000780c0ff */
[----:B0-----:R-:W4:Y:S01]  /*2255f0*/  LDL.LU.64 R48, [R1+0x2080] ;  /* 0x0020800001307983 */ /* 0x001f220000300a00 */
[----:B------:R-:W-:-:S05]  /*225600*/  PRMT R11, R56, 0x7771, RZ ;  /* 0x00007771380b7816 */ /* 0x000fca00000000ff */
[----:B------:R0:W-:Y:S02]  /*225610*/  @P1 STG.E.U8 desc[UR22][R52.64], R11 ;  /* 0x0000000b34001986 */ /* 0x0001e4000c101116 */
[C---:B0-----:R-:W-:Y:S02]  /*225620*/  PRMT R11, R56.reuse, 0x7772, RZ ;  /* 0x00007772380b7816 */ /* 0x041fe400000000ff */
[----:B------:R-:W4:Y:S04]  /*225630*/  LDL.LU.64 R52, [R1+0x2078] ;  /* 0x0020780001347983 */ /* 0x000f280000300a00 */
[----:B------:R0:W-:Y:S01]  /*225640*/  @P0 STG.E.U8 desc[UR22][R54.64], R11 ;  /* 0x0000000b36000986 */ /* 0x0001e2000c101116 */
[C---:B------:R-:W-:Y:S02]  /*225650*/  LOP3.LUT P0, RZ, R13.reuse, 0x200, RZ, 0xc0, !PT ;  /* 0x000002000dff7812 */ /* 0x040fe4000780c0ff */
[----:B0-----:R-:W-:Y:S01]  /*225660*/  PRMT R11, R56, 0x7773, RZ ;  /* 0x00007773380b7816 */ /* 0x001fe200000000ff */
[----:B------:R-:W4:Y:S10]  /*225670*/  LDL.LU.64 R54, [R1+0x2070] ;  /* 0x0020700001367983 */ /* 0x000f340000300a00 */
[----:B------:R0:W-:Y:S01]  /*225680*/  @P0 STG.E.U8 desc[UR22][R60.64], R11 ;  /* 0x0000000b3c000986 */ /* 0x0001e2000c101116 */
[----:B------:R-:W-:-:S03]  /*225690*/  LOP3.LUT P0, RZ, R13, 0x100, RZ, 0xc0, !PT ;  /* 0x000001000dff7812 */ /* 0x000fc6000780c0ff */
[----:B------:R-:W4:Y:S04]  /*2256a0*/  LDL.LU.64 R56, [R1+0x2068] ;  /* 0x0020680001387983 */ /* 0x000f280000300a00 */
[----:B0-----:R-:W4:Y:S01]  /*2256b0*/  LDL.LU.64 R60, [R1+0x2060] ;  /* 0x00206000013c7983 */ /* 0x001f220000300a00 */
[----:B------:R-:W-:-:S03]  /*2256c0*/  PRMT R11, R39, 0x7770, RZ ;  /* 0x00007770270b7816 */ /* 0x000fc600000000ff */
[----:B------:R-:W4:Y:S04]  /*2256d0*/  LDL.LU R51, [R1+0xa8] ;  /* 0x0000a80001337983 */ /* 0x000f280000300800 */
        /* <DEDUP_REMOVED lines=50> */
[----:B------:R-:W-:Y:S02]  /*225a00*/  LOP3.LUT R10, R10, 0xfbffffff, RZ, 0xc0, !PT ;  /* 0xfbffffff0a0a7812 */ /* 0x000fe400078ec0ff */
[----:B------:R-:W-:-:S03]  /*225a10*/  LOP3.LUT R13, R13, 0xfffffffe, RZ, 0xc0, !PT ;  /* 0xfffffffe0d0d7812 */ /* 0x000fc600078ec0ff */
[----:B--2---:R0:W-:Y:S04]  /*225a20*/  @P4 STG.E.U8 desc[UR22][R58.64], R11 ;  /* 0x0000000b3a004986 */ /* 0x0041e8000c101116 */
[----:B0-----:R-:W2:Y:S04]  /*225a30*/  LDL.LU.64 R58, [R1+0x2020] ;  /* 0x00202000013a7983 */ /* 0x001ea80000300a00 */
[----:B------:R-:W2:Y:S04]  /*225a40*/  LDL.LU.64 R36, [R1+0x2018] ;  /* 0x0020180001247983 */ /* 0x000ea80000300a00 */
[----:B------:R-:W2:Y:S04]  /*225a50*/  LDL.LU.64 R38, [R1+0x2010] ;  /* 0x0020100001267983 */ /* 0x000ea80000300a00 */
[----:B------:R-:W2:Y:S01]  /*225a60*/  LDL.LU.64 R40, [R1+0x2008] ;  /* 0x0020080001287983 */ /* 0x000ea20000300a00 */
[----:B---3--:R-:W-:-:S02]  /*225a70*/  LOP3.LUT P0, RZ, R9, 0x200, RZ, 0xc0, !PT ;  /* 0x0000020009ff7812 */ /* 0x008fc4000780c0ff */
[----:B------:R-:W-:Y:S01]  /*225a80*/  PRMT R11, R51, 0x7772, RZ ;  /* 0x00007772330b7816 */ /* 0x000fe200000000ff */
        /* <DEDUP_REMOVED lines=17> */
[C---:B------:R-:W-:Y:S01]  /*225ba0*/  LOP3.LUT P0, RZ, R9.reuse, 0x8, RZ, 0xc0, !PT ;  /* 0x0000000809ff7812 */ /* 0x040fe2000780c0ff */
[----:B----4-:R0:W-:Y:S01]  /*225bb0*/  @P5 STG.E.U8 desc[UR22][R48.64], R11 ;  /* 0x0000000b30005986 */ /* 0x0101e2000c101116 */
[----:B------:R-:W-:-:S11]  /*225bc0*/  LOP3.LUT P1, RZ, R9, 0x1, RZ, 0xc0, !PT ;  /* 0x0000000109ff7812 */ /* 0x000fd6000782c0ff */
[----:B------:R-:W-:Y:S02]  /*225bd0*/  @P0 LOP3.LUT R13, R13, 0x1, RZ, 0xfc, !PT ;  /* 0x000000010d0d0812 */ /* 0x000fe400078efcff */
[----:B------:R-:W-:Y:S02]  /*225be0*/  LOP3.LUT P0, RZ, R9, 0x4, RZ, 0xc0, !PT ;  /* 0x0000000409ff7812 */ /* 0x000fe4000780c0ff */
[----:B------:R-:W-:Y:S02]  /*225bf0*/  LOP3.LUT R13, R13, 0xfffffffd, RZ, 0xc0, !PT ;  /* 0xfffffffd0d0d7812 */ /* 0x000fe400078ec0ff */
[----:B0-----:R-:W-:Y:S02]  /*225c00*/  PRMT R11, R51, 0x7773, RZ ;  /* 0x00007773330b7816 */ /* 0x001fe400000000ff */
[----:B------:R-:W4:Y:S04]  /*225c10*/  LDL.LU R51, [R1+0x78] ;  /* 0x0000780001337983 */ /* 0x000f280000300800 */
[----:B------:R0:W-:Y:S03]  /*225c20*/  @P2 STG.E.U8 desc[UR22][R52.64], R11 ;  /* 0x0000000b34002986 */ /* 0x0001e6000c101116 */
[----:B------:R-:W-:Y:S01]  /*225c30*/  @P0 LOP3.LUT R13, R13, 0x2, RZ, 0xfc, !PT ;  /* 0x000000020d0d0812 */ /* 0x000fe200078efcff */
[----:B------:R-:W4:Y:S01]  /*225c40*/  LDL.LU.64 R44, [R1+0x1ff8] ;  /* 0x001ff800012c7983 */ /* 0x000f220000300a00 */
[----:B------:R-:W-:-:S03]  /*225c50*/  LOP3.LUT P0, RZ, R9, 0x2, RZ, 0xc0, !PT ;  /* 0x0000000209ff7812 */ /* 0x000fc6000780c0ff */
        /* <DEDUP_REMOVED lines=27> */
[----:B------:R-:W2:Y:S01]  /*225e10*/  LDL.LU R7, [R1+0x8398] ;  /* 0x0083980001077983 */ /* 0x000ea20000300800 */
[----:B------:R-:W-:-:S13]  /*225e20*/  LOP3.LUT P0, RZ, R10, 0x10000000, RZ, 0xc0, !PT ;  /* 0x100000000aff7812 */ /* 0x000fda000780c0ff */
[----:B---3--:R4:W-:Y:S01]  /*225e30*/  @P0 STG.E.U8 desc[UR22][R42.64], R11 ;  /* 0x0000000b2a000986 */ /* 0x0089e2000c101116 */
[----:B------:R-:W-:Y:S02]  /*225e40*/  LOP3.LUT P0, RZ, R10, 0x8000000, RZ, 0xc0, !PT ;  /* 0x080000000aff7812 */ /* 0x000fe4000780c0ff */
[C---:B------:R-:W-:Y:S02]  /*225e50*/  LOP3.LUT P6, RZ, R9.reuse, 0x400, RZ, 0xc0, !PT ;  /* 0x0000040009ff7812 */ /* 0x040fe400078cc0ff */
[C---:B------:R-:W-:Y:S02]  /*225e60*/  LOP3.LUT P3, RZ, R9.reuse, 0x800, RZ, 0xc0, !PT ;  /* 0x0000080009ff7812 */ /* 0x040fe4000786c0ff */
[C---:B------:R-:W-:Y:S02]  /*225e70*/  LOP3.LUT P4, RZ, R9.reuse, 0x1000, RZ, 0xc0, !PT ;  /* 0x0000100009ff7812 */ /* 0x040fe4000788c0ff */
[----:B------:R-:W-:Y:S02]  /*225e80*/  LOP3.LUT P5, RZ, R9, 0x2000, RZ, 0xc0, !PT ;  /* 0x0000200009ff7812 */ /* 0x000fe400078ac0ff */
[----:B----4-:R-:W-:-:S05]  /*225e90*/  PRMT R11, R51, 0x7770, RZ ;  /* 0x00007770330b7816 */ /* 0x010fca00000000ff */
        /* <DEDUP_REMOVED lines=8> */
[----:B------:R2:W-:Y:S02]  /*225f20*/  @P3 STG.E.U8 desc[UR22][R52.64], R11 ;  /* 0x0000000b34003986 */ /* 0x0005e4000c101116 */
        /* <DEDUP_REMOVED lines=8> */
[----:B------:R-:W3:Y:S04]  /*225fb0*/  LDL.LU.64 R60, [R1+0x1fb8] ;  /* 0x001fb800013c7983 */ /* 0x000ee80000300a00 */
[----:B------:R-:W4:Y:S04]  /*225fc0*/  LDL.LU.64 R48, [R1+0x1fb0] ;  /* 0x001fb00001307983 */ /* 0x000f280000300a00 */
[----:B------:R-:W2:Y:S04]  /*225fd0*/  LDL.LU.64 R50, [R1+0x1fa8] ;  /* 0x001fa80001327983 */ /* 0x000ea80000300a00 */
[----:B------:R-:W3:Y:S01]  /*225fe0*/  LDL.LU R53, [R1+0x9c] ;  /* 0x00009c0001357983 */ /* 0x000ee20000300800 */
[----:B------:R-:W-:-:S13]  /*225ff0*/  LOP3.LUT P1, RZ, R9, 0x8000, RZ, 0xc0, !PT ;  /* 0x0000800009ff7812 */ /* 0x000fda000782c0ff */
[----:B------:R0:W-:Y:S04]  /*226000*/  @P1 STG.E.U8 desc[UR22][R58.64], R11 ;  /* 0x0000000b3a001986 */ /* 0x0001e8000c101116 */
        /* <DEDUP_REMOVED lines=20> */
[----:B0-----:R-:W3:Y:S04]  /*226150*/  LDL.LU.64 R60, [R1+0x1f88] ;  /* 0x001f8800013c7983 */ /* 0x001ee80000300a00 */
[----:B------:R-:W3:Y:S01]  /*226160*/  LDL.LU.64 R34, [R1+0x1f80] ;  /* 0x001f800001227983 */ /* 0x000ee20000300a00 */
[----:B------:R-:W-:-:S03]  /*226170*/  LOP3.LUT R10, R10, 0xffbfffff, RZ, 0xc0, !PT ;  /* 0xffbfffff0a0a7812 */ /* 0x000fc600078ec0ff */
[----:B------:R-:W3:Y:S01]  /*226180*/  LDL.LU.64 R36, [R1+0x1f78] ;  /* 0x001f780001247983 */ /* 0x000ee20000300a00 */
[----:B------:R-:W-:Y:S02]  /*226190*/  @P0 LOP3.LUT R10, R10, 0x400000, RZ, 0xfc, !PT ;  /* 0x004000000a0a0812 */ /* 0x000fe400078efcff */
[----:B------:R-:W-:Y:S01]  /*2261a0*/  LOP3.LUT P0, RZ, R9, 0x800000, RZ, 0xc0, !PT ;  /* 0x0080000009ff7812 */ /* 0x000fe2000780c0ff */
[----:B------:R-:W3:Y:S01]  /*2261b0*/  LDL.LU R43, [R1+0x7c] ;  /* 0x00007c00012b7983 */ /* 0x000ee20000300800 */
[----:B------:R-:W-:-:S03]  /*2261c0*/  LOP3.LUT R10, R10, 0xff7fffff, RZ, 0xc0, !PT ;  /* 0xff7fffff0a0a7812 */ /* 0x000fc600078ec0ff */
[----:B------:R-:W3:Y:S01]  /*2261d0*/  LDL.LU.64 R38, [R1+0x1f70] ;  /* 0x001f700001267983 */ /* 0x000ee20000300a00 */
[----:B------:R-:W-:-:S03]  /*2261e0*/  LOP3.LUT P5, RZ, R9, 0x20000, RZ, 0xc0, !PT ;  /* 0x0002000009ff7812 */ /* 0x000fc600078ac0ff */
[----:B------:R-:W3:Y:S04]  /*2261f0*/  LDL.LU.64 R40, [R1+0x1f68] ;  /* 0x001f680001287983 */ /* 0x000ee80000300a00 */
[----:B------:R-:W-:Y:S01]  /*226200*/  @P0 LOP3.LUT R10, R10, 0x800000, RZ, 0xfc, !PT ;  /* 0x008000000a0a0812 */ /* 0x000fe200078efcff */
[----:B------:R-:W3:Y:S01]  /*226210*/  LDL.LU.64 R44, [R1+0x1f60] ;  /* 0x001f6000012c7983 */ /* 0x000ee20000300a00 */
        /* <DEDUP_REMOVED lines=8> */
[----:B------:R-:W-:-:S02]  /*2262a0*/  LOP3.LUT P3, RZ, R9, 0x40000000, RZ, 0xc0, !PT ;  /* 0x4000000009ff7812 */ /* 0x000fc4000786c0ff */
[----:B------:R-:W-:Y:S02]  /*2262b0*/  PRMT R11, R53, 0x7771, RZ ;  /* 0x00007771350b7816 */ /* 0x000fe400000000ff */
[C---:B------:R-:W-:Y:S02]  /*2262c0*/  LOP3.LUT P4, RZ, R9.reuse, 0x80000000, RZ, 0xc0, !PT ;  /* 0x8000000009ff7812 */ /* 0x040fe4000788c0ff */
[----:B------:R-:W-:Y:S02]  /*2262d0*/  @P0 LOP3.LUT R10, R10, 0x2000000, RZ, 0xfc, !PT ;  /* 0x020000000a0a0812 */ /* 0x000fe400078efcff */
[----:B------:R-:W-:Y:S02]  /*2262e0*/  LOP3.LUT P0, RZ, R9, 0x100000, RZ, 0xc0, !PT ;  /* 0x0010000009ff7812 */ /* 0x000fe4000780c0ff */
[C---:B------:R-:W-:Y:S01]  /*2262f0*/  PRMT R9, R53.reuse, 0x7772, RZ ;  /* 0x0000777235097816 */ /* 0x040fe200000000ff */
[----:B----4-:R-:W-:Y:S04]  /*226300*/  @P5 STG.E.U8 desc[UR22][R48.64], R11 ;  /* 0x0000000b30005986 */ /* 0x010fe8000c101116 */
[----:B--2---:R0:W-:Y:S02]  /*226310*/  @P2 STG.E.U8 desc[UR22][R50.64], R9 ;  /* 0x0000000932002986 */ /* 0x0041e4000c101116 */
[----:B0-----:R-:W-:-:S05]  /*226320*/  PRMT R9, R53, 0x7773, RZ ;  /* 0x0000777335097816 */ /* 0x001fca00000000ff */
        /* <DEDUP_REMOVED lines=302> */
[C---:B------:R-:W-:Y:S02]  /*227610*/  LOP3.LUT P0, RZ, R8.reuse, 0x4000, RZ, 0xc0, !PT ;  /* 0x0000400008ff7812 */ /* 0x040fe4000780c0ff */
        /* <DEDUP_REMOVED lines=74> */
[----:B------:R-:W-:Y:S02]  /*227ac0*/  LOP3.LUT R7, R7, 0xfffbffff, RZ, 0xc0, !PT ;  /* 0xfffbffff07077812 */ /* 0x000fe400078ec0ff */
[----:B---3--:R-:W-:-:S05]  /*227ad0*/  PRMT R8, R53, 0x7770, RZ ;  /* 0x0000777035087816 */ /* 0x008fca00000000ff */
[----:B--2---:R0:W-:Y:S04]  /*227ae0*/  @P4 STG.E.U8 desc[UR22][R58.64], R8 ;  /* 0x000000083a004986 */ /* 0x0041e8000c101116 */
[----:B0-----:R-:W2:Y:S04]  /*227af0*/  LDL.LU.64 R58, [R1+0x1d28] ;  /* 0x001d2800013a7983 */ /* 0x001ea80000300a00 */
[----:B------:R-:W3:Y:S04]  /*227b00*/  LDL.LU.64 R38, [R1+0x1d20] ;  /* 0x001d200001267983 */ /* 0x000ee80000300a00 */
[----:B------:R-:W3:Y:S04]  /*227b10*/  LDL.LU.64 R40, [R1+0x1d18] ;  /* 0x001d180001287983 */ /* 0x000ee80000300a00 */
[----:B------:R-:W3:Y:S04]  /*227b20*/  LDL.LU.64 R42, [R1+0x1d10] ;  /* 0x001d1000012a7983 */ /* 0x000ee80000300a00 */
[----:B------:R-:W3:Y:S01]  /*227b30*/  LDL.LU.64 R44, [R1+0x1d08] ;  /* 0x001d0800012c7983 */ /* 0x000ee20000300a00 */
[----:B------:R-:W-:-:S02]  /*227b40*/  LOP3.LUT P0, RZ, R6, 0x100, RZ, 0xc0, !PT ;  /* 0x0000010006ff7812 */ /* 0x000fc4000780c0ff */
        /* <DEDUP_REMOVED lines=22> */
[----:B------:R-:W-:Y:S01]  /*227cb0*/  LOP3.LUT P0, RZ, R6, 0x2, RZ, 0xc0, !PT ;  /* 0x0000000206ff7812 */ /* 0x000fe2000780c0ff */
[----:B0-----:R-:W4:Y:S01]  /*227cc0*/  LDL.LU.64 R48, [R1+0x1cf8] ;  /* 0x001cf80001307983 */ /* 0x001f220000300a00 */
[----:B------:R-:W-:Y:S02]  /*227cd0*/  LOP3.LUT R7, R7, 0xfdffffff, RZ, 0xc0, !PT ;  /* 0xfdffffff07077812 */ /* 0x000fe400078ec0ff */
[----:B------:R-:W-:-:S05]  /*227ce0*/  PRMT R8, R53, 0x7772, RZ ;  /* 0x0000777235087816 */ /* 0x000fca00000000ff */
[----:B------:R0:W-:Y:S04]  /*227cf0*/  @P2 STG.E.U8 desc[UR22][R50.64], R8 ;  /* 0x0000000832002986 */ /* 0x0001e8000c101116 */
[----:B------:R-:W-:Y:S02]  /*227d00*/  @P0 LOP3.LUT R7, R7, 0x2000000, RZ, 0xfc, !PT ;  /* 0x0200000007070812 */ /* 0x000fe400078efcff */
[----:B------:R-:W-:Y:S02]  /*227d10*/  LOP3.LUT P0, RZ, R6, 0x1, RZ, 0xc0, !PT ;  /* 0x0000000106ff7812 */ /* 0x000fe4000780c0ff */
[----:B0-----:R-:W-:Y:S01]  /*227d20*/  PRMT R8, R53, 0x7773, RZ ;  /* 0x0000777335087816 */ /* 0x001fe200000000ff */
        /* <DEDUP_REMOVED lines=30> */
[----:B------:R-:W-:-:S11]  /*227f10*/  LOP3.LUT P6, RZ, R6, 0x200, RZ, 0xc0, !PT ;  /* 0x0000020006ff7812 */ /* 0x000fd600078cc0ff */
[----:B------:R0:W-:Y:S01]  /*227f20*/  @P0 STG.E.U8 desc[UR22][R46.64], R8 ;  /* 0x000000082e000986 */ /* 0x0001e2000c101116 */
[----:B------:R-:W-:Y:S02]  /*227f30*/  LOP3.LUT P0, RZ, R7, 0x40000, RZ, 0xc0, !PT ;  /* 0x0004000007ff7812 */ /* 0x000fe4000780c0ff */
[----:B------:R-:W-:Y:S02]  /*227f40*/  LOP3.LUT P3, RZ, R6, 0x400, RZ, 0xc0, !PT ;  /* 0x0000040006ff7812 */ /* 0x000fe4000786c0ff */
[----:B0-----:R-:W-:Y:S02]  /*227f50*/  PRMT R8, R16, 0x7770, RZ ;  /* 0x0000777010087816 */ /* 0x001fe400000000ff */
[C---:B------:R-:W-:Y:S02]  /*227f60*/  LOP3.LUT P4, RZ, R6.reuse, 0x800, RZ, 0xc0, !PT ;  /* 0x0000080006ff7812 */ /* 0x040fe4000788c0ff */
[----:B------:R-:W-:-:S05]  /*227f70*/  LOP3.LUT P5, RZ, R6, 0x1000, RZ, 0xc0, !PT ;  /* 0x0000100006ff7812 */ /* 0x000fca00078ac0ff */
[----:B----4-:R0:W-:Y:S01]  /*227f80*/  @P0 STG.E.U8 desc[UR22][R48.64], R8 ;  /* 0x0000000830000986 */ /* 0x0101e2000c101116 */
[----:B------:R-:W-:Y:S02]  /*227f90*/  LOP3.LUT P2, RZ, R6, 0x2000, RZ, 0xc0, !PT ;  /* 0x0000200006ff7812 */ /* 0x000fe4000784c0ff */
[----:B0-----:R-:W-:-:S05]  /*227fa0*/  PRMT R8, R16, 0x7771, RZ ;  /* 0x0000777110087816 */ /* 0x001fca00000000ff */
[----:B------:R0:W-:Y:S01]  /*227fb0*/  @P6 STG.E.U8 desc[UR22][R50.64], R8 ;  /* 0x0000000832006986 */ /* 0x0001e2000c101116 */
[----:B------:R-:W-:Y:S02]  /*227fc0*/  LOP3.LUT P1, RZ, R6, 0x4000, RZ, 0xc0, !PT ;  /* 0x0000400006ff7812 */ /* 0x000fe4000782c0ff */
[C---:B0-----:R-:W-:Y:S02]  /*227fd0*/  PRMT R8, R16.reuse, 0x7772, RZ ;  /* 0x0000777210087816 */ /* 0x041fe400000000ff */
[----:B------:R-:W-:-:S03]  /*227fe0*/  PRMT R16, R16, 0x7773, RZ ;  /* 0x0000777310107816 */ /* 0x000fc600000000ff */
[----:B------:R3:W-:Y:S04]  /*227ff0*/  @P3 STG.E.U8 desc[UR22][R52.64], R8 ;  /* 0x0000000834003986 */ /* 0x0007e8000c101116 */
[----:B------:R-:W-:Y:S01]  /*228000*/  @P4 STG.E.U8 desc[UR22][R54.64], R16 ;  /* 0x0000001036004986 */ /* 0x000fe2000c101116 */
        /* <DEDUP_REMOVED lines=32> */
[----:B------:R-:W2:Y:S02]  /*228210*/  LDL.LU.64 R34, [R1+0x1c88] ;  /* 0x001c880001227983 */ /* 0x000ea40000300a00 */
[----:B------:R-:W-:-:S02]  /*228220*/  @P0 LOP3.LUT R7, R7, 0x4000, RZ, 0xfc, !PT ;  /* 0x0000400007070812 */ /* 0x000fc400078efcff */
[C---:B------:R-:W-:Y:S01]  /*228230*/  LOP3.LUT P0, RZ, R6.reuse, 0x400000, RZ, 0xc0, !PT ;  /* 0x0040000006ff7812 */ /* 0x040fe2000780c0ff */
[----:B------:R-:W2:Y:S04]  /*228240*/  LDL.LU.64 R36, [R1+0x1c80] ;  /* 0x001c800001247983 */ /* 0x000ea80000300a00 */
[----:B------:R-:W2:Y:S01]  /*228250*/  LDL.LU.64 R38, [R1+0x1c78] ;  /* 0x001c780001267983 */ /* 0x000ea20000300a00 */
[----:B------:R-:W-:Y:S02]  /*228260*/  LOP3.LUT R7, R7, 0xffff7fff, RZ, 0xc0, !PT ;  /* 0xffff7fff07077812 */ /* 0x000fe400078ec0ff */
[C---:B------:R-:W-:Y:S01]  /*228270*/  LOP3.LUT P5, RZ, R6.reuse, 0x10000, RZ, 0xc0, !PT ;  /* 0x0001000006ff7812 */ /* 0x040fe200078ac0ff */
[----:B------:R-:W2:Y:S01]  /*228280*/  LDL.LU.64 R40, [R1+0x1c70] ;  /* 0x001c700001287983 */ /* 0x000ea20000300a00 */
[----:B------:R-:W-:-:S02]  /*228290*/  LOP3.LUT P2, RZ, R6, 0x20000, RZ, 0xc0, !PT ;  /* 0x0002000006ff7812 */ /* 0x000fc4000784c0ff */
[----:B---3--:R-:W-:Y:S02]  /*2282a0*/  PRMT R8, R53, 0x7770, RZ ;  /* 0x0000777035087816 */ /* 0x008fe400000000ff */
[C---:B------:R-:W-:Y:S02]  /*2282b0*/  LOP3.LUT P1, RZ, R6.reuse, 0x40000, RZ, 0xc0, !PT ;  /* 0x0004000006ff7812 */ /* 0x040fe4000782c0ff */
[C---:B------:R-:W-:Y:S02]  /*2282c0*/  LOP3.LUT P6, RZ, R6.reuse, 0x10000000, RZ, 0xc0, !PT ;  /* 0x1000000006ff7812 */ /* 0x040fe400078cc0ff */
[C---:B------:R-:W-:Y:S02]  /*2282d0*/  LOP3.LUT P3, RZ, R6.reuse, 0x20000000, RZ, 0xc0, !PT ;  /* 0x2000000006ff7812 */ /* 0x040fe4000786c0ff */
[----:B------:R-:W-:Y:S01]  /*2282e0*/  LOP3.LUT P4, RZ, R6, 0x40000000, RZ, 0xc0, !PT ;  /* 0x4000000006ff7812 */ /* 0x000fe2000788c0ff */
[----:B------:R-:W3:Y:S01]  /*2282f0*/  LDL.LU.64 R42, [R1+0x1c68] ;  /* 0x001c6800012a7983 */ /* 0x000ee20000300a00 */
[----:B------:R-:W-:-:S02]  /*228300*/  @P0 LOP3.LUT R7, R7, 0x8000, RZ, 0xfc, !PT ;  /* 0x0000800007070812 */ /* 0x000fc400078efcff */
[----:B------:R-:W-:Y:S02]  /*228310*/  LOP3.LUT P0, RZ, R6, 0x200000, RZ, 0xc0, !PT ;  /* 0x0020000006ff7812 */ /* 0x000fe4000780c0ff */
[----:B------:R-:W-:-:S11]  /*228320*/  LOP3.LUT R7, R7, 0xfffeffff, RZ, 0xc0, !PT ;  /* 0xfffeffff07077812 */ /* 0x000fd600078ec0ff */
[----:B------:R-:W-:Y:S02]  /*228330*/  @P0 LOP3.LUT R7, R7, 0x10000, RZ, 0xfc, !PT ;  /* 0x0001000007070812 */ /* 0x000fe400078efcff */
[C---:B------:R-:W-:Y:S02]  /*228340*/  LOP3.LUT P0, RZ, R6.reuse, 0x100000, RZ, 0xc0, !PT ;  /* 0x0010000006ff7812 */ /* 0x040fe4000780c0ff */
[----:B------:R-:W-:Y:S01]  /*228350*/  LOP3.LUT R7, R7, 0xfffdffff, RZ, 0xc0, !PT ;  /* 0xfffdffff07077812 */ /* 0x000fe200078ec0ff */
[----:B------:R-:W-:Y:S01]  /*228360*/  @P5 STG.E.U8 desc[UR22][R48.64], R8 ;  /* 0x0000000830005986 */ /* 0x000fe2000c101116 */
[----:B------:R-:W-:-:S09]  /*228370*/  LOP3.LUT P5, RZ, R6, 0x80000000, RZ, 0xc0, !PT ;  /* 0x8000000006ff7812 */ /* 0x000fd200078ac0ff */
[----:B------:R-:W-:Y:S02]  /*228380*/  @P0 LOP3.LUT R7, R7, 0x20000, RZ, 0xfc, !PT ;  /* 0x0002000007070812 */ /* 0x000fe400078efcff */
[----:B------:R-:W-:Y:S02]  /*228390*/  LOP3.LUT P0, RZ, R6, 0x80000, RZ, 0xc0, !PT ;  /* 0x0008000006ff7812 */ /* 0x000fe4000780c0ff */
[----:B------:R-:W-:-:S05]  /*2283a0*/  PRMT R6, R53, 0x7771, RZ ;  /* 0x0000777135067816 */ /* 0x000fca00000000ff */
[----:B----4-:R0:W-:Y:S02]  /*2283b0*/  @P2 STG.E.U8 desc[UR22][R50.64], R6 ;  /* 0x0000000632002986 */ /* 0x0101e4000c101116 */
[----:B0-----:R-:W-:-:S05]  /*2283c0*/  PRMT R6, R53, 0x7772, RZ ;  /* 0x0000777235067816 */ /* 0x001fca00000000ff */
[----:B------:R0:W-:Y:S04]  /*2283d0*/  @P1 STG.E.U8 desc[UR22][R54.64], R6 ;  /* 0x0000000636001986 */ /* 0x0001e8000c101116 */
[----:B0-----:R-:W4:Y:S01]  /*2283e0*/  LDL.LU R55, [R1+0x28] ;  /* 0x0000280001377983 */ /* 0x001f220000300800 */
[----:B------:R-:W-:-:S03]  /*2283f0*/  PRMT R6, R53, 0x7773, RZ ;  /* 0x0000777335067816 */ /* 0x000fc600000000ff */
        /* <DEDUP_REMOVED lines=19> */
[----:B0-----:R-:W-:Y:S02]  /*228530*/  PRMT R6, R3, 0x7773, RZ ;  /* 0x0000777303067816 */ /* 0x001fe400000000ff */
[C---:B------:R-:W-:Y:S02]  /*228540*/  LOP3.LUT P2, RZ, R4.reuse, 0x1, RZ, 0xc0, !PT ;  /* 0x0000000104ff7812 */ /* 0x040fe4000784c0ff */
[----:B------:R-:W-:Y:S01]  /*228550*/  LOP3.LUT P1, RZ, R4, 0x2, RZ, 0xc0, !PT ;  /* 0x0000000204ff7812 */ /* 0x000fe2000782c0ff */
[----:B------:R-:W2:Y:S06]  /*228560*/  LDL.LU R3, [R1+0x837c] ;  /* 0x00837c0001037983 */ /* 0x000eac0000300800 */
        /* <DEDUP_REMOVED lines=11> */
[----:B------:R-:W-:Y:S02]  /*228620*/  PRMT R17, R17, 0x7773, RZ ;  /* 0x0000777311117816 */ /* 0x000fe400000000ff */
[----:B----4-:R-:W-:-:S09]  /*228630*/  PRMT R6, R55, 0x7770, RZ ;  /* 0x0000777037067816 */ /* 0x010fd200000000ff */
[----:B------:R-:W-:Y:S04]  /*228640*/  @P0 STG.E.U8 desc[UR22][R44.64], R17 ;  /* 0x000000112c000986 */ /* 0x000fe8000c101116 */
        /* <DEDUP_REMOVED lines=38> */
[C---:B------:R-:W-:Y:S02]  /*2288b0*/  LOP3.LUT P5, RZ, R4.reuse, 0x8, RZ, 0xc0, !PT ;  /* 0x0000000804ff7812 */ /* 0x040fe400078ac0ff */
[----:B------:R-:W-:Y:S02]  /*2288c0*/  LOP3.LUT R7, R7, 0xfffffeff, RZ, 0xc0, !PT ;  /* 0xfffffeff07077812 */ /* 0x000fe400078ec0ff */
[----:B------:R-:W-:-:S07]  /*2288d0*/  LOP3.LUT P2, RZ, R4, 0x10, RZ, 0xc0, !PT ;  /* 0x0000001004ff7812 */ /* 0x000fce000784c0ff */
        /* <DEDUP_REMOVED lines=8> */
[----:B------:R-:W2:Y:S01]  /*228960*/  LDL.LU.64 R36, [R1+0x1bf0] ;  /* 0x001bf00001247983 */ /* 0x000ea20000300a00 */
[----:B------:R-:W-:-:S03]  /*228970*/  PRMT R6, R48, 0x7773, RZ ;  /* 0x0000777330067816 */ /* 0x000fc600000000ff */
[----:B------:R-:W2:Y:S04]  /*228980*/  LDL.LU.64 R38, [R1+0x1be8] ;  /* 0x001be80001267983 */ /* 0x000ea80000300a00 */
[----:B------:R-:W2:Y:S04]  /*228990*/  LDL.LU.64 R40, [R1+0x1be0] ;  /* 0x001be00001287983 */ /* 0x000ea80000300a00 */
[----:B---3--:R0:W-:Y:S04]  /*2289a0*/  @P5 STG.E.U8 desc[UR22][R50.64], R6 ;  /* 0x0000000632005986 */ /* 0x0081e8000c101116 */
[----:B------:R-:W3:Y:S04]  /*2289b0*/  LDL.LU.64 R42, [R1+0x1bd8] ;  /* 0x001bd800012a7983 */ /* 0x000ee80000300a00 */
[----:B------:R-:W3:Y:S04]  /*2289c0*/  LDL.LU.64 R44, [R1+0x1bd0] ;  /* 0x001bd000012c7983 */ /* 0x000ee80000300a00 */
[----:B------:R-:W3:Y:S04]  /*2289d0*/  LDL.LU.64 R46, [R1+0x1bc8] ;  /* 0x001bc800012e7983 */ /* 0x000ee80000300a00 */
[----:B------:R-:W3:Y:S01]  /*2289e0*/  LDL.LU.64 R48, [R1+0x1bc0] ;  /* 0x001bc00001307983 */ /* 0x000ee20000300a00 */
[----:B0-----:R-:W-:-:S05]  /*2289f0*/  PRMT R6, R5, 0x7770, RZ ;  /* 0x0000777005067816 */ /* 0x001fca00000000ff */
[----:B----4-:R0:W-:Y:S02]  /*228a00*/  @P2 STG.E.U8 desc[UR22][R52.64], R6 ;  /* 0x0000000634002986 */ /* 0x0101e4000c101116 */
[----:B0-----:R-:W-:-:S05]  /*228a10*/  PRMT R6, R5, 0x7771, RZ ;  /* 0x0000777105067816 */ /* 0x001fca00000000ff */
[----:B------:R0:W-:Y:S02]  /*228a20*/  @P1 STG.E.U8 desc[UR22][R54.64], R6 ;  /* 0x0000000636001986 */ /* 0x0001e4000c101116 */
[----:B0-----:R-:W-:-:S05]  /*228a30*/  PRMT R6, R5, 0x7772, RZ ;  /* 0x0000777205067816 */ /* 0x001fca00000000ff */
[----:B------:R0:W-:Y:S02]  /*228a40*/  @P0 STG.E.U8 desc[UR22][R56.64], R6 ;  /* 0x0000000638000986 */ /* 0x0001e4000c101116 */
[----:B0-----:R-:W-:Y:S02]  /*228a50*/  PRMT R6, R5, 0x7773, RZ ;  /* 0x0000777305067816 */ /* 0x001fe400000000ff */
[----:B------:R-:W4:Y:S04]  /*228a60*/  LDL.LU R5, [R1+0x8378] ;  /* 0x0083780001057983 */ /* 0x000f280000300800 */
[----:B------:R-:W3:Y:S04]  /*228a70*/  LDL.LU.64 R52, [R1+0x1bb8] ;  /* 0x001bb80001347983 */ /* 0x000ee80000300a00 */
[----:B------:R-:W3:Y:S04]  /*228a80*/  LDL.LU.64 R54, [R1+0x1bb0] ;  /* 0x001bb00001367983 */ /* 0x000ee80000300a00 */
[----:B------:R-:W3:Y:S01]  /*228a90*/  LDL.LU.64 R56, [R1+0x1ba8] ;  /* 0x001ba80001387983 */ /* 0x000ee20000300a00 */
[----:B------:R-:W-:-:S13]  /*228aa0*/  LOP3.LUT P0, RZ, R7, 0x200, RZ, 0xc0, !PT ;  /* 0x0000020007ff7812 */ /* 0x000fda000780c0ff */
[----:B------:R0:W-:Y:S01]  /*228ab0*/  @P0 STG.E.U8 desc[UR22][R60.64], R6 ;  /* 0x000000063c000986 */ /* 0x0001e2000c101116 */
[----:B------:R-:W-:-:S03]  /*228ac0*/  LOP3.LUT P0, RZ, R7, 0x100, RZ, 0xc0, !PT ;  /* 0x0000010007ff7812 */ /* 0x000fc6000780c0ff */
[----:B0-----:R-:W3:Y:S01]  /*228ad0*/  LDL.LU.64 R60, [R1+0x1ba0] ;  /* 0x001ba000013c7983 */ /* 0x001ee20000300a00 */
[----:B------:R-:W-:-:S03]  /*228ae0*/  PRMT R6, R18, 0x7770, RZ ;  /* 0x0000777012067816 */ /* 0x000fc600000000ff */
[----:B------:R-:W3:Y:S01]  /*228af0*/  LDL.LU R51, [R1+0xc] ;  /* 0x00000c0001337983 */ /* 0x000ee20000300800 */
[C---:B------:R-:W-:Y:S02]  /*228b00*/  LOP3.LUT P6, RZ, R4.reuse, 0x8000, RZ, 0xc0, !PT ;  /* 0x0000800004ff7812 */ /* 0x040fe400078cc0ff */
        /* <DEDUP_REMOVED lines=12> */
[----:B------:R-:W-:-:S11]  /*228bd0*/  PRMT R18, R18, 0x7773, RZ ;  /* 0x0000777312127816 */ /* 0x000fd600000000ff */
[----:B------:R-:W-:Y:S01]  /*228be0*/  @P0 STG.E.U8 desc[UR22][R40.64], R18 ;  /* 0x0000001228000986 */ /* 0x000fe2000c101116 */
[----:B------:R-:W-:Y:S02]  /*228bf0*/  LOP3.LUT P0, RZ, R7, 0x10, RZ, 0xc0, !PT ;  /* 0x0000001007ff7812 */ /* 0x000fe4000780c0ff */
[----:B----4-:R-:W-:-:S11]  /*228c00*/  PRMT R6, R5, 0x7770, RZ ;  /* 0x0000777005067816 */ /* 0x010fd600000000ff */
[----:B---3--:R0:W-:Y:S01]  /*228c10*/  @P0 STG.E.U8 desc[UR22][R42.64], R6 ;  /* 0x000000062a000986 */ /* 0x0081e2000c101116 */
[----:B------:R-:W-:Y:S02]  /*228c20*/  LOP3.LUT P0, RZ, R7, 0x8, RZ, 0xc0, !PT ;  /* 0x0000000807ff7812 */ /* 0x000fe4000780c0ff */
[----:B0-----:R-:W-:-:S11]  /*228c30*/  PRMT R6, R5, 0x7771, RZ ;  /* 0x0000777105067816 */ /* 0x001fd600000000ff */
[----:B------:R0:W-:Y:S01]  /*228c40*/  @P0 STG.E.U8 desc[UR22][R44.64], R6 ;  /* 0x000000062c000986 */ /* 0x0001e2000c101116 */
[----:B------:R-:W-:Y:S02]  /*228c50*/  LOP3.LUT P0, RZ, R7, 0x4, RZ, 0xc0, !PT ;  /* 0x0000000407ff7812 */ /* 0x000fe4000780c0ff */
[----:B0-----:R-:W-:-:S11]  /*228c60*/  PRMT R6, R5, 0x7772, RZ ;  /* 0x0000777205067816 */ /* 0x001fd600000000ff */
        /* <DEDUP_REMOVED lines=16> */
[----:B--2---:R0:W-:Y:S04]  /*228d70*/  @P1 STG.E.U8 desc[UR22][R58.64], R6 ;  /* 0x000000063a001986 */ /* 0x0041e8000c101116 */
[----:B0-----:R-:W2:Y:S04]  /*228d80*/  LDL.LU.64 R58, [R1+0x1b90] ;  /* 0x001b9000013a7983 */ /* 0x001ea80000300a00 */
[----:B------:R-:W2:Y:S04]  /*228d90*/  LDL.LU.64 R48, [R1+0x1b88] ;  /* 0x001b880001307983 */ /* 0x000ea80000300a00 */
[----:B------:R-:W2:Y:S04]  /*228da0*/  LDL.LU.64 R60, [R1+0x1b80] ;  /* 0x001b8000013c7983 */ /* 0x000ea80000300a00 */
[----:B------:R-:W2:Y:S04]  /*228db0*/  LDL.LU.64 R52, [R1+0x1b78] ;  /* 0x001b780001347983 */ /* 0x000ea80000300a00 */
[----:B------:R-:W2:Y:S01]  /*228dc0*/  LDL.LU.64 R54, [R1+0x1b70] ;  /* 0x001b700001367983 */ /* 0x000ea20000300a00 */
[----:B------:R-:W-:-:S02]  /*228dd0*/  LOP3.LUT R7, R7, 0xfffffffe, RZ, 0xc0, !PT ;  /* 0xfffffffe07077812 */ /* 0x000fc400078ec0ff */
[----:B---3--:R-:W-:Y:S02]  /*228de0*/  LOP3.LUT R5, R5, 0xfbffffff, RZ, 0xc0, !PT ;  /* 0xfbffffff05057812 */ /* 0x008fe400078ec0ff */
[----:B------:R-:W-:Y:S01]  /*228df0*/  LOP3.LUT P4, RZ, R4, 0x200000, RZ, 0xc0, !PT ;  /* 0x0020000004ff7812 */ /* 0x000fe2000788c0ff */
        /* <DEDUP_REMOVED lines=30> */
[----:B------:R-:W4:Y:S04]  /*228fe0*/  LDL.LU R41, [R1+0x680] ;  /* 0x0006800001297983 */ /* 0x000f280000300800 */
[----:B------:R-:W4:Y:S04]  /*228ff0*/  LDL.LU.64 R34, [R1+0x1b58] ;  /* 0x001b580001227983 */ /* 0x000f280000300a00 */
[----:B------:R-:W4:Y:S04]  /*229000*/  LDL.LU.64 R36, [R1+0x1b50] ;  /* 0x001b500001247983 */ /* 0x000f280000300a00 */
[----:B------:R-:W4:Y:S01]  /*229010*/  LDL.LU.64 R38, [R1+0x1b48] ;  /* 0x001b480001267983 */ /* 0x000f220000300a00 */
[----:B------:R-:W-:-:S03]  /*229020*/  PRMT R4, R51, 0x7772, RZ ;  /* 0x0000777233047816 */ /* 0x000fc600000000ff */
[----:B------:R-:W4:Y:S04]  /*229030*/  LDL.LU.64 R42, [R1+0x1b40] ;  /* 0x001b4000012a7983 */ /* 0x000f280000300a00 */
[----:B------:R0:W-:Y:S02]  /*229040*/  @P5 STG.E.U8 desc[UR22][R48.64], R4 ;  /* 0x0000000430005986 */ /* 0x0001e4000c101116 */
[----:B0-----:R-:W-:-:S05]  /*229050*/  PRMT R4, R51, 0x7773, RZ ;  /* 0x0000777333047816 */ /* 0x001fca00000000ff */
[----:B------:R0:W-:Y:S04]  /*229060*/  @P2 STG.E.U8 desc[UR22][R60.64], R4 ;  /* 0x000000043c002986 */ /* 0x0001e8000c101116 */
[----:B0-----:R-:W4:Y:S04]  /*229070*/  LDL.LU R60, [R1+0x6f0] ;  /* 0x0006f000013c7983 */ /* 0x001f280000300800 */
[----:B------:R-:W4:Y:S01]  /*229080*/  LDL.LU.64 R44, [R1+0x1b38] ;  /* 0x001b3800012c7983 */ /* 0x000f220000300a00 */
[----:B------:R-:W-:-:S03]  /*229090*/  PRMT R4, R19, 0x7770, RZ ;  /* 0x0000777013047816 */ /* 0x000fc600000000ff */
[----:B------:R-:W4:Y:S04]  /*2290a0*/  LDL.LU.64 R46, [R1+0x1b30] ;  /* 0x001b3000012e7983 */ /* 0x000f280000300a00 */
[----:B------:R-:W4:Y:S04]  /*2290b0*/  LDL.LU R61, [R1+0x6e0] ;  /* 0x0006e000013d7983 */ /* 0x000f280000300800 */
[----:B------:R0:W-:Y:S04]  /*2290c0*/  @P1 STG.E.U8 desc[UR22][R52.64], R4 ;  /* 0x0000000434001986 */ /* 0x0001e8000c101116 */
[----:B------:R-:W4:Y:S04]  /*2290d0*/  LDL.LU.64 R48, [R1+0x1b28] ;  /* 0x001b280001307983 */ /* 0x000f280000300a00 */
[----:B------:R-:W4:Y:S01]  /*2290e0*/  LDL.LU.64 R50, [R1+0x1b20] ;  /* 0x001b200001327983 */ /* 0x000f220000300a00 */
[----:B0-----:R-:W-:-:S03]  /*2290f0*/  PRMT R4, R19, 0x7771, RZ ;  /* 0x0000777113047816 */ /* 0x001fc600000000ff */
[----:B------:R-:W4:Y:S04]  /*229100*/  LDL.LU.64 R52, [R1+0x1b18] ;  /* 0x001b180001347983 */ /* 0x000f280000300a00 */
[----:B------:R0:W-:Y:S01]  /*229110*/  @P0 STG.E.U8 desc[UR22][R54.64], R4 ;  /* 0x0000000436000986 */ /* 0x0001e2000c101116 */
[----:B------:R-:W-:Y:S02]  /*229120*/  LOP3.LUT P0, RZ, R7, 0x2, RZ, 0xc0, !PT ;  /* 0x0000000207ff7812 */ /* 0x000fe4000780c0ff */
[C---:B0-----:R-:W-:Y:S01]  /*229130*/  PRMT R4, R19.reuse, 0x7772, RZ ;  /* 0x0000777213047816 */ /* 0x041fe200000000ff */
[----:B------:R-:W4:Y:S01]  /*229140*/  LDL.LU.64 R54, [R1+0x1b10] ;  /* 0x001b100001367983 */ /* 0x000f220000300a00 */
[----:B------:R-:W-:-:S09]  /*229150*/  PRMT R19, R19, 0x7773, RZ ;  /* 0x0000777313137816 */ /* 0x000fd200000000ff */
[----:B---3--:R0:W-:Y:S01]  /*229160*/  @P0 STG.E.U8 desc[UR22][R56.64], R4 ;  /* 0x0000000438000986 */ /* 0x0081e2000c101116 */
[----:B------:R-:W-:-:S03]  /*229170*/  LOP3.LUT P0, RZ, R7, 0x1, RZ, 0xc0, !PT ;  /* 0x0000000107ff7812 */ /* 0x000fc6000780c0ff */
[----:B0-----:R-:W3:Y:S10]  /*229180*/  LDL.LU.64 R56, [R1+0x1b08] ;  /* 0x001b080001387983 */ /* 0x001ef40000300a00 */
[----:B--2---:R0:W-:Y:S04]  /*229190*/  @P0 STG.E.U8 desc[UR22][R58.64], R19 ;  /* 0x000000133a000986 */ /* 0x0041e8000c101116 */
[----:B0-----:R-:W2:Y:S01]  /*2291a0*/  LDL.LU.64 R58, [R1+0x1b00] ;  /* 0x001b0000013a7983 */ /* 0x001ea20000300a00 */
        /* <DEDUP_REMOVED lines=33> */
[----:B---3--:R0:W-:Y:S02]  /*2293c0*/  @P2 STG.E.U8 desc[UR22][R56.64], R4 ;  /* 0x0000000438002986 */ /* 0x0081e4000c101116 */
[----:B0-----:R-:W-:Y:S02]  /*2293d0*/  PRMT R4, R61, 0x7773, RZ ;  /* 0x000077733d047816 */ /* 0x001fe400000000ff */
[----:B------:R-:W3:Y:S04]  /*2293e0*/  LDL.LU.64 R60, [R1+0x1af8] ;  /* 0x001af800013c7983 */ /* 0x000ee80000300a00 */
[----:B--2---:R0:W-:Y:S04]  /*2293f0*/  @P1 STG.E.U8 desc[UR22][R58.64], R4 ;  /* 0x000000043a001986 */ /* 0x0041e8000c101116 */
[----:B0-----:R-:W2:Y:S04]  /*229400*/  LDL.LU.64 R58, [R1+0x1af0] ;  /* 0x001af000013a7983 */ /* 0x001ea80000300a00 */
[----:B------:R-:W4:Y:S04]  /*229410*/  LDL.LU.64 R44, [R1+0x1ae8] ;  /* 0x001ae800012c7983 */ /* 0x000f280000300a00 */
[----:B------:R-:W3:Y:S04]  /*229420*/  LDL.LU R53, [R1+0x7c0] ;  /* 0x0007c00001357983 */ /* 0x000ee80000300800 */
[----:B------:R-:W4:Y:S04]  /*229430*/  LDL.LU.64 R46, [R1+0x1ae0] ;  /* 0x001ae000012e7983 */ /* 0x000f280000300a00 */
[----:B------:R-:W4:Y:S04]  /*229440*/  LDL.LU.64 R48, [R1+0x1ad8] ;  /* 0x001ad80001307983 */ /* 0x000f280000300a00 */
[----:B------:R-:W4:Y:S04]  /*229450*/  LDL.LU.64 R54, [R1+0x1ad0] ;  /* 0x001ad00001367983 */ /* 0x000f280000300a00 */
[----:B------:R-:W4:Y:S01]  /*229460*/  LDL.LU R50, [R1+0x684] ;  /* 0x0006840001327983 */ /* 0x000f220000300800 */
[----:B------:R-:W-:-:S03]  /*229470*/  LOP3.LUT P3, RZ, R3, 0x100, RZ, 0xc0, !PT ;  /* 0x0000010003ff7812 */ /* 0x000fc6000786c0ff */
[----:B------:R-:W4:Y:S01]  /*229480*/  LDL.LU.64 R56, [R1+0x1ac8] ;  /* 0x001ac80001387983 */ /* 0x000f220000300a00 */
[C---:B------:R-:W-:Y:S02]  /*229490*/  LOP3.LUT P2, RZ, R3.reuse, 0x800, RZ, 0xc0, !PT ;  /* 0x0000080003ff7812 */ /* 0x040fe4000784c0ff */
[----:B------:R-:W-:Y:S02]  /*2294a0*/  LOP3.LUT P5, RZ, R3, 0x2000, RZ, 0xc0, !PT ;  /* 0x0000200003ff7812 */ /* 0x000fe400078ac0ff */
[----:B------:R-:W-:Y:S02]  /*2294b0*/  LOP3.LUT R5, R5, 0xfdffffff, RZ, 0xc0, !PT ;  /* 0xfdffffff05057812 */ /* 0x000fe400078ec0ff */
[----:B------:R-:W-:-:S07]  /*2294c0*/  LOP3.LUT P0, RZ, R3, 0x100000, RZ, 0xc0, !PT ;  /* 0x0010000003ff7812 */ /* 0x000fce000780c0ff */
[----:B------:R-:W-:-:S04]  /*2294d0*/  @P2 LOP3.LUT R5, R5, 0x2000000, RZ, 0xfc, !PT ;  /* 0x0200000005052812 */ /* 0x000fc800078efcff */
[----:B------:R-:W-:-:S04]  /*2294e0*/  LOP3.LUT R5, R5, 0xfeffffff, RZ, 0xc0, !PT ;  /* 0xfeffffff05057812 */ /* 0x000fc800078ec0ff */
[----:B------:R-:W-:-:S04]  /*2294f0*/  @P5 LOP3.LUT R5, R5, 0x1000000, RZ, 0xfc, !PT ;  /* 0x0100000005055812 */ /* 0x000fc800078efcff */
[----:B------:R-:W-:Y:S02]  /*229500*/  LOP3.LUT R5, R5, 0xfff7ffff, RZ, 0xc0, !PT ;  /* 0xfff7ffff05057812 */ /* 0x000fe400078ec0ff */
[----:B------:R-:W-:Y:S02]  /*229510*/  LOP3.LUT P4, RZ, R3, 0x200, RZ, 0xc0, !PT ;  /* 0x0000020003ff7812 */ /* 0x000fe4000788c0ff */
        /* <DEDUP_REMOVED lines=10> */
[----:B0-----:R-:W3:Y:S01]  /*2295c0*/  LDL.LU.64 R60, [R1+0x1ac0] ;  /* 0x001ac000013c7983 */ /* 0x001ee20000300a00 */
[----:B------:R-:W-:-:S03]  /*2295d0*/  PRMT R4, R53, 0x7771, RZ ;  /* 0x0000777135047816 */ /* 0x000fc600000000ff */
[----:B------:R-:W3:Y:S04]  /*2295e0*/  LDL.LU R52, [R1+0x6f4] ;  /* 0x0006f40001347983 */ /* 0x000ee80000300800 */
[----:B--2---:R0:W-:Y:S04]  /*2295f0*/  @P4 STG.E.U8 desc[UR22][R58.64], R4 ;  /* 0x000000043a004986 */ /* 0x0041e8000c101116 */
[----:B0-----:R-:W2:Y:S04]  /*229600*/  LDL.LU.64 R58, [R1+0x1ab8] ;  /* 0x001ab800013a7983 */ /* 0x001ea80000300a00 */
[----:B------:R-:W2:Y:S01]  /*229610*/  LDL.LU.64 R38, [R1+0x1ab0] ;  /* 0x001ab00001267983 */ /* 0x000ea20000300a00 */
[----:B------:R-:W-:-:S02]  /*229620*/  LOP3.LUT R5, R5, 0xffbfffff, RZ, 0xc0, !PT ;  /* 0xffbfffff05057812 */ /* 0x000fc400078ec0ff */
[----:B------:R-:W-:Y:S01]  /*229630*/  LOP3.LUT P2, RZ, R3, 0x400, RZ, 0xc0, !PT ;  /* 0x0000040003ff7812 */ /* 0x000fe2000784c0ff */
[----:B------:R-:W2:Y:S01]  /*229640*/  LDL.LU.64 R40, [R1+0x1aa8] ;  /* 0x001aa80001287983 */ /* 0x000ea20000300a00 */
[----:B------:R-:W-:Y:S02]  /*229650*/  PRMT R4, R53, 0x7772, RZ ;  /* 0x0000777235047816 */ /* 0x000fe400000000ff */
[----:B------:R-:W-:Y:S02]  /*229660*/  @P0 LOP3.LUT R5, R5, 0x400000, RZ, 0xfc, !PT ;  /* 0x0040000005050812 */ /* 0x000fe400078efcff */
[C---:B------:R-:W-:Y:S01]  /*229670*/  LOP3.LUT P0, RZ, R3.reuse, 0x10000, RZ, 0xc0, !PT ;  /* 0x0001000003ff7812 */ /* 0x040fe2000780c0ff */
[----:B------:R-:W2:Y:S01]  /*229680*/  LDL.LU.64 R42, [R1+0x1aa0] ;  /* 0x001aa000012a7983 */ /* 0x000ea20000300a00 */
[----:B------:R-:W-:Y:S02]  /*229690*/  LOP3.LUT P5, RZ, R3, 0x1000, RZ, 0xc0, !PT ;  /* 0x0000100003ff7812 */ /* 0x000fe400078ac0ff */
[----:B------:R-:W-:Y:S01]  /*2296a0*/  LOP3.LUT R5, R5, 0xff7fffff, RZ, 0xc0, !PT ;  /* 0xff7fffff05057812 */ /* 0x000fe200078ec0ff */
[----:B------:R-:W2:Y:S04]  /*2296b0*/  LDL.LU R51, [R1+0x6e4] ;  /* 0x0006e40001337983 */ /* 0x000ea80000300800 */
[----:B----4-:R0:W-:Y:S04]  /*2296c0*/  @P2 STG.E.U8 desc[UR22][R44.64], R4 ;  /* 0x000000042c002986 */ /* 0x0101e8000c101116 */
[----:B------:R-:W-:-:S04]  /*2296d0*/  @P0 LOP3.LUT R5, R5, 0x800000, RZ, 0xfc, !PT ;  /* 0x0080000005050812 */ /* 0x000fc800078efcff */
[----:B------:R-:W-:Y:S02]  /*2296e0*/  LOP3.LUT P2, RZ, R5, 0x2000000, RZ, 0xc0, !PT ;  /* 0x0200000005ff7812 */ /* 0x000fe4000784c0ff */
[----:B0-----:R-:W-:Y:S01]  /*2296f0*/  PRMT R4, R53, 0x7773, RZ ;  /* 0x0000777335047816 */ /* 0x001fe200000000ff */
[----:B------:R-:W4:Y:S10]  /*229700*/  LDL.LU.64 R44, [R1+0x1a98] ;  /* 0x001a9800012c7983 */ /* 0x000f340000300a00 */
[----:B------:R0:W-:Y:S02]  /*229710*/  @P2 STG.E.U8 desc[UR22][R46.64], R4 ;  /* 0x000000042e002986 */ /* 0x0001e4000c101116 */
[----:B0-----:R-:W-:-:S02]  /*229720*/  PRMT R4, R50, 0x7770, RZ ;  /* 0x0000777032047816 */ /* 0x001fc400000000ff */
[----:B------:R-:W4:Y:S04]  /*229730*/  LDL.LU.64 R46, [R1+0x1a90] ;  /* 0x001a9000012e7983 */ /* 0x000f280000300a00 */
[----:B------:R0:W-:Y:S01]  /*229740*/  @P5 STG.E.U8 desc[UR22][R48.64], R4 ;  /* 0x0000000430005986 */ /* 0x0001e2000c101116 */
[----:B------:R-:W-:Y:S02]  /*229750*/  LOP3.LUT P5, RZ, R5, 0x1000000, RZ, 0xc0, !PT ;  /* 0x0100000005ff7812 */ /* 0x000fe400078ac0ff */
[C---:B------:R-:W-:Y:S02]  /*229760*/  LOP3.LUT P1, RZ, R3.reuse, 0x4000, RZ, 0xc0, !PT ;  /* 0x0000400003ff7812 */ /* 0x040fe4000782c0ff */
[----:B------:R-:W-:Y:S01]  /*229770*/  LOP3.LUT P0, RZ, R3, 0x8000, RZ, 0xc0, !PT ;  /* 0x0000800003ff7812 */ /* 0x000fe2000780c0ff */
[----:B0-----:R-:W4:Y:S01]  /*229780*/  LDL.LU.64 R48, [R1+0x1a88] ;  /* 0x001a880001307983 */ /* 0x001f220000300a00 */
[----:B------:R-:W-:-:S07]  /*229790*/  PRMT R4, R50, 0x7771, RZ ;  /* 0x0000777132047816 */ /* 0x000fce00000000ff */
[----:B------:R0:W-:Y:S04]  /*2297a0*/  @P5 STG.E.U8 desc[UR22][R54.64], R4 ;  /* 0x0000000436005986 */ /* 0x0001e8000c101116 */
[----:B0-----:R-:W4:Y:S01]  /*2297b0*/  LDL.LU.64 R54, [R1+0x1a80] ;  /* 0x001a800001367983 */ /* 0x001f220000300a00 */
[----:B------:R-:W-:-:S03]  /*2297c0*/  PRMT R4, R50, 0x7772, RZ ;  /* 0x0000777232047816 */ /* 0x000fc600000000ff */
[----:B------:R-:W4:Y:S04]  /*2297d0*/  LDL.LU R53, [R1+0x7c4] ;  /* 0x0007c40001357983 */ /* 0x000f280000300800 */
[----:B------:R0:W-:Y:S04]  /*2297e0*/  @P1 STG.E.U8 desc[UR22][R56.64], R4 ;  /* 0x0000000438001986 */ /* 0x0001e8000c101116 */
[----:B0-----:R-:W4:Y:S01]  /*2297f0*/  LDL.LU.64 R56, [R1+0x1a78] ;  /* 0x001a780001387983 */ /* 0x001f220000300a00 */
[----:B------:R-:W-:-:S05]  /*229800*/  PRMT R4, R50, 0x7773, RZ ;  /* 0x0000777332047816 */ /* 0x000fca00000000ff */
[----:B---3--:R0:W-:Y:S04]  /*229810*/  @P0 STG.E.U8 desc[UR22][R60.64], R4 ;  /* 0x000000043c000986 */ /* 0x0081e8000c101116 */
[----:B0-----:R-:W3:Y:S01]  /*229820*/  LDL.LU.64 R60, [R1+0x1a70] ;  /* 0x001a7000013c7983 */ /* 0x001ee20000300a00 */
[----:B------:R-:W-:Y:S02]  /*229830*/  LOP3.LUT P0, RZ, R5, 0x800000, RZ, 0xc0, !PT ;  /* 0x0080000005ff7812 */ /* 0x000fe4000780c0ff */
[----:B------:R-:W-:-:S11]  /*229840*/  PRMT R4, R52, 0x7770, RZ ;  /* 0x0000777034047816 */ /* 0x000fd600000000ff */
        /* <DEDUP_REMOVED lines=16> */
[C---:B------:R-:W-:Y:S02]  /*229950*/  LOP3.LUT P4, RZ, R3.reuse, 0x800000, RZ, 0xc0, !PT ;  /* 0x0080000003ff7812 */ /* 0x040fe4000788c0ff */
[----:B------:R-:W-:Y:S02]  /*229960*/  LOP3.LUT P2, RZ, R3, 0x1000000, RZ, 0xc0, !PT ;  /* 0x0100000003ff7812 */ /* 0x000fe4000784c0ff */
        /* <DEDUP_REMOVED lines=8> */
[----:B------:R0:W-:Y:S04]  /*2299f0*/  @P2 STG.E.U8 desc[UR22][R56.64], R4 ;  /* 0x0000000438002986 */ /* 0x0001e8000c101116 */
[----:B0-----:R-:W4:Y:S01]  /*229a00*/  LDL.LU.64 R56, [R1+0x1a60] ;  /* 0x001a600001387983 */ /* 0x001f220000300a00 */
[----:B------:R-:W-:-:S05]  /*229a10*/  PRMT R4, R53, 0x7771, RZ ;  /* 0x0000777135047816 */ /* 0x000fca00000000ff */
[----:B---3--:R0:W-:Y:S04]  /*229a20*/  @P5 STG.E.U8 desc[UR22][R60.64], R4 ;  /* 0x000000043c005986 */ /* 0x0081e8000c101116 */
[----:B0-----:R-:W3:Y:S04]  /*229a30*/  LDL.LU R61, [R1+0x688] ;  /* 0x00068800013d7983 */ /* 0x001ee80000300800 */
[----:B------:R-:W3:Y:S04]  /*229a40*/  LDL.LU.64 R50, [R1+0x1a58] ;  /* 0x001a580001327983 */ /* 0x000ee80000300a00 */
[----:B------:R-:W3:Y:S04]  /*229a50*/  LDL.LU.64 R54, [R1+0x1a50] ;  /* 0x001a500001367983 */ /* 0x000ee80000300a00 */
[----:B------:R-:W3:Y:S01]  /*229a60*/  LDL.LU.64 R46, [R1+0x1a48] ;  /* 0x001a4800012e7983 */ /* 0x000ee20000300a00 */
[----:B------:R-:W-:-:S02]  /*229a70*/  LOP3.LUT P0, RZ, R3, 0x10000000, RZ, 0xc0, !PT ;  /* 0x1000000003ff7812 */ /* 0x000fc4000780c0ff */
[----:B------:R-:W-:Y:S02]  /*229a80*/  LOP3.LUT P1, RZ, R3, 0x4000000, RZ, 0xc0, !PT ;  /* 0x0400000003ff7812 */ /* 0x000fe4000782c0ff */
[----:B------:R-:W-:Y:S02]  /*229a90*/  LOP3.LUT R5, R5, 0xfffbffff, RZ, 0xc0, !PT ;  /* 0xfffbffff05057812 */ /* 0x000fe400078ec0ff */
[C---:B------:R-:W-:Y:S02]  /*229aa0*/  LOP3.LUT P6, RZ, R3.reuse, 0x20000000, RZ, 0xc0, !PT ;  /* 0x2000000003ff7812 */ /* 0x040fe400078cc0ff */
[C---:B------:R-:W-:Y:S02]  /*229ab0*/  LOP3.LUT P2, RZ, R3.reuse, 0x40000000, RZ, 0xc0, !PT ;  /* 0x4000000003ff7812 */ /* 0x040fe4000784c0ff */
[----:B------:R-:W-:Y:S01]  /*229ac0*/  LOP3.LUT P3, RZ, R3, 0x80000000, RZ, 0xc0, !PT ;  /* 0x8000000003ff7812 */ /* 0x000fe2000786c0ff */
[----:B------:R-:W3:Y:S02]  /*229ad0*/  LDL.LU.64 R42, [R1+0x1a40] ;  /* 0x001a4000012a7983 */ /* 0x000ee40000300a00 */
[----:B------:R-:W-:-:S02]  /*229ae0*/  @P0 LOP3.LUT R5, R5, 0x40000, RZ, 0xfc, !PT ;  /* 0x0004000005050812 */ /* 0x000fc400078efcff */
[----:B------:R-:W-:Y:S02]  /*229af0*/  LOP3.LUT P0, RZ, R3, 0x8000000, RZ, 0xc0, !PT ;  /* 0x0800000003ff7812 */ /* 0x000fe4000780c0ff */
[----:B------:R-:W-:-:S05]  /*229b00*/  PRMT R3, R53, 0x7772, RZ ;  /* 0x0000777235037816 */ /* 0x000fca00000000ff */
[----:B--2---:R0:W-:Y:S01]  /*229b10*/  @P1 STG.E.U8 desc[UR22][R58.64], R3 ;  /* 0x000000033a001986 */ /* 0x0041e2000c101116 */
[C---:B------:R-:W-:Y:S02]  /*229b20*/  LOP3.LUT P1, RZ, R5.reuse, 0x80, RZ, 0xc0, !PT ;  /* 0x0000008005ff7812 */ /* 0x040fe4000782c0ff */
[C---:B------:R-:W-:Y:S02]  /*229b30*/  LOP3.LUT P4, RZ, R5.reuse, 0x1, RZ, 0xc0, !PT ;  /* 0x0000000105ff7812 */ /* 0x040fe4000788c0ff */
[C---:B------:R-:W-:Y:S02]  /*229b40*/  LOP3.LUT P5, RZ, R5.reuse, 0x2, RZ, 0xc0, !PT ;  /* 0x0000000205ff7812 */ /* 0x040fe400078ac0ff */
[----:B------:R-:W-:Y:S01]  /*229b50*/  LOP3.LUT R5, R5, 0xffffdfff, RZ, 0xc0, !PT ;  /* 0xffffdfff05057812 */ /* 0x000fe200078ec0ff */
[----:B0-----:R-:W2:Y:S04]  /*229b60*/  LDL.LU.64 R58, [R1+0x1a38] ;  /* 0x001a3800013a7983 */ /* 0x001ea80000300a00 */
[----:B------:R-:W2:Y:S02]  /*229b70*/  LDL.LU.64 R44, [R1+0x1a30] ;  /* 0x001a3000012c7983 */ /* 0x000ea40000300a00 */
[----:B------:R-:W-:-:S02]  /*229b80*/  @P1 LOP3.LUT R5, R5, 0x2000, RZ, 0xfc, !PT ;  /* 0x0000200005051812 */ /* 0x000fc400078efcff */
[----:B------:R-:W2:Y:S04]  /*229b90*/  LDL.LU R60, [R1+0x6f8] ;  /* 0x0006f800013c7983 */ /* 0x000ea80000300800 */
[----:B------:R-:W2:Y:S01]  /*229ba0*/  LDL.LU.64 R48, [R1+0x1a28] ;  /* 0x001a280001307983 */ /* 0x000ea20000300a00 */
[C---:B------:R-:W-:Y:S02]  /*229bb0*/  LOP3.LUT P1, RZ, R5.reuse, 0x40, RZ, 0xc0, !PT ;  /* 0x0000004005ff7812 */ /* 0x040fe4000782c0ff */
[----:B------:R-:W-:-:S11]  /*229bc0*/  LOP3.LUT R5, R5, 0xffffbfff, RZ, 0xc0, !PT ;  /* 0xffffbfff05057812 */ /* 0x000fd600078ec0ff */
[----:B------:R-:W-:-:S04]  /*229bd0*/  @P1 LOP3.LUT R5, R5, 0x4000, RZ, 0xfc, !PT ;  /* 0x0000400005051812 */ /* 0x000fc800078efcff */
[C---:B------:R-:W-:Y:S02]  /*229be0*/  LOP3.LUT P1, RZ, R5.reuse, 0x20, RZ, 0xc0, !PT ;  /* 0x0000002005ff7812 */ /* 0x040fe4000782c0ff */
[----:B------:R-:W-:-:S11]  /*229bf0*/  LOP3.LUT R5, R5, 0xffff7fff, RZ, 0xc0, !PT ;  /* 0xffff7fff05057812 */ /* 0x000fd600078ec0ff */
[----:B------:R-:W-:-:S04]  /*229c00*/  @P1 LOP3.LUT R5, R5, 0x8000, RZ, 0xfc, !PT ;  /* 0x0000800005051812 */ /* 0x000fc800078efcff */
[C---:B------:R-:W-:Y:S02]  /*229c10*/  LOP3.LUT P1, RZ, R5.reuse, 0x10, RZ, 0xc0, !PT ;  /* 0x0000001005ff7812 */ /* 0x040fe4000782c0ff */
[----:B------:R-:W-:-:S11]  /*229c20*/  LOP3.LUT R5, R5, 0xfffeffff, RZ, 0xc0, !PT ;  /* 0xfffeffff05057812 */ /* 0x000fd600078ec0ff */
[----:B------:R-:W-:-:S04]  /*229c30*/  @P1 LOP3.LUT R5, R5, 0x10000, RZ, 0xfc, !PT ;  /* 0x0001000005051812 */ /* 0x000fc800078efcff */
[C---:B------:R-:W-:Y:S02]  /*229c40*/  LOP3.LUT P1, RZ, R5.reuse, 0x8, RZ, 0xc0, !PT ;  /* 0x0000000805ff7812 */ /* 0x040fe4000782c0ff */
[----:B------:R-:W-:Y:S02]  /*229c50*/  LOP3.LUT R5, R5, 0xfffdffff, RZ, 0xc0, !PT ;  /* 0xfffdffff05057812 */ /* 0x000fe400078ec0ff */
[----:B------:R-:W-:-:S09]  /*229c60*/  PRMT R3, R53, 0x7773, RZ ;  /* 0x0000777335037816 */ /* 0x000fd200000000ff */
[----:B------:R-:W-:Y:S01]  /*229c70*/  @P1 LOP3.LUT R5, R5, 0x20000, RZ, 0xfc, !PT ;  /* 0x0002000005051812 */ /* 0x000fe200078efcff */
[----:B----4-:R0:W-:Y:S03]  /*229c80*/  @P0 STG.E.U8 desc[UR22][R56.64], R3 ;  /* 0x0000000338000986 */ /* 0x0101e6000c101116 */
[----:B------:R-:W-:Y:S01]  /*229c90*/  LOP3.LUT P0, RZ, R5, 0x40000, RZ, 0xc0, !PT ;  /* 0x0004000005ff7812 */ /* 0x000fe2000780c0ff */
[----:B0-----:R-:W4:Y:S04]  /*229ca0*/  LDL.LU.64 R56, [R1+0x1a20] ;  /* 0x001a200001387983 */ /* 0x001f280000300a00 */
[----:B------:R-:W4:Y:S01]  /*229cb0*/  LDL.LU R52, [R1+0x6e8] ;  /* 0x0006e80001347983 */ /* 0x000f220000300800 */
[----:B---3--:R-:W-:-:S07]  /*229cc0*/  PRMT R3, R61, 0x7770, RZ ;  /* 0x000077703d037816 */ /* 0x008fce00000000ff */
[----:B------:R0:W-:Y:S04]  /*229cd0*/  @P0 STG.E.U8 desc[UR22][R50.64], R3 ;  /* 0x0000000332000986 */ /* 0x0001e8000c101116 */
[----:B0-----:R-:W3:Y:S01]  /*229ce0*/  LDL.LU.64 R50, [R1+0x1a18] ;  /* 0x001a180001327983 */ /* 0x001ee20000300a00 */
[----:B------:R-:W-:-:S05]  /*229cf0*/  PRMT R3, R61, 0x7771, RZ ;  /* 0x000077713d037816 */ /* 0x000fca00000000ff */
[----:B------:R0:W-:Y:S04]  /*229d00*/  @P6 STG.E.U8 desc[UR22][R54.64], R3 ;  /* 0x0000000336006986 */ /* 0x0001e8000c101116 */
[----:B0-----:R-:W3:Y:S01]  /*229d10*/  LDL.LU.64 R54, [R1+0x1a10] ;  /* 0x001a100001367983 */ /* 0x001ee20000300a00 */
[----:B------:R-:W-:-:S05]  /*229d20*/  PRMT R3, R61, 0x7772, RZ ;  /* 0x000077723d037816 */ /* 0x000fca00000000ff */
[----:B------:R0:W-:Y:S04]  /*229d30*/  @P2 STG.E.U8 desc[UR22][R46.64], R3 ;  /* 0x000000032e002986 */ /* 0x0001e8000c101116 */
[----:B0-----:R-:W3:Y:S01]  /*229d40*/  LDL.LU.64 R46, [R1+0x1a08] ;  /* 0x001a0800012e7983 */ /* 0x001ee20000300a00 */
[----:B------:R-:W-:Y:S02]  /*229d50*/  PRMT R3, R61, 0x7773, RZ ;  /* 0x000077733d037816 */ /* 0x000fe400000000ff */
[----:B------:R-:W-:Y:S01]  /*229d60*/  LOP3.LUT P1, RZ, R5, 0x4, RZ, 0xc0, !PT ;  /* 0x0000000405ff7812 */ /* 0x000fe2000782c0ff */
[----:B------:R-:W3:Y:S04]  /*229d70*/  LDL.LU R53, [R1+0x36c0] ;  /* 0x0036c00001357983 */ /* 0x000ee80000300800 */
[----:B------:R2:W-:Y:S02]  /*229d80*/  @P3 STG.E.U8 desc[UR22][R42.64], R3 ;  /* 0x000000032a003986 */ /* 0x0005e4000c101116 */
[----:B--2---:R-:W-:-:S05]  /*229d90*/  PRMT R3, R60, 0x7770, RZ ;  /* 0x000077703c037816 */ /* 0x004fca00000000ff */
[----:B------:R0:W-:Y:S01]  /*229da0*/  @P4 STG.E.U8 desc[UR22][R58.64], R3 ;  /* 0x000000033a004986 */ /* 0x0001e2000c101116 */
[----:B------:R-:W-:Y:S02]  /*229db0*/  LOP3.LUT P4, RZ, R2, 0x200, RZ, 0xc0, !PT ;  /* 0x0000020002ff7812 */ /* 0x000fe4000788c0ff */
[----:B0-----:R-:W-:Y:S01]  /*229dc0*/  PRMT R3, R60, 0x7771, RZ ;  /* 0x000077713c037816 */ /* 0x001fe200000000ff */
[----:B------:R-:W2:Y:S04]  /*229dd0*/  LDL.LU.64 R58, [R1+0x19f8] ;  /* 0x0019f800013a7983 */ /* 0x000ea80000300a00 */
[----:B------:R-:W2:Y:S04]  /*229de0*/  LDL.LU R61, [R1+0x7c8] ;  /* 0x0007c800013d7983 */ /* 0x000ea80000300800 */
[----:B------:R0:W-:Y:S01]  /*229df0*/  @P5 STG.E.U8 desc[UR22][R44.64], R3 ;  /* 0x000000032c005986 */ /* 0x0001e2000c101116 */
[----:B------:R-:W-:-:S02]  /*229e00*/  LOP3.LUT P5, RZ, R2, 0x400, RZ, 0xc0, !PT ;  /* 0x0000040002ff7812 */ /* 0x000fc400078ac0ff */
[----:B------:R-:W-:-:S05]  /*229e10*/  PRMT R2, R60, 0x7772, RZ ;  /* 0x000077723c027816 */ /* 0x000fca00000000ff */
[----:B------:R1:W-:Y:S01]  /*229e20*/  @P1 STG.E.U8 desc[UR22][R48.64], R2 ;  /* 0x0000000230001986 */ /* 0x0003e2000c101116 */
[----:B------:R-:W-:-:S03]  /*229e30*/  LOP3.LUT P1, RZ, R5, 0x20000, RZ, 0xc0, !PT ;  /* 0x0002000005ff7812 */ /* 0x000fc6000782c0ff */
[----:B0-----:R-:W2:Y:S01]  /*229e40*/  LDL.LU.64 R44, [R1+0x19f0] ;  /* 0x0019f000012c7983 */ /* 0x001ea20000300a00 */
[----:B-1----:R-:W-:-:S09]  /*229e50*/  PRMT R2, R60, 0x7773, RZ ;  /* 0x000077733c027816 */ /* 0x002fd200000000ff */
[----:B----4-:R0:W-:Y:S01]  /*229e60*/  @P1 STG.E.U8 desc[UR22][R56.64], R2 ;  /* 0x0000000238001986 */ /* 0x0101e2000c101116 */
[C---:B------:R-:W-:Y:S02]  /*229e70*/  LOP3.LUT P1, RZ, R5.reuse, 0x10000, RZ, 0xc0, !PT ;  /* 0x0001000005ff7812 */ /* 0x040fe4000782c0ff */
[----:B0-----:R-:W-:Y:S01]  /*229e80*/  PRMT R2, R52, 0x7770, RZ ;  /* 0x0000777034027816 */ /* 0x001fe200000000ff */
[----:B------:R-:W4:Y:S04]  /*229e90*/  LDL.LU.64 R56, [R1+0x1a00] ;  /* 0x001a000001387983 */ /* 0x000f280000300a00 */
[----:B------:R-:W4:Y:S06]  /*229ea0*/  LDL.LU R49, [R1+0x38e0] ;  /* 0x0038e00001317983 */ /* 0x000f2c0000300800 */
[----:B---3--:R0:W-:Y:S01]  /*229eb0*/  @P1 STG.E.U8 desc[UR22][R50.64], R2 ;  /* 0x0000000232001986 */ /* 0x0081e2000c101116 */
[----:B------:R-:W-:-:S02]  /*229ec0*/  LOP3.LUT P1, RZ, R5, 0x8000, RZ, 0xc0, !PT ;  /* 0x0000800005ff7812 */ /* 0x000fc4000782c0ff */
[----:B0-----:R-:W-:-:S11]  /*229ed0*/  PRMT R2, R52, 0x7771, RZ ;  /* 0x0000777134027816 */ /* 0x001fd600000000ff */
[----:B------:R0:W-:Y:S01]  /*229ee0*/  @P1 STG.E.U8 desc[UR22][R54.64], R2 ;  /* 0x0000000236001986 */ /* 0x0001e2000c101116 */
[----:B------:R-:W-:-:S03]  /*229ef0*/  LOP3.LUT P1, RZ, R5, 0x4000, RZ, 0xc0, !PT ;  /* 0x0000400005ff7812 */ /* 0x000fc6000782c0ff */
[----:B0-----:R-:W3:Y:S04]  /*229f00*/  LDL.LU.64 R54, [R1+0x19e8] ;  /* 0x0019e80001367983 */ /* 0x001ee80000300a00 */
[----:B------:R-:W3:Y:S01]  /*229f10*/  LDL.LU R51, [R1+0x68c] ;  /* 0x00068c0001337983 */ /* 0x000ee20000300800 */
[----:B------:R-:W-:-:S03]  /*229f20*/  PRMT R2, R52, 0x7772, RZ ;  /* 0x0000777234027816 */ /* 0x000fc600000000ff */
[----:B------:R-:W3:Y:S04]  /*229f30*/  LDL.LU.64 R40, [R1+0x19e0] ;  /* 0x0019e00001287983 */ /* 0x000ee80000300a00 */
[----:B------:R-:W3:Y:S04]  /*229f40*/  LDL.LU.64 R42, [R1+0x19d0] ;  /* 0x0019d000012a7983 */ /* 0x000ee80000300a00 */
[----:B------:R0:W-:Y:S04]  /*229f50*/  @P1 STG.E.U8 desc[UR22][R46.64], R2 ;  /* 0x000000022e001986 */ /* 0x0001e8000c101116 */
[----:B0-----:R-:W3:Y:S01]  /*229f60*/  LDL.LU.64 R46, [R1+0x19b0] ;  /* 0x0019b000012e7983 */ /* 0x001ee20000300a00 */
[----:B------:R-:W-:-:S02]  /*229f70*/  LOP3.LUT P1, RZ, R5, 0x2000, RZ, 0xc0, !PT ;  /* 0x0000200005ff7812 */ /* 0x000fc4000782c0ff */
[C---:B------:R-:W-:Y:S02]  /*229f80*/  LOP3.LUT P0, RZ, R5.reuse, 0x100, RZ, 0xc0, !PT ;  /* 0x0000010005ff7812 */ /* 0x040fe4000780c0ff */
[C---:B------:R-:W-:Y:S02]  /*229f90*/  LOP3.LUT P2, RZ, R5.reuse, 0x200, RZ, 0xc0, !PT ;  /* 0x0000020005ff7812 */ /* 0x040fe4000784c0ff */
[----:B------:R-:W-:Y:S02]  /*229fa0*/  PRMT R2, R52, 0x7773, RZ ;  /* 0x0000777334027816 */ /* 0x000fe400000000ff */
[C---:B------:R-:W-:Y:S01]  /*229fb0*/  LOP3.LUT P6, RZ, R5.reuse, 0x400, RZ, 0xc0, !PT ;  /* 0x0000040005ff7812 */ /* 0x040fe200078cc0ff */
[----:B------:R-:W3:Y:S04]  /*229fc0*/  LDL.LU R50, [R1+0x38dc] ;  /* 0x0038dc0001327983 */ /* 0x000ee80000300800 */
[----:B------:R-:W3:Y:S01]  /*229fd0*/  LDL.LU R60, [R1+0x38f4] ;  /* 0x0038f400013c7983 */ /* 0x000ee20000300800 */
[----:B------:R-:W-:-:S02]  /*229fe0*/  LOP3.LUT P3, RZ, R5, 0x800, RZ, 0xc0, !PT ;  /* 0x0000080005ff7812 */ /* 0x000fc4000786c0ff */
[C---:B--2---:R-:W-:Y:S01]  /*229ff0*/  PRMT R3, R61.reuse, 0x7770, RZ ;  /* 0x000077703d037816 */ /* 0x044fe200000000ff */
[----:B------:R0:W-:Y:S01]  /*22a000*/  @P1 STG.E.U8 desc[UR22][R58.64], R2 ;  /* 0x000000023a001986 */ /* 0x0001e2000c101116 */
[----:B------:R-:W-:-:S03]  /*22a010*/  PRMT R4, R61, 0x7772, RZ ;  /* 0x000077723d047816 */ /* 0x000fc600000000ff */
[----:B0-----:R-:W2:Y:S04]  /*22a020*/  LDL.LU R58, [R1+0x38f0] ;  /* 0x0038f000013a7983 */ /* 0x001ea80000300800 */
[----:B------:R0:W-:Y:S01]  /*22a030*/  @P0 STG.E.U8 desc[UR22][R44.64], R3 ;  /* 0x000000032c000986 */ /* 0x0001e2000c101116 */
[----:B------:R-:W-:Y:S01]  /*22a040*/  VIADD R2, R53, 0xf5 ;  /* 0x000000f535027836 */ /* 0x000fe20000000000 */
[----:B0-----:R-:W-:Y:S02]  /*22a050*/  PRMT R3, R61, 0x7771, RZ ;  /* 0x000077713d037816 */ /* 0x001fe400000000ff */
[----:B------:R-:W2:Y:S02]  /*22a060*/  LDL.LU.64 R44, [R1+0x19c8] ;  /* 0x0019c800012c7983 */ /* 0x000ea40000300a00 */
[----:B------:R-:W-:Y:S01]  /*22a070*/  ISETP.GE.AND P0, PT, R2, UR7, PT ;  /* 0x0000000702007c0c */ /* 0x000fe2000bf06270 */
[----:B------:R-:W-:Y:S01]  /*22a080*/  VIADD R2, R53, 0xd7 ;  /* 0x000000d735027836 */ /* 0x000fe20000000000 */
[----:B----4-:R0:W-:Y:S04]  /*22a090*/  @P2 STG.E.U8 desc[UR22][R56.64], R3 ;  /* 0x0000000338002986 */ /* 0x0101e8000c101116 */
[----:B------:R-:W-:-:S02]  /*22a0a0*/  ISETP.GE.AND P2, PT, R2, UR4, PT ;  /* 0x0000000402007c0c */ /* 0x000fc4000bf46270 */
[----:B------:R-:W-:Y:S02]  /*22a0b0*/  PRMT R2, R61, 0x7773, RZ ;  /* 0x000077733d027816 */ /* 0x000fe400000000ff */
[----:B------:R-:W-:Y:S01]  /*22a0c0*/  LOP3.LUT P1, RZ, R5, 0x1000, RZ, 0xc0, !PT ;  /* 0x0000100005ff7812 */ /* 0x000fe2000782c0ff */
[----:B------:R-:W-:Y:S01]  /*22a0d0*/  ULDC.64 UR4, c[0x0][0x228] ;  /* 0x00008a0000047ab9 */ /* 0x000fe20000000a00 */
[----:B0-----:R-:W4:Y:S04]  /*22a0e0*/  LDL.LU R56, [R1+0x6fc] ;  /* 0x0006fc0001387983 */ /* 0x001f280000300800 */
[----:B------:R-:W4:Y:S04]  /*22a0f0*/  LDL.LU R59, [R1+0x38ec] ;  /* 0x0038ec00013b7983 */ /* 0x000f280000300800 */
[----:B------:R-:W4:Y:S04]  /*22a100*/  LDL R48, [R1+0x38e8] ;  /* 0x0038e80001307983 */ /* 0x000f280000100800 */
[----:B------:R-:W4:Y:S04]  /*22a110*/  LDL.LU.64 R36, [R1+0x19d8] ;  /* 0x0019d80001247983 */ /* 0x000f280000300a00 */
[----:B---3--:R0:W-:Y:S01]  /*22a120*/  @P6 STG.E.U8 desc[UR22][R54.64], R4 ;  /* 0x0000000436006986 */ /* 0x0081e2000c101116 */
[----:B------:R-:W-:-:S03]  /*22a130*/  PRMT R3, R51, 0x7770, RZ ;  /* 0x0000777033037816 */ /* 0x000fc600000000ff */
[----:B------:R1:W-:Y:S04]  /*22a140*/  @P3 STG.E.U8 desc[UR22][R40.64], R2 ;  /* 0x0000000228003986 */ /* 0x0003e8000c101116 */
[----:B0-----:R-:W3:Y:S04]  /*22a150*/  LDL.LU.64 R54, [R1+0x19c0] ;  /* 0x0019c00001367983 */ /* 0x001ee80000300a00 */
[----:B------:R-:W3:Y:S01]  /*22a160*/  LDL.LU R61, [R1+0x38d8] ;  /* 0x0038d800013d7983 */ /* 0x000ee20000300800 */
[----:B-1----:R-:W-:-:S03]  /*22a170*/  PRMT R2, R51, 0x7771, RZ ;  /* 0x0000777133027816 */ /* 0x002fc600000000ff */
[----:B------:R-:W-:Y:S04]  /*22a180*/  @P4 STG.E.U8 desc[UR22][R42.64], R3 ;  /* 0x000000032a004986 */ /* 0x000fe8000c101116 */
[----:B------:R-:W3:Y:S04]  /*22a190*/  LDL.LU R38, [R1+0x38e4] ;  /* 0x0038e40001267983 */ /* 0x000ee80000300800 */
[----:B------:R0:W-:Y:S04]  /*22a1a0*/  @P5 STG.E.U8 desc[UR22][R46.64], R2 ;  /* 0x000000022e005986 */ /* 0x0001e8000c101116 */
[----:B0-----:R-:W3:Y:S01]  /*22a1b0*/  LDL.LU.64 R46, [R1+0x19a0] ;  /* 0x0019a000012e7983 */ /* 0x001ee20000300a00 */
[----:B------:R-:W-:Y:S01]  /*22a1c0*/  ISETP.LT.AND P4, PT, R49, UR6, !P1 ;  /* 0x0000000631007c0c */ /* 0x000fe2000cf81270 */
[----:B------:R-:W-:-:S02]  /*22a1d0*/  ULDC.64 UR6, c[0x0][0x228] ;  /* 0x00008a0000067ab9 */ /* 0x000fc40000000a00 */
[----:B------:R-:W3:Y:S01]  /*22a1e0*/  LDL.LU R57, [R1+0x6ec] ;  /* 0x0006ec0001397983 */ /* 0x000ee20000300800 */
[----:B------:R-:W-:Y:S02]  /*22a1f0*/  ISETP.LT.AND P6, PT, R50, UR6, !P1 ;  /* 0x0000000632007c0c */ /* 0x000fe4000cfc1270 */
[----:B------:R-:W-:Y:S01]  /*22a200*/  ISETP.LT.AND P5, PT, R60, UR4, !P1 ;  /* 0x000000043c007c0c */ /* 0x000fe2000cfa1270 */
[----:B------:R-:W3:Y:S01]  /*22a210*/  LDL.LU.64 R30, [R1+0x19b8] ;  /* 0x0019b800011e7983 */ /* 0x000ee20000300a00 */
[C---:B------:R-:W-:Y:S02]  /*22a220*/  PRMT R3, R51.reuse, 0x7772, RZ ;  /* 0x0000777233037816 */ /* 0x040fe400000000ff */
[----:B------:R-:W-:Y:S01]  /*22a230*/  PRMT R4, R51, 0x7773, RZ ;  /* 0x0000777333047816 */ /* 0x000fe200000000ff */
[----:B------:R-:W-:Y:S01]  /*22a240*/  VIADD R2, R53, 0xd8 ;  /* 0x000000d835027836 */ /* 0x000fe20000000000 */
[----:B------:R-:W-:Y:S01]  /*22a250*/  ULDC UR4, c[0x0][0x228] ;  /* 0x00008a0000047ab9 */ /* 0x000fe20000000800 */
[----:B------:R-:W-:-:S03]  /*22a260*/  ULDC UR6, c[0x0][0x228] ;  /* 0x00008a0000067ab9 */ /* 0x000fc60000000800 */
[----:B------:R-:W-:Y:S01]  /*22a270*/  ISETP.GE.AND P3, PT, R2, UR8, PT ;  /* 0x0000000802007c0c */ /* 0x000fe2000bf66270 */
[----:B------:R-:W-:Y:S01]  /*22a280*/  ULDC.64 UR8, c[0x0][0x228] ;  /* 0x00008a0000087ab9 */ /* 0x000fe20000000a00 */
[----:B--2---:R0:W-:Y:S01]  /*22a290*/  @P4 STG.E.U8 desc[UR22][R44.64], R3 ;  /* 0x000000032c004986 */ /* 0x0041e2000c101116 */
[----:B------:R-:W-:-:S03]  /*22a2a0*/  ISETP.LT.AND P4, PT, R58, UR24, !P1 ;  /* 0x000000183a007c0c */ /* 0x000fc6000cf81270 */
[----:B0-----:R-:W2:Y:S04]  /*22a2b0*/  LDL.LU.64 R44, [R1+0x19a8] ;  /* 0x0019a800012c7983 */ /* 0x001ea80000300a00 */
[----:B------:R-:W2:Y:S04]  /*22a2c0*/  LDL.LU.64 R40, [R1+0x1998] ;  /* 0x0019980001287983 */ /* 0x000ea80000300a00 */
[----:B------:R-:W2:Y:S01]  /*22a2d0*/  LDL.LU.64 R42, [R1+0x1990] ;  /* 0x00199000012a7983 */ /* 0x000ea20000300a00 */
[----:B----4-:R-:W-:-:S03]  /*22a2e0*/  PRMT R3, R56, 0x7770, RZ ;  /* 0x0000777038037816 */ /* 0x010fc600000000ff */
[----:B------:R-:W-:Y:S01]  /*22a2f0*/  @P6 STG.E.U8 desc[UR22][R36.64], R4 ;  /* 0x0000000424006986 */ /* 0x000fe2000c101116 */
[C---:B------:R-:W-:Y:S02]  /*22a300*/  PRMT R2, R56.reuse, 0x7771, RZ ;  /* 0x0000777138027816 */ /* 0x040fe400000000ff */
[C---:B------:R-:W-:Y:S02]  /*22a310*/  PRMT R7, R56.reuse, 0x7772, RZ ;  /* 0x0000777238077816 */ /* 0x040fe400000000ff */
[----:B------:R-:W-:Y:S01]  /*22a320*/  PRMT R5, R56, 0x7773, RZ ;  /* 0x0000777338057816 */ /* 0x000fe200000000ff */
[----:B---3--:R0:W-:Y:S04]  /*22a330*/  @P5 STG.E.U8 desc[UR22][R54.64], R3 ;  /* 0x0000000336005986 */ /* 0x0081e8000c101116 */
[----:B0-----:R-:W3:Y:S04]  /*22a340*/  LDL.LU.64 R54, [R1+0x1980] ;  /* 0x0019800001367983 */ /* 0x001ee80000300a00 */
[----:B------:R-:W4:Y:S04]  /*22a350*/  LDL.LU R56, [R1+0x7cc] ;  /* 0x0007cc0001387983 */ /* 0x000f280000300800 */
[----:B------:R-:W3:Y:S04]  /*22a360*/  LDL.LU.64 R32, [R1+0x1988] ;  /* 0x0019880001207983 */ /* 0x000ee80000300a00 */
[----:B------:R0:W-:Y:S04]  /*22a370*/  @P4 STG.E.U8 desc[UR22][R46.64], R2 ;  /* 0x000000022e004986 */ /* 0x0001e8000c101116 */
[----:B0-----:R-:W3:Y:S01]  /*22a380*/  LDL.LU.64 R46, [R1+0x1978] ;  /* 0x00197800012e7983 */ /* 0x001ee20000300a00 */
[----:B------:R-:W-:-:S02]  /*22a390*/  ISETP.LT.AND P5, PT, R59, UR20, !P1 ;  /* 0x000000143b007c0c */ /* 0x000fc4000cfa1270 */
[----:B------:R-:W-:Y:S02]  /*22a3a0*/  ISETP.LT.AND P1, PT, R48, UR18, !P1 ;  /* 0x0000001230007c0c */ /* 0x000fe4000cf21270 */
[----:B------:R-:W-:Y:S01]  /*22a3b0*/  ISETP.LT.AND P6, PT, R61, UR16, !P2 ;  /* 0x000000103d007c0c */ /* 0x000fe2000d7c1270 */
[----:B------:R-:W3:Y:S01]  /*22a3c0*/  LDL.LU.64 R34, [R1+0x1970] ;  /* 0x0019700001227983 */ /* 0x000ee20000300a00 */
[----:B------:R-:W-:-:S03]  /*22a3d0*/  ISETP.LT.AND P4, PT, R38, UR14, !P2 ;  /* 0x0000000e26007c0c */ /* 0x000fc6000d781270 */
[----:B------:R-:W3:Y:S01]  /*22a3e0*/  LDL.LU.64 R36, [R1+0x18e8] ;  /* 0x0018e80001247983 */ /* 0x000ee20000300a00 */
[----:B------:R-:W-:-:S03]  /*22a3f0*/  PRMT R4, R57, 0x7770, RZ ;  /* 0x0000777039047816 */ /* 0x000fc600000000ff */
[----:B------:R-:W-:Y:S01]  /*22a400*/  @P5 STG.E.U8 desc[UR22][R30.64], R7 ;  /* 0x000000071e005986 */ /* 0x000fe2000c101116 */
[----:B------:R-:W-:Y:S02]  /*22a410*/  ISETP.LT.AND P5, PT, R49, UR12, !P2 ;  /* 0x0000000c31007c0c */ /* 0x000fe4000d7a1270 */
[C---:B------:R-:W-:Y:S02]  /*22a420*/  PRMT R3, R57.reuse, 0x7771, RZ ;  /* 0x0000777139037816 */ /* 0x040fe400000000ff */
[C---:B------:R-:W-:Y:S02]  /*22a430*/  PRMT R2, R57.reuse, 0x7772, RZ ;  /* 0x0000777239027816 */ /* 0x040fe400000000ff */
[----:B------:R-:W-:Y:S01]  /*22a440*/  PRMT R6, R57, 0x7773, RZ ;  /* 0x0000777339067816 */ /* 0x000fe200000000ff */
[----:B--2---:R0:W-:Y:S04]  /*22a450*/  @P1 STG.E.U8 desc[UR22][R44.64], R5 ;  /* 0x000000052c001986 */ /* 0x0041e8000c101116 */
[----:B------:R1:W-:Y:S04]  /*22a460*/  @P6 STG.E.U8 desc[UR22][R40.64], R4 ;  /* 0x0000000428006986 */ /* 0x0003e8000c101116 */
[----:B------:R2:W-:Y:S01]  /*22a470*/  @P4 STG.E.U8 desc[UR22][R42.64], R3 ;  /* 0x000000032a004986 */ /* 0x0005e2000c101116 */
[----:B------:R-:W-:-:S03]  /*22a480*/  ISETP.LT.AND P1, PT, R50, UR10, !P2 ;  /* 0x0000000a32007c0c */ /* 0x000fc6000d721270 */
[----:B0-----:R-:W2:Y:S04]  /*22a490*/  LDL.LU.64 R44, [R1+0x18e0] ;  /* 0x0018e000012c7983 */ /* 0x001ea80000300a00 */
[----:B------:R-:W2:Y:S04]  /*22a4a0*/  LDL.LU R57, [R1+0x6c0] ;  /* 0x0006c00001397983 */ /* 0x000ea80000300800 */
[----:B-1----:R-:W2:Y:S01]  /*22a4b0*/  LDL.LU.64 R40, [R1+0x18d8] ;  /* 0x0018d80001287983 */ /* 0x002ea20000300a00 */
[----:B------:R-:W-:Y:S02]  /*22a4c0*/  ISETP.LT.AND P6, PT, R60, UR8, !P2 ;  /* 0x000000083c007c0c */ /* 0x000fe4000d7c1270 */
[----:B----4-:R-:W-:Y:S01]  /*22a4d0*/  PRMT R5, R56, 0x7770, RZ ;  /* 0x0000777038057816 */ /* 0x010fe200000000ff */
[----:B---3--:R0:W-:Y:S01]  /*22a4e0*/  @P5 STG.E.U8 desc[UR22][R54.64], R2 ;  /* 0x0000000236005986 */ /* 0x0081e2000c101116 */
[----:B------:R-:W-:-:S02]  /*22a4f0*/  ISETP.LT.AND P4, PT, R58, UR26, !P2 ;  /* 0x0000001a3a007c0c */ /* 0x000fc4000d781270 */
[C---:B------:R-:W-:Y:S02]  /*22a500*/  PRMT R4, R56.reuse, 0x7771, RZ ;  /* 0x0000777138047816 */ /* 0x040fe400000000ff */
[----:B--2---:R-:W-:Y:S01]  /*22a510*/  PRMT R3, R56, 0x7772, RZ ;  /* 0x0000777238037816 */ /* 0x004fe200000000ff */
[----:B------:R-:W-:Y:S01]  /*22a520*/  ULDC UR8, c[0x0][0x228] ;  /* 0x00008a0000087ab9 */ /* 0x000fe20000000800 */
[----:B0-----:R-:W2:Y:S04]  /*22a530*/  LDL.LU.64 R54, [R1+0x18d0] ;  /* 0x0018d00001367983 */ /* 0x001ea80000300a00 */
[----:B------:R-:W-:Y:S04]  /*22a540*/  @P1 STG.E.U8 desc[UR22][R32.64], R6 ;  /* 0x0000000620001986 */ /* 0x000fe8000c101116 */
[----:B------:R-:W3:Y:S04]  /*22a550*/  LDL.LU.64 R42, [R1+0x18c8] ;  /* 0x0018c800012a7983 */ /* 0x000ee80000300a00 */
[----:B------:R0:W-:Y:S04]  /*22a560*/  @P6 STG.E.U8 desc[UR22][R46.64], R5 ;  /* 0x000000052e006986 */ /* 0x0001e8000c101116 */
[----:B0-----:R-:W4:Y:S01]  /*22a570*/  LDL.LU.64 R46, [R1+0x18c0] ;  /* 0x0018c000012e7983 */ /* 0x001f220000300a00 */
[----:B------:R-:W-:Y:S01]  /*22a580*/  ISETP.LT.AND P5, PT, R59, UR4, !P2 ;  /* 0x000000043b007c0c */ /* 0x000fe2000d7a1270 */
[----:B------:R-:W-:-:S02]  /*22a590*/  ULDC UR4, c[0x0][0x228] ;  /* 0x00008a0000047ab9 */ /* 0x000fc40000000800 */
[----:B------:R-:W-:Y:S01]  /*22a5a0*/  ISETP.LT.AND P2, PT, R48, UR4, !P2 ;  /* 0x0000000430007c0c */ /* 0x000fe2000d741270 */
[----:B------:R-:W-:Y:S01]  /*22a5b0*/  ULDC UR4, c[0x0][0x228] ;  /* 0x00008a0000047ab9 */ /* 0x000fe20000000800 */
[----:B------:R0:W-:Y:S01]  /*22a5c0*/  @P4 STG.E.U8 desc[UR22][R34.64], R4 ;  /* 0x0000000422004986 */ /* 0x0001e2000c101116 */
[----:B------:R-:W-:Y:S02]  /*22a5d0*/  ISETP.LT.AND P4, PT, R61, UR4, !P3 ;  /* 0x000000043d007c0c */ /* 0x000fe4000df81270 */
[----:B------:R-:W-:Y:S01]  /*22a5e0*/  PRMT R2, R56, 0x7773, RZ ;  /* 0x0000777338027816 */ /* 0x000fe200000000ff */
[----:B------:R-:W-:Y:S01]  /*22a5f0*/  ULDC UR4, c[0x0][0x22c] ;  /* 0x00008b0000047ab9 */ /* 0x000fe20000000800 */
[----:B------:R-:W4:Y:S04]  /*22a600*/  LDL.LU R56, [R1+0x7b0] ;  /* 0x0007b00001387983 */ /* 0x000f280000300800 */
[----:B------:R1:W-:Y:S01]  /*22a610*/  @P5 STG.E.U8 desc[UR22][R36.64], R3 ;  /* 0x0000000324005986 */ /* 0x0003e2000c101116 */
[----:B------:R-:W-:Y:S01]  /*22a620*/  ISETP.LT.AND P5, PT, R38, UR6, !P3 ;  /* 0x0000000626007c0c */ /* 0x000fe2000dfa1270 */
[----:B------:R-:W-:-:S02]  /*22a630*/  ULDC UR6, c[0x0][0x228] ;  /* 0x00008a0000067ab9 */ /* 0x000fc40000000800 */
[----:B0-----:R-:W4:Y:S01]  /*22a640*/  LDL.LU.64 R34, [R1+0x18b8] ;  /* 0x0018b80001227983 */ /* 0x001f220000300a00 */
[----:B------:R-:W-:Y:S01]  /*22a650*/  ISETP.LT.AND P6, PT, R49, UR6, !P3 ;  /* 0x0000000631007c0c */ /* 0x000fe2000dfc1270 */
[----:B------:R-:W-:Y:S01]  /*22a660*/  ULDC UR6, c[0x0][0x228] ;  /* 0x00008a0000067ab9 */ /* 0x000fe20000000800 */
[C---:B------:R-:W-:Y:S02]  /*22a670*/  PRMT R4, R57.reuse, 0x7770, RZ ;  /* 0x0000777039047816 */ /* 0x040fe400000000ff */
[----:B-1----:R-:W-:Y:S01]  /*22a680*/  PRMT R3, R57, 0x7771, RZ ;  /* 0x0000777139037816 */ /* 0x002fe200000000ff */
[----:B------:R0:W-:Y:S04]  /*22a690*/  @P2 STG.E.U8 desc[UR22][R44.64], R2 ;  /* 0x000000022c002986 */ /* 0x0001e8000c101116 */
[----:B------:R-:W-:Y:S01]  /*22a6a0*/  @P4 STG.E.U8 desc[UR22][R40.64], R4 ;  /* 0x0000000428004986 */ /* 0x000fe2000c101116 */
[----:B------:R-:W-:Y:S01]  /*22a6b0*/  ISETP.LT.AND P2, PT, R50, UR8, !P3 ;  /* 0x0000000832007c0c */ /* 0x000fe2000df41270 */
[----:B------:R-:W-:-:S02]  /*22a6c0*/  ULDC UR8, c[0x0][0x228] ;  /* 0x00008a0000087ab9 */ /* 0x000fc40000000800 */
[----:B0-----:R-:W4:Y:S01]  /*22a6d0*/  LDL.LU.64 R44, [R1+0x18b0] ;  /* 0x0018b000012c7983 */ /* 0x001f220000300a00 */
[----:B------:R-:W-:-:S05]  /*22a6e0*/  VIADD R2, R53, 0xd9 ;  /* 0x000000d935027836 */ /* 0x000fca0000000000 */
[----:B------:R-:W-:Y:S02]  /*22a6f0*/  ISETP.GE.AND P1, PT, R2, UR4, PT ;  /* 0x0000000402007c0c */ /* 0x000fe4000bf26270 */
[C---:B------:R-:W-:Y:S01]  /*22a700*/  PRMT R2, R57.reuse, 0x7773, RZ ;  /* 0x0000777339027816 */ /* 0x040fe200000000ff */
[----:B------:R-:W-:Y:S01]  /*22a710*/  ULDC UR4, c[0x0][0x228] ;  /* 0x00008a0000047ab9 */ /* 0x000fe20000000800 */
[----:B--2---:R0:W-:Y:S04]  /*22a720*/  @P5 STG.E.U8 desc[UR22][R54.64], R3 ;  /* 0x0000000336005986 */ /* 0x0041e8000c101116 */
[----:B0-----:R-:W2:Y:S04]  /*22a730*/  LDL.LU.64 R54, [R1+0x18a0] ;  /* 0x0018a00001367983 */ /* 0x001ea80000300a00 */
[----:B------:R-:W2:Y:S01]  /*22a740*/  LDL.LU R51, [R1+0x7a0] ;  /* 0x0007a00001337983 */ /* 0x000ea20000300800 */
[----:B------:R-:W-:-:S03]  /*22a750*/  PRMT R3, R57, 0x7772, RZ ;  /* 0x0000777239037816 */ /* 0x000fc600000000ff */
[----:B------:R-:W2:Y:S04]  /*22a760*/  LDL.LU.64 R36, [R1+0x18a8] ;  /* 0x0018a80001247983 */ /* 0x000ea80000300a00 */
[----:B------:R-:W2:Y:S04]  /*22a770*/  LDL.LU.64 R40, [R1+0x1898] ;  /* 0x0018980001287983 */ /* 0x000ea80000300a00 */
[----:B---3--:R0:W-:Y:S04]  /*22a780*/  @P6 STG.E.U8 desc[UR22][R42.64], R3 ;  /* 0x000000032a006986 */ /* 0x0081e8000c101116 */
[----:B----4-:R1:W-:Y:S04]  /*22a790*/  @P2 STG.E.U8 desc[UR22][R46.64], R2 ;  /* 0x000000022e002986 */ /* 0x0103e8000c101116 */
[----:B0-----:R-:W3:Y:S04]  /*22a7a0*/  LDL.LU.64 R42, [R1+0x1890] ;  /* 0x00189000012a7983 */ /* 0x001ee80000300a00 */
[----:B-1----:R-:W4:Y:S01]  /*22a7b0*/  LDL.LU.64 R46, [R1+0x1880] ;  /* 0x00188000012e7983 */ /* 0x002f220000300a00 */
[----:B------:R-:W-:Y:S01]  /*22a7c0*/  ISETP.LT.AND P4, PT, R60, UR4, !P3 ;  /* 0x000000043c007c0c */ /* 0x000fe2000df81270 */
[----:B------:R-:W-:Y:S01]  /*22a7d0*/  ULDC UR4, c[0x0][0x228] ;  /* 0x00008a0000047ab9 */ /* 0x000fe20000000800 */
[----:B------:R-:W-:-:S02]  /*22a7e0*/  ISETP.LT.AND P6, PT, R59, UR6, !P3 ;  /* 0x000000063b007c0c */ /* 0x000fc4000dfc1270 */
[----:B------:R-:W-:Y:S02]  /*22a7f0*/  ISETP.LT.AND P5, PT, R58, UR4, !P3 ;  /* 0x000000043a007c0c */ /* 0x000fe4000dfa1270 */
[----:B------:R-:W-:Y:S01]  /*22a800*/  PRMT R3, R56, 0x7770, RZ ;  /* 0x0000777038037816 */ /* 0x000fe200000000ff */
[----:B------:R-:W-:Y:S01]  /*22a810*/  VIADD R2, R53, 0xda ;  /* 0x000000da35027836 */ /* 0x000fe20000000000 */
[----:B------:R-:W-:Y:S01]  /*22a820*/  ULDC UR4, c[0x0][0x22c] ;  /* 0x00008b0000047ab9 */ /* 0x000fe20000000800 */
[----:B------:R-:W-:Y:S01]  /*22a830*/  ULDC UR6, c[0x0][0x228] ;  /* 0x00008a0000067ab9 */ /* 0x000fe20000000800 */
[----:B------:R-:W4:Y:S02]  /*22a840*/  LDL.LU R57, [R1+0x790] ;  /* 0x0007900001397983 */ /* 0x000f240000300800 */
[----:B------:R-:W-:Y:S01]  /*22a850*/  ISETP.GE.AND P2, PT, R2, UR4, PT ;  /* 0x0000000402007c0c */ /* 0x000fe2000bf46270 */
[----:B------:R-:W-:Y:S01]  /*22a860*/  ULDC UR4, c[0x0][0x228] ;  /* 0x00008a0000047ab9 */ /* 0x000fe20000000800 */
[----:B------:R0:W-:Y:S01]  /*22a870*/  @P4 STG.E.U8 desc[UR22][R34.64], R3 ;  /* 0x0000000322004986 */ /* 0x0001e2000c101116 */
[----:B------:R-:W-:-:S02]  /*22a880*/  PRMT R2, R56, 0x7772, RZ ;  /* 0x0000777238027816 */ /* 0x000fc400000000ff */
[----:B------:R-:W-:Y:S02]  /*22a890*/  ISETP.LT.AND P3, PT, R48, UR4, !P3 ;  /* 0x0000000430007c0c */ /* 0x000fe4000df61270 */
[----:B------:R-:W-:Y:S01]  /*22a8a0*/  ISETP.LT.AND P4, PT, R61, UR6, !P1 ;  /* 0x000000063d007c0c */ /* 0x000fe2000cf81270 */
[----:B------:R-:W-:Y:S01]  /*22a8b0*/  ULDC UR4, c[0x0][0x228] ;  /* 0x00008a0000047ab9 */ /* 0x000fe20000000800 */
[----:B------:R-:W-:Y:S01]  /*22a8c0*/  ULDC UR6, c[0x0][0x228] ;  /* 0x00008a0000067ab9 */ /* 0x000fe20000000800 */
[----:B0-----:R-:W-:-:S05]  /*22a8d0*/  PRMT R3, R56, 0x7771, RZ ;  /* 0x0000777138037816 */ /* 0x001fca00000000ff */
[----:B------:R0:W-:Y:S04]  /*22a8e0*/  @P5 STG.E.U8 desc[UR22][R44.64], R3 ;  /* 0x000000032c005986 */ /* 0x0001e8000c101116 */
[----:B0-----:R-:W4:Y:S01]  /*22a8f0*/  LDL.LU.64 R44, [R1+0x1888] ;  /* 0x00188800012c7983 */ /* 0x001f220000300a00 */
[----:B------:R-:W-:-:S03]  /*22a900*/  PRMT R3, R56, 0x7773, RZ ;  /* 0x0000777338037816 */ /* 0x000fc600000000ff */
[----:B--2---:R0:W-:Y:S01]  /*22a910*/  @P6 STG.E.U8 desc[UR22][R54.64], R2 ;  /* 0x0000000236006986 */ /* 0x0041e2000c101116 */
[----:B------:R-:W-:Y:S01]  /*22a920*/  ISETP.LT.AND P6, PT, R38, UR4, !P1 ;  /* 0x0000000426007c0c */ /* 0x000fe2000cfc1270 */
[----:B------:R-:W-:Y:S02]  /*22a930*/  ULDC UR4, c[0x0][0x228] ;  /* 0x00008a0000047ab9 */ /* 0x000fe40000000800 */
[----:B------:R-:W-:Y:S01]  /*22a940*/  ISETP.LT.AND P5, PT, R49, UR4, !P1 ;  /* 0x0000000431007c0c */ /* 0x000fe2000cfa1270 */
[----:B------:R1:W-:Y:S01]  /*22a950*/  @P3 STG.E.U8 desc[UR22][R36.64], R3 ;  /* 0x0000000324003986 */ /* 0x0003e2000c101116 */
[----:B------:R-:W-:-:S03]  /*22a960*/  ULDC UR4, c[0x0][0x228] ;  /* 0x00008a0000047ab9 */ /* 0x000fc60000000800 */
[----:B0-----:R-:W2:Y:S01]  /*22a970*/  LDL.LU.64 R54, [R1+0x1878] ;  /* 0x0018780001367983 */ /* 0x001ea20000300a00 */
[----:B------:R-:W-:-:S03]  /*22a980*/  PRMT R2, R51, 0x7770, RZ ;  /* 0x0000777033027816 */ /* 0x000fc600000000ff */
[----:B------:R-:W2:Y:S01]  /*22a990*/  LDL.LU.64 R32, [R1+0x1870] ;  /* 0x0018700001207983 */ /* 0x000ea20000300a00 */
[----:B-1----:R-:W-:-:S03]  /*22a9a0*/  PRMT R3, R51, 0x7771, RZ ;  /* 0x0000777133037816 */ /* 0x002fc600000000ff */
[----:B------:R0:W-:Y:S04]  /*22a9b0*/  @P4 STG.E.U8 desc[UR22][R40.64], R2 ;  /* 0x0000000228004986 */ /* 0x0001e8000c101116 */
[----:B---3--:R1:W-:Y:S04]  /*22a9c0*/  @P6 STG.E.U8 desc[UR22][R42.64], R3 ;  /* 0x000000032a006986 */ /* 0x0083e8000c101116 */
[----:B0-----:R-:W3:Y:S01]  /*22a9d0*/  LDL.LU.64 R40, [R1+0x1860] ;  /* 0x0018600001287983 */ /* 0x001ee20000300a00 */
[----:B------:R-:W-:-:S03]  /*22a9e0*/  PRMT R2, R51, 0x7772, RZ ;  /* 0x0000777233027816 */ /* 0x000fc600000000ff */
[----:B------:R-:W3:Y:S04]  /*22a9f0*/  LDL.LU R56, [R1+0x6c4] ;  /* 0x0006c40001387983 */ /* 0x000ee80000300800 */
[----:B-1----:R-:W3:Y:S04]  /*22aa00*/  LDL.LU.64 R42, [R1+0x1868] ;  /* 0x00186800012a7983 */ /* 0x002ee80000300a00 */
[----:B----4-:R0:W-:Y:S04]  /*22aa10*/  @P5 STG.E.U8 desc[UR22][R46.64], R2 ;  /* 0x000000022e005986 */ /* 0x0101e8000c101116 */
[----:B0-----:R-:W4:Y:S01]  /*22aa20*/  LDL.LU.64 R46, [R1+0x1858] ;  /* 0x00185800012e7983 */ /* 0x001f220000300a00 */
[----:B------:R-:W-:-:S02]  /*22aa30*/  ISETP.LT.AND P3, PT, R50, UR4, !P1 ;  /* 0x0000000432007c0c */ /* 0x000fc4000cf61270 */
[----:B------:R-:W-:Y:S02]  /*22aa40*/  ISETP.LT.AND P4, PT, R60, UR6, !P1 ;  /* 0x000000063c007c0c */ /* 0x000fe4000cf81270 */
[----:B------:R-:W-:Y:S01]  /*22aa50*/  PRMT R3, R51, 0x7773, RZ ;  /* 0x0000777333037816 */ /* 0x000fe200000000ff */
[----:B------:R-:W-:Y:S01]  /*22aa60*/  VIADD R4, R53, 0xdb ;  /* 0x000000db35047836 */ /* 0x000fe20000000000 */
[----:B------:R-:W-:Y:S01]  /*22aa70*/  ULDC UR6, c[0x0][0x228] ;  /* 0x00008a0000067ab9 */ /* 0x000fe20000000800 */
[----:B------:R-:W-:Y:S01]  /*22aa80*/  ULDC UR4, c[0x0][0x22c] ;  /* 0x00008b0000047ab9 */ /* 0x000fe20000000800 */
[----:B------:R-:W-:Y:S02]  /*22aa90*/  ISETP.LT.AND P5, PT, R58, UR6, !P1 ;  /* 0x000000063a007c0c */ /* 0x000fe4000cfa1270 */
[----:B------:R-:W-:Y:S02]  /*22aaa0*/  ISETP.LT.AND P6, PT, R59, UR8, !P1 ;  /* 0x000000083b007c0c */ /* 0x000fe4000cfc1270 */
[----:B------:R-:W-:Y:S01]  /*22aab0*/  PRMT R2, R57, 0x7770, RZ ;  /* 0x0000777039027816 */ /* 0x000fe200000000ff */
[----:B------:R-:W4:Y:S04]  /*22aac0*/  LDL.LU.64 R34, [R1+0x1850] ;  /* 0x0018500001227983 */ /* 0x000f280000300a00 */
[----:B------:R-:W4:Y:S01]  /*22aad0*/  LDL.LU.64 R36, [R1+0x1848] ;  /* 0x0018480001247983 */ /* 0x000f220000300a00 */
[----:B------:R-:W-:Y:S01]  /*22aae0*/  ULDC UR6, c[0x0][0x228] ;  /* 0x00008a0000067ab9 */ /* 0x000fe20000000800 */
[----:B------:R-:W-:-:S02]  /*22aaf0*/  ULDC UR8, c[0x0][0x228] ;  /* 0x00008a0000087ab9 */ /* 0x000fc40000000800 */
[----:B------:R0:W-:Y:S01]  /*22ab00*/  @P3 STG.E.U8 desc[UR22][R44.64], R3 ;  /* 0x000000032c003986 */ /* 0x0001e2000c101116 */
[----:B------:R-:W-:Y:S01]  /*22ab10*/  ISETP.GE.AND P3, PT, R4, UR4, PT ;  /* 0x0000000404007c0c */ /* 0x000fe2000bf66270 */
[----:B------:R-:W-:Y:S02]  /*22ab20*/  ULDC UR4, c[0x0][0x228] ;  /* 0x00008a0000047ab9 */ /* 0x000fe40000000800 */
[----:B------:R-:W-:Y:S01]  /*22ab30*/  ISETP.LT.AND P1, PT, R48, UR4, !P1 ;  /* 0x0000000430007c0c */ /* 0x000fe2000cf21270 */
[----:B------:R-:W-:Y:S01]  /*22ab40*/  ULDC UR4, c[0x0][0x228] ;  /* 0x00008a0000047ab9 */ /* 0x000fe20000000800 */
[----:B0-----:R-:W-:Y:S01]  /*22ab50*/  PRMT R3, R57, 0x7771, RZ ;  /* 0x0000777139037816 */ /* 0x001fe200000000ff */
[----:B------:R-:W4:Y:S04]  /*22ab60*/  LDL.LU.64 R44, [R1+0x1840] ;  /* 0x00184000012c7983 */ /* 0x000f280000300a00 */
[----:B--2---:R0:W-:Y:S01]  /*22ab70*/  @P4 STG.E.U8 desc[UR22][R54.64], R2 ;  /* 0x0000000236004986 */ /* 0x0041e2000c101116 */
[----:B------:R-:W-:-:S03]  /*22ab80*/  ISETP.LT.AND P4, PT, R61, UR6, !P2 ;  /* 0x000000063d007c0c */ /* 0x000fc6000d781270 */
[----:B------:R1:W-:Y:S01]  /*22ab90*/  @P5 STG.E.U8 desc[UR22][R32.64], R3 ;  /* 0x0000000320005986 */ /* 0x0003e2000c101116 */
[----:B------:R-:W-:Y:S01]  /*22aba0*/  ULDC UR6, c[0x0][0x228] ;  /* 0x00008a0000067ab9 */ /* 0x000fe20000000800 */
[C---:B0-----:R-:W-:Y:S02]  /*22abb0*/  PRMT R2, R57.reuse, 0x7772, RZ ;  /* 0x0000777239027816 */ /* 0x041fe400000000ff */
[----:B------:R-:W2:Y:S01]  /*22abc0*/  LDL.LU R55, [R1+0x7b4] ;  /* 0x0007b40001377983 */ /* 0x000ea20000300800 */
[----:B-1----:R-:W-:-:S03]  /*22abd0*/  PRMT R3, R57, 0x7773, RZ ;  /* 0x0000777339037816 */ /* 0x002fc600000000ff */
[----:B---3--:R0:W-:Y:S04]  /*22abe0*/  @P6 STG.E.U8 desc[UR22][R40.64], R2 ;  /* 0x0000000228006986 */ /* 0x0081e8000c101116 */
[----:B------:R-:W-:Y:S04]  /*22abf0*/  @P1 STG.E.U8 desc[UR22][R42.64], R3 ;  /* 0x000000032a001986 */ /* 0x000fe8000c101116 */
[----:B0-----:R-:W3:Y:S01]  /*22ac00*/  LDL.LU.64 R40, [R1+0x1838] ;  /* 0x0018380001287983 */ /* 0x001ee20000300a00 */
[----:B------:R-:W-:-:S05]  /*22ac10*/  PRMT R2, R56, 0x7770, RZ ;  /* 0x0000777038027816 */ /* 0x000fca00000000ff */
[----:B----4-:R0:W-:Y:S04]  /*22ac20*/  @P4 STG.E.U8 desc[UR22][R46.64], R2 ;  /* 0x000000022e004986 */ /* 0x0101e8000c101116 */
[----:B0-----:R-:W4:Y:S04]  /*22ac30*/  LDL.LU.64 R46, [R1+0x1830] ;  /* 0x00183000012e7983 */ /* 0x001f280000300a00 */
[----:B------:R-:W4:Y:S01]  /*22ac40*/  LDL.LU.64 R42, [R1+0x1820] ;  /* 0x00182000012a7983 */ /* 0x000f220000300a00 */
[----:B------:R-:W-:Y:S02]  /*22ac50*/  ISETP.LT.AND P6, PT, R38, UR4, !P2 ;  /* 0x0000000426007c0c */ /* 0x000fe4000d7c1270 */
[----:B------:R-:W-:Y:S01]  /*22ac60*/  ISETP.LT.AND P5, PT, R49, UR6, !P2 ;  /* 0x0000000631007c0c */ /* 0x000fe2000d7a1270 */
[----:B------:R-:W-:Y:S01]  /*22ac70*/  ULDC UR4, c[0x0][0x228] ;  /* 0x00008a0000047ab9 */ /* 0x000fe20000000800 */
[----:B------:R-:W-:-:S02]  /*22ac80*/  PRMT R3, R56, 0x7771, RZ ;  /* 0x0000777138037816 */ /* 0x000fc400000000ff */
[----:B------:R-:W-:Y:S01]  /*22ac90*/  ISETP.LT.AND P4, PT, R50, UR4, !P2 ;  /* 0x0000000432007c0c */ /* 0x000fe2000d781270 */
[----:B------:R-:W4:Y:S01]  /*22aca0*/  LDL.LU R57, [R1+0x7a4] ;  /* 0x0007a40001397983 */ /* 0x000f220000300800 */
[----:B------:R-:W-:Y:S01]  /*22acb0*/  PRMT R2, R56, 0x7772, RZ ;  /* 0x0000777238027816 */ /* 0x000fe200000000ff */
[----:B------:R-:W-:Y:S02]  /*22acc0*/  ULDC UR4, c[0x0][0x228] ;  /* 0x00008a0000047ab9 */ /* 0x000fe40000000800 */
[----:B------:R-:W4:Y:S01]  /*22acd0*/  LDL.LU.64 R32, [R1+0x1828] ;  /* 0x0018280001207983 */ /* 0x000f220000300a00 */
[----:B------:R-:W-:Y:S01]  /*22ace0*/  ISETP.LT.AND P1, PT, R60, UR4, !P2 ;  /* 0x000000043c007c0c */ /* 0x000fe2000d721270 */
[----:B------:R-:W-:Y:S01]  /*22acf0*/  ULDC UR4, c[0x0][0x228] ;  /* 0x00008a0000047ab9 */ /* 0x000fe20000000800 */
[----:B------:R-:W-:Y:S01]  /*22ad00*/  ULDC UR6, c[0x0][0x228] ;  /* 0x00008a0000067ab9 */ /* 0x000fe20000000800 */
[----:B------:R0:W-:Y:S04]  /*22ad10*/  @P6 STG.E.U8 desc[UR22][R34.64], R3 ;  /* 0x0000000322006986 */ /* 0x0001e8000c101116 */
[----:B------:R1:W-:Y:S01]  /*22ad20*/  @P5 STG.E.U8 desc[UR22][R36.64], R2 ;  /* 0x0000000224005986 */ /* 0x0003e2000c101116 */
[----:B------:R-:W-:Y:S01]  /*22ad30*/  ISETP.LT.AND P5, PT, R58, UR4, !P2 ;  /* 0x000000043a007c0c */ /* 0x000fe2000d7a1270 */
[----:B------:R-:W-:-:S02]  /*22ad40*/  ULDC UR4, c[0x0][0x228] ;  /* 0x00008a0000047ab9 */ /* 0x000fc40000000800 */
[----:B0-----:R-:W4:Y:S04]  /*22ad50*/  LDL.LU.64 R34, [R1+0x1818] ;  /* 0x0018180001227983 */ /* 0x001f280000300a00 */
[----:B-1----:R-:W4:Y:S01]  /*22ad60*/  LDL.LU.64 R36, [R1+0x1810] ;  /* 0x0018100001247983 */ /* 0x002f220000300a00 */
[----:B------:R-:W-:-:S05]  /*22ad70*/  PRMT R3, R56, 0x7773, RZ ;  /* 0x0000777338037816 */ /* 0x000fca00000000ff */
[----:B------:R0:W-:Y:S01]  /*22ad80*/  @P4 STG.E.U8 desc[UR22][R44.64], R3 ;  /* 0x000000032c004986 */ /* 0x0001e2000c101116 */
[----:B------:R-:W-:Y:S01]  /*22ad90*/  ISETP.LT.AND P4, PT, R59, UR6, !P2 ;  /* 0x000000063b007c0c */ /* 0x000fe2000d781270 */
[----:B------:R-:W-:Y:S02]  /*22ada0*/  ULDC UR6, c[0x0][0x228] ;  /* 0x00008a0000067ab9 */ /* 0x000fe40000000800 */
[----:B0-----:R-:W4:Y:S01]  /*22adb0*/  LDL.LU.64 R44, [R1+0x1800] ;  /* 0x00180000012c7983 */ /* 0x001f220000300a00 */
[C---:B--2---:R-:W-:Y:S02]  /*22adc0*/  PRMT R2, R55.reuse, 0x7770, RZ ;  /* 0x0000777037027816 */ /* 0x044fe400000000ff */
[C---:B------:R-:W-:Y:S02]  /*22add0*/  PRMT R3, R55.reuse, 0x7771, RZ ;  /* 0x0000777137037816 */ /* 0x040fe400000000ff */
[C---:B------:R-:W-:Y:S01]  /*22ade0*/  PRMT R4, R55.reuse, 0x7773, RZ ;  /* 0x0000777337047816 */ /* 0x040fe200000000ff */
[----:B---3--:R0:W-:Y:S04]  /*22adf0*/  @P1 STG.E.U8 desc[UR22][R40.64], R2 ;  /* 0x0000000228001986 */ /* 0x0081e8000c101116 */
[----:B0-----:R-:W2:Y:S04]  /*22ae00*/  LDL.LU.64 R40, [R1+0x1808] ;  /* 0x0018080001287983 */ /* 0x001ea80000300a00 */
[----:B------:R-:W3:Y:S01]  /*22ae10*/  LDL.LU R56, [R1+0x794] ;  /* 0x0007940001387983 */ /* 0x000ee20000300800 */
[----:B------:R-:W-:-:S03]  /*22ae20*/  PRMT R2, R55, 0x7772, RZ ;  /* 0x0000777237027816 */ /* 0x000fc600000000ff */
[----:B----4-:R0:W-:Y:S04]  /*22ae30*/  @P5 STG.E.U8 desc[UR22][R46.64], R3 ;  /* 0x000000032e005986 */ /* 0x0101e8000c101116 */
[----:B------:R1:W-:Y:S04]  /*22ae40*/  @P4 STG.E.U8 desc[UR22][R42.64], R2 ;  /* 0x000000022a004986 */ /* 0x0003e8000c101116 */
[----:B0-----:R-:W4:Y:S04]  /*22ae50*/  LDL.LU.64 R46, [R1+0x17f8] ;  /* 0x0017f800012e7983 */ /* 0x001f280000300a00 */
[----:B-1----:R-:W4:Y:S04]  /*22ae60*/  LDL.LU.64 R42, [R1+0x17f0] ;  /* 0x0017f000012a7983 */ /* 0x002f280000300a00 */
[----:B------:R-:W4:Y:S01]  /*22ae70*/  LDL.LU.64 R54, [R1+0x17e0] ;  /* 0x0017e00001367983 */ /* 0x000f220000300a00 */
[----:B------:R-:W-:-:S02]  /*22ae80*/  ISETP.LT.AND P2, PT, R48, UR4, !P2 ;  /* 0x0000000430007c0c */ /* 0x000fc4000d741270 */
[----:B------:R-:W-:Y:S02]  /*22ae90*/  ISETP.LT.AND P6, PT, R61, UR6, !P3 ;  /* 0x000000063d007c0c */ /* 0x000fe4000dfc1270 */
[----:B------:R-:W-:Y:S01]  /*22aea0*/  ISETP.LT.AND P1, PT, R38, UR8, !P3 ;  /* 0x0000000826007c0c */ /* 0x000fe2000df21270 */
[----:B------:R-:W-:Y:S01]  /*22aeb0*/  ULDC UR4, c[0x0][0x228] ;  /* 0x00008a0000047ab9 */ /* 0x000fe20000000800 */
[----:B------:R-:W-:Y:S02]  /*22aec0*/  PRMT R3, R57, 0x7770, RZ ;  /* 0x0000777039037816 */ /* 0x000fe400000000ff */
[----:B------:R-:W-:Y:S02]  /*22aed0*/  ISETP.LT.AND P4, PT, R49, UR4, !P3 ;  /* 0x0000000431007c0c */ /* 0x000fe4000df81270 */
[----:B------:R-:W-:Y:S01]  /*22aee0*/  PRMT R2, R57, 0x7771, RZ ;  /* 0x0000777139027816 */ /* 0x000fe200000000ff */
[----:B------:R-:W-:Y:S01]  /*22aef0*/  ULDC UR4, c[0x0][0x228] ;  /* 0x00008a0000047ab9 */ /* 0x000fe20000000800 */
[----:B------:R-:W-:Y:S01]  /*22af00*/  ULDC UR6, c[0x0][0x228] ;  /* 0x00008a0000067ab9 */ /* 0x000fe20000000800 */
[----:B------:R-:W-:Y:S01]  /*22af10*/  ULDC UR8, c[0x0][0x228] ;  /* 0x00008a0000087ab9 */ /* 0x000fe20000000800 */
[----:B------:R-:W-:Y:S04]  /*22af20*/  @P2 STG.E.U8 desc[UR22][R32.64], R4 ;  /* 0x0000000420002986 */ /* 0x000fe8000c101116 */
[----:B------:R-:W-:Y:S04]  /*22af30*/  @P6 STG.E.U8 desc[UR22][R34.64], R3 ;  /* 0x0000000322006986 */ /* 0x000fe8000c101116 */
[----:B------:R0:W-:Y:S01]  /*22af40*/  @P1 STG.E.U8 desc[UR22][R36.64], R2 ;  /* 0x0000000224001986 */ /* 0x0001e2000c101116 */
[----:B------:R-:W-:-:S02]  /*22af50*/  ISETP.LT.AND P2, PT, R50, UR4, !P3 ;  /* 0x0000000432007c0c */ /* 0x000fc4000df41270 */
[----:B------:R-:W-:Y:S01]  /*22af60*/  ISETP.LT.AND P5, PT, R60, UR6, !P3 ;  /* 0x000000063c007c0c */ /* 0x000fe2000dfa1270 */
[----:B------:R-:W-:Y:S01]  /*22af70*/  ULDC UR6, c[0x0][0x228] ;  /* 0x00008a0000067ab9 */ /* 0x000fe20000000800 */
[----:B------:R-:W-:Y:S01]  /*22af80*/  ULDC UR4, c[0x0][0x22c] ;  /* 0x00008b0000047ab9 */ /* 0x000fe20000000800 */
[C---:B0-----:R-:W-:Y:S02]  /*22af90*/  PRMT R2, R57.reuse, 0x7772, RZ ;  /* 0x0000777239027816 */ /* 0x041fe400000000ff */
[----:B------:R-:W-:Y:S01]  /*22afa0*/  ISETP.LT.AND P6, PT, R58, UR6, !P3 ;  /* 0x000000063a007c0c */ /* 0x000fe2000dfc1270 */
[----:B------:R-:W-:Y:S02]  /*22afb0*/  ULDC UR6, c[0x0][0x228] ;  /* 0x00008a0000067ab9 */ /* 0x000fe40000000800 */
[----:B------:R0:W-:Y:S01]  /*22afc0*/  @P4 STG.E.U8 desc[UR22][R44.64], R2 ;  /* 0x000000022c004986 */ /* 0x0001e2000c101116 */
[----:B------:R-:W-:Y:S02]  /*22afd0*/  PRMT R3, R57, 0x7773, RZ ;  /* 0x0000777339037816 */ /* 0x000fe400000000ff */
[----:B------:R-:W-:Y:S01]  /*22afe0*/  ISETP.LT.AND P4, PT, R59, UR6, !P3 ;  /* 0x000000063b007c0c */ /* 0x000fe2000df81270 */
[----:B------:R-:W-:Y:S01]  /*22aff0*/  ULDC UR6, c[0x0][0x228] ;  /* 0x00008a0000067ab9 */ /* 0x000fe20000000800 */
[----:B0-----:R-:W-:Y:S01]  /*22b000*/  VIADD R2, R53, 0xdc ;  /* 0x000000dc35027836 */ /* 0x001fe20000000000 */
[----:B------:R-:W4:Y:S04]  /*22b010*/  LDL.LU.64 R44, [R1+0x17e8] ;  /* 0x0017e800012c7983 */ /* 0x000f280000300a00 */
[----:B------:R-:W4:Y:S04]  /*22b020*/  LDL.LU R57, [R1+0x6c8] ;  /* 0x0006c80001397983 */ /* 0x000f280000300800 */
[----:B------:R-:W4:Y:S01]  /*22b030*/  LDL.LU.64 R32, [R1+0x17d8] ;  /* 0x0017d80001207983 */ /* 0x000f220000300a00 */
[----:B------:R-:W-:Y:S01]  /*22b040*/  ISETP.GE.AND P1, PT, R2, UR4, PT ;  /* 0x0000000402007c0c */ /* 0x000fe2000bf26270 */
[----:B------:R-:W-:Y:S01]  /*22b050*/  ULDC UR4, c[0x0][0x228] ;  /* 0x00008a0000047ab9 */ /* 0x000fe20000000800 */
[C---:B---3--:R-:W-:Y:S01]  /*22b060*/  PRMT R2, R56.reuse, 0x7770, RZ ;  /* 0x0000777038027816 */ /* 0x048fe200000000ff */
[----:B--2---:R0:W-:Y:S02]  /*22b070*/  @P2 STG.E.U8 desc[UR22][R40.64], R3 ;  /* 0x0000000328002986 */ /* 0x0041e4000c101116 */
[----:B0-----:R-:W-:-:S02]  /*22b080*/  PRMT R3, R56, 0x7771, RZ ;  /* 0x0000777138037816 */ /* 0x001fc400000000ff */
[----:B----4-:R0:W-:Y:S04]  /*22b090*/  @P5 STG.E.U8 desc[UR22][R46.64], R2 ;  /* 0x000000022e005986 */ /* 0x0101e8000c101116 */
[----:B------:R-:W-:Y:S04]  /*22b0a0*/  @P6 STG.E.U8 desc[UR22][R42.64], R3 ;  /* 0x000000032a006986 */ /* 0x000fe8000c101116 */
[----:B0-----:R-:W2:Y:S04]  /*22b0b0*/  LDL.LU.64 R46, [R1+0x17d0] ;  /* 0x0017d000012e7983 */ /* 0x001ea80000300a00 */
[----:B------:R-:W3:Y:S01]  /*22b0c0*/  LDL.LU.64 R34, [R1+0x17c8] ;  /* 0x0017c80001227983 */ /* 0x000ee20000300a00 */
[----:B------:R-:W-:-:S05]  /*22b0d0*/  PRMT R2, R56, 0x7772, RZ ;  /* 0x0000777238027816 */ /* 0x000fca00000000ff */
[----:B------:R0:W-:Y:S04]  /*22b0e0*/  @P4 STG.E.U8 desc[UR22][R54.64], R2 ;  /* 0x0000000236004986 */ /* 0x0001e8000c101116 */
[----:B0-----:R-:W4:Y:S01]  /*22b0f0*/  LDL.LU.64 R54, [R1+0x17c0] ;  /* 0x0017c00001367983 */ /* 0x001f220000300a00 */
[----:B------:R-:W-:-:S03]  /*22b100*/  ISETP.LT.AND P3, PT, R48, UR4, !P3 ;  /* 0x0000000430007c0c */ /* 0x000fc6000df61270 */
[----:B------:R-:W4:Y:S01]  /*22b110*/  LDL.LU R51, [R1+0x7b8] ;  /* 0x0007b80001337983 */ /* 0x000f220000300800 */
[----:B------:R-:W-:-:S03]  /*22b120*/  ULDC UR4, c[0x0][0x228] ;  /* 0x00008a0000047ab9 */ /* 0x000fc60000000800 */
[----:B------:R-:W4:Y:S01]  /*22b130*/  LDL.LU.64 R36, [R1+0x17b8] ;  /* 0x0017b80001247983 */ /* 0x000f220000300a00 */
[----:B------:R-:W-:-:S03]  /*22b140*/  PRMT R2, R56, 0x7773, RZ ;  /* 0x0000777338027816 */ /* 0x000fc600000000ff */
[----:B------:R-:W4:Y:S01]  /*22b150*/  LDL.LU.64 R40, [R1+0x17b0] ;  /* 0x0017b00001287983 */ /* 0x000f220000300a00 */
[----:B------:R-:W-:Y:S01]  /*22b160*/  ISETP.LT.AND P6, PT, R61, UR4, !P1 ;  /* 0x000000043d007c0c */ /* 0x000fe2000cfc1270 */
[----:B------:R-:W-:Y:S01]  /*22b170*/  VIADD R3, R53, 0xdd ;  /* 0x000000dd35037836 */ /* 0x000fe20000000000 */
[----:B------:R-:W-:Y:S02]  /*22b180*/  ISETP.LT.AND P5, PT, R38, UR6, !P1 ;  /* 0x0000000626007c0c */ /* 0x000fe4000cfa1270 */
[----:B------:R-:W-:Y:S01]  /*22b190*/  ISETP.LT.AND P4, PT, R49, UR8, !P1 ;  /* 0x0000000831007c0c */ /* 0x000fe2000cf81270 */
[----:B------:R-:W-:Y:S01]  /*22b1a0*/  ULDC UR4, c[0x0][0x22c] ;  /* 0x00008b0000047ab9 */ /* 0x000fe20000000800 */
[----:B------:R-:W4:Y:S01]  /*22b1b0*/  LDL.LU.64 R42, [R1+0x17a8] ;  /* 0x0017a800012a7983 */ /* 0x000f220000300a00 */
[----:B------:R-:W-:Y:S01]  /*22b1c0*/  ISETP.GE.AND P2, PT, R3, UR4, PT ;  /* 0x0000000403007c0c */ /* 0x000fe2000bf46270 */
[----:B------:R-:W-:Y:S01]  /*22b1d0*/  ULDC UR4, c[0x0][0x228] ;  /* 0x00008a0000047ab9 */ /* 0x000fe20000000800 */
[----:B------:R-:W-:Y:S01]  /*22b1e0*/  ULDC UR6, c[0x0][0x228] ;  /* 0x00008a0000067ab9 */ /* 0x000fe20000000800 */
[----:B------:R-:W-:Y:S01]  /*22b1f0*/  ULDC UR8, c[0x0][0x228] ;  /* 0x00008a0000087ab9 */ /* 0x000fe20000000800 */
[----:B------:R0:W-:Y:S01]  /*22b200*/  @P3 STG.E.U8 desc[UR22][R44.64], R2 ;  /* 0x000000022c003986 */ /* 0x0001e2000c101116 */
[----:B------:R-:W-:-:S02]  /*22b210*/  PRMT R4, R57, 0x7770, RZ ;  /* 0x0000777039047816 */ /* 0x000fc400000000ff */
[----:B------:R-:W-:Y:S02]  /*22b220*/  ISETP.LT.AND P3, PT, R50, UR4, !P1 ;  /* 0x0000000432007c0c */ /* 0x000fe4000cf61270 */
[C---:B------:R-:W-:Y:S01]  /*22b230*/  PRMT R3, R57.reuse, 0x7771, RZ ;  /* 0x0000777139037816 */ /* 0x040fe200000000ff */
[----:B------:R-:W-:Y:S01]  /*22b240*/  ULDC UR4, c[0x0][0x228] ;  /* 0x00008a0000047ab9 */ /* 0x000fe20000000800 */
[----:B0-----:R-:W4:Y:S04]  /*22b250*/  LDL.LU.64 R44, [R1+0x17a0] ;  /* 0x0017a000012c7983 */ /* 0x001f280000300a00 */
[----:B------:R-:W4:Y:S01]  /*22b260*/  LDL.LU R56, [R1+0x7a8] ;  /* 0x0007a80001387983 */ /* 0x000f220000300800 */
[----:B------:R-:W-:-:S03]  /*22b270*/  PRMT R2, R57, 0x7772, RZ ;  /* 0x0000777239027816 */ /* 0x000fc600000000ff */
[----:B------:R-:W-:Y:S04]  /*22b280*/  @P6 STG.E.U8 desc[UR22][R32.64], R4 ;  /* 0x0000000420006986 */ /* 0x000fe8000c101116 */
[----:B--2---:R0:W-:Y:S04]  /*22b290*/  @P5 STG.E.U8 desc[UR22][R46.64], R3 ;  /* 0x000000032e005986 */ /* 0x0041e8000c101116 */
[----:B---3--:R1:W-:Y:S04]  /*22b2a0*/  @P4 STG.E.U8 desc[UR22][R34.64], R2 ;  /* 0x0000000222004986 */ /* 0x0083e8000c101116 */
[----:B0-----:R-:W2:Y:S01]  /*22b2b0*/  LDL.LU.64 R46, [R1+0x1790] ;  /* 0x00179000012e7983 */ /* 0x001ea20000300a00 */
[----:B-1----:R-:W-:-:S05]  /*22b2c0*/  PRMT R2, R57, 0x7773, RZ ;  /* 0x0000777339027816 */ /* 0x002fca00000000ff */
[----:B----4-:R0:W-:Y:S04]  /*22b2d0*/  @P3 STG.E.U8 desc[UR22][R54.64], R2 ;  /* 0x0000000236003986 */ /* 0x0101e8000c101116 */
[----:B0-----:R-:W3:Y:S01]  /*22b2e0*/  LDL.LU.64 R54, [R1+0x1788] ;  /* 0x0017880001367983 */ /* 0x001ee20000300a00 */
[----:B------:R-:W-:Y:S02]  /*22b2f0*/  ISETP.LT.AND P6, PT, R60, UR4, !P1 ;  /* 0x000000043c007c0c */ /* 0x000fe4000cfc1270 */
[----:B------:R-:W-:Y:S01]  /*22b300*/  ISETP.LT.AND P5, PT, R58, UR6, !P1 ;  /* 0x000000063a007c0c */ /* 0x000fe2000cfa1270 */
[----:B------:R-:W-:Y:S01]  /*22b310*/  ULDC UR4, c[0x0][0x228] ;  /* 0x00008a0000047ab9 */ /* 0x000fe20000000800 */
[----:B------:R-:W-:Y:S02]  /*22b320*/  PRMT R2, R51, 0x7770, RZ ;  /* 0x0000777033027816 */ /* 0x000fe400000000ff */
[----:B------:R-:W-:Y:S01]  /*22b330*/  ISETP.LT.AND P4, PT, R59, UR4, !P1 ;  /* 0x000000043b007c0c */ /* 0x000fe2000cf81270 */
[----:B------:R-:W-:Y:S01]  /*22b340*/  ULDC UR4, c[0x0][0x228] ;  /* 0x00008a0000047ab9 */ /* 0x000fe20000000800 */
[----:B------:R-:W-:-:S02]  /*22b350*/  PRMT R3, R51, 0x7771, RZ ;  /* 0x0000777133037816 */ /* 0x000fc400000000ff */
[----:B------:R-:W-:Y:S01]  /*22b360*/  ISETP.LT.AND P3, PT, R48, UR4, !P1 ;  /* 0x0000000430007c0c */ /* 0x000fe2000cf61270 */
[----:B------:R-:W4:Y:S04]  /*22b370*/  LDL.LU R57, [R1+0x798] ;  /* 0x0007980001397983 */ /* 0x000f280000300800 */
[----:B------:R-:W4:Y:S04]  /*22b380*/  LDL.LU.64 R32, [R1+0x1798] ;  /* 0x0017980001207983 */ /* 0x000f280000300a00 */
[----:B------:R-:W4:Y:S01]  /*22b390*/  LDL.LU.64 R34, [R1+0x1780] ;  /* 0x0017800001227983 */ /* 0x000f220000300a00 */
[----:B------:R-:W-:Y:S01]  /*22b3a0*/  ULDC UR6, c[0x0][0x228] ;  /* 0x00008a0000067ab9 */ /* 0x000fe20000000800 */
[----:B------:R-:W-:-:S02]  /*22b3b0*/  ULDC UR4, c[0x0][0x228] ;  /* 0x00008a0000047ab9 */ /* 0x000fc40000000800 */
[----:B------:R0:W-:Y:S04]  /*22b3c0*/  @P6 STG.E.U8 desc[UR22][R36.64], R2 ;  /* 0x0000000224006986 */ /* 0x0001e8000c101116 */
[----:B------:R1:W-:Y:S01]  /*22b3d0*/  @P5 STG.E.U8 desc[UR22][R40.64], R3 ;  /* 0x0000000328005986 */ /* 0x0003e2000c101116 */
[----:B------:R-:W-:Y:S01]  /*22b3e0*/  ISETP.LT.AND P1, PT, R61, UR6, !P2 ;  /* 0x000000063d007c0c */ /* 0x000fe2000d721270 */
[----:B------:R-:W-:Y:S01]  /*22b3f0*/  ULDC UR6, c[0x0][0x228] ;  /* 0x00008a0000067ab9 */ /* 0x000fe20000000800 */
[C---:B0-----:R-:W-:Y:S02]  /*22b400*/  PRMT R2, R51.reuse, 0x7772, RZ ;  /* 0x0000777233027816 */ /* 0x041fe400000000ff */
[----:B-1----:R-:W-:Y:S01]  /*22b410*/  PRMT R3, R51, 0x7773, RZ ;  /* 0x0000777333037816 */ /* 0x002fe200000000ff */
[----:B------:R-:W4:Y:S04]  /*22b420*/  LDL.LU.64 R36, [R1+0x1778] ;  /* 0x0017780001247983 */ /* 0x000f280000300a00 */
[----:B------:R-:W-:Y:S04]  /*22b430*/  @P4 STG.E.U8 desc[UR22][R42.64], R2 ;  /* 0x000000022a004986 */ /* 0x000fe8000c101116 */
[----:B------:R0:W-:Y:S01]  /*22b440*/  @P3 STG.E.U8 desc[UR22][R44.64], R3 ;  /* 0x000000032c003986 */ /* 0x0001e2000c101116 */
[----:B------:R-:W-:Y:S01]  /*22b450*/  ISETP.LT.AND P4, PT, R38, UR4, !P2 ;  /* 0x0000000426007c0c */ /* 0x000fe2000d781270 */
[----:B------:R-:W-:-:S02]  /*22b460*/  ULDC UR4, c[0x0][0x228] ;  /* 0x00008a0000047ab9 */ /* 0x000fc40000000800 */
[----:B0-----:R-:W4:Y:S01]  /*22b470*/  LDL.LU.64 R44, [R1+0x1760] ;  /* 0x00176000012c7983 */ /* 0x001f220000300a00 */
[C---:B------:R-:W-:Y:S02]  /*22b480*/  PRMT R2, R56.reuse, 0x7770, RZ ;  /* 0x0000777038027816 */ /* 0x040fe400000000ff */
[----:B------:R-:W-:-:S03]  /*22b490*/  PRMT R3, R56, 0x7771, RZ ;  /* 0x0000777138037816 */ /* 0x000fc600000000ff */
[----:B--2---:R0:W-:Y:S04]  /*22b4a0*/  @P1 STG.E.U8 desc[UR22][R46.64], R2 ;  /* 0x000000022e001986 */ /* 0x0041e8000c101116 */
[----:B0-----:R-:W2:Y:S04]  /*22b4b0*/  LDL.LU.64 R46, [R1+0x1770] ;  /* 0x00177000012e7983 */ /* 0x001ea80000300a00 */
[----:B------:R-:W2:Y:S04]  /*22b4c0*/  LDL.LU R51, [R1+0x6cc] ;  /* 0x0006cc0001337983 */ /* 0x000ea80000300800 */
[----:B------:R-:W2:Y:S04]  /*22b4d0*/  LDL.LU.64 R40, [R1+0x1768] ;  /* 0x0017680001287983 */ /* 0x000ea80000300a00 */
[----:B------:R-:W2:Y:S04]  /*22b4e0*/  LDL.LU.64 R42, [R1+0x1750] ;  /* 0x00175000012a7983 */ /* 0x000ea80000300a00 */
[----:B---3--:R0:W-:Y:S04]  /*22b4f0*/  @P4 STG.E.U8 desc[UR22][R54.64], R3 ;  /* 0x0000000336004986 */ /* 0x0081e8000c101116 */
[----:B0-----:R-:W3:Y:S01]  /*22b500*/  LDL.LU.64 R54, [R1+0x1730] ;  /* 0x0017300001367983 */ /* 0x001ee20000300a00 */
[----:B------:R-:W-:Y:S01]  /*22b510*/  VIADD R2, R53, 0xde ;  /* 0x000000de35027836 */ /* 0x000fe20000000000 */
[----:B------:R-:W-:-:S02]  /*22b520*/  ISETP.LT.AND P1, PT, R49, UR4, !P2 ;  /* 0x0000000431007c0c */ /* 0x000fc4000d721270 */
[----:B------:R-:W-:Y:S02]  /*22b530*/  ISETP.LT.AND P5, PT, R50, UR6, !P2 ;  /* 0x0000000632007c0c */ /* 0x000fe4000d7a1270 */
[----:B------:R-:W-:Y:S01]  /*22b540*/  ISETP.LT.AND P6, PT, R60, UR8, !P2 ;  /* 0x000000083c007c0c */ /* 0x000fe2000d7c1270 */
[----:B------:R-:W-:Y:S01]  /*22b550*/  ULDC UR4, c[0x0][0x22c] ;  /* 0x00008b0000047ab9 */ /* 0x000fe20000000800 */
[----:B------:R-:W-:Y:S02]  /*22b560*/  PRMT R4, R56, 0x7772, RZ ;  /* 0x0000777238047816 */ /* 0x000fe400000000ff */
[----:B------:R-:W-:Y:S01]  /*22b570*/  ISETP.GE.AND P3, PT, R2, UR4, PT ;  /* 0x0000000402007c0c */ /* 0x000fe2000bf66270 */
[----:B------:R-:W-:Y:S01]  /*22b580*/  ULDC UR4, c[0x0][0x228] ;  /* 0x00008a0000047ab9 */ /* 0x000fe20000000800 */
[----:B------:R-:W-:Y:S02]  /*22b590*/  PRMT R3, R56, 0x7773, RZ ;  /* 0x0000777338037816 */ /* 0x000fe400000000ff */
[----:B------:R-:W-:-:S02]  /*22b5a0*/  ISETP.LT.AND P4, PT, R58, UR4, !P2 ;  /* 0x000000043a007c0c */ /* 0x000fc4000d781270 */
[----:B----4-:R-:W-:Y:S01]  /*22b5b0*/  PRMT R2, R57, 0x7770, RZ ;  /* 0x0000777039027816 */ /* 0x010fe200000000ff */
        /* <DEDUP_REMOVED lines=10> */
[----:B------:R-:W-:Y:S01]  /*22b660*/  ISETP.LT.AND P6, PT, R61, UR6, !P3 ;  /* 0x000000063d007c0c */ /* 0x000fe2000dfc1270 */
[----:B------:R-:W-:Y:S01]  /*22b670*/  ULDC UR6, c[0x0][0x228] ;  /* 0x00008a0000067ab9 */ /* 0x000fe20000000800 */
[----:B0-----:R-:W-:-:S05]  /*22b680*/  PRMT R2, R57, 0x7771, RZ ;  /* 0x0000777139027816 */ /* 0x001fca00000000ff */
[----:B------:R0:W-:Y:S01]  /*22b690*/  @P4 STG.E.U8 desc[UR22][R44.64], R2 ;  /* 0x000000022c004986 */ /* 0x0001e2000c101116 */
[----:B------:R-:W-:Y:S02]  /*22b6a0*/  ISETP.LT.AND P4, PT, R38, UR6, !P3 ;  /* 0x0000000626007c0c */ /* 0x000fe4000df81270 */
[----:B------:R-:W-:Y:S01]  /*22b6b0*/  PRMT R3, R57, 0x7772, RZ ;  /* 0x0000777239037816 */ /* 0x000fe200000000ff */
[----:B------:R-:W-:Y:S01]  /*22b6c0*/  ULDC UR6, c[0x0][0x228] ;  /* 0x00008a0000067ab9 */ /* 0x000fe20000000800 */
[----:B0-----:R-:W-:Y:S01]  /*22b6d0*/  VIADD R2, R53, 0xdf ;  /* 0x000000df35027836 */ /* 0x001fe20000000000 */
[----:B------:R-:W4:Y:S04]  /*22b6e0*/  LDL.LU.64 R44, [R1+0x1748] ;  /* 0x00174800012c7983 */ /* 0x000f280000300a00 */
[----:B------:R-:W4:Y:S04]  /*22b6f0*/  LDL.LU R56, [R1+0x7bc] ;  /* 0x0007bc0001387983 */ /* 0x000f280000300800 */
[----:B------:R-:W4:Y:S01]  /*22b700*/  LDL.LU.64 R36, [R1+0x1758] ;  /* 0x0017580001247983 */ /* 0x000f220000300a00 */
[----:B------:R-:W-:-:S02]  /*22b710*/  ISETP.GE.AND P2, PT, R2, UR4, PT ;  /* 0x0000000402007c0c */ /* 0x000fc4000bf46270 */
[----:B------:R-:W-:Y:S01]  /*22b720*/  PRMT R2, R57, 0x7773, RZ ;  /* 0x0000777339027816 */ /* 0x000fe200000000ff */
[----:B------:R-:W-:Y:S01]  /*22b730*/  ULDC UR4, c[0x0][0x228] ;  /* 0x00008a0000047ab9 */ /* 0x000fe20000000800 */
[----:B--2---:R0:W-:Y:S04]  /*22b740*/  @P5 STG.E.U8 desc[UR22][R46.64], R3 ;  /* 0x000000032e005986 */ /* 0x0041e8000c101116 */
[----:B------:R1:W-:Y:S01]  /*22b750*/  @P1 STG.E.U8 desc[UR22][R40.64], R2 ;  /* 0x0000000228001986 */ /* 0x0003e2000c101116 */
[----:B0-----:R-:W-:-:S03]  /*22b760*/  PRMT R3, R51, 0x7770, RZ ;  /* 0x0000777033037816 */ /* 0x001fc600000000ff */
[----:B------:R-:W2:Y:S01]  /*22b770*/  LDL.LU.64 R46, [R1+0x1740] ;  /* 0x00174000012e7983 */ /* 0x000ea20000300a00 */
[----:B-1----:R-:W-:-:S03]  /*22b780*/  PRMT R2, R51, 0x7771, RZ ;  /* 0x0000777133027816 */ /* 0x002fc600000000ff */
[----:B------:R-:W-:Y:S04]  /*22b790*/  @P6 STG.E.U8 desc[UR22][R42.64], R3 ;  /* 0x000000032a006986 */ /* 0x000fe8000c101116 */
[----:B---3--:R0:W-:Y:S04]  /*22b7a0*/  @P4 STG.E.U8 desc[UR22][R54.64], R2 ;  /* 0x0000000236004986 */ /* 0x0081e8000c101116 */
[----:B0-----:R-:W3:Y:S01]  /*22b7b0*/  LDL.LU.64 R54, [R1+0x1720] ;  /* 0x0017200001367983 */ /* 0x001ee20000300a00 */
[----:B------:R-:W-:-:S03]  /*22b7c0*/  ISETP.LT.AND P5, PT, R49, UR4, !P3 ;  /* 0x0000000431007c0c */ /* 0x000fc6000dfa1270 */
[----:B------:R-:W3:Y:S04]  /*22b7d0*/  LDL.LU R57, [R1+0x7ac] ;  /* 0x0007ac0001397983 */ /* 0x000ee80000300800 */
[----:B------:R-:W3:Y:S04]  /*22b7e0*/  LDL.LU.64 R30, [R1+0x1738] ;  /* 0x00173800011e7983 */ /* 0x000ee80000300a00 */
[----:B------:R-:W3:Y:S01]  /*22b7f0*/  LDL.LU.64 R40, [R1+0x1728] ;  /* 0x0017280001287983 */ /* 0x000ee20000300a00 */
[----:B------:R-:W-:Y:S01]  /*22b800*/  PRMT R3, R51, 0x7772, RZ ;  /* 0x0000777233037816 */ /* 0x000fe200000000ff */
[----:B------:R-:W-:Y:S01]  /*22b810*/  VIADD R2, R53, 0xe0 ;  /* 0x000000e035027836 */ /* 0x000fe20000000000 */
[----:B------:R-:W-:-:S02]  /*22b820*/  ISETP.LT.AND P4, PT, R50, UR6, !P3 ;  /* 0x0000000632007c0c */ /* 0x000fc4000df81270 */
[----:B------:R-:W-:Y:S01]  /*22b830*/  ISETP.LT.AND P6, PT, R60, UR8, !P3 ;  /* 0x000000083c007c0c */ /* 0x000fe2000dfc1270 */
[----:B------:R-:W-:Y:S01]  /*22b840*/  ULDC UR4, c[0x0][0x22c] ;  /* 0x00008b0000047ab9 */ /* 0x000fe20000000800 */
[----:B------:R-:W3:Y:S01]  /*22b850*/  LDL.LU.64 R42, [R1+0x1718] ;  /* 0x00171800012a7983 */ /* 0x000ee20000300a00 */
[----:B------:R-:W-:Y:S01]  /*22b860*/  ISETP.GE.AND P1, PT, R2, UR4, PT ;  /* 0x0000000402007c0c */ /* 0x000fe2000bf26270 */
[----:B------:R-:W-:Y:S01]  /*22b870*/  ULDC UR4, c[0x0][0x228] ;  /* 0x00008a0000047ab9 */ /* 0x000fe20000000800 */
[----:B------:R-:W-:Y:S01]  /*22b880*/  PRMT R4, R51, 0x7773, RZ ;  /* 0x0000777333047816 */ /* 0x000fe200000000ff */
[----:B------:R-:W-:Y:S01]  /*22b890*/  ULDC UR6, c[0x0][0x228] ;  /* 0x00008a0000067ab9 */ /* 0x000fe20000000800 */
[----:B------:R-:W-:Y:S01]  /*22b8a0*/  ULDC UR8, c[0x0][0x228] ;  /* 0x00008a0000087ab9 */ /* 0x000fe20000000800 */
[----:B----4-:R0:W-:Y:S01]  /*22b8b0*/  @P5 STG.E.U8 desc[UR22][R44.64], R3 ;  /* 0x000000032c005986 */ /* 0x0101e2000c101116 */
[----:B------:R-:W-:-:S03]  /*22b8c0*/  ISETP.LT.AND P5, PT, R58, UR4, !P3 ;  /* 0x000000043a007c0c */ /* 0x000fc6000dfa1270 */
[----:B------:R-:W-:Y:S01]  /*22b8d0*/  @P4 STG.E.U8 desc[UR22][R36.64], R4 ;  /* 0x0000000424004986 */ /* 0x000fe2000c101116 */
[C---:B------:R-:W-:Y:S02]  /*22b8e0*/  PRMT R2, R56.reuse, 0x7771, RZ ;  /* 0x0000777138027816 */ /* 0x040fe400000000ff */
[C---:B------:R-:W-:Y:S02]  /*22b8f0*/  PRMT R7, R56.reuse, 0x7772, RZ ;  /* 0x0000777238077816 */ /* 0x040fe400000000ff */
[C---:B------:R-:W-:Y:S01]  /*22b900*/  PRMT R5, R56.reuse, 0x7773, RZ ;  /* 0x0000777338057816 */ /* 0x040fe200000000ff */
[----:B------:R-:W-:Y:S01]  /*22b910*/  ULDC UR4, c[0x0][0x228] ;  /* 0x00008a0000047ab9 */ /* 0x000fe20000000800 */
[----:B0-----:R-:W4:Y:S01]  /*22b920*/  LDL.LU.64 R44, [R1+0x1710] ;  /* 0x00171000012c7983 */ /* 0x001f220000300a00 */
[----:B------:R-:W-:-:S05]  /*22b930*/  PRMT R3, R56, 0x7770, RZ ;  /* 0x0000777038037816 */ /* 0x000fca00000000ff */
[----:B--2---:R0:W-:Y:S04]  /*22b940*/  @P6 STG.E.U8 desc[UR22][R46.64], R3 ;  /* 0x000000032e006986 */ /* 0x0041e8000c101116 */
[----:B0-----:R-:W2:Y:S04]  /*22b950*/  LDL.LU.64 R46, [R1+0x1700] ;  /* 0x00170000012e7983 */ /* 0x001ea80000300a00 */
[----:B------:R-:W2:Y:S04]  /*22b960*/  LDL.LU R56, [R1+0x79c] ;  /* 0x00079c0001387983 */ /* 0x000ea80000300800 */
[----:B------:R-:W2:Y:S04]  /*22b970*/  LDL.LU.64 R32, [R1+0x1708] ;  /* 0x0017080001207983 */ /* 0x000ea80000300a00 */
[----:B---3--:R0:W-:Y:S04]  /*22b980*/  @P5 STG.E.U8 desc[UR22][R54.64], R2 ;  /* 0x0000000236005986 */ /* 0x0081e8000c101116 */
[----:B0-----:R-:W3:Y:S01]  /*22b990*/  LDL.LU.64 R54, [R1+0x16f8] ;  /* 0x0016f80001367983 */ /* 0x001ee20000300a00 */
[----:B------:R-:W-:-:S02]  /*22b9a0*/  ISETP.LT.AND P6, PT, R59, UR4, !P3 ;  /* 0x000000043b007c0c */ /* 0x000fc4000dfc1270 */
[----:B------:R-:W-:Y:S01]  /*22b9b0*/  ISETP.LT.AND P3, PT, R48, UR6, !P3 ;  /* 0x0000000630007c0c */ /* 0x000fe2000df61270 */
[----:B------:R-:W-:Y:S01]  /*22b9c0*/  ULDC UR4, c[0x0][0x228] ;  /* 0x00008a0000047ab9 */ /* 0x000fe20000000800 */
[----:B------:R-:W-:Y:S02]  /*22b9d0*/  ISETP.LT.AND P5, PT, R38, UR8, !P2 ;  /* 0x0000000826007c0c */ /* 0x000fe4000d7a1270 */
[----:B------:R-:W-:Y:S01]  /*22b9e0*/  ISETP.LT.AND P4, PT, R61, UR4, !P2 ;  /* 0x000000043d007c0c */ /* 0x000fe2000d781270 */
[----:B------:R-:W3:Y:S04]  /*22b9f0*/  LDL.LU.64 R34, [R1+0x16f0] ;  /* 0x0016f00001227983 */ /* 0x000ee80000300a00 */
[----:B------:R-:W3:Y:S01]  /*22ba00*/  LDL.LU.64 R36, [R1+0x16e8] ;  /* 0x0016e80001247983 */ /* 0x000ee20000300a00 */
[----:B------:R-:W-:-:S02]  /*22ba10*/  PRMT R4, R57, 0x7770, RZ ;  /* 0x0000777039047816 */ /* 0x000fc400000000ff */
[C---:B------:R-:W-:Y:S02]  /*22ba20*/  PRMT R3, R57.reuse, 0x7771, RZ ;  /* 0x0000777139037816 */ /* 0x040fe400000000ff */
[C---:B------:R-:W-:Y:S02]  /*22ba30*/  PRMT R2, R57.reuse, 0x7772, RZ ;  /* 0x0000777239027816 */ /* 0x040fe400000000ff */
[----:B------:R-:W-:Y:S01]  /*22ba40*/  PRMT R6, R57, 0x7773, RZ ;  /* 0x0000777339067816 */ /* 0x000fe200000000ff */
[----:B------:R-:W-:Y:S01]  /*22ba50*/  ULDC UR4, c[0x0][0x228] ;  /* 0x00008a0000047ab9 */ /* 0x000fe20000000800 */
[----:B------:R-:W-:Y:S01]  /*22ba60*/  ULDC UR6, c[0x0][0x228] ;  /* 0x00008a0000067ab9 */ /* 0x000fe20000000800 */
[----:B------:R-:W-:Y:S04]  /*22ba70*/  @P6 STG.E.U8 desc[UR22][R30.64], R7 ;  /* 0x000000071e006986 */ /* 0x000fe8000c101116 */
[----:B------:R0:W-:Y:S01]  /*22ba80*/  @P3 STG.E.U8 desc[UR22][R40.64], R5 ;  /* 0x0000000528003986 */ /* 0x0001e2000c101116 */
[----:B------:R-:W-:Y:S01]  /*22ba90*/  ISETP.LT.AND P6, PT, R49, UR4, !P2 ;  /* 0x0000000431007c0c */ /* 0x000fe2000d7c1270 */
[----:B------:R-:W-:-:S02]  /*22baa0*/  ULDC UR4, c[0x0][0x228] ;  /* 0x00008a0000047ab9 */ /* 0x000fc40000000800 */
[----:B------:R1:W-:Y:S01]  /*22bab0*/  @P4 STG.E.U8 desc[UR22][R42.64], R4 ;  /* 0x000000042a004986 */ /* 0x0003e2000c101116 */
[----:B------:R-:W-:-:S03]  /*22bac0*/  ULDC UR8, c[0x0][0x228] ;  /* 0x00008a0000087ab9 */ /* 0x000fc60000000800 */
[----:B0-----:R-:W3:Y:S04]  /*22bad0*/  LDL.LU.64 R40, [R1+0x16e0] ;  /* 0x0016e00001287983 */ /* 0x001ee80000300a00 */
[----:B------:R-:W3:Y:S04]  /*22bae0*/  LDL.LU R57, [R1+0x6b0] ;  /* 0x0006b00001397983 */ /* 0x000ee80000300800 */
[----:B-1----:R-:W3:Y:S01]  /*22baf0*/  LDL.LU.64 R42, [R1+0x16d8] ;  /* 0x0016d800012a7983 */ /* 0x002ee20000300a00 */
[----:B------:R-:W-:Y:S02]  /*22bb00*/  ISETP.LT.AND P3, PT, R50, UR4, !P2 ;  /* 0x0000000432007c0c */ /* 0x000fe4000d761270 */
[----:B------:R-:W-:Y:S01]  /*22bb10*/  ISETP.LT.AND P4, PT, R60, UR6, !P2 ;  /* 0x000000063c007c0c */ /* 0x000fe2000d781270 */
[----:B------:R-:W-:Y:S01]  /*22bb20*/  ULDC UR4, c[0x0][0x228] ;  /* 0x00008a0000047ab9 */ /* 0x000fe20000000800 */
[----:B------:R-:W-:Y:S01]  /*22bb30*/  ULDC UR6, c[0x0][0x228] ;  /* 0x00008a0000067ab9 */ /* 0x000fe20000000800 */
[----:B----4-:R0:W-:Y:S04]  /*22bb40*/  @P5 STG.E.U8 desc[UR22][R44.64], R3 ;  /* 0x000000032c005986 */ /* 0x0101e8000c101116 */
[----:B0-----:R-:W4:Y:S01]  /*22bb50*/  LDL.LU.64 R44, [R1+0x16d0] ;  /* 0x0016d000012c7983 */ /* 0x001f220000300a00 */
[----:B--2---:R-:W-:-:S03]  /*22bb60*/  PRMT R5, R56, 0x7770, RZ ;  /* 0x0000777038057816 */ /* 0x004fc600000000ff */
[----:B------:R0:W-:Y:S04]  /*22bb70*/  @P6 STG.E.U8 desc[UR22][R46.64], R2 ;  /* 0x000000022e006986 */ /* 0x0001e8000c101116 */
[----:B------:R-:W-:Y:S04]  /*22bb80*/  @P3 STG.E.U8 desc[UR22][R32.64], R6 ;  /* 0x0000000620003986 */ /* 0x000fe8000c101116 */
[----:B0-----:R-:W2:Y:S04]  /*22bb90*/  LDL.LU.64 R46, [R1+0x16c8] ;  /* 0x0016c800012e7983 */ /* 0x001ea80000300a00 */
[----:B---3--:R0:W-:Y:S04]  /*22bba0*/  @P4 STG.E.U8 desc[UR22][R54.64], R5 ;  /* 0x0000000536004986 */ /* 0x0081e8000c101116 */
[----:B0-----:R-:W3:Y:S01]  /*22bbb0*/  LDL.LU.64 R54, [R1+0x16c0] ;  /* 0x0016c00001367983 */ /* 0x001ee20000300a00 */
[----:B------:R-:W-:-:S02]  /*22bbc0*/  ISETP.LT.AND P5, PT, R58, UR8, !P2 ;  /* 0x000000083a007c0c */ /* 0x000fc4000d7a1270 */
[----:B------:R-:W-:Y:S01]  /*22bbd0*/  ISETP.LT.AND P6, PT, R59, UR4, !P2 ;  /* 0x000000043b007c0c */ /* 0x000fe2000d7c1270 */
[----:B------:R-:W-:Y:S01]  /*22bbe0*/  ULDC UR4, c[0x0][0x228] ;  /* 0x00008a0000047ab9 */ /* 0x000fe20000000800 */
[----:B------:R-:W-:Y:S02]  /*22bbf0*/  ISETP.LT.AND P4, PT, R38, UR6, !P1 ;  /* 0x0000000626007c0c */ /* 0x000fe4000cf81270 */
[----:B------:R-:W-:Y:S01]  /*22bc00*/  ISETP.LT.AND P2, PT, R48, UR4, !P2 ;  /* 0x0000000430007c0c */ /* 0x000fe2000d741270 */
[----:B------:R-:W-:Y:S01]  /*22bc10*/  ULDC UR4, c[0x0][0x228] ;  /* 0x00008a0000047ab9 */ /* 0x000fe20000000800 */
[C---:B------:R-:W-:Y:S02]  /*22bc20*/  PRMT R4, R56.reuse, 0x7771, RZ ;  /* 0x0000777138047816 */ /* 0x040fe400000000ff */
[----:B------:R-:W-:Y:S02]  /*22bc30*/  ISETP.LT.AND P3, PT, R61, UR4, !P1 ;  /* 0x000000043d007c0c */ /* 0x000fe4000cf61270 */
[----:B------:R-:W-:-:S02]  /*22bc40*/  PRMT R3, R56, 0x7772, RZ ;  /* 0x0000777238037816 */ /* 0x000fc400000000ff */
[----:B------:R-:W-:Y:S01]  /*22bc50*/  PRMT R2, R56, 0x7773, RZ ;  /* 0x0000777338027816 */ /* 0x000fe200000000ff */
[----:B------:R-:W-:Y:S01]  /*22bc60*/  ULDC UR6, c[0x0][0x228] ;  /* 0x00008a0000067ab9 */ /* 0x000fe20000000800 */
[----:B------:R-:W3:Y:S04]  /*22bc70*/  LDL.LU R56, [R1+0x780] ;  /* 0x0007800001387983 */ /* 0x000ee80000300800 */
[----:B------:R0:W-:Y:S04]  /*22bc80*/  @P5 STG.E.U8 desc[UR22][R34.64], R4 ;  /* 0x0000000422005986 */ /* 0x0001e8000c101116 */
[----:B------:R1:W-:Y:S01]  /*22bc90*/  @P6 STG.E.U8 desc[UR22][R36.64], R3 ;  /* 0x0000000324006986 */ /* 0x0003e2000c101116 */
[----:B------:R-:W-:Y:S01]  /*22bca0*/  ULDC UR8, c[0x0][0x228] ;  /* 0x00008a0000087ab9 */ /* 0x000fe20000000800 */
[----:B------:R-:W-:-:S02]  /*22bcb0*/  ULDC UR4, c[0x0][0x22c] ;  /* 0x00008b0000047ab9 */ /* 0x000fc40000000800 */
[----:B------:R1:W-:Y:S04]  /*22bcc0*/  @P2 STG.E.U8 desc[UR22][R40.64], R2 ;  /* 0x0000000228002986 */ /* 0x0003e8000c101116 */
[----:B0-----:R-:W3:Y:S01]  /*22bcd0*/  LDL.LU.64 R34, [R1+0x16b8] ;  /* 0x0016b80001227983 */ /* 0x001ee20000300a00 */
[C---:B------:R-:W-:Y:S02]  /*22bce0*/  PRMT R4, R57.reuse, 0x7770, RZ ;  /* 0x0000777039047816 */ /* 0x040fe400000000ff */
[----:B-1----:R-:W-:Y:S01]  /*22bcf0*/  PRMT R3, R57, 0x7771, RZ ;  /* 0x0000777139037816 */ /* 0x002fe200000000ff */
[----:B------:R-:W3:Y:S04]  /*22bd00*/  LDL.LU.64 R40, [R1+0x16b0] ;  /* 0x0016b00001287983 */ /* 0x000ee80000300a00 */
[----:B------:R-:W-:Y:S01]  /*22bd10*/  @P3 STG.E.U8 desc[UR22][R42.64], R4 ;  /* 0x000000042a003986 */ /* 0x000fe2000c101116 */
[----:B------:R-:W-:-:S02]  /*22bd20*/  ISETP.LT.AND P6, PT, R49, UR6, !P1 ;  /* 0x0000000631007c0c */ /* 0x000fc4000cfc1270 */
[----:B------:R-:W-:Y:S01]  /*22bd30*/  ISETP.LT.AND P5, PT, R50, UR8, !P1 ;  /* 0x0000000832007c0c */ /* 0x000fe2000cfa1270 */
[----:B------:R-:W-:Y:S01]  /*22bd40*/  VIADD R2, R53, 0xe1 ;  /* 0x000000e135027836 */ /* 0x000fe20000000000 */
[----:B------:R-:W-:Y:S01]  /*22bd50*/  ULDC UR6, c[0x0][0x228] ;  /* 0x00008a0000067ab9 */ /* 0x000fe20000000800 */
[----:B------:R-:W-:Y:S01]  /*22bd60*/  ULDC UR8, c[0x0][0x228] ;  /* 0x00008a0000087ab9 */ /* 0x000fe20000000800 */
[----:B----4-:R0:W-:Y:S02]  /*22bd70*/  @P4 STG.E.U8 desc[UR22][R44.64], R3 ;  /* 0x000000032c004986 */ /* 0x0101e4000c101116 */
[----:B------:R-:W-:Y:S02]  /*22bd80*/  ISETP.GE.AND P2, PT, R2, UR4, PT ;  /* 0x0000000402007c0c */ /* 0x000fe4000bf46270 */
[----:B0-----:R-:W4:Y:S04]  /*22bd90*/  LDL.LU.64 R44, [R1+0x16a0] ;  /* 0x0016a000012c7983 */ /* 0x001f280000300a00 */
[----:B------:R-:W4:Y:S01]  /*22bda0*/  LDL.LU R51, [R1+0x770] ;  /* 0x0007700001337983 */ /* 0x000f220000300800 */
[----:B------:R-:W-:-:S03]  /*22bdb0*/  PRMT R3, R57, 0x7772, RZ ;  /* 0x0000777239037816 */ /* 0x000fc600000000ff */
[----:B------:R-:W4:Y:S01]  /*22bdc0*/  LDL.LU.64 R36, [R1+0x16a8] ;  /* 0x0016a80001247983 */ /* 0x000f220000300a00 */
[----:B------:R-:W-:-:S03]  /*22bdd0*/  PRMT R2, R57, 0x7773, RZ ;  /* 0x0000777339027816 */ /* 0x000fc600000000ff */
[----:B------:R-:W4:Y:S01]  /*22bde0*/  LDL.LU.64 R42, [R1+0x1698] ;  /* 0x00169800012a7983 */ /* 0x000f220000300a00 */
[----:B------:R-:W-:-:S03]  /*22bdf0*/  ULDC UR4, c[0x0][0x228] ;  /* 0x00008a0000047ab9 */ /* 0x000fc60000000800 */
[----:B--2---:R0:W-:Y:S04]  /*22be00*/  @P6 STG.E.U8 desc[UR22][R46.64], R3 ;  /* 0x000000032e006986 */ /* 0x0041e8000c101116 */
[----:B0-----:R-:W2:Y:S04]  /*22be10*/  LDL.LU.64 R46, [R1+0x1690] ;  /* 0x00169000012e7983 */ /* 0x001ea80000300a00 */
[----:B---3--:R0:W-:Y:S04]  /*22be20*/  @P5 STG.E.U8 desc[UR22][R54.64], R2 ;  /* 0x0000000236005986 */ /* 0x0081e8000c101116 */
[----:B0-----:R-:W3:Y:S01]  /*22be30*/  LDL.LU.64 R54, [R1+0x1680] ;  /* 0x0016800001367983 */ /* 0x001ee20000300a00 */
        /* <DEDUP_REMOVED lines=8> */
[----:B------:R-:W3:Y:S02]  /*22bec0*/  LDL.LU R57, [R1+0x760] ;  /* 0x0007600001397983 */ /* 0x000ee40000300800 */
        /* <DEDUP_REMOVED lines=10> */
[----:B----4-:R1:W-:Y:S01]  /*22bf70*/  @P6 STG.E.U8 desc[UR22][R44.64], R2 ;  /* 0x000000022c006986 */ /* 0x0103e2000c101116 */
[----:B------:R-:W-:Y:S01]  /*22bf80*/  ISETP.LT.AND P6, PT, R38, UR4, !P2 ;  /* 0x0000000426007c0c */ /* 0x000fe2000d7c1270 */
[----:B------:R-:W-:Y:S02]  /*22bf90*/  ULDC UR4, c[0x0][0x228] ;  /* 0x00008a0000047ab9 */ /* 0x000fe40000000800 */
[----:B0-----:R-:W4:Y:S01]  /*22bfa0*/  LDL.LU.64 R40, [R1+0x1688] ;  /* 0x0016880001287983 */ /* 0x001f220000300a00 */
[----:B------:R-:W-:Y:S02]  /*22bfb0*/  ISETP.LT.AND P5, PT, R49, UR4, !P2 ;  /* 0x0000000431007c0c */ /* 0x000fe4000d7a1270 */
[----:B------:R-:W-:Y:S01]  /*22bfc0*/  PRMT R3, R56, 0x7773, RZ ;  /* 0x0000777338037816 */ /* 0x000fe200000000ff */
[----:B------:R-:W-:Y:S01]  /*22bfd0*/  ULDC UR4, c[0x0][0x228] ;  /* 0x00008a0000047ab9 */ /* 0x000fe20000000800 */
[----:B-1----:R-:W4:Y:S01]  /*22bfe0*/  LDL.LU.64 R44, [R1+0x1678] ;  /* 0x00167800012c7983 */ /* 0x002f220000300a00 */
[----:B------:R-:W-:-:S03]  /*22bff0*/  PRMT R2, R51, 0x7770, RZ ;  /* 0x0000777033027816 */ /* 0x000fc600000000ff */
[----:B------:R0:W-:Y:S04]  /*22c000*/  @P1 STG.E.U8 desc[UR22][R36.64], R3 ;  /* 0x0000000324001986 */ /* 0x0001e8000c101116 */
[----:B------:R-:W4:Y:S04]  /*22c010*/  LDL.LU.64 R34, [R1+0x1670] ;  /* 0x0016700001227983 */ /* 0x000f280000300a00 */
[----:B------:R1:W-:Y:S01]  /*22c020*/  @P4 STG.E.U8 desc[UR22][R42.64], R2 ;  /* 0x000000022a004986 */ /* 0x0003e2000c101116 */
[----:B0-----:R-:W-:-:S03]  /*22c030*/  PRMT R3, R51, 0x7771, RZ ;  /* 0x0000777133037816 */ /* 0x001fc600000000ff */
[----:B-1----:R-:W4:Y:S01]  /*22c040*/  LDL.LU.64 R42, [R1+0x1660] ;  /* 0x00166000012a7983 */ /* 0x002f220000300a00 */
[----:B------:R-:W-:-:S03]  /*22c050*/  PRMT R2, R51, 0x7772, RZ ;  /* 0x0000777233027816 */ /* 0x000fc600000000ff */
[----:B------:R-:W4:Y:S04]  /*22c060*/  LDL.LU R56, [R1+0x6b4] ;  /* 0x0006b40001387983 */ /* 0x000f280000300800 */
[----:B--2---:R0:W-:Y:S04]  /*22c070*/  @P6 STG.E.U8 desc[UR22][R46.64], R3 ;  /* 0x000000032e006986 */ /* 0x0041e8000c101116 */
[----:B0-----:R-:W2:Y:S04]  /*22c080*/  LDL.LU.64 R46, [R1+0x1668] ;  /* 0x00166800012e7983 */ /* 0x001ea80000300a00 */
[----:B---3--:R0:W-:Y:S04]  /*22c090*/  @P5 STG.E.U8 desc[UR22][R54.64], R2 ;  /* 0x0000000236005986 */ /* 0x0081e8000c101116 */
[----:B0-----:R-:W3:Y:S01]  /*22c0a0*/  LDL.LU.64 R54, [R1+0x1658] ;  /* 0x0016580001367983 */ /* 0x001ee20000300a00 */
        /* <DEDUP_REMOVED lines=9> */
[----:B------:R-:W3:Y:S01]  /*22c140*/  LDL.LU.64 R36, [R1+0x1650] ;  /* 0x0016500001247983 */ /* 0x000ee20000300a00 */
[----:B------:R-:W-:Y:S01]  /*22c150*/  ULDC UR6, c[0x0][0x228] ;  /* 0x00008a0000067ab9 */ /* 0x000fe20000000800 */
[----:B------:R-:W-:-:S02]  /*22c160*/  ULDC UR8, c[0x0][0x228] ;  /* 0x00008a0000087ab9 */ /* 0x000fc40000000800 */
[----:B----4-:R0:W-:Y:S01]  /*22c170*/  @P1 STG.E.U8 desc[UR22][R40.64], R2 ;  /* 0x0000000228001986 */ /* 0x0101e2000c101116 */
[----:B------:R-:W-:Y:S01]  /*22c180*/  ISETP.GE.AND P1, PT, R4, UR4, PT ;  /* 0x0000000404007c0c */ /* 0x000fe2000bf26270 */
[----:B------:R-:W-:Y:S02]  /*22c190*/  ULDC UR4, c[0x0][0x228] ;  /* 0x00008a0000047ab9 */ /* 0x000fe40000000800 */
[----:B------:R-:W-:Y:S01]  /*22c1a0*/  ISETP.LT.AND P2, PT, R48, UR4, !P2 ;  /* 0x0000000430007c0c */ /* 0x000fe2000d741270 */
[----:B------:R-:W-:Y:S01]  /*22c1b0*/  ULDC UR4, c[0x0][0x228] ;  /* 0x00008a0000047ab9 */ /* 0x000fe20000000800 */
[----:B------:R1:W-:Y:S01]  /*22c1c0*/  @P4 STG.E.U8 desc[UR22][R44.64], R3 ;  /* 0x000000032c004986 */ /* 0x0003e2000c101116 */
[----:B------:R-:W-:Y:S01]  /*22c1d0*/  ISETP.LT.AND P4, PT, R61, UR6, !P3 ;  /* 0x000000063d007c0c */ /* 0x000fe2000df81270 */
[----:B------:R-:W-:Y:S02]  /*22c1e0*/  ULDC UR6, c[0x0][0x228] ;  /* 0x00008a0000067ab9 */ /* 0x000fe40000000800 */
[----:B0-----:R-:W4:Y:S01]  /*22c1f0*/  LDL.LU.64 R40, [R1+0x1648] ;  /* 0x0016480001287983 */ /* 0x001f220000300a00 */
[----:B------:R-:W-:-:S03]  /*22c200*/  PRMT R2, R57, 0x7771, RZ ;  /* 0x0000777139027816 */ /* 0x000fc600000000ff */
[----:B-1----:R-:W4:Y:S01]  /*22c210*/  LDL.LU.64 R44, [R1+0x1640] ;  /* 0x00164000012c7983 */ /* 0x002f220000300a00 */
[----:B------:R-:W-:-:S03]  /*22c220*/  PRMT R3, R57, 0x7772, RZ ;  /* 0x0000777239037816 */ /* 0x000fc600000000ff */
[----:B------:R0:W-:Y:S04]  /*22c230*/  @P5 STG.E.U8 desc[UR22][R34.64], R2 ;  /* 0x0000000222005986 */ /* 0x0001e8000c101116 */
[----:B------:R-:W4:Y:S04]  /*22c240*/  LDL.LU R51, [R1+0x784] ;  /* 0x0007840001337983 */ /* 0x000f280000300800 */
[----:B------:R1:W-:Y:S01]  /*22c250*/  @P6 STG.E.U8 desc[UR22][R42.64], R3 ;  /* 0x000000032a006986 */ /* 0x0003e2000c101116 */
[----:B0-----:R-:W-:Y:S02]  /*22c260*/  PRMT R2, R57, 0x7773, RZ ;  /* 0x0000777339027816 */ /* 0x001fe400000000ff */
[----:B-1----:R-:W-:Y:S01]  /*22c270*/  PRMT R3, R56, 0x7770, RZ ;  /* 0x0000777038037816 */ /* 0x002fe200000000ff */
[----:B------:R-:W4:Y:S04]  /*22c280*/  LDL.LU.64 R42, [R1+0x1638] ;  /* 0x00163800012a7983 */ /* 0x000f280000300a00 */
[----:B--2---:R-:W-:Y:S04]  /*22c290*/  @P2 STG.E.U8 desc[UR22][R46.64], R2 ;  /* 0x000000022e002986 */ /* 0x004fe8000c101116 */
[----:B---3--:R0:W-:Y:S04]  /*22c2a0*/  @P4 STG.E.U8 desc[UR22][R54.64], R3 ;  /* 0x0000000336004986 */ /* 0x0081e8000c101116 */
[----:B0-----:R-:W2:Y:S04]  /*22c2b0*/  LDL.LU.64 R54, [R1+0x1630] ;  /* 0x0016300001367983 */ /* 0x001ea80000300a00 */
[----:B------:R-:W3:Y:S01]  /*22c2c0*/  LDL.LU.64 R46, [R1+0x1620] ;  /* 0x00162000012e7983 */ /* 0x000ee20000300a00 */
[----:B------:R-:W-:-:S02]  /*22c2d0*/  ISETP.LT.AND P6, PT, R38, UR4, !P3 ;  /* 0x0000000426007c0c */ /* 0x000fc4000dfc1270 */
[----:B------:R-:W-:Y:S01]  /*22c2e0*/  ISETP.LT.AND P5, PT, R49, UR6, !P3 ;  /* 0x0000000631007c0c */ /* 0x000fe2000dfa1270 */
[----:B------:R-:W-:Y:S01]  /*22c2f0*/  ULDC UR4, c[0x0][0x228] ;  /* 0x00008a0000047ab9 */ /* 0x000fe20000000800 */
[----:B------:R-:W-:Y:S02]  /*22c300*/  PRMT R2, R56, 0x7771, RZ ;  /* 0x0000777138027816 */ /* 0x000fe400000000ff */
[----:B------:R-:W-:Y:S02]  /*22c310*/  ISETP.LT.AND P4, PT, R50, UR4, !P3 ;  /* 0x0000000432007c0c */ /* 0x000fe4000df81270 */
[----:B------:R-:W-:Y:S01]  /*22c320*/  PRMT R3, R56, 0x7772, RZ ;  /* 0x0000777238037816 */ /* 0x000fe200000000ff */
[----:B------:R-:W3:Y:S01]  /*22c330*/  LDL.LU R57, [R1+0x774] ;  /* 0x0007740001397983 */ /* 0x000ee20000300800 */
[----:B------:R-:W-:-:S03]  /*22c340*/  ULDC UR4, c[0x0][0x228] ;  /* 0x00008a0000047ab9 */ /* 0x000fc60000000800 */
[----:B------:R-:W3:Y:S01]  /*22c350*/  LDL.LU.64 R32, [R1+0x1628] ;  /* 0x0016280001207983 */ /* 0x000ee20000300a00 */
[----:B------:R-:W-:Y:S01]  /*22c360*/  ISETP.LT.AND P2, PT, R60, UR4, !P3 ;  /* 0x000000043c007c0c */ /* 0x000fe2000df41270 */
[----:B------:R-:W-:Y:S02]  /*22c370*/  ULDC UR4, c[0x0][0x228] ;  /* 0x00008a0000047ab9 */ /* 0x000fe40000000800 */
[----:B------:R-:W3:Y:S04]  /*22c380*/  LDL.LU.64 R34, [R1+0x1618] ;  /* 0x0016180001227983 */ /* 0x000ee80000300a00 */
[----:B------:R0:W-:Y:S01]  /*22c390*/  @P6 STG.E.U8 desc[UR22][R36.64], R2 ;  /* 0x0000000224006986 */ /* 0x0001e2000c101116 */
[----:B------:R-:W-:Y:S01]  /*22c3a0*/  ULDC UR6, c[0x0][0x228] ;  /* 0x00008a0000067ab9 */ /* 0x000fe20000000800 */
[----:B0-----:R-:W-:-:S02]  /*22c3b0*/  PRMT R2, R56, 0x7773, RZ ;  /* 0x0000777338027816 */ /* 0x001fc400000000ff */
[----:B------:R-:W3:Y:S04]  /*22c3c0*/  LDL.LU.64 R36, [R1+0x1610] ;  /* 0x0016100001247983 */ /* 0x000ee80000300a00 */
[----:B----4-:R0:W-:Y:S01]  /*22c3d0*/  @P5 STG.E.U8 desc[UR22][R40.64], R3 ;  /* 0x0000000328005986 */ /* 0x0101e2000c101116 */
[----:B------:R-:W-:Y:S01]  /*22c3e0*/  ISETP.LT.AND P5, PT, R58, UR4, !P3 ;  /* 0x000000043a007c0c */ /* 0x000fe2000dfa1270 */
[----:B------:R-:W-:Y:S02]  /*22c3f0*/  ULDC UR4, c[0x0][0x228] ;  /* 0x00008a0000047ab9 */ /* 0x000fe40000000800 */
[----:B------:R1:W-:Y:S01]  /*22c400*/  @P4 STG.E.U8 desc[UR22][R44.64], R2 ;  /* 0x000000022c004986 */ /* 0x0003e2000c101116 */
[----:B0-----:R-:W-:-:S03]  /*22c410*/  PRMT R3, R51, 0x7770, RZ ;  /* 0x0000777033037816 */ /* 0x001fc600000000ff */
[----:B-1----:R-:W4:Y:S04]  /*22c420*/  LDL.LU.64 R44, [R1+0x1600] ;  /* 0x00160000012c7983 */ /* 0x002f280000300a00 */
[----:B------:R-:W4:Y:S01]  /*22c430*/  LDL.LU.64 R40, [R1+0x1608] ;  /* 0x0016080001287983 */ /* 0x000f220000300a00 */
[----:B------:R-:W-:-:S03]  /*22c440*/  PRMT R2, R51, 0x7771, RZ ;  /* 0x0000777133027816 */ /* 0x000fc600000000ff */
[----:B------:R-:W4:Y:S04]  /*22c450*/  LDL.LU R56, [R1+0x764] ;  /* 0x0007640001387983 */ /* 0x000f280000300800 */
[----:B------:R0:W-:Y:S01]  /*22c460*/  @P2 STG.E.U8 desc[UR22][R42.64], R3 ;  /* 0x000000032a002986 */ /* 0x0001e2000c101116 */
[----:B------:R-:W-:Y:S02]  /*22c470*/  ISETP.LT.AND P4, PT, R59, UR6, !P3 ;  /* 0x000000063b007c0c */ /* 0x000fe4000df81270 */
[----:B0-----:R-:W-:Y:S01]  /*22c480*/  PRMT R3, R51, 0x7772, RZ ;  /* 0x0000777233037816 */ /* 0x001fe200000000ff */
[----:B--2---:R0:W-:Y:S01]  /*22c490*/  @P5 STG.E.U8 desc[UR22][R54.64], R2 ;  /* 0x0000000236005986 */ /* 0x0041e2000c101116 */
[----:B------:R-:W-:-:S03]  /*22c4a0*/  ULDC UR6, c[0x0][0x228] ;  /* 0x00008a0000067ab9 */ /* 0x000fc60000000800 */
[----:B0-----:R-:W2:Y:S06]  /*22c4b0*/  LDL.LU.64 R54, [R1+0x15f8] ;  /* 0x0015f80001367983 */ /* 0x001eac0000300a00 */
[----:B---3--:R0:W-:Y:S04]  /*22c4c0*/  @P4 STG.E.U8 desc[UR22][R46.64], R3 ;  /* 0x000000032e004986 */ /* 0x0081e8000c101116 */
[----:B------:R-:W3:Y:S04]  /*22c4d0*/  LDL.LU.64 R42, [R1+0x15f0] ;  /* 0x0015f000012a7983 */ /* 0x000ee80000300a00 */
[----:B0-----:R-:W3:Y:S01]  /*22c4e0*/  LDL.LU.64 R46, [R1+0x15e0] ;  /* 0x0015e000012e7983 */ /* 0x001ee20000300a00 */
[----:B------:R-:W-:-:S02]  /*22c4f0*/  ISETP.LT.AND P3, PT, R48, UR4, !P3 ;  /* 0x0000000430007c0c */ /* 0x000fc4000df61270 */
[----:B------:R-:W-:Y:S01]  /*22c500*/  ISETP.LT.AND P6, PT, R61, UR6, !P1 ;  /* 0x000000063d007c0c */ /* 0x000fe2000cfc1270 */
[----:B------:R-:W-:Y:S01]  /*22c510*/  ULDC UR4, c[0x0][0x228] ;  /* 0x00008a0000047ab9 */ /* 0x000fe20000000800 */
[----:B------:R-:W-:Y:S02]  /*22c520*/  ISETP.LT.AND P2, PT, R38, UR8, !P1 ;  /* 0x0000000826007c0c */ /* 0x000fe4000cf41270 */
[----:B------:R-:W-:Y:S02]  /*22c530*/  ISETP.LT.AND P4, PT, R49, UR4, !P1 ;  /* 0x0000000431007c0c */ /* 0x000fe4000cf81270 */
[----:B------:R-:W-:Y:S02]  /*22c540*/  PRMT R2, R51, 0x7773, RZ ;  /* 0x0000777333027816 */ /* 0x000fe400000000ff */
[C---:B------:R-:W-:Y:S02]  /*22c550*/  PRMT R3, R57.reuse, 0x7770, RZ ;  /* 0x0000777039037816 */ /* 0x040fe400000000ff */
[----:B------:R-:W-:Y:S01]  /*22c560*/  PRMT R4, R57, 0x7771, RZ ;  /* 0x0000777139047816 */ /* 0x000fe200000000ff */
[----:B------:R-:W-:Y:S01]  /*22c570*/  ULDC UR4, c[0x0][0x228] ;  /* 0x00008a0000047ab9 */ /* 0x000fe20000000800 */
[----:B------:R-:W-:Y:S01]  /*22c580*/  ULDC UR6, c[0x0][0x228] ;  /* 0x00008a0000067ab9 */ /* 0x000fe20000000800 */
[----:B------:R-:W-:Y:S01]  /*22c590*/  ULDC UR8, c[0x0][0x228] ;  /* 0x00008a0000087ab9 */ /* 0x000fe20000000800 */
[----:B------:R0:W-:Y:S04]  /*22c5a0*/  @P3 STG.E.U8 desc[UR22][R32.64], R2 ;  /* 0x0000000220003986 */ /* 0x0001e8000c101116 */
[----:B------:R1:W-:Y:S01]  /*22c5b0*/  @P6 STG.E.U8 desc[UR22][R34.64], R3 ;  /* 0x0000000322006986 */ /* 0x0003e2000c101116 */
[----:B------:R-:W-:-:S03]  /*22c5c0*/  ISETP.LT.AND P5, PT, R50, UR4, !P1 ;  /* 0x0000000432007c0c */ /* 0x000fc6000cfa1270 */
[----:B------:R-:W-:Y:S01]  /*22c5d0*/  @P2 STG.E.U8 desc[UR22][R36.64], R4 ;  /* 0x0000000424002986 */ /* 0x000fe2000c101116 */
[----:B------:R-:W-:Y:S01]  /*22c5e0*/  ISETP.LT.AND P3, PT, R60, UR6, !P1 ;  /* 0x000000063c007c0c */ /* 0x000fe2000cf61270 */
[----:B------:R-:W-:Y:S01]  /*22c5f0*/  ULDC UR4, c[0x0][0x22c] ;  /* 0x00008b0000047ab9 */ /* 0x000fe20000000800 */
[----:B------:R-:W-:Y:S01]  /*22c600*/  ULDC UR6, c[0x0][0x228] ;  /* 0x00008a0000067ab9 */ /* 0x000fe20000000800 */
[----:B0-----:R-:W-:-:S05]  /*22c610*/  PRMT R2, R57, 0x7772, RZ ;  /* 0x0000777239027816 */ /* 0x001fca00000000ff */
[----:B----4-:R0:W-:Y:S01]  /*22c620*/  @P4 STG.E.U8 desc[UR22][R44.64], R2 ;  /* 0x000000022c004986 */ /* 0x0101e2000c101116 */
[----:B-1----:R-:W-:Y:S01]  /*22c630*/  PRMT R3, R57, 0x7773, RZ ;  /* 0x0000777339037816 */ /* 0x002fe200000000ff */
[----:B0-----:R-:W-:Y:S02]  /*22c640*/  VIADD R2, R53, 0xe4 ;  /* 0x000000e435027836 */ /* 0x001fe40000000000 */
[----:B------:R-:W4:Y:S04]  /*22c650*/  LDL.LU.64 R44, [R1+0x15e8] ;  /* 0x0015e800012c7983 */ /* 0x000f280000300a00 */
[----:B------:R-:W4:Y:S04]  /*22c660*/  LDL.LU R57, [R1+0x6b8] ;  /* 0x0006b80001397983 */ /* 0x000f280000300800 */
[----:B------:R0:W-:Y:S04]  /*22c670*/  @P5 STG.E.U8 desc[UR22][R40.64], R3 ;  /* 0x0000000328005986 */ /* 0x0001e8000c101116 */
[----:B------:R-:W4:Y:S01]  /*22c680*/  LDL.LU.64 R32, [R1+0x15d8] ;  /* 0x0015d80001207983 */ /* 0x000f220000300a00 */
[----:B------:R-:W-:-:S02]  /*22c690*/  ISETP.GE.AND P2, PT, R2, UR4, PT ;  /* 0x0000000402007c0c */ /* 0x000fc4000bf46270 */
[----:B------:R-:W-:Y:S02]  /*22c6a0*/  PRMT R2, R56, 0x7770, RZ ;  /* 0x0000777038027816 */ /* 0x000fe400000000ff */
[----:B------:R-:W-:Y:S01]  /*22c6b0*/  ISETP.LT.AND P6, PT, R58, UR6, !P1 ;  /* 0x000000063a007c0c */ /* 0x000fe2000cfc1270 */
[----:B------:R-:W-:Y:S01]  /*22c6c0*/  ULDC UR6, c[0x0][0x228] ;  /* 0x00008a0000067ab9 */ /* 0x000fe20000000800 */
[----:B------:R-:W-:Y:S01]  /*22c6d0*/  ULDC UR4, c[0x0][0x228] ;  /* 0x00008a0000047ab9 */ /* 0x000fe20000000800 */
[----:B------:R-:W-:Y:S01]  /*22c6e0*/  ISETP.LT.AND P4, PT, R59, UR6, !P1 ;  /* 0x000000063b007c0c */ /* 0x000fe2000cf81270 */
[----:B------:R-:W-:Y:S01]  /*22c6f0*/  ULDC UR6, c[0x0][0x228] ;  /* 0x00008a0000067ab9 */ /* 0x000fe20000000800 */
[C---:B0-----:R-:W-:Y:S01]  /*22c700*/  PRMT R3, R56.reuse, 0x7771, RZ ;  /* 0x0000777138037816 */ /* 0x041fe200000000ff */
[----:B--2---:R0:W-:Y:S04]  /*22c710*/  @P3 STG.E.U8 desc[UR22][R54.64], R2 ;  /* 0x0000000236003986 */ /* 0x0041e8000c101116 */
[----:B0-----:R-:W2:Y:S01]  /*22c720*/  LDL.LU.64 R54, [R1+0x15d0] ;  /* 0x0015d00001367983 */ /* 0x001ea20000300a00 */
[----:B------:R-:W-:-:S03]  /*22c730*/  PRMT R2, R56, 0x7772, RZ ;  /* 0x0000777238027816 */ /* 0x000fc600000000ff */
[----:B---3--:R-:W-:Y:S04]  /*22c740*/  @P6 STG.E.U8 desc[UR22][R42.64], R3 ;  /* 0x000000032a006986 */ /* 0x008fe8000c101116 */
[----:B------:R-:W3:Y:S04]  /*22c750*/  LDL.LU.64 R34, [R1+0x15c8] ;  /* 0x0015c80001227983 */ /* 0x000ee80000300a00 */
[----:B------:R0:W-:Y:S04]  /*22c760*/  @P4 STG.E.U8 desc[UR22][R46.64], R2 ;  /* 0x000000022e004986 */ /* 0x0001e8000c101116 */
[----:B0-----:R-:W3:Y:S01]  /*22c770*/  LDL.LU.64 R46, [R1+0x15c0] ;  /* 0x0015c000012e7983 */ /* 0x001ee20000300a00 */
[----:B------:R-:W-:-:S03]  /*22c780*/  ISETP.LT.AND P3, PT, R48, UR4, !P1 ;  /* 0x0000000430007c0c */ /* 0x000fc6000cf61270 */
[----:B------:R-:W3:Y:S01]  /*22c790*/  LDL.LU R51, [R1+0x788] ;  /* 0x0007880001337983 */ /* 0x000ee20000300800 */
[----:B------:R-:W-:Y:S01]  /*22c7a0*/  ULDC UR4, c[0x0][0x228] ;  /* 0x00008a0000047ab9 */ /* 0x000fe20000000800 */
[----:B------:R-:W-:Y:S02]  /*22c7b0*/  ISETP.LT.AND P5, PT, R38, UR6, !P2 ;  /* 0x0000000626007c0c */ /* 0x000fe4000d7a1270 */
[----:B------:R-:W-:Y:S01]  /*22c7c0*/  ISETP.LT.AND P6, PT, R61, UR4, !P2 ;  /* 0x000000043d007c0c */ /* 0x000fe2000d7c1270 */
[----:B------:R-:W-:Y:S01]  /*22c7d0*/  VIADD R2, R53, 0xe5 ;  /* 0x000000e535027836 */ /* 0x000fe20000000000 */
[----:B------:R-:W3:Y:S01]  /*22c7e0*/  LDL.LU.64 R36, [R1+0x15b8] ;  /* 0x0015b80001247983 */ /* 0x000ee20000300a00 */
[----:B------:R-:W-:-:S03]  /*22c7f0*/  PRMT R3, R56, 0x7773, RZ ;  /* 0x0000777338037816 */ /* 0x000fc600000000ff */
[----:B------:R-:W3:Y:S01]  /*22c800*/  LDL.LU.64 R40, [R1+0x15b0] ;  /* 0x0015b00001287983 */ /* 0x000ee20000300a00 */
[----:B------:R-:W-:-:S03]  /*22c810*/  ULDC UR4, c[0x0][0x22c] ;  /* 0x00008b0000047ab9 */ /* 0x000fc60000000800 */
[----:B------:R-:W3:Y:S01]  /*22c820*/  LDL.LU.64 R42, [R1+0x15a8] ;  /* 0x0015a800012a7983 */ /* 0x000ee20000300a00 */
[----:B------:R-:W-:Y:S01]  /*22c830*/  ISETP.GE.AND P1, PT, R2, UR4, PT ;  /* 0x0000000402007c0c */ /* 0x000fe2000bf26270 */
[----:B------:R-:W-:Y:S01]  /*22c840*/  ULDC UR4, c[0x0][0x228] ;  /* 0x00008a0000047ab9 */ /* 0x000fe20000000800 */
[----:B------:R-:W-:Y:S01]  /*22c850*/  ISETP.LT.AND P4, PT, R49, UR8, !P2 ;  /* 0x0000000831007c0c */ /* 0x000fe2000d781270 */
[----:B------:R-:W-:Y:S01]  /*22c860*/  ULDC UR6, c[0x0][0x228] ;  /* 0x00008a0000067ab9 */ /* 0x000fe20000000800 */
[----:B------:R-:W-:Y:S01]  /*22c870*/  ULDC UR8, c[0x0][0x228] ;  /* 0x00008a0000087ab9 */ /* 0x000fe20000000800 */
[----:B----4-:R0:W-:Y:S01]  /*22c880*/  @P3 STG.E.U8 desc[UR22][R44.64], R3 ;  /* 0x000000032c003986 */ /* 0x0101e2000c101116 */
[----:B------:R-:W-:-:S05]  /*22c890*/  PRMT R2, R57, 0x7770, RZ ;  /* 0x0000777039027816 */ /* 0x000fca00000000ff */
[----:B------:R1:W-:Y:S04]  /*22c8a0*/  @P6 STG.E.U8 desc[UR22][R32.64], R2 ;  /* 0x0000000220006986 */ /* 0x0003e8000c101116 */
[----:B0-----:R-:W4:Y:S01]  /*22c8b0*/  LDL.LU.64 R44, [R1+0x15a0] ;  /* 0x0015a000012c7983 */ /* 0x001f220000300a00 */
[----:B------:R-:W-:-:S03]  /*22c8c0*/  PRMT R3, R57, 0x7771, RZ ;  /* 0x0000777139037816 */ /* 0x000fc600000000ff */
[----:B------:R-:W4:Y:S01]  /*22c8d0*/  LDL.LU R56, [R1+0x778] ;  /* 0x0007780001387983 */ /* 0x000f220000300800 */
[----:B------:R-:W-:Y:S02]  /*22c8e0*/  ISETP.LT.AND P3, PT, R50, UR4, !P2 ;  /* 0x0000000432007c0c */ /* 0x000fe4000d761270 */
[C---:B------:R-:W-:Y:S01]  /*22c8f0*/  PRMT R4, R57.reuse, 0x7772, RZ ;  /* 0x0000777239047816 */ /* 0x040fe200000000ff */
[----:B------:R-:W-:Y:S01]  /*22c900*/  ULDC UR4, c[0x0][0x228] ;  /* 0x00008a0000047ab9 */ /* 0x000fe20000000800 */
[----:B-1----:R-:W-:Y:S01]  /*22c910*/  PRMT R2, R57, 0x7773, RZ ;  /* 0x0000777339027816 */ /* 0x002fe200000000ff */
[----:B--2---:R0:W-:Y:S04]  /*22c920*/  @P5 STG.E.U8 desc[UR22][R54.64], R3 ;  /* 0x0000000336005986 */ /* 0x0041e8000c101116 */
[----:B0-----:R-:W2:Y:S04]  /*22c930*/  LDL.LU.64 R54, [R1+0x1590] ;  /* 0x0015900001367983 */ /* 0x001ea80000300a00 */
[----:B---3--:R-:W-:Y:S04]  /*22c940*/  @P4 STG.E.U8 desc[UR22][R34.64], R4 ;  /* 0x0000000422004986 */ /* 0x008fe8000c101116 */
[----:B------:R0:W-:Y:S04]  /*22c950*/  @P3 STG.E.U8 desc[UR22][R46.64], R2 ;  /* 0x000000022e003986 */ /* 0x0001e8000c101116 */
[----:B0-----:R-:W3:Y:S01]  /*22c960*/  LDL.LU.64 R46, [R1+0x1588] ;  /* 0x00158800012e7983 */ /* 0x001ee20000300a00 */
[----:B------:R-:W-:-:S02]  /*22c970*/  ISETP.LT.AND P6, PT, R60, UR4, !P2 ;  /* 0x000000043c007c0c */ /* 0x000fc4000d7c1270 */
[----:B------:R-:W-:Y:S01]  /*22c980*/  ISETP.LT.AND P5, PT, R58, UR6, !P2 ;  /* 0x000000063a007c0c */ /* 0x000fe2000d7a1270 */
[----:B------:R-:W-:Y:S01]  /*22c990*/  ULDC UR4, c[0x0][0x228] ;  /* 0x00008a0000047ab9 */ /* 0x000fe20000000800 */
[----:B------:R-:W-:Y:S02]  /*22c9a0*/  PRMT R3, R51, 0x7770, RZ ;  /* 0x0000777033037816 */ /* 0x000fe400000000ff */
[----:B------:R-:W-:Y:S01]  /*22c9b0*/  ISETP.LT.AND P4, PT, R59, UR4, !P2 ;  /* 0x000000043b007c0c */ /* 0x000fe2000d781270 */
[----:B------:R-:W-:Y:S01]  /*22c9c0*/  ULDC UR4, c[0x0][0x228] ;  /* 0x00008a0000047ab9 */ /* 0x000fe20000000800 */
[----:B------:R-:W-:Y:S02]  /*22c9d0*/  PRMT R2, R51, 0x7771, RZ ;  /* 0x0000777133027816 */ /* 0x000fe400000000ff */
[----:B------:R-:W-:Y:S01]  /*22c9e0*/  ISETP.LT.AND P2, PT, R48, UR4, !P2 ;  /* 0x0000000430007c0c */ /* 0x000fe2000d741270 */
[----:B------:R-:W-:Y:S01]  /*22c9f0*/  ULDC UR6, c[0x0][0x228] ;  /* 0x00008a0000067ab9 */ /* 0x000fe20000000800 */
[----:B------:R-:W3:Y:S01]  /*22ca00*/  LDL.LU R57, [R1+0x768] ;  /* 0x0007680001397983 */ /* 0x000ee20000300800 */
[----:B------:R-:W-:-:S03]  /*22ca10*/  ISETP.LT.AND P3, PT, R61, UR6, !P1 ;  /* 0x000000063d007c0c */ /* 0x000fc6000cf61270 */
[----:B------:R-:W3:Y:S04]  /*22ca20*/  LDL.LU.64 R32, [R1+0x1598] ;  /* 0x0015980001207983 */ /* 0x000ee80000300a00 */
[----:B------:R-:W3:Y:S04]  /*22ca30*/  LDL.LU.64 R34, [R1+0x1580] ;  /* 0x0015800001227983 */ /* 0x000ee80000300a00 */
[----:B------:R0:W-:Y:S04]  /*22ca40*/  @P6 STG.E.U8 desc[UR22][R36.64], R3 ;  /* 0x0000000324006986 */ /* 0x0001e8000c101116 */
[----:B------:R1:W-:Y:S01]  /*22ca50*/  @P5 STG.E.U8 desc[UR22][R40.64], R2 ;  /* 0x0000000228005986 */ /* 0x0003e2000c101116 */
[----:B------:R-:W-:Y:S01]  /*22ca60*/  ULDC UR4, c[0x0][0x228] ;  /* 0x00008a0000047ab9 */ /* 0x000fe20000000800 */
[----:B------:R-:W-:Y:S01]  /*22ca70*/  ULDC UR6, c[0x0][0x228] ;  /* 0x00008a0000067ab9 */ /* 0x000fe20000000800 */
[----:B0-----:R-:W-:-:S02]  /*22ca80*/  PRMT R3, R51, 0x7772, RZ ;  /* 0x0000777233037816 */ /* 0x001fc400000000ff */
[----:B-1----:R-:W-:Y:S01]  /*22ca90*/  PRMT R2, R51, 0x7773, RZ ;  /* 0x0000777333027816 */ /* 0x002fe200000000ff */
[----:B------:R-:W3:Y:S04]  /*22caa0*/  LDL.LU.64 R36, [R1+0x1578] ;  /* 0x0015780001247983 */ /* 0x000ee80000300a00 */
[----:B------:R0:W-:Y:S04]  /*22cab0*/  @P4 STG.E.U8 desc[UR22][R42.64], R3 ;  /* 0x000000032a004986 */ /* 0x0001e8000c101116 */
[----:B----4-:R1:W-:Y:S01]  /*22cac0*/  @P2 STG.E.U8 desc[UR22][R44.64], R2 ;  /* 0x000000022c002986 */ /* 0x0103e2000c101116 */
[----:B------:R-:W-:Y:S01]  /*22cad0*/  ISETP.LT.AND P2, PT, R38, UR4, !P1 ;  /* 0x0000000426007c0c */ /* 0x000fe2000cf41270 */
[----:B------:R-:W-:Y:S01]  /*22cae0*/  ULDC UR4, c[0x0][0x228] ;  /* 0x00008a0000047ab9 */ /* 0x000fe20000000800 */
[C---:B0-----:R-:W-:Y:S01]  /*22caf0*/  PRMT R3, R56.reuse, 0x7770, RZ ;  /* 0x0000777038037816 */ /* 0x041fe200000000ff */
[----:B-1----:R-:W4:Y:S04]  /*22cb00*/  LDL.LU.64 R44, [R1+0x1560] ;  /* 0x00156000012c7983 */ /* 0x002f280000300a00 */
[----:B--2---:R0:W-:Y:S04]  /*22cb10*/  @P3 STG.E.U8 desc[UR22][R54.64], R3 ;  /* 0x0000000336003986 */ /* 0x0041e8000c101116 */
[----:B0-----:R-:W2:Y:S04]  /*22cb20*/  LDL.LU.64 R54, [R1+0x1570] ;  /* 0x0015700001367983 */ /* 0x001ea80000300a00 */
[----:B------:R-:W2:Y:S01]  /*22cb30*/  LDL.LU R51, [R1+0x6bc] ;  /* 0x0006bc0001337983 */ /* 0x000ea20000300800 */
[----:B------:R-:W-:-:S03]  /*22cb40*/  PRMT R3, R56, 0x7771, RZ ;  /* 0x0000777138037816 */ /* 0x000fc600000000ff */
[----:B------:R-:W2:Y:S04]  /*22cb50*/  LDL.LU.64 R40, [R1+0x1568] ;  /* 0x0015680001287983 */ /* 0x000ea80000300a00 */
[----:B------:R-:W2:Y:S04]  /*22cb60*/  LDL.LU.64 R42, [R1+0x1550] ;  /* 0x00155000012a7983 */ /* 0x000ea80000300a00 */
[----:B---3--:R0:W-:Y:S04]  /*22cb70*/  @P2 STG.E.U8 desc[UR22][R46.64], R3 ;  /* 0x000000032e002986 */ /* 0x0081e8000c101116 */
[----:B0-----:R-:W3:Y:S01]  /*22cb80*/  LDL.LU.64 R46, [R1+0x1530] ;  /* 0x00153000012e7983 */ /* 0x001ee20000300a00 */
[----:B------:R-:W-:Y:S01]  /*22cb90*/  VIADD R2, R53, 0xe6 ;  /* 0x000000e635027836 */ /* 0x000fe20000000000 */
[----:B------:R-:W-:Y:S01]  /*22cba0*/  ISETP.LT.AND P4, PT, R49, UR4, !P1 ;  /* 0x0000000431007c0c */ /* 0x000fe2000cf81270 */
[----:B------:R-:W-:Y:S01]  /*22cbb0*/  ULDC UR4, c[0x0][0x22c] ;  /* 0x00008b0000047ab9 */ /* 0x000fe20000000800 */
[----:B------:R-:W-:-:S02]  /*22cbc0*/  ISETP.LT.AND P5, PT, R50, UR6, !P1 ;  /* 0x0000000632007c0c */ /* 0x000fc4000cfa1270 */
[----:B------:R-:W-:Y:S02]  /*22cbd0*/  ISETP.LT.AND P6, PT, R60, UR8, !P1 ;  /* 0x000000083c007c0c */ /* 0x000fe4000cfc1270 */
[----:B------:R-:W-:Y:S01]  /*22cbe0*/  ISETP.GE.AND P3, PT, R2, UR4, PT ;  /* 0x0000000402007c0c */ /* 0x000fe2000bf66270 */
[----:B------:R-:W-:Y:S01]  /*22cbf0*/  ULDC UR4, c[0x0][0x228] ;  /* 0x00008a0000047ab9 */ /* 0x000fe20000000800 */
[----:B------:R-:W-:Y:S02]  /*22cc00*/  PRMT R2, R56, 0x7772, RZ ;  /* 0x0000777238027816 */ /* 0x000fe400000000ff */
[----:B------:R-:W-:Y:S01]  /*22cc10*/  ISETP.LT.AND P2, PT, R58, UR4, !P1 ;  /* 0x000000043a007c0c */ /* 0x000fe2000cf41270 */
[----:B------:R-:W-:Y:S01]  /*22cc20*/  ULDC UR4, c[0x0][0x228] ;  /* 0x00008a0000047ab9 */ /* 0x000fe20000000800 */
[----:B------:R-:W-:Y:S02]  /*22cc30*/  PRMT R3, R56, 0x7773, RZ ;  /* 0x0000777338037816 */ /* 0x000fe400000000ff */
[----:B------:R-:W-:Y:S01]  /*22cc40*/  PRMT R4, R57, 0x7770, RZ ;  /* 0x0000777039047816 */ /* 0x000fe200000000ff */
[----:B------:R-:W-:Y:S01]  /*22cc50*/  ULDC UR6, c[0x0][0x228] ;  /* 0x00008a0000067ab9 */ /* 0x000fe20000000800 */
[----:B------:R-:W-:Y:S01]  /*22cc60*/  ULDC UR8, c[0x0][0x228] ;  /* 0x00008a0000087ab9 */ /* 0x000fe20000000800 */
[----:B------:R0:W-:Y:S01]  /*22cc70*/  @P4 STG.E.U8 desc[UR22][R32.64], R2 ;  /* 0x0000000220004986 */ /* 0x0001e2000c101116 */
[----:B------:R-:W-:-:S03]  /*22cc80*/  ISETP.LT.AND P4, PT, R59, UR4, !P1 ;  /* 0x000000043b007c0c */ /* 0x000fc6000cf81270 */
[----:B------:R1:W-:Y:S04]  /*22cc90*/  @P5 STG.E.U8 desc[UR22][R34.64], R3 ;  /* 0x0000000322005986 */ /* 0x0003e8000c101116 */
[----:B------:R-:W-:Y:S01]  /*22cca0*/  @P6 STG.E.U8 desc[UR22][R36.64], R4 ;  /* 0x0000000424006986 */ /* 0x000fe2000c101116 */
[----:B0-----:R-:W-:Y:S02]  /*22ccb0*/  PRMT R2, R57, 0x7771, RZ ;  /* 0x0000777139027816 */ /* 0x001fe400000000ff */
[----:B------:R-:W-:Y:S01]  /*22ccc0*/  ISETP.LT.AND P1, PT, R48, UR6, !P1 ;  /* 0x0000000630007c0c */ /* 0x000fe2000cf21270 */
[----:B------:R-:W-:Y:S01]  /*22ccd0*/  ULDC UR6, c[0x0][0x228] ;  /* 0x00008a0000067ab9 */ /* 0x000fe20000000800 */
[----:B------:R-:W-:Y:S01]  /*22cce0*/  ULDC UR4, c[0x0][0x22c] ;  /* 0x00008b0000047ab9 */ /* 0x000fe20000000800 */
[----:B----4-:R0:W-:Y:S01]  /*22ccf0*/  @P2 STG.E.U8 desc[UR22][R44.64], R2 ;  /* 0x000000022c002986 */ /* 0x0101e2000c101116 */
[----:B-1----:R-:W-:Y:S01]  /*22cd00*/  VIADD R3, R53, 0xe7 ;  /* 0x000000e735037836 */ /* 0x002fe20000000000 */
[----:B------:R-:W-:Y:S01]  /*22cd10*/  ISETP.LT.AND P5, PT, R61, UR6, !P3 ;  /* 0x000000063d007c0c */ /* 0x000fe2000dfa1270 */
[----:B------:R-:W-:Y:S01]  /*22cd20*/  ULDC UR6, c[0x0][0x228] ;  /* 0x00008a0000067ab9 */ /* 0x000fe20000000800 */
[----:B0-----:R-:W4:Y:S01]  /*22cd30*/  LDL.LU.64 R44, [R1+0x1548] ;  /* 0x00154800012c7983 */ /* 0x001f220000300a00 */
[----:B------:R-:W-:-:S03]  /*22cd40*/  PRMT R2, R57, 0x7772, RZ ;  /* 0x0000777239027816 */ /* 0x000fc600000000ff */
[----:B------:R-:W4:Y:S04]  /*22cd50*/  LDL.LU R56, [R1+0x78c] ;  /* 0x00078c0001387983 */ /* 0x000f280000300800 */
[----:B------:R-:W4:Y:S01]  /*22cd60*/  LDL.LU.64 R36, [R1+0x1558] ;  /* 0x0015580001247983 */ /* 0x000f220000300a00 */
[----:B------:R-:W-:Y:S02]  /*22cd70*/  ISETP.LT.AND P6, PT, R38, UR6, !P3 ;  /* 0x0000000626007c0c */ /* 0x000fe4000dfc1270 */
[----:B------:R-:W-:Y:S02]  /*22cd80*/  ISETP.GE.AND P2, PT, R3, UR4, PT ;  /* 0x0000000403007c0c */ /* 0x000fe4000bf46270 */
[----:B------:R-:W-:Y:S01]  /*22cd90*/  PRMT R3, R57, 0x7773, RZ ;  /* 0x0000777339037816 */ /* 0x000fe200000000ff */
[----:B------:R-:W-:Y:S01]  /*22cda0*/  ULDC UR4, c[0x0][0x228] ;  /* 0x00008a0000047ab9 */ /* 0x000fe20000000800 */
[----:B------:R-:W-:Y:S01]  /*22cdb0*/  ULDC UR6, c[0x0][0x228] ;  /* 0x00008a0000067ab9 */ /* 0x000fe20000000800 */
[----:B--2---:R0:W-:Y:S04]  /*22cdc0*/  @P4 STG.E.U8 desc[UR22][R54.64], R2 ;  /* 0x0000000236004986 */ /* 0x0041e8000c101116 */
[----:B------:R1:W-:Y:S04]  /*22cdd0*/  @P1 STG.E.U8 desc[UR22][R40.64], R3 ;  /* 0x0000000328001986 */ /* 0x0003e8000c101116 */
[----:B0-----:R-:W2:Y:S01]  /*22cde0*/  LDL.LU.64 R54, [R1+0x1540] ;  /* 0x0015400001367983 */ /* 0x001ea20000300a00 */
[----:B------:R-:W-:-:S02]  /*22cdf0*/  PRMT R2, R51, 0x7770, RZ ;  /* 0x0000777033027816 */ /* 0x000fc400000000ff */
[----:B-1----:R-:W-:-:S03]  /*22ce00*/  PRMT R3, R51, 0x7771, RZ ;  /* 0x0000777133037816 */ /* 0x002fc600000000ff */
[----:B------:R-:W-:Y:S04]  /*22ce10*/  @P5 STG.E.U8 desc[UR22][R42.64], R2 ;  /* 0x000000022a005986 */ /* 0x000fe8000c101116 */
[----:B---3--:R0:W-:Y:S04]  /*22ce20*/  @P6 STG.E.U8 desc[UR22][R46.64], R3 ;  /* 0x000000032e006986 */ /* 0x0081e8000c101116 */
[----:B0-----:R-:W3:Y:S01]  /*22ce30*/  LDL.LU.64 R46, [R1+0x1520] ;  /* 0x00152000012e7983 */ /* 0x001ee20000300a00 */
[----:B------:R-:W-:-:S03]  /*22ce40*/  ISETP.LT.AND P5, PT, R49, UR4, !P3 ;  /* 0x0000000431007c0c */ /* 0x000fc6000dfa1270 */
[----:B------:R-:W3:Y:S01]  /*22ce50*/  LDL.LU R57, [R1+0x77c] ;  /* 0x00077c0001397983 */ /* 0x000ee20000300800 */
[----:B------:R-:W-:Y:S02]  /*22ce60*/  ISETP.LT.AND P4, PT, R50, UR6, !P3 ;  /* 0x0000000632007c0c */ /* 0x000fe4000df81270 */
[----:B------:R-:W-:Y:S01]  /*22ce70*/  ISETP.LT.AND P6, PT, R60, UR8, !P3 ;  /* 0x000000083c007c0c */ /* 0x000fe2000dfc1270 */
[----:B------:R-:W3:Y:S01]  /*22ce80*/  LDL.LU.64 R30, [R1+0x1538] ;  /* 0x00153800011e7983 */ /* 0x000ee20000300a00 */
[C---:B------:R-:W-:Y:S02]  /*22ce90*/  PRMT R2, R51.reuse, 0x7772, RZ ;  /* 0x0000777233027816 */ /* 0x040fe400000000ff */
[----:B------:R-:W-:Y:S01]  /*22cea0*/  PRMT R5, R51, 0x7773, RZ ;  /* 0x0000777333057816 */ /* 0x000fe200000000ff */
[----:B------:R-:W3:Y:S01]  /*22ceb0*/  LDL.LU.64 R40, [R1+0x1528] ;  /* 0x0015280001287983 */ /* 0x000ee20000300a00 */
[----:B------:R-:W-:Y:S01]  /*22cec0*/  VIADD R3, R53, 0xe8 ;  /* 0x000000e835037836 */ /* 0x000fe20000000000 */
[----:B------:R-:W-:-:S02]  /*22ced0*/  ULDC UR4, c[0x0][0x22c] ;  /* 0x00008b0000047ab9 */ /* 0x000fc40000000800 */
[----:B------:R-:W3:Y:S01]  /*22cee0*/  LDL.LU.64 R42, [R1+0x1518] ;  /* 0x00151800012a7983 */ /* 0x000ee20000300a00 */
[----:B------:R-:W-:Y:S01]  /*22cef0*/  ULDC UR6, c[0x0][0x228] ;  /* 0x00008a0000067ab9 */ /* 0x000fe20000000800 */
[----:B------:R-:W-:Y:S01]  /*22cf00*/  ULDC UR8, c[0x0][0x228] ;  /* 0x00008a0000087ab9 */ /* 0x000fe20000000800 */
[----:B------:R-:W-:Y:S01]  /*22cf10*/  ISETP.GE.AND P1, PT, R3, UR4, PT ;  /* 0x0000000403007c0c */ /* 0x000fe2000bf26270 */
[----:B------:R-:W-:Y:S01]  /*22cf20*/  ULDC UR4, c[0x0][0x228] ;  /* 0x00008a0000047ab9 */ /* 0x000fe20000000800 */
[----:B----4-:R-:W-:Y:S01]  /*22cf30*/  PRMT R4, R56, 0x7770, RZ ;  /* 0x0000777038047816 */ /* 0x010fe200000000ff */
[----:B------:R0:W-:Y:S04]  /*22cf40*/  @P5 STG.E.U8 desc[UR22][R44.64], R2 ;  /* 0x000000022c005986 */ /* 0x0001e8000c101116 */
[----:B------:R-:W-:Y:S01]  /*22cf50*/  @P4 STG.E.U8 desc[UR22][R36.64], R5 ;  /* 0x0000000524004986 */ /* 0x000fe2000c101116 */
[----:B------:R-:W-:-:S02]  /*22cf60*/  ISETP.LT.AND P5, PT, R58, UR4, !P3 ;  /* 0x000000043a007c0c */ /* 0x000fc4000dfa1270 */
[C---:B------:R-:W-:Y:S02]  /*22cf70*/  PRMT R3, R56.reuse, 0x7771, RZ ;  /* 0x0000777138037816 */ /* 0x040fe400000000ff */
[C---:B------:R-:W-:Y:S01]  /*22cf80*/  PRMT R6, R56.reuse, 0x7773, RZ ;  /* 0x0000777338067816 */ /* 0x040fe200000000ff */
[----:B------:R-:W-:Y:S01]  /*22cf90*/  ULDC UR4, c[0x0][0x228] ;  /* 0x00008a0000047ab9 */ /* 0x000fe20000000800 */
[----:B0-----:R-:W4:Y:S01]  /*22cfa0*/  LDL.LU.64 R44, [R1+0x1510] ;  /* 0x00151000012c7983 */ /* 0x001f220000300a00 */
[----:B------:R-:W-:-:S03]  /*22cfb0*/  PRMT R2, R56, 0x7772, RZ ;  /* 0x0000777238027816 */ /* 0x000fc600000000ff */
        /* <DEDUP_REMOVED lines=12> */
[----:B------:R-:W3:Y:S01]  /*22d080*/  LDL.LU.64 R34, [R1+0x14f0] ;  /* 0x0014f00001227983 */ /* 0x000ee20000300a00 */
[----:B------:R-:W-:-:S03]  /*22d090*/  PRMT R5, R57, 0x7770, RZ ;  /* 0x0000777039057816 */ /* 0x000fc600000000ff */
[----:B------:R-:W3:Y:S01]  /*22d0a0*/  LDL.LU.64 R36, [R1+0x14e8] ;  /* 0x0014e80001247983 */ /* 0x000ee20000300a00 */
[C---:B------:R-:W-:Y:S02]  /*22d0b0*/  PRMT R4, R57.reuse, 0x7771, RZ ;  /* 0x0000777139047816 */ /* 0x040fe400000000ff */
[C---:B------:R-:W-:Y:S02]  /*22d0c0*/  PRMT R3, R57.reuse, 0x7772, RZ ;  /* 0x0000777239037816 */ /* 0x040fe400000000ff */
[----:B------:R-:W-:Y:S01]  /*22d0d0*/  PRMT R7, R57, 0x7773, RZ ;  /* 0x0000777339077816 */ /* 0x000fe200000000ff */
[----:B------:R-:W-:Y:S01]  /*22d0e0*/  ULDC UR6, c[0x0][0x228] ;  /* 0x00008a0000067ab9 */ /* 0x000fe20000000800 */
[----:B------:R-:W-:Y:S01]  /*22d0f0*/  @P6 STG.E.U8 desc[UR22][R30.64], R2 ;  /* 0x000000021e006986 */ /* 0x000fe2000c101116 */
[----:B------:R-:W-:-:S03]  /*22d100*/  ISETP.LT.AND P6, PT, R49, UR4, !P2 ;  /* 0x0000000431007c0c */ /* 0x000fc6000d7c1270 */
[----:B------:R0:W-:Y:S01]  /*22d110*/  @P3 STG.E.U8 desc[UR22][R40.64], R6 ;  /* 0x0000000628003986 */ /* 0x0001e2000c101116 */
[----:B------:R-:W-:-:S03]  /*22d120*/  ULDC UR4, c[0x0][0x228] ;  /* 0x00008a0000047ab9 */ /* 0x000fc60000000800 */
[----:B------:R1:W-:Y:S01]  /*22d130*/  @P4 STG.E.U8 desc[UR22][R42.64], R5 ;  /* 0x000000052a004986 */ /* 0x0003e2000c101116 */
[----:B------:R-:W-:Y:S01]  /*22d140*/  ISETP.LT.AND P3, PT, R50, UR4, !P2 ;  /* 0x0000000432007c0c */ /* 0x000fe2000d761270 */
[----:B------:R-:W-:Y:S02]  /*22d150*/  ULDC UR8, c[0x0][0x228] ;  /* 0x00008a0000087ab9 */ /* 0x000fe40000000800 */
[----:B0-----:R-:W3:Y:S04]  /*22d160*/  LDL.LU.64 R40, [R1+0x14e0] ;  /* 0x0014e00001287983 */ /* 0x001ee80000300a00 */
[----:B------:R-:W3:Y:S04]  /*22d170*/  LDL.LU R57, [R1+0x6a0] ;  /* 0x0006a00001397983 */ /* 0x000ee80000300800 */
[----:B-1----:R-:W3:Y:S01]  /*22d180*/  LDL.LU.64 R42, [R1+0x14d8] ;  /* 0x0014d800012a7983 */ /* 0x002ee20000300a00 */
[----:B------:R-:W-:Y:S01]  /*22d190*/  ISETP.LT.AND P4, PT, R60, UR6, !P2 ;  /* 0x000000063c007c0c */ /* 0x000fe2000d781270 */
[----:B------:R-:W-:-:S02]  /*22d1a0*/  ULDC UR4, c[0x0][0x228] ;  /* 0x00008a0000047ab9 */ /* 0x000fc40000000800 */
[----:B----4-:R0:W-:Y:S01]  /*22d1b0*/  @P5 STG.E.U8 desc[UR22][R44.64], R4 ;  /* 0x000000042c005986 */ /* 0x0101e2000c101116 */
[----:B------:R-:W-:-:S03]  /*22d1c0*/  ULDC UR6, c[0x0][0x228] ;  /* 0x00008a0000067ab9 */ /* 0x000fc60000000800 */
[----:B--2---:R1:W-:Y:S01]  /*22d1d0*/  @P6 STG.E.U8 desc[UR22][R54.64], R3 ;  /* 0x0000000336006986 */ /* 0x0043e2000c101116 */
[----:B0-----:R-:W-:-:S03]  /*22d1e0*/  PRMT R4, R56, 0x7770, RZ ;  /* 0x0000777038047816 */ /* 0x001fc600000000ff */
[----:B-1----:R-:W2:Y:S04]  /*22d1f0*/  LDL.LU.64 R54, [R1+0x14d0] ;  /* 0x0014d00001367983 */ /* 0x002ea80000300a00 */
[----:B------:R-:W-:Y:S04]  /*22d200*/  @P3 STG.E.U8 desc[UR22][R32.64], R7 ;  /* 0x0000000720003986 */ /* 0x000fe8000c101116 */
[----:B------:R-:W4:Y:S04]  /*22d210*/  LDL.LU.64 R44, [R1+0x14c8] ;  /* 0x0014c800012c7983 */ /* 0x000f280000300a00 */
        /* <DEDUP_REMOVED lines=15> */
[----:B------:R-:W-:Y:S01]  /*22d310*/  @P6 STG.E.U8 desc[UR22][R36.64], R2 ;  /* 0x0000000224006986 */ /* 0x000fe2000c101116 */
[----:B------:R-:W-:Y:S01]  /*22d320*/  ULDC UR8, c[0x0][0x228] ;  /* 0x00008a0000087ab9 */ /* 0x000fe20000000800 */
[----:B------:R-:W-:Y:S01]  /*22d330*/  ULDC UR4, c[0x0][0x22c] ;  /* 0x00008b0000047ab9 */ /* 0x000fe20000000800 */
[C---:B------:R-:W-:Y:S01]  /*22d340*/  PRMT R4, R57.reuse, 0x7771, RZ ;  /* 0x0000777139047816 */ /* 0x040fe200000000ff */
[----:B------:R1:W-:Y:S01]  /*22d350*/  @P2 STG.E.U8 desc[UR22][R40.64], R5 ;  /* 0x0000000528002986 */ /* 0x0003e2000c101116 */
[----:B0-----:R-:W-:-:S03]  /*22d360*/  PRMT R3, R57, 0x7770, RZ ;  /* 0x0000777039037816 */ /* 0x001fc600000000ff */
[----:B------:R-:W3:Y:S04]  /*22d370*/  LDL.LU.64 R34, [R1+0x14b8] ;  /* 0x0014b80001227983 */ /* 0x000ee80000300a00 */
[----:B------:R0:W-:Y:S04]  /*22d380*/  @P3 STG.E.U8 desc[UR22][R42.64], R3 ;  /* 0x000000032a003986 */ /* 0x0001e8000c101116 */
[----:B-1----:R-:W3:Y:S01]  /*22d390*/  LDL.LU.64 R40, [R1+0x14b0] ;  /* 0x0014b00001287983 */ /* 0x002ee20000300a00 */
[----:B------:R-:W-:Y:S02]  /*22d3a0*/  ISETP.LT.AND P6, PT, R49, UR6, !P1 ;  /* 0x0000000631007c0c */ /* 0x000fe4000cfc1270 */
[----:B------:R-:W-:Y:S01]  /*22d3b0*/  ISETP.LT.AND P5, PT, R50, UR8, !P1 ;  /* 0x0000000832007c0c */ /* 0x000fe2000cfa1270 */
[----:B------:R-:W-:Y:S01]  /*22d3c0*/  VIADD R2, R53, 0xe9 ;  /* 0x000000e935027836 */ /* 0x000fe20000000000 */
[----:B------:R-:W-:Y:S01]  /*22d3d0*/  ULDC UR6, c[0x0][0x228] ;  /* 0x00008a0000067ab9 */ /* 0x000fe20000000800 */
[----:B------:R-:W-:-:S03]  /*22d3e0*/  ULDC UR8, c[0x0][0x228] ;  /* 0x00008a0000087ab9 */ /* 0x000fc60000000800 */
[----:B------:R-:W-:Y:S02]  /*22d3f0*/  ISETP.GE.AND P2, PT, R2, UR4, PT ;  /* 0x0000000402007c0c */ /* 0x000fe4000bf46270 */
[C---:B------:R-:W-:Y:S01]  /*22d400*/  PRMT R2, R57.reuse, 0x7772, RZ ;  /* 0x0000777239027816 */ /* 0x040fe200000000ff */
[----:B------:R-:W-:Y:S01]  /*22d410*/  ULDC UR4, c[0x0][0x228] ;  /* 0x00008a0000047ab9 */ /* 0x000fe20000000800 */
[----:B0-----:R-:W-:Y:S01]  /*22d420*/  PRMT R3, R57, 0x7773, RZ ;  /* 0x0000777339037816 */ /* 0x001fe200000000ff */
[----:B--2---:R0:W-:Y:S04]  /*22d430*/  @P4 STG.E.U8 desc[UR22][R54.64], R4 ;  /* 0x0000000436004986 */ /* 0x0041e8000c101116 */
[----:B0-----:R-:W2:Y:S04]  /*22d440*/  LDL.LU.64 R54, [R1+0x14a0] ;  /* 0x0014a00001367983 */ /* 0x001ea80000300a00 */
[----:B------:R-:W2:Y:S04]  /*22d450*/  LDL.LU R51, [R1+0x740] ;  /* 0x0007400001337983 */ /* 0x000ea80000300800 */
[----:B------:R-:W2:Y:S04]  /*22d460*/  LDL.LU.64 R36, [R1+0x14a8] ;  /* 0x0014a80001247983 */ /* 0x000ea80000300a00 */
[----:B------:R-:W2:Y:S04]  /*22d470*/  LDL.LU.64 R42, [R1+0x1490] ;  /* 0x00149000012a7983 */ /* 0x000ea80000300a00 */
[----:B----4-:R0:W-:Y:S04]  /*22d480*/  @P6 STG.E.U8 desc[UR22][R44.64], R2 ;  /* 0x000000022c006986 */ /* 0x0101e8000c101116 */
[----:B---3--:R1:W-:Y:S04]  /*22d490*/  @P5 STG.E.U8 desc[UR22][R46.64], R3 ;  /* 0x000000032e005986 */ /* 0x0083e8000c101116 */
[----:B0-----:R-:W3:Y:S04]  /*22d4a0*/  LDL.LU.64 R44, [R1+0x1498] ;  /* 0x00149800012c7983 */ /* 0x001ee80000300a00 */
[----:B-1----:R-:W4:Y:S01]  /*22d4b0*/  LDL.LU.64 R46, [R1+0x1480] ;  /* 0x00148000012e7983 */ /* 0x002f220000300a00 */
[----:B------:R-:W-:Y:S01]  /*22d4c0*/  ISETP.LT.AND P4, PT, R60, UR4, !P1 ;  /* 0x000000043c007c0c */ /* 0x000fe2000cf81270 */
[----:B------:R-:W-:Y:S01]  /*22d4d0*/  ULDC UR4, c[0x0][0x228] ;  /* 0x00008a0000047ab9 */ /* 0x000fe20000000800 */
[----:B------:R-:W-:-:S02]  /*22d4e0*/  ISETP.LT.AND P6, PT, R59, UR6, !P1 ;  /* 0x000000063b007c0c */ /* 0x000fc4000cfc1270 */
[----:B------:R-:W-:Y:S01]  /*22d4f0*/  ISETP.LT.AND P5, PT, R58, UR4, !P1 ;  /* 0x000000043a007c0c */ /* 0x000fe2000cfa1270 */
[----:B------:R-:W-:Y:S01]  /*22d500*/  VIADD R2, R53, 0xea ;  /* 0x000000ea35027836 */ /* 0x000fe20000000000 */
[----:B------:R-:W-:Y:S01]  /*22d510*/  PRMT R3, R56, 0x7770, RZ ;  /* 0x0000777038037816 */ /* 0x000fe200000000ff */
[----:B------:R-:W-:Y:S01]  /*22d520*/  ULDC UR4, c[0x0][0x22c] ;  /* 0x00008b0000047ab9 */ /* 0x000fe20000000800 */
[----:B------:R-:W-:Y:S01]  /*22d530*/  ULDC UR6, c[0x0][0x228] ;  /* 0x00008a0000067ab9 */ /* 0x000fe20000000800 */
[----:B------:R-:W4:Y:S01]  /*22d540*/  LDL.LU R57, [R1+0x730] ;  /* 0x0007300001397983 */ /* 0x000f220000300800 */
[----:B------:R-:W-:Y:S02]  /*22d550*/  ISETP.GE.AND P3, PT, R2, UR4, PT ;  /* 0x0000000402007c0c */ /* 0x000fe4000bf66270 */
[----:B------:R-:W-:Y:S01]  /*22d560*/  PRMT R2, R56, 0x7771, RZ ;  /* 0x0000777138027816 */ /* 0x000fe200000000ff */
[----:B------:R-:W-:Y:S01]  /*22d570*/  ULDC UR4, c[0x0][0x228] ;  /* 0x00008a0000047ab9 */ /* 0x000fe20000000800 */
[----:B------:R0:W-:Y:S01]  /*22d580*/  @P4 STG.E.U8 desc[UR22][R34.64], R3 ;  /* 0x0000000322004986 */ /* 0x0001e2000c101116 */
[----:B------:R-:W-:-:S02]  /*22d590*/  ISETP.LT.AND P1, PT, R48, UR4, !P1 ;  /* 0x0000000430007c0c */ /* 0x000fc4000cf21270 */
[----:B------:R-:W-:Y:S01]  /*22d5a0*/  ISETP.LT.AND P4, PT, R61, UR6, !P2 ;  /* 0x000000063d007c0c */ /* 0x000fe2000d781270 */
[----:B------:R-:W-:Y:S01]  /*22d5b0*/  ULDC UR4, c[0x0][0x228] ;  /* 0x00008a0000047ab9 */ /* 0x000fe20000000800 */
[----:B------:R-:W-:Y:S01]  /*22d5c0*/  ULDC UR6, c[0x0][0x228] ;  /* 0x00008a0000067ab9 */ /* 0x000fe20000000800 */
[----:B------:R1:W-:Y:S01]  /*22d5d0*/  @P5 STG.E.U8 desc[UR22][R40.64], R2 ;  /* 0x0000000228005986 */ /* 0x0003e2000c101116 */
[----:B0-----:R-:W-:-:S03]  /*22d5e0*/  PRMT R3, R56, 0x7772, RZ ;  /* 0x0000777238037816 */ /* 0x001fc600000000ff */
[----:B-1----:R-:W4:Y:S01]  /*22d5f0*/  LDL.LU.64 R40, [R1+0x1488] ;  /* 0x0014880001287983 */ /* 0x002f220000300a00 */
        /* <DEDUP_REMOVED lines=28> */
[----:B------:R-:W4:Y:S01]  /*22d7c0*/  LDL.LU.64 R36, [R1+0x1450] ;  /* 0x0014500001247983 */ /* 0x000f220000300a00 */
[----:B------:R-:W-:Y:S01]  /*22d7d0*/  ULDC UR6, c[0x0][0x228] ;  /* 0x00008a0000067ab9 */ /* 0x000fe20000000800 */
[----:B------:R-:W-:-:S02]  /*22d7e0*/  ULDC UR8, c[0x0][0x228] ;  /* 0x00008a0000087ab9 */ /* 0x000fc40000000800 */
[----:B------:R0:W-:Y:S01]  /*22d7f0*/  @P1 STG.E.U8 desc[UR22][R40.64], R3 ;  /* 0x0000000328001986 */ /* 0x0001e2000c101116 */
[----:B------:R-:W-:Y:S01]  /*22d800*/  ISETP.GE.AND P1, PT, R2, UR4, PT ;  /* 0x0000000402007c0c */ /* 0x000fe2000bf26270 */
[----:B------:R-:W-:Y:S02]  /*22d810*/  ULDC UR4, c[0x0][0x228] ;  /* 0x00008a0000047ab9 */ /* 0x000fe40000000800 */
[----:B------:R-:W-:Y:S02]  /*22d820*/  ISETP.LT.AND P2, PT, R48, UR4, !P2 ;  /* 0x0000000430007c0c */ /* 0x000fe4000d741270 */
[C---:B------:R-:W-:Y:S01]  /*22d830*/  PRMT R2, R57.reuse, 0x7771, RZ ;  /* 0x0000777139027816 */ /* 0x040fe200000000ff */
[----:B------:R-:W-:Y:S01]  /*22d840*/  ULDC UR4, c[0x0][0x228] ;  /* 0x00008a0000047ab9 */ /* 0x000fe20000000800 */
[----:B0-----:R-:W4:Y:S01]  /*22d850*/  LDL.LU.64 R40, [R1+0x1448] ;  /* 0x0014480001287983 */ /* 0x001f220000300a00 */
[----:B------:R-:W-:-:S03]  /*22d860*/  PRMT R3, R57, 0x7772, RZ ;  /* 0x0000777239037816 */ /* 0x000fc600000000ff */
[----:B--2---:R0:W-:Y:S01]  /*22d870*/  @P4 STG.E.U8 desc[UR22][R54.64], R4 ;  /* 0x0000000436004986 */ /* 0x0041e2000c101116 */
[----:B------:R-:W-:-:S03]  /*22d880*/  ISETP.LT.AND P4, PT, R61, UR6, !P3 ;  /* 0x000000063d007c0c */ /* 0x000fc6000df81270 */
[----:B------:R1:W-:Y:S01]  /*22d890*/  @P5 STG.E.U8 desc[UR22][R34.64], R2 ;  /* 0x0000000222005986 */ /* 0x0003e2000c101116 */
[----:B------:R-:W-:-:S03]  /*22d8a0*/  ULDC UR6, c[0x0][0x228] ;  /* 0x00008a0000067ab9 */ /* 0x000fc60000000800 */
[----:B0-----:R-:W2:Y:S04]  /*22d8b0*/  LDL.LU.64 R54, [R1+0x1440] ;  /* 0x0014400001367983 */ /* 0x001ea80000300a00 */
[----:B------:R-:W2:Y:S01]  /*22d8c0*/  LDL.LU R51, [R1+0x754] ;  /* 0x0007540001337983 */ /* 0x000ea20000300800 */
[----:B-1----:R-:W-:-:S03]  /*22d8d0*/  PRMT R2, R57, 0x7773, RZ ;  /* 0x0000777339027816 */ /* 0x002fc600000000ff */
[----:B---3--:R0:W-:Y:S04]  /*22d8e0*/  @P6 STG.E.U8 desc[UR22][R42.64], R3 ;  /* 0x000000032a006986 */ /* 0x0081e8000c101116 */
[----:B------:R-:W-:Y:S01]  /*22d8f0*/  @P2 STG.E.U8 desc[UR22][R44.64], R2 ;  /* 0x000000022c002986 */ /* 0x000fe2000c101116 */
[----:B0-----:R-:W-:-:S03]  /*22d900*/  PRMT R3, R56, 0x7770, RZ ;  /* 0x0000777038037816 */ /* 0x001fc600000000ff */
[----:B------:R-:W3:Y:S04]  /*22d910*/  LDL.LU.64 R42, [R1+0x1428] ;  /* 0x00142800012a7983 */ /* 0x000ee80000300a00 */
[----:B----4-:R0:W-:Y:S04]  /*22d920*/  @P4 STG.E.U8 desc[UR22][R46.64], R3 ;  /* 0x000000032e004986 */ /* 0x0101e8000c101116 */
[----:B0-----:R-:W4:Y:S01]  /*22d930*/  LDL.LU.64 R46, [R1+0x1438] ;  /* 0x00143800012e7983 */ /* 0x001f220000300a00 */
[----:B------:R-:W-:Y:S02]  /*22d940*/  ISETP.LT.AND P6, PT, R38, UR4, !P3 ;  /* 0x0000000426007c0c */ /* 0x000fe4000dfc1270 */
[----:B------:R-:W-:Y:S01]  /*22d950*/  ISETP.LT.AND P5, PT, R49, UR6, !P3 ;  /* 0x0000000631007c0c */ /* 0x000fe2000dfa1270 */
[----:B------:R-:W-:Y:S01]  /*22d960*/  ULDC UR4, c[0x0][0x228] ;  /* 0x00008a0000047ab9 */ /* 0x000fe20000000800 */
[----:B------:R-:W4:Y:S01]  /*22d970*/  LDL.LU.64 R44, [R1+0x1420] ;  /* 0x00142000012c7983 */ /* 0x000f220000300a00 */
[----:B------:R-:W-:-:S02]  /*22d980*/  ISETP.LT.AND P4, PT, R50, UR4, !P3 ;  /* 0x0000000432007c0c */ /* 0x000fc4000df81270 */
[C---:B------:R-:W-:Y:S02]  /*22d990*/  PRMT R2, R56.reuse, 0x7771, RZ ;  /* 0x0000777138027816 */ /* 0x040fe400000000ff */
[----:B------:R-:W-:Y:S01]  /*22d9a0*/  PRMT R3, R56, 0x7772, RZ ;  /* 0x0000777238037816 */ /* 0x000fe200000000ff */
[----:B------:R-:W4:Y:S01]  /*22d9b0*/  LDL.LU R57, [R1+0x744] ;  /* 0x0007440001397983 */ /* 0x000f220000300800 */
[----:B------:R-:W-:-:S03]  /*22d9c0*/  ULDC UR4, c[0x0][0x228] ;  /* 0x00008a0000047ab9 */ /* 0x000fc60000000800 */
[----:B------:R-:W4:Y:S01]  /*22d9d0*/  LDL.LU.64 R32, [R1+0x1430] ;  /* 0x0014300001207983 */ /* 0x000f220000300a00 */
[----:B------:R-:W-:Y:S01]  /*22d9e0*/  ISETP.LT.AND P2, PT, R60, UR4, !P3 ;  /* 0x000000043c007c0c */ /* 0x000fe2000df41270 */
[----:B------:R-:W-:Y:S02]  /*22d9f0*/  ULDC UR4, c[0x0][0x228] ;  /* 0x00008a0000047ab9 */ /* 0x000fe40000000800 */
[----:B------:R-:W4:Y:S04]  /*22da00*/  LDL.LU.64 R34, [R1+0x1418] ;  /* 0x0014180001227983 */ /* 0x000f280000300a00 */
[----:B------:R0:W-:Y:S04]  /*22da10*/  @P6 STG.E.U8 desc[UR22][R36.64], R2 ;  /* 0x0000000224006986 */ /* 0x0001e8000c101116 */
[----:B------:R1:W-:Y:S01]  /*22da20*/  @P5 STG.E.U8 desc[UR22][R40.64], R3 ;  /* 0x0000000328005986 */ /* 0x0003e2000c101116 */
[----:B------:R-:W-:Y:S01]  /*22da30*/  ISETP.LT.AND P5, PT, R58, UR4, !P3 ;  /* 0x000000043a007c0c */ /* 0x000fe2000dfa1270 */
[----:B------:R-:W-:Y:S01]  /*22da40*/  ULDC UR6, c[0x0][0x228] ;  /* 0x00008a0000067ab9 */ /* 0x000fe20000000800 */
[----:B------:R-:W-:Y:S01]  /*22da50*/  ULDC UR4, c[0x0][0x228] ;  /* 0x00008a0000047ab9 */ /* 0x000fe20000000800 */
[----:B0-----:R-:W-:Y:S01]  /*22da60*/  PRMT R2, R56, 0x7773, RZ ;  /* 0x0000777338027816 */ /* 0x001fe200000000ff */
[----:B------:R-:W4:Y:S04]  /*22da70*/  LDL.LU.64 R36, [R1+0x1410] ;  /* 0x0014100001247983 */ /* 0x000f280000300a00 */
[----:B--2---:R0:W-:Y:S01]  /*22da80*/  @P4 STG.E.U8 desc[UR22][R54.64], R2 ;  /* 0x0000000236004986 */ /* 0x0041e2000c101116 */
[----:B-1----:R-:W-:-:S03]  /*22da90*/  PRMT R3, R51, 0x7770, RZ ;  /* 0x0000777033037816 */ /* 0x002fc600000000ff */
[----:B0-----:R-:W2:Y:S04]  /*22daa0*/  LDL.LU.64 R54, [R1+0x1400] ;  /* 0x0014000001367983 */ /* 0x001ea80000300a00 */
[----:B------:R-:W2:Y:S01]  /*22dab0*/  LDL.LU.64 R40, [R1+0x1408] ;  /* 0x0014080001287983 */ /* 0x000ea20000300a00 */
[----:B------:R-:W-:-:S03]  /*22dac0*/  PRMT R2, R51, 0x7771, RZ ;  /* 0x0000777133027816 */ /* 0x000fc600000000ff */
[----:B------:R-:W2:Y:S04]  /*22dad0*/  LDL.LU R56, [R1+0x734] ;  /* 0x0007340001387983 */ /* 0x000ea80000300800 */
[----:B---3--:R-:W-:Y:S04]  /*22dae0*/  @P2 STG.E.U8 desc[UR22][R42.64], R3 ;  /* 0x000000032a002986 */ /* 0x008fe8000c101116 */
[----:B----4-:R0:W-:Y:S04]  /*22daf0*/  @P5 STG.E.U8 desc[UR22][R46.64], R2 ;  /* 0x000000022e005986 */ /* 0x0101e8000c101116 */
[----:B0-----:R-:W3:Y:S01]  /*22db00*/  LDL.LU.64 R46, [R1+0x13f8] ;  /* 0x0013f800012e7983 */ /* 0x001ee20000300a00 */
[----:B------:R-:W-:-:S02]  /*22db10*/  ISETP.LT.AND P4, PT, R59, UR6, !P3 ;  /* 0x000000063b007c0c */ /* 0x000fc4000df81270 */
[----:B------:R-:W-:Y:S02]  /*22db20*/  ISETP.LT.AND P3, PT, R48, UR4, !P3 ;  /* 0x0000000430007c0c */ /* 0x000fe4000df61270 */
[----:B------:R-:W-:Y:S01]  /*22db30*/  PRMT R3, R51, 0x7772, RZ ;  /* 0x0000777233037816 */ /* 0x000fe200000000ff */
[----:B------:R-:W-:Y:S01]  /*22db40*/  ULDC UR6, c[0x0][0x228] ;  /* 0x00008a0000067ab9 */ /* 0x000fe20000000800 */
[----:B------:R-:W-:Y:S01]  /*22db50*/  ULDC UR4, c[0x0][0x228] ;  /* 0x00008a0000047ab9 */ /* 0x000fe20000000800 */
[----:B------:R-:W-:Y:S02]  /*22db60*/  ISETP.LT.AND P6, PT, R61, UR6, !P1 ;  /* 0x000000063d007c0c */ /* 0x000fe4000cfc1270 */
[----:B------:R-:W-:Y:S02]  /*22db70*/  ISETP.LT.AND P2, PT, R38, UR8, !P1 ;  /* 0x0000000826007c0c */ /* 0x000fe4000cf41270 */
[----:B------:R-:W-:Y:S01]  /*22db80*/  PRMT R2, R51, 0x7773, RZ ;  /* 0x0000777333027816 */ /* 0x000fe200000000ff */
[----:B------:R-:W4:Y:S01]  /*22db90*/  LDL.LU.64 R42, [R1+0x13f0] ;  /* 0x0013f000012a7983 */ /* 0x000f220000300a00 */
[----:B------:R-:W-:Y:S01]  /*22dba0*/  PRMT R4, R57, 0x7771, RZ ;  /* 0x0000777139047816 */ /* 0x000fe200000000ff */
[----:B------:R-:W-:Y:S01]  /*22dbb0*/  ULDC UR6, c[0x0][0x228] ;  /* 0x00008a0000067ab9 */ /* 0x000fe20000000800 */
[----:B------:R-:W-:Y:S01]  /*22dbc0*/  ULDC UR8, c[0x0][0x228] ;  /* 0x00008a0000087ab9 */ /* 0x000fe20000000800 */
[----:B------:R0:W-:Y:S01]  /*22dbd0*/  @P4 STG.E.U8 desc[UR22][R44.64], R3 ;  /* 0x000000032c004986 */ /* 0x0001e2000c101116 */
[----:B------:R-:W-:-:S03]  /*22dbe0*/  ISETP.LT.AND P4, PT, R49, UR4, !P1 ;  /* 0x0000000431007c0c */ /* 0x000fc6000cf81270 */
[----:B------:R1:W-:Y:S01]  /*22dbf0*/  @P3 STG.E.U8 desc[UR22][R32.64], R2 ;  /* 0x0000000220003986 */ /* 0x0003e2000c101116 */
[----:B------:R-:W-:Y:S01]  /*22dc00*/  ULDC UR4, c[0x0][0x228] ;  /* 0x00008a0000047ab9 */ /* 0x000fe20000000800 */
[----:B------:R-:W-:Y:S02]  /*22dc10*/  ISETP.LT.AND P5, PT, R60, UR6, !P1 ;  /* 0x000000063c007c0c */ /* 0x000fe4000cfa1270 */
[----:B------:R-:W-:Y:S01]  /*22dc20*/  ISETP.LT.AND P3, PT, R50, UR4, !P1 ;  /* 0x0000000432007c0c */ /* 0x000fe2000cf61270 */
[----:B------:R-:W-:Y:S01]  /*22dc30*/  ULDC UR4, c[0x0][0x22c] ;  /* 0x00008b0000047ab9 */ /* 0x000fe20000000800 */
[----:B------:R-:W-:Y:S01]  /*22dc40*/  ULDC UR6, c[0x0][0x228] ;  /* 0x00008a0000067ab9 */ /* 0x000fe20000000800 */
[----:B0-----:R-:W4:Y:S01]  /*22dc50*/  LDL.LU.64 R44, [R1+0x13e0] ;  /* 0x0013e000012c7983 */ /* 0x001f220000300a00 */
[C---:B------:R-:W-:Y:S02]  /*22dc60*/  PRMT R3, R57.reuse, 0x7770, RZ ;  /* 0x0000777039037816 */ /* 0x040fe400000000ff */
[----:B-1----:R-:W-:-:S03]  /*22dc70*/  PRMT R2, R57, 0x7772, RZ ;  /* 0x0000777239027816 */ /* 0x002fc600000000ff */
[----:B------:R0:W-:Y:S04]  /*22dc80*/  @P6 STG.E.U8 desc[UR22][R34.64], R3 ;  /* 0x0000000322006986 */ /* 0x0001e8000c101116 */
[----:B------:R-:W-:Y:S01]  /*22dc90*/  @P2 STG.E.U8 desc[UR22][R36.64], R4 ;  /* 0x0000000424002986 */ /* 0x000fe2000c101116 */
[----:B0-----:R-:W-:-:S03]  /*22dca0*/  PRMT R3, R57, 0x7773, RZ ;  /* 0x0000777339037816 */ /* 0x001fc600000000ff */
[----:B--2---:R0:W-:Y:S04]  /*22dcb0*/  @P4 STG.E.U8 desc[UR22][R54.64], R2 ;  /* 0x0000000236004986 */ /* 0x0041e8000c101116 */
[----:B------:R1:W-:Y:S01]  /*22dcc0*/  @P3 STG.E.U8 desc[UR22][R40.64], R3 ;  /* 0x0000000328003986 */ /* 0x0003e2000c101116 */
[----:B0-----:R-:W-:-:S03]  /*22dcd0*/  VIADD R2, R53, 0xec ;  /* 0x000000ec35027836 */ /* 0x001fc60000000000 */
[----:B------:R-:W2:Y:S04]  /*22dce0*/  LDL.LU.64 R54, [R1+0x13e8] ;  /* 0x0013e80001367983 */ /* 0x000ea80000300a00 */
[----:B------:R-:W2:Y:S04]  /*22dcf0*/  LDL.LU R57, [R1+0x6a8] ;  /* 0x0006a80001397983 */ /* 0x000ea80000300800 */
[----:B------:R-:W2:Y:S01]  /*22dd00*/  LDL.LU.64 R32, [R1+0x13d8] ;  /* 0x0013d80001207983 */ /* 0x000ea20000300a00 */
[----:B------:R-:W-:Y:S02]  /*22dd10*/  ISETP.GE.AND P2, PT, R2, UR4, PT ;  /* 0x0000000402007c0c */ /* 0x000fe4000bf46270 */
[----:B------:R-:W-:-:S02]  /*22dd20*/  PRMT R2, R56, 0x7770, RZ ;  /* 0x0000777038027816 */ /* 0x000fc400000000ff */
[----:B------:R-:W-:Y:S01]  /*22dd30*/  ISETP.LT.AND P6, PT, R58, UR6, !P1 ;  /* 0x000000063a007c0c */ /* 0x000fe2000cfc1270 */
[----:B------:R-:W-:Y:S01]  /*22dd40*/  ULDC UR6, c[0x0][0x228] ;  /* 0x00008a0000067ab9 */ /* 0x000fe20000000800 */
[C---:B-1----:R-:W-:Y:S01]  /*22dd50*/  PRMT R3, R56.reuse, 0x7771, RZ ;  /* 0x0000777138037816 */ /* 0x042fe200000000ff */
[----:B------:R-:W-:Y:S01]  /*22dd60*/  ULDC UR4, c[0x0][0x228] ;  /* 0x00008a0000047ab9 */ /* 0x000fe20000000800 */
[----:B---3--:R0:W-:Y:S04]  /*22dd70*/  @P5 STG.E.U8 desc[UR22][R46.64], R2 ;  /* 0x000000022e005986 */ /* 0x0081e8000c101116 */
[----:B0-----:R-:W3:Y:S01]  /*22dd80*/  LDL.LU.64 R46, [R1+0x13d0] ;  /* 0x0013d000012e7983 */ /* 0x001ee20000300a00 */
[----:B------:R-:W-:Y:S02]  /*22dd90*/  ISETP.LT.AND P4, PT, R59, UR6, !P1 ;  /* 0x000000063b007c0c */ /* 0x000fe4000cf81270 */
[----:B------:R-:W-:Y:S01]  /*22dda0*/  PRMT R2, R56, 0x7772, RZ ;  /* 0x0000777238027816 */ /* 0x000fe200000000ff */
[----:B------:R-:W3:Y:S04]  /*22ddb0*/  LDL.LU.64 R34, [R1+0x13c8] ;  /* 0x0013c80001227983 */ /* 0x000ee80000300a00 */
[----:B----4-:R0:W-:Y:S01]  /*22ddc0*/  @P6 STG.E.U8 desc[UR22][R42.64], R3 ;  /* 0x000000032a006986 */ /* 0x0101e2000c101116 */
[----:B------:R-:W-:Y:S01]  /*22ddd0*/  ISETP.LT.AND P3, PT, R48, UR4, !P1 ;  /* 0x0000000430007c0c */ /* 0x000fe2000cf61270 */
[----:B------:R-:W-:Y:S01]  /*22dde0*/  ULDC UR4, c[0x0][0x228] ;  /* 0x00008a0000047ab9 */ /* 0x000fe20000000800 */
[----:B------:R-:W-:-:S03]  /*22ddf0*/  ULDC UR6, c[0x0][0x228] ;  /* 0x00008a0000067ab9 */ /* 0x000fc60000000800 */
[----:B------:R1:W-:Y:S01]  /*22de00*/  @P4 STG.E.U8 desc[UR22][R44.64], R2 ;  /* 0x000000022c004986 */ /* 0x0003e2000c101116 */
[----:B------:R-:W-:Y:S02]  /*22de10*/  ISETP.LT.AND P6, PT, R61, UR4, !P2 ;  /* 0x000000043d007c0c */ /* 0x000fe4000d7c1270 */
[----:B------:R-:W-:Y:S02]  /*22de20*/  ISETP.LT.AND P5, PT, R38, UR6, !P2 ;  /* 0x0000000626007c0c */ /* 0x000fe4000d7a1270 */
[----:B0-----:R-:W-:Y:S01]  /*22de30*/  PRMT R3, R56, 0x7773, RZ ;  /* 0x0000777338037816 */ /* 0x001fe200000000ff */
[----:B------:R-:W-:Y:S01]  /*22de40*/  ULDC UR4, c[0x0][0x22c] ;  /* 0x00008b0000047ab9 */ /* 0x000fe20000000800 */
[----:B-1----:R-:W4:Y:S04]  /*22de50*/  LDL.LU.64 R44, [R1+0x13c0] ;  /* 0x0013c000012c7983 */ /* 0x002f280000300a00 */
[----:B------:R-:W4:Y:S04]  /*22de60*/  LDL.LU R51, [R1+0x758] ;  /* 0x0007580001337983 */ /* 0x000f280000300800 */
[----:B------:R-:W4:Y:S01]  /*22de70*/  LDL.LU.64 R36, [R1+0x13b0] ;  /* 0x0013b00001247983 */ /* 0x000f220000300a00 */
[----:B------:R-:W-:-:S03]  /*22de80*/  VIADD R2, R53, 0xed ;  /* 0x000000ed35027836 */ /* 0x000fc60000000000 */
[----:B------:R-:W4:Y:S04]  /*22de90*/  LDL.LU.64 R40, [R1+0x13b8] ;  /* 0x0013b80001287983 */ /* 0x000f280000300a00 */
[----:B------:R-:W4:Y:S01]  /*22dea0*/  LDL.LU.64 R42, [R1+0x13a8] ;  /* 0x0013a800012a7983 */ /* 0x000f220000300a00 */
[----:B------:R-:W-:Y:S01]  /*22deb0*/  ISETP.LT.AND P4, PT, R49, UR8, !P2 ;  /* 0x0000000831007c0c */ /* 0x000fe2000d781270 */
[----:B------:R-:W-:Y:S01]  /*22dec0*/  ULDC UR6, c[0x0][0x228] ;  /* 0x00008a0000067ab9 */ /* 0x000fe20000000800 */
[----:B------:R-:W-:Y:S01]  /*22ded0*/  ISETP.GE.AND P1, PT, R2, UR4, PT ;  /* 0x0000000402007c0c */ /* 0x000fe2000bf26270 */
[----:B------:R-:W-:Y:S01]  /*22dee0*/  ULDC UR4, c[0x0][0x228] ;  /* 0x00008a0000047ab9 */ /* 0x000fe20000000800 */
[----:B------:R-:W-:Y:S01]  /*22def0*/  ULDC UR8, c[0x0][0x228] ;  /* 0x00008a0000087ab9 */ /* 0x000fe20000000800 */
[----:B--2---:R0:W-:Y:S01]  /*22df00*/  @P3 STG.E.U8 desc[UR22][R54.64], R3 ;  /* 0x0000000336003986 */ /* 0x0041e2000c101116 */
[----:B------:R-:W-:-:S05]  /*22df10*/  PRMT R2, R57, 0x7770, RZ ;  /* 0x0000777039027816 */ /* 0x000fca00000000ff */
[----:B------:R-:W-:Y:S04]  /*22df20*/  @P6 STG.E.U8 desc[UR22][R32.64], R2 ;  /* 0x0000000220006986 */ /* 0x000fe8000c101116 */
[----:B0-----:R-:W2:Y:S01]  /*22df30*/  LDL.LU.64 R54, [R1+0x13a0] ;  /* 0x0013a00001367983 */ /* 0x001ea20000300a00 */
[----:B------:R-:W-:-:S03]  /*22df40*/  PRMT R3, R57, 0x7771, RZ ;  /* 0x0000777139037816 */ /* 0x000fc600000000ff */
[----:B------:R-:W2:Y:S04]  /*22df50*/  LDL.LU R56, [R1+0x748] ;  /* 0x0007480001387983 */ /* 0x000ea80000300800 */
[----:B---3--:R0:W-:Y:S04]  /*22df60*/  @P5 STG.E.U8 desc[UR22][R46.64], R3 ;  /* 0x000000032e005986 */ /* 0x0081e8000c101116 */
[----:B0-----:R-:W3:Y:S01]  /*22df70*/  LDL.LU.64 R46, [R1+0x1388] ;  /* 0x00138800012e7983 */ /* 0x001ee20000300a00 */
[----:B------:R-:W-:Y:S02]  /*22df80*/  ISETP.LT.AND P3, PT, R50, UR4, !P2 ;  /* 0x0000000432007c0c */ /* 0x000fe4000d761270 */
[C---:B------:R-:W-:Y:S01]  /*22df90*/  PRMT R4, R57.reuse, 0x7772, RZ ;  /* 0x0000777239047816 */ /* 0x040fe200000000ff */
[----:B------:R-:W-:Y:S01]  /*22dfa0*/  ULDC UR4, c[0x0][0x228] ;  /* 0x00008a0000047ab9 */ /* 0x000fe20000000800 */
[----:B------:R-:W-:-:S02]  /*22dfb0*/  PRMT R2, R57, 0x7773, RZ ;  /* 0x0000777339027816 */ /* 0x000fc400000000ff */
[----:B------:R-:W-:Y:S02]  /*22dfc0*/  ISETP.LT.AND P6, PT, R60, UR4, !P2 ;  /* 0x000000043c007c0c */ /* 0x000fe4000d7c1270 */
[----:B------:R-:W-:Y:S01]  /*22dfd0*/  ISETP.LT.AND P5, PT, R58, UR6, !P2 ;  /* 0x000000063a007c0c */ /* 0x000fe2000d7a1270 */
[----:B------:R-:W-:Y:S01]  /*22dfe0*/  ULDC UR4, c[0x0][0x228] ;  /* 0x00008a0000047ab9 */ /* 0x000fe20000000800 */
[----:B------:R-:W-:Y:S01]  /*22dff0*/  @P4 STG.E.U8 desc[UR22][R34.64], R4 ;  /* 0x0000000422004986 */ /* 0x000fe2000c101116 */
[----:B------:R-:W-:Y:S01]  /*22e000*/  ISETP.LT.AND P4, PT, R59, UR4, !P2 ;  /* 0x000000043b007c0c */ /* 0x000fe2000d781270 */
[----:B------:R-:W-:Y:S01]  /*22e010*/  ULDC UR4, c[0x0][0x228] ;  /* 0x00008a0000047ab9 */ /* 0x000fe20000000800 */
[----:B------:R-:W-:Y:S01]  /*22e020*/  ULDC UR6, c[0x0][0x228] ;  /* 0x00008a0000067ab9 */ /* 0x000fe20000000800 */
[----:B----4-:R0:W-:Y:S01]  /*22e030*/  @P3 STG.E.U8 desc[UR22][R44.64], R2 ;  /* 0x000000022c003986 */ /* 0x0101e2000c101116 */
[----:B------:R-:W-:Y:S02]  /*22e040*/  ISETP.LT.AND P3, PT, R48, UR4, !P2 ;  /* 0x0000000430007c0c */ /* 0x000fe4000d761270 */
[----:B------:R-:W-:-:S02]  /*22e050*/  PRMT R3, R51, 0x7770, RZ ;  /* 0x0000777033037816 */ /* 0x000fc400000000ff */
[----:B------:R-:W-:Y:S01]  /*22e060*/  ISETP.LT.AND P2, PT, R61, UR6, !P1 ;  /* 0x000000063d007c0c */ /* 0x000fe2000cf41270 */
[----:B------:R-:W-:Y:S01]  /*22e070*/  ULDC UR4, c[0x0][0x228] ;  /* 0x00008a0000047ab9 */ /* 0x000fe20000000800 */
[----:B------:R-:W-:Y:S01]  /*22e080*/  ULDC UR6, c[0x0][0x228] ;  /* 0x00008a0000067ab9 */ /* 0x000fe20000000800 */
[----:B0-----:R-:W4:Y:S01]  /*22e090*/  LDL.LU.64 R44, [R1+0x1398] ;  /* 0x00139800012c7983 */ /* 0x001f220000300a00 */
[----:B------:R-:W-:-:S03]  /*22e0a0*/  PRMT R2, R51, 0x7771, RZ ;  /* 0x0000777133027816 */ /* 0x000fc600000000ff */
[----:B------:R-:W4:Y:S04]  /*22e0b0*/  LDL.LU R57, [R1+0x738] ;  /* 0x0007380001397983 */ /* 0x000f280000300800 */
[----:B------:R0:W-:Y:S04]  /*22e0c0*/  @P6 STG.E.U8 desc[UR22][R36.64], R3 ;  /* 0x0000000324006986 */ /* 0x0001e8000c101116 */
[----:B------:R1:W-:Y:S04]  /*22e0d0*/  @P5 STG.E.U8 desc[UR22][R40.64], R2 ;  /* 0x0000000228005986 */ /* 0x0003e8000c101116 */
[----:B------:R-:W4:Y:S04]  /*22e0e0*/  LDL.LU.64 R32, [R1+0x1390] ;  /* 0x0013900001207983 */ /* 0x000f280000300a00 */
[----:B------:R-:W4:Y:S01]  /*22e0f0*/  LDL.LU.64 R34, [R1+0x1380] ;  /* 0x0013800001227983 */ /* 0x000f220000300a00 */
[----:B0-----:R-:W-:-:S02]  /*22e100*/  PRMT R3, R51, 0x7772, RZ ;  /* 0x0000777233037816 */ /* 0x001fc400000000ff */
[----:B-1----:R-:W-:Y:S01]  /*22e110*/  PRMT R2, R51, 0x7773, RZ ;  /* 0x0000777333027816 */ /* 0x002fe200000000ff */
[----:B------:R-:W4:Y:S04]  /*22e120*/  LDL.LU.64 R36, [R1+0x1370] ;  /* 0x0013700001247983 */ /* 0x000f280000300a00 */
[----:B------:R0:W-:Y:S04]  /*22e130*/  @P4 STG.E.U8 desc[UR22][R42.64], R3 ;  /* 0x000000032a004986 */ /* 0x0001e8000c101116 */
[----:B--2---:R1:W-:Y:S01]  /*22e140*/  @P3 STG.E.U8 desc[UR22][R54.64], R2 ;  /* 0x0000000236003986 */ /* 0x0043e2000c101116 */
[----:B0-----:R-:W-:-:S03]  /*22e150*/  PRMT R3, R56, 0x7770, RZ ;  /* 0x0000777038037816 */ /* 0x001fc600000000ff */
[----:B-1----:R-:W2:Y:S04]  /*22e160*/  LDL.LU.64 R54, [R1+0x1360] ;  /* 0x0013600001367983 */ /* 0x002ea80000300a00 */
[----:B---3--:R0:W-:Y:S04]  /*22e170*/  @P2 STG.E.U8 desc[UR22][R46.64], R3 ;  /* 0x000000032e002986 */ /* 0x0081e8000c101116 */
[----:B0-----:R-:W3:Y:S01]  /*22e180*/  LDL.LU.64 R46, [R1+0x1368] ;  /* 0x00136800012e7983 */ /* 0x001ee20000300a00 */
[----:B------:R-:W-:Y:S01]  /*22e190*/  ISETP.LT.AND P3, PT, R38, UR4, !P1 ;  /* 0x0000000426007c0c */ /* 0x000fe2000cf61270 */
[----:B------:R-:W-:Y:S01]  /*22e1a0*/  ULDC UR4, c[0x0][0x228] ;  /* 0x00008a0000047ab9 */ /* 0x000fe20000000800 */
[----:B------:R-:W-:Y:S01]  /*22e1b0*/  VIADD R2, R53, 0xee ;  /* 0x000000ee35027836 */ /* 0x000fe20000000000 */
[----:B------:R-:W-:-:S02]  /*22e1c0*/  ISETP.LT.AND P4, PT, R49, UR4, !P1 ;  /* 0x0000000431007c0c */ /* 0x000fc4000cf81270 */
[----:B------:R-:W-:Y:S01]  /*22e1d0*/  PRMT R3, R56, 0x7771, RZ ;  /* 0x0000777138037816 */ /* 0x000fe200000000ff */
[----:B------:R-:W3:Y:S01]  /*22e1e0*/  LDL.LU R51, [R1+0x6ac] ;  /* 0x0006ac0001337983 */ /* 0x000ee20000300800 */
[----:B------:R-:W-:Y:S01]  /*22e1f0*/  ULDC UR4, c[0x0][0x22c] ;  /* 0x00008b0000047ab9 */ /* 0x000fe20000000800 */
[----:B------:R-:W-:Y:S02]  /*22e200*/  ISETP.LT.AND P5, PT, R50, UR6, !P1 ;  /* 0x0000000632007c0c */ /* 0x000fe4000cfa1270 */
[----:B------:R-:W-:Y:S01]  /*22e210*/  ISETP.GE.AND P2, PT, R2, UR4, PT ;  /* 0x0000000402007c0c */ /* 0x000fe2000bf46270 */
[----:B------:R-:W-:Y:S01]  /*22e220*/  ULDC UR4, c[0x0][0x228] ;  /* 0x00008a0000047ab9 */ /* 0x000fe20000000800 */
[----:B------:R-:W-:Y:S01]  /*22e230*/  ISETP.LT.AND P6, PT, R60, UR8, !P1 ;  /* 0x000000083c007c0c */ /* 0x000fe2000cfc1270 */
[----:B------:R-:W3:Y:S04]  /*22e240*/  LDL.LU.64 R40, [R1+0x1378] ;  /* 0x0013780001287983 */ /* 0x000ee80000300a00 */
[----:B----4-:R0:W-:Y:S04]  /*22e250*/  @P3 STG.E.U8 desc[UR22][R44.64], R3 ;  /* 0x000000032c003986 */ /* 0x0101e8000c101116 */
[----:B------:R-:W4:Y:S01]  /*22e260*/  LDL.LU.64 R42, [R1+0x1350] ;  /* 0x00135000012a7983 */ /* 0x000f220000300a00 */
[----:B------:R-:W-:-:S02]  /*22e270*/  ISETP.LT.AND P3, PT, R58, UR4, !P1 ;  /* 0x000000043a007c0c */ /* 0x000fc4000cf61270 */
[C---:B------:R-:W-:Y:S01]  /*22e280*/  PRMT R2, R56.reuse, 0x7772, RZ ;  /* 0x0000777238027816 */ /* 0x040fe200000000ff */
[----:B------:R-:W-:Y:S01]  /*22e290*/  ULDC UR4, c[0x0][0x228] ;  /* 0x00008a0000047ab9 */ /* 0x000fe20000000800 */
[----:B------:R-:W-:Y:S01]  /*22e2a0*/  PRMT R4, R57, 0x7770, RZ ;  /* 0x0000777039047816 */ /* 0x000fe200000000ff */
[----:B------:R-:W-:Y:S01]  /*22e2b0*/  ULDC UR6, c[0x0][0x228] ;  /* 0x00008a0000067ab9 */ /* 0x000fe20000000800 */
[----:B------:R-:W-:Y:S01]  /*22e2c0*/  ULDC UR8, c[0x0][0x228] ;  /* 0x00008a0000087ab9 */ /* 0x000fe20000000800 */
[----:B------:R1:W-:Y:S01]  /*22e2d0*/  @P4 STG.E.U8 desc[UR22][R32.64], R2 ;  /* 0x0000000220004986 */ /* 0x0003e2000c101116 */
[----:B------:R-:W-:Y:S02]  /*22e2e0*/  ISETP.LT.AND P4, PT, R59, UR4, !P1 ;  /* 0x000000043b007c0c */ /* 0x000fe4000cf81270 */
[----:B0-----:R-:W-:Y:S01]  /*22e2f0*/  PRMT R3, R56, 0x7773, RZ ;  /* 0x0000777338037816 */ /* 0x001fe200000000ff */
[----:B------:R-:W4:Y:S01]  /*22e300*/  LDL.LU.64 R44, [R1+0x1330] ;  /* 0x00133000012c7983 */ /* 0x000f220000300a00 */
[----:B------:R-:W-:-:S03]  /*22e310*/  ULDC UR4, c[0x0][0x22c] ;  /* 0x00008b0000047ab9 */ /* 0x000fc60000000800 */
[----:B------:R-:W-:Y:S01]  /*22e320*/  @P5 STG.E.U8 desc[UR22][R34.64], R3 ;  /* 0x0000000322005986 */ /* 0x000fe2000c101116 */
[----:B-1----:R-:W-:-:S03]  /*22e330*/  PRMT R2, R57, 0x7771, RZ ;  /* 0x0000777139027816 */ /* 0x002fc600000000ff */
[----:B------:R-:W-:Y:S04]  /*22e340*/  @P6 STG.E.U8 desc[UR22][R36.64], R4 ;  /* 0x0000000424006986 */ /* 0x000fe8000c101116 */
[----:B--2---:R0:W-:Y:S04]  /*22e350*/  @P3 STG.E.U8 desc[UR22][R54.64], R2 ;  /* 0x0000000236003986 */ /* 0x0041e8000c101116 */
[----:B0-----:R-:W2:Y:S01]  /*22e360*/  LDL.LU.64 R54, [R1+0x1340] ;  /* 0x0013400001367983 */ /* 0x001ea20000300a00 */
[----:B------:R-:W-:-:S03]  /*22e370*/  PRMT R2, R57, 0x7772, RZ ;  /* 0x0000777239027816 */ /* 0x000fc600000000ff */
[----:B------:R-:W2:Y:S04]  /*22e380*/  LDL.LU R56, [R1+0x75c] ;  /* 0x00075c0001387983 */ /* 0x000ea80000300800 */
[----:B------:R-:W2:Y:S04]  /*22e390*/  LDL.LU.64 R36, [R1+0x1358] ;  /* 0x0013580001247983 */ /* 0x000ea80000300a00 */
[----:B---3--:R0:W-:Y:S04]  /*22e3a0*/  @P4 STG.E.U8 desc[UR22][R46.64], R2 ;  /* 0x000000022e004986 */ /* 0x0081e8000c101116 */
[----:B0-----:R-:W3:Y:S01]  /*22e3b0*/  LDL.LU.64 R46, [R1+0x1338] ;  /* 0x00133800012e7983 */ /* 0x001ee20000300a00 */
[----:B------:R-:W-:Y:S01]  /*22e3c0*/  ISETP.LT.AND P1, PT, R48, UR6, !P1 ;  /* 0x0000000630007c0c */ /* 0x000fe2000cf21270 */
[----:B------:R-:W-:Y:S01]  /*22e3d0*/  ULDC UR6, c[0x0][0x228] ;  /* 0x00008a0000067ab9 */ /* 0x000fe20000000800 */
[----:B------:R-:W-:Y:S01]  /*22e3e0*/  VIADD R3, R53, 0xef ;  /* 0x000000ef35037836 */ /* 0x000fe20000000000 */
[----:B------:R-:W-:Y:S01]  /*22e3f0*/  ISETP.LT.AND P5, PT, R61, UR6, !P2 ;  /* 0x000000063d007c0c */ /* 0x000fe2000d7a1270 */
[----:B------:R-:W-:Y:S01]  /*22e400*/  ULDC UR6, c[0x0][0x228] ;  /* 0x00008a0000067ab9 */ /* 0x000fe20000000800 */
[----:B------:R-:W-:-:S02]  /*22e410*/  PRMT R2, R51, 0x7770, RZ ;  /* 0x0000777033027816 */ /* 0x000fc400000000ff */
[----:B------:R-:W-:Y:S02]  /*22e420*/  ISETP.LT.AND P6, PT, R38, UR6, !P2 ;  /* 0x0000000626007c0c */ /* 0x000fe4000d7c1270 */
[----:B------:R-:W-:Y:S02]  /*22e430*/  ISETP.GE.AND P3, PT, R3, UR4, PT ;  /* 0x0000000403007c0c */ /* 0x000fe4000bf66270 */
[----:B------:R-:W-:Y:S01]  /*22e440*/  PRMT R3, R57, 0x7773, RZ ;  /* 0x0000777339037816 */ /* 0x000fe200000000ff */
[----:B------:R-:W-:Y:S01]  /*22e450*/  ULDC UR4, c[0x0][0x228] ;  /* 0x00008a0000047ab9 */ /* 0x000fe20000000800 */
[----:B------:R-:W-:-:S03]  /*22e460*/  ULDC UR6, c[0x0][0x228] ;  /* 0x00008a0000067ab9 */ /* 0x000fc60000000800 */
[----:B------:R0:W-:Y:S04]  /*22e470*/  @P1 STG.E.U8 desc[UR22][R40.64], R3 ;  /* 0x0000000328001986 */ /* 0x0001e8000c101116 */
[----:B----4-:R1:W-:Y:S01]  /*22e480*/  @P5 STG.E.U8 desc[UR22][R42.64], R2 ;  /* 0x000000022a005986 */ /* 0x0103e2000c101116 */
[----:B------:R-:W-:Y:S02]  /*22e490*/  ISETP.LT.AND P5, PT, R49, UR4, !P2 ;  /* 0x0000000431007c0c */ /* 0x000fe4000d7a1270 */
[----:B------:R-:W-:Y:S02]  /*22e4a0*/  ISETP.LT.AND P4, PT, R50, UR6, !P2 ;  /* 0x0000000632007c0c */ /* 0x000fe4000d781270 */
[C---:B------:R-:W-:Y:S01]  /*22e4b0*/  PRMT R5, R51.reuse, 0x7773, RZ ;  /* 0x0000777333057816 */ /* 0x040fe200000000ff */
[----:B------:R-:W-:Y:S01]  /*22e4c0*/  ULDC UR4, c[0x0][0x22c] ;  /* 0x00008b0000047ab9 */ /* 0x000fe20000000800 */
[----:B------:R-:W-:Y:S01]  /*22e4d0*/  ULDC UR6, c[0x0][0x228] ;  /* 0x00008a0000067ab9 */ /* 0x000fe20000000800 */
[C---:B0-----:R-:W-:Y:S01]  /*22e4e0*/  PRMT R3, R51.reuse, 0x7771, RZ ;  /* 0x0000777133037816 */ /* 0x041fe200000000ff */
[----:B-1----:R-:W4:Y:S04]  /*22e4f0*/  LDL.LU.64 R42, [R1+0x1320] ;  /* 0x00132000012a7983 */ /* 0x002f280000300a00 */
[----:B------:R-:W4:Y:S04]  /*22e500*/  LDL.LU R57, [R1+0x74c] ;  /* 0x00074c0001397983 */ /* 0x000f280000300800 */
[----:B------:R-:W4:Y:S01]  /*22e510*/  LDL.LU.64 R30, [R1+0x1348] ;  /* 0x00134800011e7983 */ /* 0x000f220000300a00 */
[----:B------:R-:W-:-:S03]  /*22e520*/  PRMT R2, R51, 0x7772, RZ ;  /* 0x0000777233027816 */ /* 0x000fc600000000ff */
[----:B------:R-:W-:Y:S01]  /*22e530*/  @P6 STG.E.U8 desc[UR22][R44.64], R3 ;  /* 0x000000032c006986 */ /* 0x000fe2000c101116 */
[----:B------:R-:W-:-:S03]  /*22e540*/  ISETP.LT.AND P6, PT, R60, UR8, !P2 ;  /* 0x000000083c007c0c */ /* 0x000fc6000d7c1270 */
[----:B------:R-:W4:Y:S01]  /*22e550*/  LDL.LU.64 R40, [R1+0x1328] ;  /* 0x0013280001287983 */ /* 0x000f220000300a00 */
[----:B------:R-:W-:-:S03]  /*22e560*/  ULDC UR8, c[0x0][0x228] ;  /* 0x00008a0000087ab9 */ /* 0x000fc60000000800 */
[----:B--2---:R0:W-:Y:S01]  /*22e570*/  @P5 STG.E.U8 desc[UR22][R54.64], R2 ;  /* 0x0000000236005986 */ /* 0x0041e2000c101116 */
[----:B------:R-:W-:-:S03]  /*22e580*/  PRMT R4, R56, 0x7770, RZ ;  /* 0x0000777038047816 */ /* 0x000fc600000000ff */
[----:B------:R-:W-:Y:S04]  /*22e590*/  @P4 STG.E.U8 desc[UR22][R36.64], R5 ;  /* 0x0000000524004986 */ /* 0x000fe8000c101116 */
[----:B0-----:R-:W2:Y:S04]  /*22e5a0*/  LDL.LU.64 R54, [R1+0x1318] ;  /* 0x0013180001367983 */ /* 0x001ea80000300a00 */
[----:B------:R-:W2:Y:S04]  /*22e5b0*/  LDL.LU.64 R44, [R1+0x1310] ;  /* 0x00131000012c7983 */ /* 0x000ea80000300a00 */
[----:B---3--:R0:W-:Y:S04]  /*22e5c0*/  @P6 STG.E.U8 desc[UR22][R46.64], R4 ;  /* 0x000000042e006986 */ /* 0x0081e8000c101116 */
[----:B0-----:R-:W3:Y:S01]  /*22e5d0*/  LDL.LU.64 R46, [R1+0x12f8] ;  /* 0x0012f800012e7983 */ /* 0x001ee20000300a00 */
[----:B------:R-:W-:-:S05]  /*22e5e0*/  VIADD R3, R53, 0xf0 ;  /* 0x000000f035037836 */ /* 0x000fca0000000000 */
[----:B------:R-:W-:Y:S01]  /*22e5f0*/  ISETP.GE.AND P1, PT, R3, UR4, PT ;  /* 0x0000000403007c0c */ /* 0x000fe2000bf26270 */
[----:B------:R-:W-:Y:S02]  /*22e600*/  ULDC UR4, c[0x0][0x228] ;  /* 0x00008a0000047ab9 */ /* 0x000fe40000000800 */
[----:B------:R-:W-:Y:S01]  /*22e610*/  ISETP.LT.AND P5, PT, R58, UR4, !P2 ;  /* 0x000000043a007c0c */ /* 0x000fe2000d7a1270 */
[----:B------:R-:W-:Y:S01]  /*22e620*/  ULDC UR4, c[0x0][0x228] ;  /* 0x00008a0000047ab9 */ /* 0x000fe20000000800 */
[C---:B------:R-:W-:Y:S02]  /*22e630*/  PRMT R3, R56.reuse, 0x7771, RZ ;  /* 0x0000777138037816 */ /* 0x040fe400000000ff */
[----:B------:R-:W-:Y:S02]  /*22e640*/  ISETP.LT.AND P6, PT, R59, UR4, !P2 ;  /* 0x000000043b007c0c */ /* 0x000fe4000d7c1270 */
[C---:B------:R-:W-:Y:S02]  /*22e650*/  PRMT R2, R56.reuse, 0x7772, RZ ;  /* 0x0000777238027816 */ /* 0x040fe400000000ff */
[----:B------:R-:W-:Y:S01]  /*22e660*/  PRMT R6, R56, 0x7773, RZ ;  /* 0x0000777338067816 */ /* 0x000fe200000000ff */
[----:B------:R-:W-:Y:S01]  /*22e670*/  ULDC UR4, c[0x0][0x228] ;  /* 0x00008a0000047ab9 */ /* 0x000fe20000000800 */
[----:B------:R-:W3:Y:S01]  /*22e680*/  LDL.LU R56, [R1+0x73c] ;  /* 0x00073c0001387983 */ /* 0x000ee20000300800 */
[----:B------:R-:W-:-:S03]  /*22e690*/  ISETP.LT.AND P2, PT, R48, UR6, !P2 ;  /* 0x0000000630007c0c */ /* 0x000fc6000d741270 */
[----:B------:R-:W3:Y:S01]  /*22e6a0*/  LDL.LU.64 R32, [R1+0x1308] ;  /* 0x0013080001207983 */ /* 0x000ee20000300a00 */
[----:B------:R-:W-:Y:S01]  /*22e6b0*/  ISETP.LT.AND P4, PT, R61, UR4, !P3 ;  /* 0x000000043d007c0c */ /* 0x000fe2000df81270 */
[----:B------:R-:W-:Y:S01]  /*22e6c0*/  ULDC UR4, c[0x0][0x228] ;  /* 0x00008a0000047ab9 */ /* 0x000fe20000000800 */
[----:B----4-:R-:W-:Y:S01]  /*22e6d0*/  PRMT R5, R57, 0x7770, RZ ;  /* 0x0000777039057816 */ /* 0x010fe200000000ff */
[----:B------:R0:W-:Y:S01]  /*22e6e0*/  @P5 STG.E.U8 desc[UR22][R42.64], R3 ;  /* 0x000000032a005986 */ /* 0x0001e2000c101116 */
[----:B------:R-:W-:-:S03]  /*22e6f0*/  ISETP.LT.AND P5, PT, R38, UR8, !P3 ;  /* 0x0000000826007c0c */ /* 0x000fc6000dfa1270 */
[----:B------:R-:W-:Y:S01]  /*22e700*/  @P6 STG.E.U8 desc[UR22][R30.64], R2 ;  /* 0x000000021e006986 */ /* 0x000fe2000c101116 */
[----:B------:R-:W-:Y:S02]  /*22e710*/  ISETP.LT.AND P6, PT, R49, UR4, !P3 ;  /* 0x0000000431007c0c */ /* 0x000fe4000dfc1270 */
[C---:B------:R-:W-:Y:S02]  /*22e720*/  PRMT R4, R57.reuse, 0x7771, RZ ;  /* 0x0000777139047816 */ /* 0x040fe400000000ff */
[C---:B------:R-:W-:Y:S01]  /*22e730*/  PRMT R7, R57.reuse, 0x7773, RZ ;  /* 0x0000777339077816 */ /* 0x040fe200000000ff */
[----:B------:R-:W-:Y:S01]  /*22e740*/  ULDC UR4, c[0x0][0x228] ;  /* 0x00008a0000047ab9 */ /* 0x000fe20000000800 */
[----:B------:R-:W-:Y:S01]  /*22e750*/  ULDC UR6, c[0x0][0x228] ;  /* 0x00008a0000067ab9 */ /* 0x000fe20000000800 */
[----:B0-----:R-:W4:Y:S04]  /*22e760*/  LDL.LU.64 R42, [R1+0x1300] ;  /* 0x00130000012a7983 */ /* 0x001f280000300a00 */
[----:B------:R-:W4:Y:S04]  /*22e770*/  LDL.LU.64 R34, [R1+0x12f0] ;  /* 0x0012f00001227983 */ /* 0x000f280000300a00 */
[----:B------:R-:W4:Y:S04]  /*22e780*/  LDL.LU.64 R36, [R1+0x12e8] ;  /* 0x0012e80001247983 */ /* 0x000f280000300a00 */
[----:B------:R-:W-:Y:S01]  /*22e790*/  @P2 STG.E.U8 desc[UR22][R40.64], R6 ;  /* 0x0000000628002986 */ /* 0x000fe2000c101116 */
[----:B------:R-:W-:Y:S01]  /*22e7a0*/  PRMT R3, R57, 0x7772, RZ ;  /* 0x0000777239037816 */ /* 0x000fe200000000ff */
[----:B------:R-:W-:-:S02]  /*22e7b0*/  ULDC UR8, c[0x0][0x228] ;  /* 0x00008a0000087ab9 */ /* 0x000fc40000000800 */
[----:B--2---:R0:W-:Y:S04]  /*22e7c0*/  @P4 STG.E.U8 desc[UR22][R54.64], R5 ;  /* 0x0000000536004986 */ /* 0x0041e8000c101116 */
[----:B------:R-:W-:Y:S04]  /*22e7d0*/  @P5 STG.E.U8 desc[UR22][R44.64], R4 ;  /* 0x000000042c005986 */ /* 0x000fe8000c101116 */
        /* <DEDUP_REMOVED lines=9> */
[----:B------:R-:W-:Y:S02]  /*22e870*/  ISETP.LT.AND P6, PT, R59, UR4, !P3 ;  /* 0x000000043b007c0c */ /* 0x000fe4000dfc1270 */
[C---:B------:R-:W-:Y:S01]  /*22e880*/  PRMT R4, R56.reuse, 0x7770, RZ ;  /* 0x0000777038047816 */ /* 0x040fe200000000ff */
[----:B------:R-:W-:Y:S01]  /*22e890*/  ULDC UR4, c[0x0][0x228] ;  /* 0x00008a0000047ab9 */ /* 0x000fe20000000800 */
[----:B------:R-:W3:Y:S01]  /*22e8a0*/  LDL.LU.64 R44, [R1+0x12c8] ;  /* 0x0012c800012c7983 */ /* 0x000ee20000300a00 */
[----:B------:R-:W-:Y:S02]  /*22e8b0*/  PRMT R3, R56, 0x7771, RZ ;  /* 0x0000777138037816 */ /* 0x000fe400000000ff */
[----:B------:R-:W-:-:S02]  /*22e8c0*/  ISETP.LT.AND P3, PT, R48, UR4, !P3 ;  /* 0x0000000430007c0c */ /* 0x000fc4000df61270 */
[C---:B------:R-:W-:Y:S01]  /*22e8d0*/  PRMT R2, R56.reuse, 0x7772, RZ ;  /* 0x0000777238027816 */ /* 0x040fe200000000ff */
[----:B------:R-:W-:Y:S01]  /*22e8e0*/  ULDC UR4, c[0x0][0x228] ;  /* 0x00008a0000047ab9 */ /* 0x000fe20000000800 */
[----:B------:R-:W-:Y:S01]  /*22e8f0*/  ULDC UR6, c[0x0][0x228] ;  /* 0x00008a0000067ab9 */ /* 0x000fe20000000800 */
[----:B------:R-:W-:Y:S01]  /*22e900*/  @P2 STG.E.U8 desc[UR22][R32.64], R7 ;  /* 0x0000000720002986 */ /* 0x000fe2000c101116 */
[----:B------:R-:W-:Y:S02]  /*22e910*/  ISETP.LT.AND P2, PT, R61, UR4, !P1 ;  /* 0x000000043d007c0c */ /* 0x000fe4000cf41270 */
[----:B------:R-:W-:Y:S01]  /*22e920*/  PRMT R5, R56, 0x7773, RZ ;  /* 0x0000777338057816 */ /* 0x000fe200000000ff */
[----:B------:R-:W-:Y:S01]  /*22e930*/  ULDC UR8, c[0x0][0x228] ;  /* 0x00008a0000087ab9 */ /* 0x000fe20000000800 */
[----:B------:R-:W-:Y:S01]  /*22e940*/  ULDC UR4, c[0x0][0x22c] ;  /* 0x00008b0000047ab9 */ /* 0x000fe20000000800 */
[----:B----4-:R0:W-:Y:S04]  /*22e950*/  @P4 STG.E.U8 desc[UR22][R42.64], R4 ;  /* 0x000000042a004986 */ /* 0x0101e8000c101116 */
[----:B------:R1:W-:Y:S04]  /*22e960*/  @P5 STG.E.U8 desc[UR22][R34.64], R3 ;  /* 0x0000000322005986 */ /* 0x0003e8000c101116 */
[----:B------:R-:W-:Y:S01]  /*22e970*/  @P6 STG.E.U8 desc[UR22][R36.64], R2 ;  /* 0x0000000224006986 */ /* 0x000fe2000c101116 */
[----:B------:R-:W-:Y:S01]  /*22e980*/  ISETP.LT.AND P6, PT, R38, UR6, !P1 ;  /* 0x0000000626007c0c */ /* 0x000fe2000cfc1270 */
[----:B------:R-:W-:-:S02]  /*22e990*/  ULDC UR6, c[0x0][0x228] ;  /* 0x00008a0000067ab9 */ /* 0x000fc40000000800 */
[----:B0-----:R-:W4:Y:S04]  /*22e9a0*/  LDL.LU.64 R42, [R1+0x12b0] ;  /* 0x0012b000012a7983 */ /* 0x001f280000300a00 */
[----:B------:R-:W4:Y:S04]  /*22e9b0*/  LDL.LU R56, [R1+0x710] ;  /* 0x0007100001387983 */ /* 0x000f280000300800 */
[----:B-1----:R-:W4:Y:S04]  /*22e9c0*/  LDL.LU.64 R34, [R1+0x12c0] ;  /* 0x0012c00001227983 */ /* 0x002f280000300a00 */
[----:B--2---:R0:W-:Y:S01]  /*22e9d0*/  @P3 STG.E.U8 desc[UR22][R54.64], R5 ;  /* 0x0000000536003986 */ /* 0x0041e2000c101116 */
[----:B------:R-:W-:-:S02]  /*22e9e0*/  PRMT R3, R57, 0x7770, RZ ;  /* 0x0000777039037816 */ /* 0x000fc400000000ff */
[----:B------:R-:W-:-:S03]  /*22e9f0*/  PRMT R4, R57, 0x7771, RZ ;  /* 0x0000777139047816 */ /* 0x000fc600000000ff */
[----:B------:R-:W-:Y:S04]  /*22ea00*/  @P2 STG.E.U8 desc[UR22][R40.64], R3 ;  /* 0x0000000328002986 */ /* 0x000fe8000c101116 */
[----:B0-----:R-:W2:Y:S04]  /*22ea10*/  LDL.LU.64 R54, [R1+0x12b8] ;  /* 0x0012b80001367983 */ /* 0x001ea80000300a00 */
[----:B---3--:R0:W-:Y:S04]  /*22ea20*/  @P6 STG.E.U8 desc[UR22][R46.64], R4 ;  /* 0x000000042e006986 */ /* 0x0081e8000c101116 */
[----:B0-----:R-:W3:Y:S01]  /*22ea30*/  LDL.LU.64 R46, [R1+0x12a0] ;  /* 0x0012a000012e7983 */ /* 0x001ee20000300a00 */
[----:B------:R-:W-:-:S02]  /*22ea40*/  ISETP.LT.AND P3, PT, R49, UR6, !P1 ;  /* 0x0000000631007c0c */ /* 0x000fc4000cf61270 */
[----:B------:R-:W-:Y:S01]  /*22ea50*/  ISETP.LT.AND P4, PT, R50, UR8, !P1 ;  /* 0x0000000832007c0c */ /* 0x000fe2000cf81270 */
[----:B------:R-:W-:Y:S01]  /*22ea60*/  VIADD R2, R53, 0xf1 ;  /* 0x000000f135027836 */ /* 0x000fe20000000000 */
[C---:B------:R-:W-:Y:S01]  /*22ea70*/  PRMT R3, R57.reuse, 0x7773, RZ ;  /* 0x0000777339037816 */ /* 0x040fe200000000ff */
[----:B------:R-:W3:Y:S04]  /*22ea80*/  LDL.LU R51, [R1+0x700] ;  /* 0x0007000001337983 */ /* 0x000ee80000300800 */
[----:B------:R-:W3:Y:S01]  /*22ea90*/  LDL.LU.64 R40, [R1+0x12a8] ;  /* 0x0012a80001287983 */ /* 0x000ee20000300a00 */
[----:B------:R-:W-:Y:S01]  /*22eaa0*/  ULDC UR6, c[0x0][0x228] ;  /* 0x00008a0000067ab9 */ /* 0x000fe20000000800 */
[----:B------:R-:W-:Y:S02]  /*22eab0*/  ISETP.GE.AND P5, PT, R2, UR4, PT ;  /* 0x0000000402007c0c */ /* 0x000fe4000bfa6270 */
[----:B------:R-:W-:Y:S01]  /*22eac0*/  PRMT R2, R57, 0x7772, RZ ;  /* 0x0000777239027816 */ /* 0x000fe200000000ff */
[----:B------:R-:W-:Y:S01]  /*22ead0*/  ULDC UR4, c[0x0][0x228] ;  /* 0x00008a0000047ab9 */ /* 0x000fe20000000800 */
[----:B------:R-:W-:Y:S01]  /*22eae0*/  ULDC UR8, c[0x0][0x228] ;  /* 0x00008a0000087ab9 */ /* 0x000fe20000000800 */
[----:B------:R-:W-:Y:S01]  /*22eaf0*/  ISETP.LT.AND P2, PT, R60, UR4, !P1 ;  /* 0x000000043c007c0c */ /* 0x000fe2000cf41270 */
[----:B------:R-:W-:Y:S01]  /*22eb00*/  ULDC UR4, c[0x0][0x228] ;  /* 0x00008a0000047ab9 */ /* 0x000fe20000000800 */
[----:B------:R0:W-:Y:S04]  /*22eb10*/  @P3 STG.E.U8 desc[UR22][R44.64], R2 ;  /* 0x000000022c003986 */ /* 0x0001e8000c101116 */
[----:B----4-:R1:W-:Y:S01]  /*22eb20*/  @P4 STG.E.U8 desc[UR22][R42.64], R3 ;  /* 0x000000032a004986 */ /* 0x0103e2000c101116 */
[----:B------:R-:W-:Y:S01]  /*22eb30*/  ISETP.LT.AND P4, PT, R58, UR4, !P1 ;  /* 0x000000043a007c0c */ /* 0x000fe2000cf81270 */
[----:B------:R-:W-:-:S02]  /*22eb40*/  ULDC UR4, c[0x0][0x22c] ;  /* 0x00008b0000047ab9 */ /* 0x000fc40000000800 */
[----:B0-----:R-:W4:Y:S01]  /*22eb50*/  LDL.LU.64 R44, [R1+0x1298] ;  /* 0x00129800012c7983 */ /* 0x001f220000300a00 */
[----:B------:R-:W-:-:S03]  /*22eb60*/  VIADD R2, R53, 0xf2 ;  /* 0x000000f235027836 */ /* 0x000fc60000000000 */
[----:B------:R-:W4:Y:S01]  /*22eb70*/  LDL.LU.64 R36, [R1+0x1290] ;  /* 0x0012900001247983 */ /* 0x000f220000300a00 */
[----:B------:R-:W-:Y:S01]  /*22eb80*/  ISETP.LT.AND P6, PT, R59, UR6, !P1 ;  /* 0x000000063b007c0c */ /* 0x000fe2000cfc1270 */
[----:B------:R-:W-:Y:S01]  /*22eb90*/  ULDC UR6, c[0x0][0x228] ;  /* 0x00008a0000067ab9 */ /* 0x000fe20000000800 */
[----:B------:R-:W-:Y:S02]  /*22eba0*/  ISETP.GE.AND P3, PT, R2, UR4, PT ;  /* 0x0000000402007c0c */ /* 0x000fe4000bf66270 */
[C---:B------:R-:W-:Y:S02]  /*22ebb0*/  PRMT R2, R56.reuse, 0x7771, RZ ;  /* 0x0000777138027816 */ /* 0x040fe400000000ff */
[----:B-1----:R-:W-:Y:S01]  /*22ebc0*/  PRMT R3, R56, 0x7770, RZ ;  /* 0x0000777038037816 */ /* 0x002fe200000000ff */
[----:B------:R-:W4:Y:S04]  /*22ebd0*/  LDL.LU.64 R42, [R1+0x1288] ;  /* 0x00128800012a7983 */ /* 0x000f280000300a00 */
[----:B------:R-:W4:Y:S01]  /*22ebe0*/  LDL.LU R57, [R1+0x7d0] ;  /* 0x0007d00001397983 */ /* 0x000f220000300800 */
[----:B------:R-:W-:-:S03]  /*22ebf0*/  ULDC UR4, c[0x0][0x228] ;  /* 0x00008a0000047ab9 */ /* 0x000fc60000000800 */
[----:B------:R0:W-:Y:S02]  /*22ec00*/  @P2 STG.E.U8 desc[UR22][R34.64], R3 ;  /* 0x0000000322002986 */ /* 0x0001e4000c101116 */
[----:B0-----:R-:W-:Y:S02]  /*22ec10*/  PRMT R3, R56, 0x7772, RZ ;  /* 0x0000777238037816 */ /* 0x001fe400000000ff */
[----:B--2---:R0:W-:Y:S04]  /*22ec20*/  @P4 STG.E.U8 desc[UR22][R54.64], R2 ;  /* 0x0000000236004986 */ /* 0x0041e8000c101116 */
[----:B0-----:R-:W2:Y:S04]  /*22ec30*/  LDL.LU.64 R54, [R1+0x1280] ;  /* 0x0012800001367983 */ /* 0x001ea80000300a00 */
[----:B---3--:R0:W-:Y:S04]  /*22ec40*/  @P6 STG.E.U8 desc[UR22][R46.64], R3 ;  /* 0x000000032e006986 */ /* 0x0081e8000c101116 */
        /* <DEDUP_REMOVED lines=10> */
[----:B------:R-:W-:Y:S01]  /*22ecf0*/  ULDC UR6, c[0x0][0x228] ;  /* 0x00008a0000067ab9 */ /* 0x000fe20000000800 */
[----:B------:R0:W-:Y:S04]  /*22ed00*/  @P1 STG.E.U8 desc[UR22][R40.64], R2 ;  /* 0x0000000228001986 */ /* 0x0001e8000c101116 */
[----:B----4-:R1:W-:Y:S01]  /*22ed10*/  @P2 STG.E.U8 desc[UR22][R44.64], R3 ;  /* 0x000000032c002986 */ /* 0x0103e2000c101116 */
[----:B------:R-:W-:Y:S01]  /*22ed20*/  ISETP.LT.AND P2, PT, R50, UR4, !P5 ;  /* 0x0000000432007c0c */ /* 0x000fe2000ef41270 */
[----:B------:R-:W-:-:S02]  /*22ed30*/  ULDC UR4, c[0x0][0x22c] ;  /* 0x00008b0000047ab9 */ /* 0x000fc40000000800 */
[----:B0-----:R-:W4:Y:S01]  /*22ed40*/  LDL.LU.64 R40, [R1+0x1268] ;  /* 0x0012680001287983 */ /* 0x001f220000300a00 */
[C---:B------:R-:W-:Y:S02]  /*22ed50*/  PRMT R2, R51.reuse, 0x7771, RZ ;  /* 0x0000777133027816 */ /* 0x040fe400000000ff */
[----:B-1----:R-:W-:Y:S01]  /*22ed60*/  PRMT R3, R51, 0x7772, RZ ;  /* 0x0000777233037816 */ /* 0x002fe200000000ff */
[----:B------:R-:W4:Y:S04]  /*22ed70*/  LDL.LU.64 R44, [R1+0x1260] ;  /* 0x00126000012c7983 */ /* 0x000f280000300a00 */
[----:B------:R-:W4:Y:S04]  /*22ed80*/  LDL.LU R56, [R1+0x724] ;  /* 0x0007240001387983 */ /* 0x000f280000300800 */
[----:B------:R-:W-:Y:S01]  /*22ed90*/  @P6 STG.E.U8 desc[UR22][R36.64], R2 ;  /* 0x0000000224006986 */ /* 0x000fe2000c101116 */
[----:B------:R-:W-:-:S03]  /*22eda0*/  ISETP.LT.AND P6, PT, R60, UR6, !P5 ;  /* 0x000000063c007c0c */ /* 0x000fc6000efc1270 */
[----:B------:R0:W-:Y:S04]  /*22edb0*/  @P4 STG.E.U8 desc[UR22][R42.64], R3 ;  /* 0x000000032a004986 */ /* 0x0001e8000c101116 */
[----:B------:R-:W4:Y:S01]  /*22edc0*/  LDL.LU.64 R32, [R1+0x1270] ;  /* 0x0012700001207983 */ /* 0x000f220000300a00 */
[----:B------:R-:W-:Y:S01]  /*22edd0*/  PRMT R4, R57, 0x7770, RZ ;  /* 0x0000777039047816 */ /* 0x000fe200000000ff */
[----:B------:R-:W-:Y:S01]  /*22ede0*/  ULDC UR6, c[0x0][0x228] ;  /* 0x00008a0000067ab9 */ /* 0x000fe20000000800 */
[----:B0-----:R-:W-:Y:S01]  /*22edf0*/  PRMT R3, R51, 0x7773, RZ ;  /* 0x0000777333037816 */ /* 0x001fe200000000ff */
[----:B------:R-:W4:Y:S04]  /*22ee00*/  LDL.LU.64 R42, [R1+0x1258] ;  /* 0x00125800012a7983 */ /* 0x000f280000300a00 */
[----:B--2---:R0:W-:Y:S04]  /*22ee10*/  @P2 STG.E.U8 desc[UR22][R54.64], R3 ;  /* 0x0000000336002986 */ /* 0x0041e8000c101116 */
[----:B0-----:R-:W2:Y:S04]  /*22ee20*/  LDL.LU.64 R54, [R1+0x1250] ;  /* 0x0012500001367983 */ /* 0x001ea80000300a00 */
[----:B---3--:R0:W-:Y:S04]  /*22ee30*/  @P6 STG.E.U8 desc[UR22][R46.64], R4 ;  /* 0x000000042e006986 */ /* 0x0081e8000c101116 */
[----:B0-----:R-:W3:Y:S01]  /*22ee40*/  LDL.LU.64 R46, [R1+0x1248] ;  /* 0x00124800012e7983 */ /* 0x001ee20000300a00 */
[----:B------:R-:W-:Y:S01]  /*22ee50*/  VIADD R2, R53, 0xf3 ;  /* 0x000000f335027836 */ /* 0x000fe20000000000 */
[----:B------:R-:W-:-:S02]  /*22ee60*/  ISETP.LT.AND P1, PT, R58, UR6, !P5 ;  /* 0x000000063a007c0c */ /* 0x000fc4000ef21270 */
[----:B------:R-:W-:Y:S01]  /*22ee70*/  ISETP.LT.AND P4, PT, R59, UR8, !P5 ;  /* 0x000000083b007c0c */ /* 0x000fe2000ef81270 */
[----:B------:R-:W3:Y:S01]  /*22ee80*/  LDL.LU R51, [R1+0x714] ;  /* 0x0007140001337983 */ /* 0x000ee20000300800 */
[----:B------:R-:W-:Y:S01]  /*22ee90*/  ULDC UR6, c[0x0][0x228] ;  /* 0x00008a0000067ab9 */ /* 0x000fe20000000800 */
[----:B------:R-:W-:Y:S01]  /*22eea0*/  ISETP.GE.AND P2, PT, R2, UR4, PT ;  /* 0x0000000402007c0c */ /* 0x000fe2000bf46270 */
[----:B------:R-:W-:Y:S01]  /*22eeb0*/  ULDC UR4, c[0x0][0x228] ;  /* 0x00008a0000047ab9 */ /* 0x000fe20000000800 */
[----:B------:R-:W-:Y:S02]  /*22eec0*/  PRMT R2, R57, 0x7771, RZ ;  /* 0x0000777139027816 */ /* 0x000fe400000000ff */
[----:B------:R-:W-:Y:S01]  /*22eed0*/  ISETP.LT.AND P5, PT, R48, UR4, !P5 ;  /* 0x0000000430007c0c */ /* 0x000fe2000efa1270 */
[----:B------:R-:W-:Y:S01]  /*22eee0*/  ULDC UR4, c[0x0][0x228] ;  /* 0x00008a0000047ab9 */ /* 0x000fe20000000800 */
[----:B------:R-:W-:Y:S02]  /*22eef0*/  ISETP.LT.AND P6, PT, R61, UR6, !P3 ;  /* 0x000000063d007c0c */ /* 0x000fe4000dfc1270 */
[----:B------:R-:W-:Y:S01]  /*22ef00*/  PRMT R3, R57, 0x7772, RZ ;  /* 0x0000777239037816 */ /* 0x000fe200000000ff */
[----:B------:R-:W3:Y:S04]  /*22ef10*/  LDL.LU.64 R34, [R1+0x1240] ;  /* 0x0012400001227983 */ /* 0x000ee80000300a00 */
[----:B----4-:R0:W-:Y:S01]  /*22ef20*/  @P1 STG.E.U8 desc[UR22][R40.64], R2 ;  /* 0x0000000228001986 */ /* 0x0101e2000c101116 */
[----:B------:R-:W-:-:S03]  /*22ef30*/  ISETP.LT.AND P1, PT, R38, UR4, !P3 ;  /* 0x0000000426007c0c */ /* 0x000fc6000df21270 */
[----:B------:R-:W4:Y:S01]  /*22ef40*/  LDL.LU.64 R36, [R1+0x1228] ;  /* 0x0012280001247983 */ /* 0x000f220000300a00 */
[----:B------:R-:W-:-:S03]  /*22ef50*/  ULDC UR6, c[0x0][0x228] ;  /* 0x00008a0000067ab9 */ /* 0x000fc60000000800 */
[----:B------:R1:W-:Y:S01]  /*22ef60*/  @P4 STG.E.U8 desc[UR22][R44.64], R3 ;  /* 0x000000032c004986 */ /* 0x0003e2000c101116 */
[----:B------:R-:W-:Y:S01]  /*22ef70*/  ISETP.LT.AND P4, PT, R49, UR6, !P3 ;  /* 0x0000000631007c0c */ /* 0x000fe2000df81270 */
[----:B------:R-:W-:Y:S01]  /*22ef80*/  ULDC UR4, c[0x0][0x228] ;  /* 0x00008a0000047ab9 */ /* 0x000fe20000000800 */
[----:B------:R-:W-:Y:S01]  /*22ef90*/  ULDC UR6, c[0x0][0x228] ;  /* 0x00008a0000067ab9 */ /* 0x000fe20000000800 */
[----:B0-----:R-:W-:Y:S01]  /*22efa0*/  PRMT R2, R57, 0x7773, RZ ;  /* 0x0000777339027816 */ /* 0x001fe200000000ff */
[----:B------:R-:W4:Y:S04]  /*22efb0*/  LDL.LU.64 R40, [R1+0x1238] ;  /* 0x0012380001287983 */ /* 0x000f280000300a00 */
[----:B-1----:R-:W4:Y:S04]  /*22efc0*/  LDL.LU.64 R44, [R1+0x1220] ;  /* 0x00122000012c7983 */ /* 0x002f280000300a00 */
[----:B------:R-:W4:Y:S01]  /*22efd0*/  LDL.LU R52, [R1+0x704] ;  /* 0x0007040001347983 */ /* 0x000f220000300800 */
[----:B------:R-:W-:-:S03]  /*22efe0*/  PRMT R3, R56, 0x7770, RZ ;  /* 0x0000777038037816 */ /* 0x000fc600000000ff */
[----:B------:R0:W-:Y:S04]  /*22eff0*/  @P5 STG.E.U8 desc[UR22][R32.64], R2 ;  /* 0x0000000220005986 */ /* 0x0001e8000c101116 */
[----:B------:R1:W-:Y:S01]  /*22f000*/  @P6 STG.E.U8 desc[UR22][R42.64], R3 ;  /* 0x000000032a006986 */ /* 0x0003e2000c101116 */
[C---:B0-----:R-:W-:Y:S02]  /*22f010*/  PRMT R2, R56.reuse, 0x7771, RZ ;  /* 0x0000777138027816 */ /* 0x041fe400000000ff */
[----:B-1----:R-:W-:-:S03]  /*22f020*/  PRMT R3, R56, 0x7772, RZ ;  /* 0x0000777238037816 */ /* 0x002fc600000000ff */
[----:B--2---:R0:W-:Y:S04]  /*22f030*/  @P1 STG.E.U8 desc[UR22][R54.64], R2 ;  /* 0x0000000236001986 */ /* 0x0041e8000c101116 */
[----:B0-----:R-:W2:Y:S04]  /*22f040*/  LDL.LU.64 R54, [R1+0x1230] ;  /* 0x0012300001367983 */ /* 0x001ea80000300a00 */
[----:B------:R-:W2:Y:S01]  /*22f050*/  LDL.LU.64 R42, [R1+0x1210] ;  /* 0x00121000012a7983 */ /* 0x000ea20000300a00 */
[----:B------:R-:W-:-:S03]  /*22f060*/  PRMT R2, R56, 0x7773, RZ ;  /* 0x0000777338027816 */ /* 0x000fc600000000ff */
[----:B---3--:R0:W-:Y:S04]  /*22f070*/  @P4 STG.E.U8 desc[UR22][R46.64], R3 ;  /* 0x000000032e004986 */ /* 0x0081e8000c101116 */
[----:B0-----:R-:W3:Y:S04]  /*22f080*/  LDL.LU.64 R46, [R1+0x1218] ;  /* 0x00121800012e7983 */ /* 0x001ee80000300a00 */
[----:B------:R-:W3:Y:S01]  /*22f090*/  LDL.LU.64 R56, [R1+0x11f8] ;  /* 0x0011f80001387983 */ /* 0x000ee20000300a00 */
[----:B------:R-:W-:Y:S02]  /*22f0a0*/  ISETP.LT.AND P5, PT, R50, UR4, !P3 ;  /* 0x0000000432007c0c */ /* 0x000fe4000dfa1270 */
[----:B------:R-:W-:Y:S01]  /*22f0b0*/  ISETP.LT.AND P6, PT, R60, UR6, !P3 ;  /* 0x000000063c007c0c */ /* 0x000fe2000dfc1270 */
[----:B------:R-:W-:Y:S01]  /*22f0c0*/  ULDC UR4, c[0x0][0x228] ;  /* 0x00008a0000047ab9 */ /* 0x000fe20000000800 */
[----:B------:R-:W-:-:S02]  /*22f0d0*/  PRMT R3, R51, 0x7770, RZ ;  /* 0x0000777033037816 */ /* 0x000fc400000000ff */
[----:B------:R-:W-:Y:S01]  /*22f0e0*/  ISETP.LT.AND P4, PT, R58, UR4, !P3 ;  /* 0x000000043a007c0c */ /* 0x000fe2000df81270 */
[----:B------:R-:W-:Y:S01]  /*22f0f0*/  ULDC UR4, c[0x0][0x228] ;  /* 0x00008a0000047ab9 */ /* 0x000fe20000000800 */
[----:B------:R-:W-:Y:S01]  /*22f100*/  ULDC UR6, c[0x0][0x228] ;  /* 0x00008a0000067ab9 */ /* 0x000fe20000000800 */
[----:B------:R-:W-:Y:S01]  /*22f110*/  ISETP.LT.AND P1, PT, R59, UR4, !P3 ;  /* 0x000000043b007c0c */ /* 0x000fe2000df21270 */
[----:B------:R-:W-:Y:S02]  /*22f120*/  ULDC UR4, c[0x0][0x228] ;  /* 0x00008a0000047ab9 */ /* 0x000fe40000000800 */
[----:B------:R-:W-:Y:S01]  /*22f130*/  ISETP.LT.AND P3, PT, R48, UR4, !P3 ;  /* 0x0000000430007c0c */ /* 0x000fe2000df61270 */
[----:B------:R-:W-:Y:S01]  /*22f140*/  ULDC UR4, c[0x0][0x228] ;  /* 0x00008a0000047ab9 */ /* 0x000fe20000000800 */
[----:B------:R0:W-:Y:S04]  /*22f150*/  @P5 STG.E.U8 desc[UR22][R34.64], R2 ;  /* 0x0000000222005986 */ /* 0x0001e8000c101116 */
[----:B----4-:R1:W-:Y:S01]  /*22f160*/  @P6 STG.E.U8 desc[UR22][R36.64], R3 ;  /* 0x0000000324006986 */ /* 0x0103e2000c101116 */
[----:B------:R-:W-:Y:S01]  /*22f170*/  ISETP.LT.AND P6, PT, R61, UR6, !P2 ;  /* 0x000000063d007c0c */ /* 0x000fe2000d7c1270 */
[----:B------:R-:W-:-:S02]  /*22f180*/  ULDC UR6, c[0x0][0x228] ;  /* 0x00008a0000067ab9 */ /* 0x000fc40000000800 */
[----:B------:R-:W-:Y:S02]  /*22f190*/  ISETP.LT.AND P5, PT, R49, UR6, !P2 ;  /* 0x0000000631007c0c */ /* 0x000fe4000d7a1270 */
[----:B------:R-:W-:Y:S01]  /*22f1a0*/  PRMT R4, R52, 0x7770, RZ ;  /* 0x0000777034047816 */ /* 0x000fe200000000ff */
[----:B------:R-:W-:Y:S01]  /*22f1b0*/  ULDC UR6, c[0x0][0x228] ;  /* 0x00008a0000067ab9 */ /* 0x000fe20000000800 */
[C---:B0-----:R-:W-:Y:S02]  /*22f1c0*/  PRMT R2, R51.reuse, 0x7771, RZ ;  /* 0x0000777133027816 */ /* 0x041fe400000000ff */
[----:B-1----:R-:W-:Y:S01]  /*22f1d0*/  PRMT R3, R51, 0x7772, RZ ;  /* 0x0000777233037816 */ /* 0x002fe200000000ff */
[----:B------:R-:W4:Y:S04]  /*22f1e0*/  LDL.LU.64 R36, [R1+0x1208] ;  /* 0x0012080001247983 */ /* 0x000f280000300a00 */
[----:B------:R0:W-:Y:S04]  /*22f1f0*/  @P4 STG.E.U8 desc[UR22][R40.64], R2 ;  /* 0x0000000228004986 */ /* 0x0001e8000c101116 */
[----:B------:R1:W-:Y:S01]  /*22f200*/  @P1 STG.E.U8 desc[UR22][R44.64], R3 ;  /* 0x000000032c001986 */ /* 0x0003e2000c101116 */
[----:B------:R-:W-:-:S03]  /*22f210*/  ISETP.LT.AND P4, PT, R38, UR4, !P2 ;  /* 0x0000000426007c0c */ /* 0x000fc6000d781270 */
[----:B------:R-:W4:Y:S01]  /*22f220*/  LDL.LU R39, [R1+0x7d4] ;  /* 0x0007d40001277983 */ /* 0x000f220000300800 */
[----:B------:R-:W-:Y:S01]  /*22f230*/  ULDC UR4, c[0x0][0x228] ;  /* 0x00008a0000047ab9 */ /* 0x000fe20000000800 */
[----:B0-----:R-:W-:Y:S01]  /*22f240*/  VIADD R2, R53, 0xf6 ;  /* 0x000000f635027836 */ /* 0x001fe20000000000 */
[----:B-1----:R-:W-:Y:S01]  /*22f250*/  PRMT R3, R51, 0x7773, RZ ;  /* 0x0000777333037816 */ /* 0x002fe200000000ff */
[----:B------:R-:W4:Y:S03]  /*22f260*/  LDL.LU.64 R44, [R1+0x1200] ;  /* 0x00120000012c7983 */ /* 0x000f260000300a00 */
[----:B------:R-:W-:Y:S02]  /*22f270*/  ISETP.GE.AND P1, PT, R2, UR7, PT ;  /* 0x0000000702007c0c */ /* 0x000fe4000bf26270 */
[C---:B------:R-:W-:Y:S01]  /*22f280*/  PRMT R2, R52.reuse, 0x7771, RZ ;  /* 0x0000777134027816 */ /* 0x040fe200000000ff */
[----:B--2---:R0:W-:Y:S04]  /*22f290*/  @P3 STG.E.U8 desc[UR22][R54.64], R3 ;  /* 0x0000000336003986 */ /* 0x0041e8000c101116 */
[----:B------:R-:W-:Y:S04]  /*22f2a0*/  @P6 STG.E.U8 desc[UR22][R42.64], R4 ;  /* 0x000000042a006986 */ /* 0x000fe8000c101116 */
[----:B0-----:R-:W2:Y:S01]  /*22f2b0*/  LDL.LU.64 R54, [R1+0x11f0] ;  /* 0x0011f00001367983 */ /* 0x001ea20000300a00 */
[----:B------:R-:W-:-:S03]  /*22f2c0*/  PRMT R3, R52, 0x7772, RZ ;  /* 0x0000777234037816 */ /* 0x000fc600000000ff */
[----:B------:R-:W2:Y:S04]  /*22f2d0*/  LDL.LU.64 R40, [R1+0x11e8] ;  /* 0x0011e80001287983 */ /* 0x000ea80000300a00 */
[----:B---3--:R-:W-:Y:S04]  /*22f2e0*/  @P4 STG.E.U8 desc[UR22][R46.64], R2 ;  /* 0x000000022e004986 */ /* 0x008fe8000c101116 */
[----:B------:R0:W-:Y:S04]  /*22f2f0*/  @P5 STG.E.U8 desc[UR22][R56.64], R3 ;  /* 0x0000000338005986 */ /* 0x0001e8000c101116 */
[----:B0-----:R-:W3:Y:S01]  /*22f300*/  LDL.LU.64 R56, [R1+0x11e0] ;  /* 0x0011e00001387983 */ /* 0x001ee20000300a00 */
[----:B------:R-:W-:-:S03]  /*22f310*/  ISETP.LT.AND P6, PT, R50, UR4, !P2 ;  /* 0x0000000432007c0c */ /* 0x000fc6000d7c1270 */
[----:B------:R-:W3:Y:S01]  /*22f320*/  LDL.LU R51, [R1+0x728] ;  /* 0x0007280001337983 */ /* 0x000ee20000300800 */
[----:B------:R-:W-:Y:S01]  /*22f330*/  ULDC UR4, c[0x0][0x228] ;  /* 0x00008a0000047ab9 */ /* 0x000fe20000000800 */
[----:B------:R-:W-:Y:S01]  /*22f340*/  VIADD R2, R53, 0xf4 ;  /* 0x000000f435027836 */ /* 0x000fe20000000000 */
[----:B------:R-:W-:Y:S01]  /*22f350*/  ISETP.LT.AND P4, PT, R60, UR4, !P2 ;  /* 0x000000043c007c0c */ /* 0x000fe2000d781270 */
[----:B------:R-:W3:Y:S04]  /*22f360*/  LDL.LU.64 R42, [R1+0x11d8] ;  /* 0x0011d800012a7983 */ /* 0x000ee80000300a00 */
[----:B------:R-:W3:Y:S01]  /*22f370*/  LDL.LU.64 R46, [R1+0x11c8] ;  /* 0x0011c800012e7983 */ /* 0x000ee20000300a00 */
[----:B------:R-:W-:Y:S02]  /*22f380*/  ISETP.LT.AND P5, PT, R58, UR6, !P2 ;  /* 0x000000063a007c0c */ /* 0x000fe4000d7a1270 */
[----:B------:R-:W-:Y:S01]  /*22f390*/  PRMT R3, R52, 0x7773, RZ ;  /* 0x0000777334037816 */ /* 0x000fe200000000ff */
[----:B------:R-:W-:Y:S01]  /*22f3a0*/  ULDC UR4, c[0x0][0x22c] ;  /* 0x00008b0000047ab9 */ /* 0x000fe20000000800 */
[----:B------:R-:W-:Y:S01]  /*22f3b0*/  ULDC UR6, c[0x0][0x228] ;  /* 0x00008a0000067ab9 */ /* 0x000fe20000000800 */
[----:B------:R-:W-:Y:S01]  /*22f3c0*/  ISETP.GE.AND P3, PT, R2, UR4, PT ;  /* 0x0000000402007c0c */ /* 0x000fe2000bf66270 */
[----:B------:R-:W-:Y:S01]  /*22f3d0*/  ULDC UR4, c[0x0][0x228] ;  /* 0x00008a0000047ab9 */ /* 0x000fe20000000800 */
[----:B----4-:R0:W-:Y:S01]  /*22f3e0*/  @P6 STG.E.U8 desc[UR22][R36.64], R3 ;  /* 0x0000000324006986 */ /* 0x0101e2000c101116 */
[----:B------:R-:W-:-:S02]  /*22f3f0*/  ISETP.LT.AND P6, PT, R59, UR4, !P2 ;  /* 0x000000043b007c0c */ /* 0x000fc4000d7c1270 */
[----:B------:R-:W-:Y:S01]  /*22f400*/  ISETP.LT.AND P2, PT, R48, UR6, !P2 ;  /* 0x0000000630007c0c */ /* 0x000fe2000d741270 */
[----:B------:R-:W-:Y:S01]  /*22f410*/  ULDC UR4, c[0x0][0x228] ;  /* 0x00008a0000047ab9 */ /* 0x000fe20000000800 */
[C---:B------:R-:W-:Y:S01]  /*22f420*/  PRMT R2, R39.reuse, 0x7770, RZ ;  /* 0x0000777027027816 */ /* 0x040fe200000000ff */
[----:B------:R-:W-:Y:S01]  /*22f430*/  ULDC UR6, c[0x0][0x228] ;  /* 0x00008a0000067ab9 */ /* 0x000fe20000000800 */
[----:B0-----:R-:W-:-:S03]  /*22f440*/  PRMT R3, R39, 0x7771, RZ ;  /* 0x0000777127037816 */ /* 0x001fc600000000ff */
[----:B------:R0:W-:Y:S04]  /*22f450*/  @P4 STG.E.U8 desc[UR22][R44.64], R2 ;  /* 0x000000022c004986 */ /* 0x0001e8000c101116 */
[----:B0-----:R-:W4:Y:S01]  /*22f460*/  LDL.LU.64 R44, [R1+0x11d0] ;  /* 0x0011d000012c7983 */ /* 0x001f220000300a00 */
[----:B------:R-:W-:-:S03]  /*22f470*/  PRMT R2, R39, 0x7772, RZ ;  /* 0x0000777227027816 */ /* 0x000fc600000000ff */
[----:B--2---:R0:W-:Y:S04]  /*22f480*/  @P5 STG.E.U8 desc[UR22][R54.64], R3 ;  /* 0x0000000336005986 */ /* 0x0041e8000c101116 */
[----:B------:R-:W-:Y:S04]  /*22f490*/  @P6 STG.E.U8 desc[UR22][R40.64], R2 ;  /* 0x0000000228006986 */ /* 0x000fe8000c101116 */
[----:B0-----:R-:W2:Y:S04]  /*22f4a0*/  LDL.LU.64 R54, [R1+0x11c0] ;  /* 0x0011c00001367983 */ /* 0x001ea80000300a00 */
[----:B------:R-:W2:Y:S01]  /*22f4b0*/  LDL.LU R52, [R1+0x718] ;  /* 0x0007180001347983 */ /* 0x000ea20000300800 */
[----:B------:R-:W-:-:S03]  /*22f4c0*/  PRMT R3, R39, 0x7773, RZ ;  /* 0x0000777327037816 */ /* 0x000fc600000000ff */
[----:B------:R-:W2:Y:S04]  /*22f4d0*/  LDL.LU.64 R34, [R1+0x11b8] ;  /* 0x0011b80001227983 */ /* 0x000ea80000300a00 */
[----:B---3--:R0:W-:Y:S04]  /*22f4e0*/  @P2 STG.E.U8 desc[UR22][R56.64], R3 ;  /* 0x0000000338002986 */ /* 0x0081e8000c101116 */
[----:B0-----:R-:W3:Y:S01]  /*22f4f0*/  LDL.LU.64 R56, [R1+0x11b0] ;  /* 0x0011b00001387983 */ /* 0x001ee20000300a00 */
[----:B------:R-:W-:Y:S01]  /*22f500*/  ISETP.LT.AND P4, PT, R61, UR4, !P3 ;  /* 0x000000043d007c0c */ /* 0x000fe2000df81270 */
[----:B------:R-:W-:Y:S01]  /*22f510*/  ULDC UR4, c[0x0][0x228] ;  /* 0x00008a0000047ab9 */ /* 0x000fe20000000800 */
[----:B------:R-:W-:-:S02]  /*22f520*/  PRMT R2, R51, 0x7770, RZ ;  /* 0x0000777033027816 */ /* 0x000fc400000000ff */
[----:B------:R-:W-:Y:S02]  /*22f530*/  ISETP.LT.AND P5, PT, R38, UR4, !P3 ;  /* 0x0000000426007c0c */ /* 0x000fe4000dfa1270 */
[----:B------:R-:W-:Y:S01]  /*22f540*/  PRMT R3, R51, 0x7771, RZ ;  /* 0x0000777133037816 */ /* 0x000fe200000000ff */
[----:B------:R-:W-:Y:S01]  /*22f550*/  ULDC UR4, c[0x0][0x228] ;  /* 0x00008a0000047ab9 */ /* 0x000fe20000000800 */
[----:B------:R-:W3:Y:S01]  /*22f560*/  LDL.LU.64 R36, [R1+0x11a8] ;  /* 0x0011a80001247983 */ /* 0x000ee20000300a00 */
[----:B------:R-:W-:-:S03]  /*22f570*/  ISETP.LT.AND P2, PT, R49, UR4, !P3 ;  /* 0x0000000431007c0c */ /* 0x000fc6000df41270 */
[----:B------:R-:W3:Y:S01]  /*22f580*/  LDL.LU.64 R40, [R1+0x11a0] ;  /* 0x0011a00001287983 */ /* 0x000ee20000300a00 */
[----:B------:R-:W-:-:S03]  /*22f590*/  ULDC UR4, c[0x0][0x228] ;  /* 0x00008a0000047ab9 */ /* 0x000fc60000000800 */
[----:B------:R-:W-:Y:S04]  /*22f5a0*/  @P4 STG.E.U8 desc[UR22][R42.64], R2 ;  /* 0x000000022a004986 */ /* 0x000fe8000c101116 */
[----:B------:R0:W-:Y:S01]  /*22f5b0*/  @P5 STG.E.U8 desc[UR22][R46.64], R3 ;  /* 0x000000032e005986 */ /* 0x0001e2000c101116 */
[----:B------:R-:W-:Y:S01]  /*22f5c0*/  ISETP.LT.AND P4, PT, R50, UR6, !P3 ;  /* 0x0000000632007c0c */ /* 0x000fe2000df81270 */
[----:B------:R-:W-:Y:S01]  /*22f5d0*/  ULDC UR6, c[0x0][0x228] ;  /* 0x00008a0000067ab9 */ /* 0x000fe20000000800 */
[----:B------:R-:W-:Y:S02]  /*22f5e0*/  ISETP.LT.AND P6, PT, R60, UR4, !P3 ;  /* 0x000000043c007c0c */ /* 0x000fe4000dfc1270 */
[----:B------:R-:W-:Y:S02]  /*22f5f0*/  ISETP.LT.AND P5, PT, R58, UR6, !P3 ;  /* 0x000000063a007c0c */ /* 0x000fe4000dfa1270 */
[C---:B------:R-:W-:Y:S01]  /*22f600*/  PRMT R4, R51.reuse, 0x7773, RZ ;  /* 0x0000777333047816 */ /* 0x040fe200000000ff */
[----:B------:R-:W-:Y:S01]  /*22f610*/  ULDC UR4, c[0x0][0x228] ;  /* 0x00008a0000047ab9 */ /* 0x000fe20000000800 */
[----:B------:R-:W-:Y:S01]  /*22f620*/  ULDC UR6, c[0x0][0x228] ;  /* 0x00008a0000067ab9 */ /* 0x000fe20000000800 */
[----:B0-----:R-:W3:Y:S04]  /*22f630*/  LDL.LU R46, [R1+0x708] ;  /* 0x00070800012e7983 */ /* 0x001ee80000300800 */
[----:B------:R-:W3:Y:S01]  /*22f640*/  LDL.LU.64 R42, [R1+0x1198] ;  /* 0x00119800012a7983 */ /* 0x000ee20000300a00 */
[----:B------:R-:W-:Y:S01]  /*22f650*/  PRMT R3, R51, 0x7772, RZ ;  /* 0x0000777233037816 */ /* 0x000fe200000000ff */
[----:B------:R-:W-:-:S04]  /*22f660*/  VIADD R2, R53, 0xf7 ;  /* 0x000000f735027836 */ /* 0x000fc80000000000 */
[----:B----4-:R0:W-:Y:S01]  /*22f670*/  @P2 STG.E.U8 desc[UR22][R44.64], R3 ;  /* 0x000000032c002986 */ /* 0x0101e2000c101116 */
[----:B------:R-:W-:Y:S01]  /*22f680*/  ISETP.GE.AND P2, PT, R2, UR5, PT ;  /* 0x0000000502007c0c */ /* 0x000fe2000bf46270 */
[----:B------:R-:W-:Y:S02]  /*22f690*/  ULDC UR5, c[0x0][0x228] ;  /* 0x00008a0000057ab9 */ /* 0x000fe40000000800 */
[----:B0-----:R-:W4:Y:S04]  /*22f6a0*/  LDL.LU.64 R44, [R1+0x1190] ;  /* 0x00119000012c7983 */ /* 0x001f280000300a00 */
[----:B--2---:R0:W-:Y:S01]  /*22f6b0*/  @P4 STG.E.U8 desc[UR22][R54.64], R4 ;  /* 0x0000000436004986 */ /* 0x0041e2000c101116 */
[C---:B------:R-:W-:Y:S02]  /*22f6c0*/  PRMT R2, R52.reuse, 0x7770, RZ ;  /* 0x0000777034027816 */ /* 0x040fe400000000ff */
[----:B------:R-:W-:-:S03]  /*22f6d0*/  PRMT R3, R52, 0x7771, RZ ;  /* 0x0000777134037816 */ /* 0x000fc600000000ff */
[----:B------:R-:W-:Y:S04]  /*22f6e0*/  @P6 STG.E.U8 desc[UR22][R34.64], R2 ;  /* 0x0000000222006986 */ /* 0x000fe8000c101116 */
[----:B0-----:R-:W2:Y:S04]  /*22f6f0*/  LDL.LU.64 R54, [R1+0x1188] ;  /* 0x0011880001367983 */ /* 0x001ea80000300a00 */
[----:B---3--:R0:W-:Y:S04]  /*22f700*/  @P5 STG.E.U8 desc[UR22][R56.64], R3 ;  /* 0x0000000338005986 */ /* 0x0081e8000c101116 */
[----:B0-----:R-:W3:Y:S01]  /*22f710*/  LDL.LU.64 R56, [R1+0x1178] ;  /* 0x0011780001387983 */ /* 0x001ee20000300a00 */
[----:B------:R-:W-:Y:S01]  /*22f720*/  ISETP.LT.AND P4, PT, R59, UR4, !P3 ;  /* 0x000000043b007c0c */ /* 0x000fe2000df81270 */
[----:B------:R-:W-:Y:S01]  /*22f730*/  ULDC UR4, c[0x0][0x228] ;  /* 0x00008a0000047ab9 */ /* 0x000fe20000000800 */
[----:B------:R-:W-:-:S02]  /*22f740*/  ISETP.LT.AND P3, PT, R48, UR5, !P3 ;  /* 0x0000000530007c0c */ /* 0x000fc4000df61270 */
[----:B------:R-:W-:Y:S02]  /*22f750*/  ISETP.LT.AND P6, PT, R61, UR4, !P0 ;  /* 0x000000043d007c0c */ /* 0x000fe4000c7c1270 */
[C---:B------:R-:W-:Y:S01]  /*22f760*/  PRMT R2, R52.reuse, 0x7772, RZ ;  /* 0x0000777234027816 */ /* 0x040fe200000000ff */
[----:B------:R-:W3:Y:S01]  /*22f770*/  LDL.LU R51, [R1+0x7d8] ;  /* 0x0007d80001337983 */ /* 0x000ee20000300800 */
[----:B------:R-:W-:Y:S01]  /*22f780*/  ULDC UR5, c[0x0][0x228] ;  /* 0x00008a0000057ab9 */ /* 0x000fe20000000800 */
[----:B------:R-:W-:Y:S01]  /*22f790*/  PRMT R3, R52, 0x7773, RZ ;  /* 0x0000777334037816 */ /* 0x000fe200000000ff */
[----:B------:R-:W-:Y:S01]  /*22f7a0*/  ULDC UR4, c[0x0][0x228] ;  /* 0x00008a0000047ab9 */ /* 0x000fe20000000800 */
[----:B------:R-:W-:Y:S01]  /*22f7b0*/  ISETP.LT.AND P5, PT, R38, UR5, !P0 ;  /* 0x0000000526007c0c */ /* 0x000fe2000c7a1270 */
[----:B------:R-:W3:Y:S04]  /*22f7c0*/  LDL.LU.64 R34, [R1+0x1180] ;  /* 0x0011800001227983 */ /* 0x000ee80000300a00 */
[----:B------:R0:W-:Y:S01]  /*22f7d0*/  @P4 STG.E.U8 desc[UR22][R36.64], R2 ;  /* 0x0000000224004986 */ /* 0x0001e2000c101116 */
[----:B------:R-:W-:Y:S01]  /*22f7e0*/  ISETP.LT.AND P4, PT, R49, UR4, !P0 ;  /* 0x0000000431007c0c */ /* 0x000fe2000c781270 */
[----:B------:R-:W-:Y:S01]  /*22f7f0*/  ULDC UR4, c[0x0][0x228] ;  /* 0x00008a0000047ab9 */ /* 0x000fe20000000800 */
[----:B------:R-:W-:Y:S01]  /*22f800*/  ULDC UR5, c[0x0][0x228] ;  /* 0x00008a0000057ab9 */ /* 0x000fe20000000800 */
[----:B------:R1:W-:Y:S01]  /*22f810*/  @P3 STG.E.U8 desc[UR22][R40.64], R3 ;  /* 0x0000000328003986 */ /* 0x0003e2000c101116 */
[----:B0-----:R-:W-:-:S03]  /*22f820*/  PRMT R2, R46, 0x7770, RZ ;  /* 0x000077702e027816 */ /* 0x001fc600000000ff */
[----:B------:R-:W3:Y:S04]  /*22f830*/  LDL.LU.64 R36, [R1+0x1160] ;  /* 0x0011600001247983 */ /* 0x000ee80000300a00 */
[----:B-1----:R-:W3:Y:S04]  /*22f840*/  LDL.LU.64 R40, [R1+0x1170] ;  /* 0x0011700001287983 */ /* 0x002ee80000300a00 */
[----:B------:R0:W-:Y:S01]  /*22f850*/  @P6 STG.E.U8 desc[UR22][R42.64], R2 ;  /* 0x000000022a006986 */ /* 0x0001e2000c101116 */
[----:B------:R-:W-:Y:S02]  /*22f860*/  PRMT R3, R46, 0x7771, RZ ;  /* 0x000077712e037816 */ /* 0x000fe400000000ff */
[----:B------:R-:W-:Y:S01]  /*22f870*/  ISETP.LT.AND P3, PT, R50, UR4, !P0 ;  /* 0x0000000432007c0c */ /* 0x000fe2000c761270 */
[----:B------:R-:W-:Y:S01]  /*22f880*/  ULDC UR4, c[0x0][0x228] ;  /* 0x00008a0000047ab9 */ /* 0x000fe20000000800 */
[----:B0-----:R-:W3:Y:S01]  /*22f890*/  LDL.LU.64 R42, [R1+0x1168] ;  /* 0x00116800012a7983 */ /* 0x001ee20000300a00 */
[----:B------:R-:W-:-:S03]  /*22f8a0*/  PRMT R2, R46, 0x7772, RZ ;  /* 0x000077722e027816 */ /* 0x000fc600000000ff */
[----:B------:R-:W3:Y:S04]  /*22f8b0*/  LDL.LU R52, [R1+0x72c] ;  /* 0x00072c0001347983 */ /* 0x000ee80000300800 */
[----:B----4-:R0:W-:Y:S02]  /*22f8c0*/  @P5 STG.E.U8 desc[UR22][R44.64], R3 ;  /* 0x000000032c005986 */ /* 0x0101e4000c101116 */
[----:B0-----:R-:W-:Y:S02]  /*22f8d0*/  PRMT R3, R46, 0x7773, RZ ;  /* 0x000077732e037816 */ /* 0x001fe400000000ff */
[----:B--2---:R0:W-:Y:S04]  /*22f8e0*/  @P4 STG.E.U8 desc[UR22][R54.64], R2 ;  /* 0x0000000236004986 */ /* 0x0041e8000c101116 */
[----:B0-----:R-:W2:Y:S04]  /*22f8f0*/  LDL.LU.64 R54, [R1+0x1150] ;  /* 0x0011500001367983 */ /* 0x001ea80000300a00 */
[----:B------:R-:W4:Y:S04]  /*22f900*/  LDL.LU.64 R44, [R1+0x1158] ;  /* 0x00115800012c7983 */ /* 0x000f280000300a00 */
[----:B------:R-:W4:Y:S04]  /*22f910*/  LDL.LU.64 R46, [R1+0x1148] ;  /* 0x00114800012e7983 */ /* 0x000f280000300a00 */
[----:B---3--:R0:W-:Y:S04]  /*22f920*/  @P3 STG.E.U8 desc[UR22][R56.64], R3 ;  /* 0x0000000338003986 */ /* 0x0081e8000c101116 */
[----:B0-----:R-:W3:Y:S01]  /*22f930*/  LDL.LU.64 R56, [R1+0x1130] ;  /* 0x0011300001387983 */ /* 0x001ee20000300a00 */
[----:B------:R-:W-:-:S02]  /*22f940*/  ISETP.LT.AND P5, PT, R60, UR4, !P0 ;  /* 0x000000043c007c0c */ /* 0x000fc4000c7a1270 */
[----:B------:R-:W-:Y:S01]  /*22f950*/  ISETP.LT.AND P4, PT, R58, UR5, !P0 ;  /* 0x000000053a007c0c */ /* 0x000fe2000c781270 */
[----:B------:R-:W-:Y:S01]  /*22f960*/  ULDC UR4, c[0x0][0x228] ;  /* 0x00008a0000047ab9 */ /* 0x000fe20000000800 */
[----:B------:R-:W-:Y:S01]  /*22f970*/  ULDC UR5, c[0x0][0x228] ;  /* 0x00008a0000057ab9 */ /* 0x000fe20000000800 */
[----:B------:R-:W-:Y:S02]  /*22f980*/  ISETP.LT.AND P3, PT, R59, UR4, !P0 ;  /* 0x000000043b007c0c */ /* 0x000fe4000c761270 */
[----:B------:R-:W-:Y:S01]  /*22f990*/  ISETP.LT.AND P6, PT, R48, UR5, !P0 ;  /* 0x0000000530007c0c */ /* 0x000fe2000c7c1270 */
[----:B------:R-:W-:Y:S01]  /*22f9a0*/  VIADD R2, R53, 0xf8 ;  /* 0x000000f835027836 */ /* 0x000fe20000000000 */
[C---:B------:R-:W-:Y:S02]  /*22f9b0*/  PRMT R3, R51.reuse, 0x7770, RZ ;  /* 0x0000777033037816 */ /* 0x040fe400000000ff */
[----:B------:R-:W-:Y:S01]  /*22f9c0*/  PRMT R4, R51, 0x7771, RZ ;  /* 0x0000777133047816 */ /* 0x000fe200000000ff */
[----:B------:R-:W-:Y:S01]  /*22f9d0*/  ULDC UR4, c[0x0][0x228] ;  /* 0x00008a0000047ab9 */ /* 0x000fe20000000800 */
[----:B------:R-:W-:Y:S01]  /*22f9e0*/  ULDC UR5, c[0x0][0x228] ;  /* 0x00008a0000057ab9 */ /* 0x000fe20000000800 */
[----:B------:R-:W-:-:S02]  /*22f9f0*/  ISETP.GE.AND P0, PT, R2, UR25, PT ;  /* 0x0000001902007c0c */ /* 0x000fc4000bf06270 */
[----:B------:R-:W-:Y:S01]  /*22fa00*/  PRMT R2, R51, 0x7772, RZ ;  /* 0x0000777233027816 */ /* 0x000fe200000000ff */
[----:B------:R0:W-:Y:S04]  /*22fa10*/  @P5 STG.E.U8 desc[UR22][R34.64], R3 ;  /* 0x0000000322005986 */ /* 0x0001e8000c101116 */
[----:B------:R1:W-:Y:S01]  /*22fa20*/  @P4 STG.E.U8 desc[UR22][R36.64], R4 ;  /* 0x0000000424004986 */ /* 0x0003e2000c101116 */
[----:B------:R-:W-:Y:S01]  /*22fa30*/  ISETP.LT.AND P4, PT, R61, UR4, !P1 ;  /* 0x000000043d007c0c */ /* 0x000fe2000cf81270 */
[----:B------:R-:W-:Y:S02]  /*22fa40*/  ULDC UR4, c[0x0][0x228] ;  /* 0x00008a0000047ab9 */ /* 0x000fe40000000800 */
[----:B------:R1:W-:Y:S01]  /*22fa50*/  @P3 STG.E.U8 desc[UR22][R40.64], R2 ;  /* 0x0000000228003986 */ /* 0x0003e2000c101116 */
[----:B0-----:R-:W-:-:S03]  /*22fa60*/  PRMT R3, R51, 0x7773, RZ ;  /* 0x0000777333037816 */ /* 0x001fc600000000ff */
[----:B------:R-:W3:Y:S04]  /*22fa70*/  LDL.LU R51, [R1+0x71c] ;  /* 0x00071c0001337983 */ /* 0x000ee80000300800 */
[----:B------:R0:W-:Y:S01]  /*22fa80*/  @P6 STG.E.U8 desc[UR22][R42.64], R3 ;  /* 0x000000032a006986 */ /* 0x0001e2000c101116 */
[----:B------:R-:W-:Y:S01]  /*22fa90*/  ISETP.LT.AND P6, PT, R38, UR4, !P1 ;  /* 0x0000000426007c0c */ /* 0x000fe2000cfc1270 */
[----:B------:R-:W-:Y:S01]  /*22faa0*/  ULDC UR4, c[0x0][0x228] ;  /* 0x00008a0000047ab9 */ /* 0x000fe20000000800 */
[----:B------:R-:W-:Y:S01]  /*22fab0*/  ISETP.LT.AND P3, PT, R49, UR5, !P1 ;  /* 0x0000000531007c0c */ /* 0x000fe2000cf61270 */
[----:B-1----:R-:W3:Y:S01]  /*22fac0*/  LDL.LU.64 R36, [R1+0x1140] ;  /* 0x0011400001247983 */ /* 0x002ee20000300a00 */
[----:B------:R-:W-:Y:S02]  /*22fad0*/  PRMT R2, R52, 0x7770, RZ ;  /* 0x0000777034027816 */ /* 0x000fe400000000ff */
[----:B------:R-:W-:Y:S01]  /*22fae0*/  ISETP.LT.AND P5, PT, R50, UR4, !P1 ;  /* 0x0000000432007c0c */ /* 0x000fe2000cfa1270 */
[----:B------:R-:W3:Y:S01]  /*22faf0*/  LDL.LU.64 R40, [R1+0x1128] ;  /* 0x0011280001287983 */ /* 0x000ee20000300a00 */
[----:B------:R-:W-:Y:S01]  /*22fb00*/  PRMT R4, R52, 0x7773, RZ ;  /* 0x0000777334047816 */ /* 0x000fe200000000ff */
[----:B------:R-:W-:Y:S01]  /*22fb10*/  ULDC UR4, c[0x0][0x228] ;  /* 0x00008a0000047ab9 */ /* 0x000fe20000000800 */
[----:B------:R-:W-:Y:S01]  /*22fb20*/  ULDC UR5, c[0x0][0x228] ;  /* 0x00008a0000057ab9 */ /* 0x000fe20000000800 */
[----:B0-----:R-:W-:Y:S01]  /*22fb30*/  VIADD R3, R53, 0xf9 ;  /* 0x000000f935037836 */ /* 0x001fe20000000000 */
[----:B--2---:R0:W-:Y:S04]  /*22fb40*/  @P4 STG.E.U8 desc[UR22][R54.64], R2 ;  /* 0x0000000236004986 */ /* 0x0041e8000c101116 */
[----:B------:R-:W-:-:S02]  /*22fb50*/  ISETP.GE.AND P4, PT, R3, UR21, PT ;  /* 0x0000001503007c0c */ /* 0x000fc4000bf86270 */
[C---:B------:R-:W-:Y:S02]  /*22fb60*/  PRMT R3, R52.reuse, 0x7772, RZ ;  /* 0x0000777234037816 */ /* 0x040fe400000000ff */
[----:B0-----:R-:W-:Y:S01]  /*22fb70*/  PRMT R2, R52, 0x7771, RZ ;  /* 0x0000777134027816 */ /* 0x001fe200000000ff */
[----:B------:R-:W2:Y:S04]  /*22fb80*/  LDL.LU.64 R54, [R1+0x1120] ;  /* 0x0011200001367983 */ /* 0x000ea80000300a00 */
[----:B------:R-:W2:Y:S04]  /*22fb90*/  LDL.LU R52, [R1+0x70c] ;  /* 0x00070c0001347983 */ /* 0x000ea80000300800 */
[----:B------:R-:W2:Y:S04]  /*22fba0*/  LDL.LU.64 R42, [R1+0x1138] ;  /* 0x00113800012a7983 */ /* 0x000ea80000300a00 */
[----:B----4-:R-:W-:Y:S04]  /*22fbb0*/  @P6 STG.E.U8 desc[UR22][R44.64], R2 ;  /* 0x000000022c006986 */ /* 0x010fe8000c101116 */
[----:B------:R-:W-:Y:S04]  /*22fbc0*/  @P3 STG.E.U8 desc[UR22][R46.64], R3 ;  /* 0x000000032e003986 */ /* 0x000fe8000c101116 */
[----:B---3--:R0:W-:Y:S04]  /*22fbd0*/  @P5 STG.E.U8 desc[UR22][R56.64], R4 ;  /* 0x0000000438005986 */ /* 0x0081e8000c101116 */
[----:B0-----:R-:W3:Y:S04]  /*22fbe0*/  LDL.LU.64 R56, [R1+0x1118] ;  /* 0x0011180001387983 */ /* 0x001ee80000300a00 */
[----:B------:R-:W4:Y:S01]  /*22fbf0*/  LDL.LU.64 R44, [R1+0x1110] ;  /* 0x00111000012c7983 */ /* 0x000f220000300a00 */
[----:B------:R-:W-:Y:S01]  /*22fc00*/  ISETP.LT.AND P6, PT, R60, UR4, !P1 ;  /* 0x000000043c007c0c */ /* 0x000fe2000cfc1270 */
[----:B------:R-:W-:-:S02]  /*22fc10*/  ULDC UR4, c[0x0][0x228] ;  /* 0x00008a0000047ab9 */ /* 0x000fc40000000800 */
[----:B------:R-:W4:Y:S01]  /*22fc20*/  LDL.LU.64 R46, [R1+0x1100] ;  /* 0x00110000012e7983 */ /* 0x000f220000300a00 */
[----:B------:R-:W-:Y:S02]  /*22fc30*/  ISETP.LT.AND P5, PT, R58, UR4, !P1 ;  /* 0x000000043a007c0c */ /* 0x000fe4000cfa1270 */
[----:B------:R-:W-:Y:S01]  /*22fc40*/  ISETP.LT.AND P3, PT, R59, UR5, !P1 ;  /* 0x000000053b007c0c */ /* 0x000fe2000cf61270 */
[----:B------:R-:W-:Y:S01]  /*22fc50*/  ULDC UR4, c[0x0][0x228] ;  /* 0x00008a0000047ab9 */ /* 0x000fe20000000800 */
[----:B------:R-:W-:Y:S01]  /*22fc60*/  ULDC UR5, c[0x0][0x228] ;  /* 0x00008a0000057ab9 */ /* 0x000fe20000000800 */
[----:B------:R-:W-:Y:S01]  /*22fc70*/  ISETP.LT.AND P1, PT, R48, UR4, !P1 ;  /* 0x0000000430007c0c */ /* 0x000fe2000cf21270 */
[----:B------:R-:W-:Y:S01]  /*22fc80*/  ULDC UR4, c[0x0][0x228] ;  /* 0x00008a0000047ab9 */ /* 0x000fe20000000800 */
[C---:B------:R-:W-:Y:S02]  /*22fc90*/  PRMT R2, R51.reuse, 0x7770, RZ ;  /* 0x0000777033027816 */ /* 0x040fe400000000ff */
[----:B------:R-:W-:-:S02]  /*22fca0*/  PRMT R3, R51, 0x7771, RZ ;  /* 0x0000777133037816 */ /* 0x000fc400000000ff */
[----:B------:R-:W-:Y:S01]  /*22fcb0*/  PRMT R4, R51, 0x7772, RZ ;  /* 0x0000777233047816 */ /* 0x000fe200000000ff */
[----:B------:R0:W-:Y:S01]  /*22fcc0*/  @P6 STG.E.U8 desc[UR22][R36.64], R2 ;  /* 0x0000000224006986 */ /* 0x0001e2000c101116 */
[----:B------:R-:W-:Y:S02]  /*22fcd0*/  ISETP.LT.AND P6, PT, R61, UR5, !P2 ;  /* 0x000000053d007c0c */ /* 0x000fe4000d7c1270 */
[----:B------:R-:W-:Y:S01]  /*22fce0*/  PRMT R5, R51, 0x7773, RZ ;  /* 0x0000777333057816 */ /* 0x000fe200000000ff */
[----:B------:R-:W-:Y:S04]  /*22fcf0*/  @P5 STG.E.U8 desc[UR22][R40.64], R3 ;  /* 0x0000000328005986 */ /* 0x000fe8000c101116 */
[----:B------:R-:W4:Y:S01]  /*22fd00*/  LDL.LU R51, [R1+0x7dc] ;  /* 0x0007dc0001337983 */ /* 0x000f220000300800 */
[----:B------:R-:W-:-:S03]  /*22fd10*/  ULDC UR5, c[0x0][0x228] ;  /* 0x00008a0000057ab9 */ /* 0x000fc60000000800 */
[----:B--2---:R1:W-:Y:S01]  /*22fd20*/  @P3 STG.E.U8 desc[UR22][R54.64], R4 ;  /* 0x0000000436003986 */ /* 0x0043e2000c101116 */
[----:B0-----:R-:W-:-:S03]  /*22fd30*/  PRMT R2, R52, 0x7770, RZ ;  /* 0x0000777034027816 */ /* 0x001fc600000000ff */
[----:B------:R-:W-:Y:S04]  /*22fd40*/  @P1 STG.E.U8 desc[UR22][R42.64], R5 ;  /* 0x000000052a001986 */ /* 0x000fe8000c101116 */
[----:B-1----:R-:W2:Y:S04]  /*22fd50*/  LDL.LU.64 R54, [R1+0x1108] ;  /* 0x0011080001367983 */ /* 0x002ea80000300a00 */
[----:B------:R-:W2:Y:S04]  /*22fd60*/  LDL.LU.64 R32, [R1+0x10f8] ;  /* 0x0010f80001207983 */ /* 0x000ea80000300a00 */
[----:B------:R-:W2:Y:S04]  /*22fd70*/  LDL.LU.64 R34, [R1+0x10f0] ;  /* 0x0010f00001227983 */ /* 0x000ea80000300a00 */
[----:B------:R-:W2:Y:S04]  /*22fd80*/  LDL.LU.64 R36, [R1+0x10e8] ;  /* 0x0010e80001247983 */ /* 0x000ea80000300a00 */
[----:B---3--:R0:W-:Y:S04]  /*22fd90*/  @P6 STG.E.U8 desc[UR22][R56.64], R2 ;  /* 0x0000000238006986 */ /* 0x0081e8000c101116 */
[----:B0-----:R-:W3:Y:S01]  /*22fda0*/  LDL.LU.64 R56, [R1+0x10e0] ;  /* 0x0010e00001387983 */ /* 0x001ee20000300a00 */
[----:B------:R-:W-:-:S02]  /*22fdb0*/  ISETP.LT.AND P5, PT, R38, UR6, !P2 ;  /* 0x0000000626007c0c */ /* 0x000fc4000d7a1270 */
[----:B------:R-:W-:Y:S02]  /*22fdc0*/  ISETP.LT.AND P3, PT, R49, UR4, !P2 ;  /* 0x0000000431007c0c */ /* 0x000fe4000d761270 */
[C---:B------:R-:W-:Y:S02]  /*22fdd0*/  PRMT R3, R52.reuse, 0x7771, RZ ;  /* 0x0000777134037816 */ /* 0x040fe400000000ff */
[----:B------:R-:W-:Y:S01]  /*22fde0*/  PRMT R4, R52, 0x7772, RZ ;  /* 0x0000777234047816 */ /* 0x000fe200000000ff */
[----:B------:R-:W-:Y:S01]  /*22fdf0*/  ULDC UR4, c[0x0][0x228] ;  /* 0x00008a0000047ab9 */ /* 0x000fe20000000800 */
[----:B------:R-:W-:-:S05]  /*22fe00*/  ULDC UR6, c[0x0][0x228] ;  /* 0x00008a0000067ab9 */ /* 0x000fca0000000800 */
[----:B----4-:R0:W-:Y:S04]  /*22fe10*/  @P5 STG.E.U8 desc[UR22][R44.64], R3 ;  /* 0x000000032c005986 */ /* 0x0101e8000c101116 */
[----:B------:R1:W-:Y:S01]  /*22fe20*/  @P3 STG.E.U8 desc[UR22][R46.64], R4 ;  /* 0x000000042e003986 */ /* 0x0003e2000c101116 */
[----:B------:R-:W-:-:S03]  /*22fe30*/  ISETP.LT.AND P1, PT, R50, UR4, !P2 ;  /* 0x0000000432007c0c */ /* 0x000fc6000d721270 */
[----:B0-----:R-:W4:Y:S04]  /*22fe40*/  LDL.LU R45, [R1+0x690] ;  /* 0x00069000012d7983 */ /* 0x001f280000300800 */
[----:B-1----:R-:W4:Y:S01]  /*22fe50*/  LDL.LU.64 R46, [R1+0x10d8] ;  /* 0x0010d800012e7983 */ /* 0x002f220000300a00 */
[----:B------:R-:W-:Y:S01]  /*22fe60*/  ISETP.LT.AND P5, PT, R60, UR5, !P2 ;  /* 0x000000053c007c0c */ /* 0x000fe2000d7a1270 */
[----:B------:R-:W-:Y:S01]  /*22fe70*/  ULDC UR4, c[0x0][0x228] ;  /* 0x00008a0000047ab9 */ /* 0x000fe20000000800 */
[----:B------:R-:W-:Y:S01]  /*22fe80*/  ISETP.LT.AND P6, PT, R58, UR6, !P2 ;  /* 0x000000063a007c0c */ /* 0x000fe2000d7c1270 */
[----:B------:R-:W-:Y:S01]  /*22fe90*/  ULDC UR5, c[0x0][0x228] ;  /* 0x00008a0000057ab9 */ /* 0x000fe20000000800 */
[----:B------:R-:W4:Y:S01]  /*22fea0*/  LDL.LU.64 R42, [R1+0x10d0] ;  /* 0x0010d000012a7983 */ /* 0x000f220000300a00 */
[----:B------:R-:W-:-:S02]  /*22feb0*/  ISETP.LT.AND P3, PT, R59, UR4, !P2 ;  /* 0x000000043b007c0c */ /* 0x000fc4000d761270 */
[----:B------:R-:W-:Y:S02]  /*22fec0*/  ISETP.LT.AND P2, PT, R48, UR5, !P2 ;  /* 0x0000000530007c0c */ /* 0x000fe4000d741270 */
[----:B------:R-:W-:Y:S02]  /*22fed0*/  PRMT R6, R52, 0x7773, RZ ;  /* 0x0000777334067816 */ /* 0x000fe400000000ff */
[C---:B------:R-:W-:Y:S02]  /*22fee0*/  PRMT R4, R51.reuse, 0x7770, RZ ;  /* 0x0000777033047816 */ /* 0x040fe400000000ff */
[C---:B------:R-:W-:Y:S01]  /*22fef0*/  PRMT R3, R51.reuse, 0x7771, RZ ;  /* 0x0000777133037816 */ /* 0x040fe200000000ff */
[----:B------:R-:W4:Y:S01]  /*22ff00*/  LDL.LU.64 R40, [R1+0x10c8] ;  /* 0x0010c80001287983 */ /* 0x000f220000300a00 */
[C---:B------:R-:W-:Y:S02]  /*22ff10*/  PRMT R2, R51.reuse, 0x7772, RZ ;  /* 0x0000777233027816 */ /* 0x040fe400000000ff */
[----:B------:R-:W-:Y:S01]  /*22ff20*/  PRMT R5, R51, 0x7773, RZ ;  /* 0x0000777333057816 */ /* 0x000fe200000000ff */
[----:B------:R-:W-:Y:S01]  /*22ff30*/  ULDC UR4, c[0x0][0x228] ;  /* 0x00008a0000047ab9 */ /* 0x000fe20000000800 */
[----:B------:R-:W-:Y:S01]  /*22ff40*/  ULDC UR5, c[0x0][0x228] ;  /* 0x00008a0000057ab9 */ /* 0x000fe20000000800 */
[----:B------:R-:W-:Y:S01]  /*22ff50*/  ULDC UR6, c[0x0][0x228] ;  /* 0x00008a0000067ab9 */ /* 0x000fe20000000800 */
[----:B--2---:R0:W-:Y:S04]  /*22ff60*/  @P1 STG.E.U8 desc[UR22][R54.64], R6 ;  /* 0x0000000636001986 */ /* 0x0041e8000c101116 */
[----:B------:R-:W-:Y:S04]  /*22ff70*/  @P5 STG.E.U8 desc[UR22][R32.64], R4 ;  /* 0x0000000420005986 */ /* 0x000fe8000c101116 */
[----:B------:R-:W-:Y:S04]  /*22ff80*/  @P6 STG.E.U8 desc[UR22][R34.64], R3 ;  /* 0x0000000322006986 */ /* 0x000fe8000c101116 */
[----:B------:R-:W-:Y:S04]  /*22ff90*/  @P3 STG.E.U8 desc[UR22][R36.64], R2 ;  /* 0x0000000224003986 */ /* 0x000fe8000c101116 */
[----:B0-----:R-:W2:Y:S04]  /*22ffa0*/  LDL.LU.64 R54, [R1+0x1038] ;  /* 0x0010380001367983 */ /* 0x001ea80000300a00 */
[----:B------:R-:W2:Y:S04]  /*22ffb0*/  LDL.LU R52, [R1+0x670] ;  /* 0x0006700001347983 */ /* 0x000ea80000300800 */
[----:B---3--:R0:W-:Y:S04]  /*22ffc0*/  @P2 STG.E.U8 desc[UR22][R56.64], R5 ;  /* 0x0000000538002986 */ /* 0x0081e8000c101116 */
[----:B0-----:R-:W3:Y:S01]  /*22ffd0*/  LDL.LU.64 R56, [R1+0x10c0] ;  /* 0x0010c00001387983 */ /* 0x001ee20000300a00 */
[----:B------:R-:W-:-:S02]  /*22ffe0*/  ISETP.LT.AND P5, PT, R61, UR4, !P0 ;  /* 0x000000043d007c0c */ /* 0x000fc4000c7a1270 */
[----:B------:R-:W-:Y:S01]  /*22fff0*/  ISETP.LT.AND P3, PT, R38, UR5, !P0 ;  /* 0x0000000526007c0c */ /* 0x000fe2000c761270 */
[----:B------:R-:W3:Y:S01]  /*230000*/  LDL.LU.64 R36, [R1+0x1088] ;  /* 0x0010880001247983 */ /* 0x000ee20000300a00 */
[----:B------:R-:W-:Y:S01]  /*230010*/  ULDC UR4, c[0x0][0x228] ;  /* 0x00008a0000047ab9 */ /* 0x000fe20000000800 */
[----:B------:R-:W-:Y:S01]  /*230020*/  ULDC UR5, c[0x0][0x228] ;  /* 0x00008a0000057ab9 */ /* 0x000fe20000000800 */
[----:B------:R-:W-:Y:S02]  /*230030*/  ISETP.LT.AND P6, PT, R49, UR4, !P0 ;  /* 0x0000000431007c0c */ /* 0x000fe4000c7c1270 */
[----:B----4-:R-:W-:Y:S01]  /*230040*/  PRMT R3, R45, 0x7770, RZ ;  /* 0x000077702d037816 */ /* 0x010fe200000000ff */
[----:B------:R-:W-:Y:S01]  /*230050*/  VIADD R2, R53, 0xfa ;  /* 0x000000fa35027836 */ /* 0x000fe20000000000 */
[----:B------:R-:W-:Y:S02]  /*230060*/  ISETP.LT.AND P2, PT, R50, UR5, !P0 ;  /* 0x0000000532007c0c */ /* 0x000fe4000c741270 */
[----:B------:R-:W-:Y:S01]  /*230070*/  PRMT R4, R45, 0x7771, RZ ;  /* 0x000077712d047816 */ /* 0x000fe200000000ff */
[----:B------:R-:W-:Y:S01]  /*230080*/  ULDC UR4, c[0x0][0x228] ;  /* 0x00008a0000047ab9 */ /* 0x000fe20000000800 */
[----:B------:R0:W-:Y:S01]  /*230090*/  @P5 STG.E.U8 desc[UR22][R46.64], R3 ;  /* 0x000000032e005986 */ /* 0x0001e2000c101116 */
[----:B------:R-:W-:-:S03]  /*2300a0*/  ISETP.GE.AND P1, PT, R2, UR19, PT ;  /* 0x0000001302007c0c */ /* 0x000fc6000bf26270 */
[----:B------:R1:W-:Y:S01]  /*2300b0*/  @P3 STG.E.U8 desc[UR22][R42.64], R4 ;  /* 0x000000042a003986 */ /* 0x0003e2000c101116 */
[C---:B------:R-:W-:Y:S01]  /*2300c0*/  PRMT R2, R45.reuse, 0x7772, RZ ;  /* 0x000077722d027816 */ /* 0x040fe200000000ff */
[----:B------:R-:W-:Y:S02]  /*2300d0*/  ULDC UR5, c[0x0][0x228] ;  /* 0x00008a0000057ab9 */ /* 0x000fe40000000800 */
[----:B0-----:R-:W4:Y:S04]  /*2300e0*/  LDL.LU.64 R46, [R1+0x1030] ;  /* 0x00103000012e7983 */ /* 0x001f280000300a00 */
[----:B------:R-:W4:Y:S01]  /*2300f0*/  LDL.LU R51, [R1+0x6d0] ;  /* 0x0006d00001337983 */ /* 0x000f220000300800 */
[----:B------:R-:W-:-:S03]  /*230100*/  PRMT R3, R45, 0x7773, RZ ;  /* 0x000077732d037816 */ /* 0x000fc600000000ff */
[----:B-1----:R-:W4:Y:S04]  /*230110*/  LDL.LU.64 R42, [R1+0x1080] ;  /* 0x00108000012a7983 */ /* 0x002f280000300a00 */
[----:B------:R-:W4:Y:S01]  /*230120*/  LDL.LU.64 R44, [R1+0xfe8] ;  /* 0x000fe800012c7983 */ /* 0x000f220000300a00 */
[----:B------:R-:W-:-:S03]  /*230130*/  ISETP.LT.AND P3, PT, R60, UR4, !P0 ;  /* 0x000000043c007c0c */ /* 0x000fc6000c761270 */
[----:B------:R0:W-:Y:S01]  /*230140*/  @P6 STG.E.U8 desc[UR22][R40.64], R2 ;  /* 0x0000000228006986 */ /* 0x0001e2000c101116 */
[----:B------:R-:W-:-:S03]  /*230150*/  ULDC UR4, c[0x0][0x228] ;  /* 0x00008a0000047ab9 */ /* 0x000fc60000000800 */
[----:B------:R-:W1:Y:S04]  /*230160*/  LDS.128 R4, [R0] ;  /* 0x0000000000047984 */ /* 0x000e680000000c00 */
[----:B0-----:R-:W4:Y:S04]  /*230170*/  LDL.LU.64 R40, [R1+0xfe0] ;  /* 0x000fe00001287983 */ /* 0x001f280000300a00 */
[----:B--2---:R0:W-:Y:S04]  /*230180*/  @P2 STG.E.U8 desc[UR22][R54.64], R3 ;  /* 0x0000000336002986 */ /* 0x0041e8000c101116 */
[----:B0-----:R-:W2:Y:S01]  /*230190*/  LDL.LU.64 R54, [R1+0xfb8] ;  /* 0x000fb80001367983 */ /* 0x001ea20000300a00 */
[----:B------:R-:W-:-:S05]  /*2301a0*/  PRMT R3, R52, 0x7770, RZ ;  /* 0x0000777034037816 */ /* 0x000fca00000000ff */
[----:B---3--:R0:W-:Y:S04]  /*2301b0*/  @P3 STG.E.U8 desc[UR22][R56.64], R3 ;  /* 0x0000000338003986 */ /* 0x0081e8000c101116 */
[----:B0-----:R-:W3:Y:S01]  /*2301c0*/  LDL.LU.64 R56, [R1+0xfb0] ;  /* 0x000fb00001387983 */ /* 0x001ee20000300a00 */
[----:B------:R-:W-:Y:S02]  /*2301d0*/  ISETP.LT.AND P5, PT, R58, UR4, !P0 ;  /* 0x000000043a007c0c */ /* 0x000fe4000c7a1270 */
[----:B------:R-:W-:Y:S01]  /*2301e0*/  ISETP.LT.AND P6, PT, R59, UR5, !P0 ;  /* 0x000000053b007c0c */ /* 0x000fe2000c7c1270 */
[----:B------:R-:W-:Y:S01]  /*2301f0*/  VIADD R2, R53, 0xfb ;  /* 0x000000fb35027836 */ /* 0x000fe20000000000 */
[----:B------:R-:W-:Y:S01]  /*230200*/  ULDC UR4, c[0x0][0x228] ;  /* 0x00008a0000047ab9 */ /* 0x000fe20000000800 */
[----:B------:R-:W-:Y:S01]  /*230210*/  PRMT R0, R52, 0x7771, RZ ;  /* 0x0000777134007816 */ /* 0x000fe200000000ff */
[----:B------:R-:W-:-:S02]  /*230220*/  ULDC UR5, c[0x0][0x228] ;  /* 0x00008a0000057ab9 */ /* 0x000fc40000000800 */
[----:B------:R-:W-:Y:S02]  /*230230*/  ISETP.GE.AND P2, PT, R2, UR17, PT ;  /* 0x0000001102007c0c */ /* 0x000fe4000bf46270 */
[----:B------:R-:W-:Y:S02]  /*230240*/  PRMT R2, R52, 0x7772, RZ ;  /* 0x0000777234027816 */ /* 0x000fe400000000ff */
[----:B------:R-:W-:Y:S02]  /*230250*/  ISETP.LT.AND P0, PT, R48, UR4, !P0 ;  /* 0x0000000430007c0c */ /* 0x000fe4000c701270 */
[----:B------:R-:W-:Y:S01]  /*230260*/  ISETP.LT.AND P3, PT, R61, UR5, !P4 ;  /* 0x000000053d007c0c */ /* 0x000fe2000e761270 */
[----:B------:R-:W-:Y:S01]  /*230270*/  ULDC UR4, c[0x0][0x228] ;  /* 0x00008a0000047ab9 */ /* 0x000fe20000000800 */
[----:B------:R-:W-:Y:S01]  /*230280*/  ULDC UR5, c[0x0][0x228] ;  /* 0x00008a0000057ab9 */ /* 0x000fe20000000800 */
[----:B------:R0:W-:Y:S04]  /*230290*/  @P5 STG.E.U8 desc[UR22][R36.64], R0 ;  /* 0x0000000024005986 */ /* 0x0001e8000c101116 */
[----:B----4-:R4:W-:Y:S01]  /*2302a0*/  @P6 STG.E.U8 desc[UR22][R46.64], R2 ;  /* 0x000000022e006986 */ /* 0x0109e2000c101116 */
[----:B------:R-:W-:Y:S01]  /*2302b0*/  ISETP.LT.AND P6, PT, R38, UR4, !P4 ;  /* 0x0000000426007c0c */ /* 0x000fe2000e7c1270 */
[----:B------:R-:W-:-:S02]  /*2302c0*/  ULDC UR4, c[0x0][0x228] ;  /* 0x00008a0000047ab9 */ /* 0x000fc40000000800 */
[----:B------:R-:W-:Y:S01]  /*2302d0*/  ISETP.LT.AND P5, PT, R49, UR4, !P4 ;  /* 0x0000000431007c0c */ /* 0x000fe2000e7a1270 */
[----:B------:R-:W-:Y:S01]  /*2302e0*/  ULDC UR4, c[0x0][0x228] ;  /* 0x00008a0000047ab9 */ /* 0x000fe20000000800 */
[----:B0-----:R-:W-:Y:S01]  /*2302f0*/  PRMT R0, R52, 0x7773, RZ ;  /* 0x0000777334007816 */ /* 0x001fe200000000ff */
[----:B----4-:R-:W4:Y:S01]  /*230300*/  LDL.LU.64 R46, [R1+0xf38] ;  /* 0x000f3800012e7983 */ /* 0x010f220000300a00 */
[----:B------:R-:W-:-:S03]  /*230310*/  PRMT R2, R51, 0x7770, RZ ;  /* 0x0000777033027816 */ /* 0x000fc600000000ff */
[----:B------:R0:W-:Y:S04]  /*230320*/  @P0 STG.E.U8 desc[UR22][R42.64], R0 ;  /* 0x000000002a000986 */ /* 0x0001e8000c101116 */
[----:B------:R-:W4:Y:S01]  /*230330*/  LDL.LU.64 R36, [R1+0xf30] ;  /* 0x000f300001247983 */ /* 0x000f220000300a00 */
[----:B------:R-:W-:Y:S01]  /*230340*/  ISETP.LT.AND P0, PT, R50, UR4, !P4 ;  /* 0x0000000432007c0c */ /* 0x000fe2000e701270 */
[----:B------:R-:W-:Y:S02]  /*230350*/  ULDC UR4, c[0x0][0x228] ;  /* 0x00008a0000047ab9 */ /* 0x000fe40000000800 */
[----:B------:R1:W-:Y:S01]  /*230360*/  @P3 STG.E.U8 desc[UR22][R44.64], R2 ;  /* 0x000000022c003986 */ /* 0x0003e2000c101116 */
[----:B0-----:R-:W-:-:S03]  /*230370*/  PRMT R0, R51, 0x7771, RZ ;  /* 0x0000777133007816 */ /* 0x001fc600000000ff */
[----:B-1----:R-:W4:Y:S01]  /*230380*/  LDL.LU.64 R44, [R1+0xf20] ;  /* 0x000f2000012c7983 */ /* 0x002f220000300a00 */
[----:B------:R-:W-:-:S03]  /*230390*/  PRMT R2, R51, 0x7772, RZ ;  /* 0x0000777233027816 */ /* 0x000fc600000000ff */
[----:B------:R-:W4:Y:S04]  /*2303a0*/  LDL.LU R43, [R1+0x694] ;  /* 0x00069400012b7983 */ /* 0x000f280000300800 */
[----:B------:R0:W-:Y:S04]  /*2303b0*/  @P6 STG.E.U8 desc[UR22][R40.64], R0 ;  /* 0x0000000028006986 */ /* 0x0001e8000c101116 */
[----:B0-----:R-:W4:Y:S04]  /*2303c0*/  LDL.LU.64 R40, [R1+0xf28] ;  /* 0x000f280001287983 */ /* 0x001f280000300a00 */
[----:B--2---:R0:W-:Y:S04]  /*2303d0*/  @P5 STG.E.U8 desc[UR22][R54.64], R2 ;  /* 0x0000000236005986 */ /* 0x0041e8000c101116 */
[----:B0-----:R-:W2:Y:S01]  /*2303e0*/  LDL.LU.64 R54, [R1+0xee8] ;  /* 0x000ee80001367983 */ /* 0x001ea20000300a00 */
[----:B------:R-:W-:-:S05]  /*2303f0*/  PRMT R2, R51, 0x7773, RZ ;  /* 0x0000777333027816 */ /* 0x000fca00000000ff */
[----:B---3--:R0:W-:Y:S04]  /*230400*/  @P0 STG.E.U8 desc[UR22][R56.64], R2 ;  /* 0x0000000238000986 */ /* 0x0081e8000c101116 */
[----:B0-----:R-:W3:Y:S01]  /*230410*/  LDL.LU.64 R56, [R1+0xee0] ;  /* 0x000ee00001387983 */ /* 0x001ee20000300a00 */
[----:B------:R-:W-:Y:S01]  /*230420*/  ISETP.LT.AND P3, PT, R60, UR4, !P4 ;  /* 0x000000043c007c0c */ /* 0x000fe2000e761270 */
[----:B------:R-:W-:Y:S01]  /*230430*/  ULDC UR4, c[0x0][0x228] ;  /* 0x00008a0000047ab9 */ /* 0x000fe20000000800 */
[----:B------:R-:W-:Y:S02]  /*230440*/  PRMT R3, R4, 0x7770, RZ ;  /* 0x0000777004037816 */ /* 0x000fe400000000ff */
[----:B------:R-:W-:Y:S01]  /*230450*/  ISETP.LT.AND P5, PT, R58, UR4, !P4 ;  /* 0x000000043a007c0c */ /* 0x000fe2000e7a1270 */
[----:B------:R-:W3:Y:S01]  /*230460*/  LDL.LU.64 R34, [R1+0xeb0] ;  /* 0x000eb00001227983 */ /* 0x000ee20000300a00 */
[----:B------:R-:W-:Y:S01]  /*230470*/  ISETP.LT.AND P6, PT, R59, UR5, !P4 ;  /* 0x000000053b007c0c */ /* 0x000fe2000e7c1270 */
[----:B------:R-:W-:Y:S01]  /*230480*/  VIADD R0, R53, 0xfc ;  /* 0x000000fc35007836 */ /* 0x000fe20000000000 */
[----:B------:R-:W-:Y:S01]  /*230490*/  ULDC UR4, c[0x0][0x228] ;  /* 0x00008a0000047ab9 */ /* 0x000fe20000000800 */
[----:B------:R-:W-:Y:S01]  /*2304a0*/  ULDC UR5, c[0x0][0x228] ;  /* 0x00008a0000057ab9 */ /* 0x000fe20000000800 */
[----:B------:R-:W-:-:S02]  /*2304b0*/  ISETP.LT.AND P4, PT, R48, UR4, !P4 ;  /* 0x0000000430007c0c */ /* 0x000fc4000e781270 */
[----:B------:R-:W-:Y:S02]  /*2304c0*/  PRMT R2, R4, 0x7772, RZ ;  /* 0x0000777204027816 */ /* 0x000fe400000000ff */
[----:B------:R-:W-:Y:S02]  /*2304d0*/  ISETP.GE.AND P0, PT, R0, UR15, PT ;  /* 0x0000000f00007c0c */ /* 0x000fe4000bf06270 */
[----:B------:R-:W-:Y:S01]  /*2304e0*/  PRMT R0, R4, 0x7771, RZ ;  /* 0x0000777104007816 */ /* 0x000fe200000000ff */
[----:B------:R-:W-:Y:S01]  /*2304f0*/  ULDC UR4, c[0x0][0x228] ;  /* 0x00008a0000047ab9 */ /* 0x000fe20000000800 */
[----:B----4-:R0:W-:Y:S01]  /*230500*/  @P3 STG.E.U8 desc[UR22][R46.64], R3 ;  /* 0x000000032e003986 */ /* 0x0101e2000c101116 */
[----:B------:R-:W-:-:S03]  /*230510*/  ISETP.LT.AND P3, PT, R61, UR5, !P1 ;  /* 0x000000053d007c0c */ /* 0x000fc6000cf61270 */
[----:B------:R1:W-:Y:S01]  /*230520*/  @P5 STG.E.U8 desc[UR22][R36.64], R0 ;  /* 0x0000000024005986 */ /* 0x0003e2000c101116 */
[----:B------:R-:W-:Y:S01]  /*230530*/  PRMT R4, R4, 0x7773, RZ ;  /* 0x0000777304047816 */ /* 0x000fe200000000ff */
[----:B------:R-:W-:Y:S02]  /*230540*/  ULDC UR5, c[0x0][0x228] ;  /* 0x00008a0000057ab9 */ /* 0x000fe40000000800 */
[----:B0-----:R-:W4:Y:S04]  /*230550*/  LDL.LU.64 R46, [R1+0xeb8] ;  /* 0x000eb800012e7983 */ /* 0x001f280000300a00 */
[----:B------:R-:W4:Y:S04]  /*230560*/  LDL.LU R51, [R1+0x674] ;  /* 0x0006740001337983 */ /* 0x000f280000300800 */
[----:B------:R0:W-:Y:S01]  /*230570*/  @P6 STG.E.U8 desc[UR22][R44.64], R2 ;  /* 0x000000022c006986 */ /* 0x0001e2000c101116 */
[----:B------:R-:W-:-:S02]  /*230580*/  ISETP.LT.AND P6, PT, R38, UR4, !P1 ;  /* 0x0000000426007c0c */ /* 0x000fc4000cfc1270 */
[C---:B-1----:R-:W-:Y:S01]  /*230590*/  PRMT R0, R43.reuse, 0x7770, RZ ;  /* 0x000077702b007816 */ /* 0x042fe200000000ff */
[----:B------:R-:W-:Y:S01]  /*2305a0*/  ULDC UR4, c[0x0][0x228] ;  /* 0x00008a0000047ab9 */ /* 0x000fe20000000800 */
[----:B0-----:R-:W4:Y:S04]  /*2305b0*/  LDL.LU.64 R44, [R1+0xe48] ;  /* 0x000e4800012c7983 */ /* 0x001f280000300a00 */
[----:B------:R-:W-:Y:S04]  /*2305c0*/  @P4 STG.E.U8 desc[UR22][R40.64], R4 ;  /* 0x0000000428004986 */ /* 0x000fe8000c101116 */
[----:B--2---:R0:W-:Y:S04]  /*2305d0*/  @P3 STG.E.U8 desc[UR22][R54.64], R0 ;  /* 0x0000000036003986 */ /* 0x0041e8000c101116 */
[----:B0-----:R-:W2:Y:S04]  /*2305e0*/  LDL.LU.64 R54, [R1+0xe40] ;  /* 0x000e400001367983 */ /* 0x001ea80000300a00 */
[----:B------:R-:W2:Y:S01]  /*2305f0*/  LDL.LU.64 R36, [R1+0xe00] ;  /* 0x000e000001247983 */ /* 0x000ea20000300a00 */
[----:B------:R-:W-:-:S03]  /*230600*/  PRMT R0, R43, 0x7771, RZ ;  /* 0x000077712b007816 */ /* 0x000fc600000000ff */
[----:B------:R-:W2:Y:S04]  /*230610*/  LDL.LU R52, [R1+0x6d4] ;  /* 0x0006d40001347983 */ /* 0x000ea80000300800 */
[----:B------:R-:W2:Y:S04]  /*230620*/  LDL.LU.64 R40, [R1+0xe08] ;  /* 0x000e080001287983 */ /* 0x000ea80000300a00 */
[----:B---3--:R0:W-:Y:S04]  /*230630*/  @P6 STG.E.U8 desc[UR22][R56.64], R0 ;  /* 0x0000000038006986 */ /* 0x0081e8000c101116 */
[----:B0-----:R-:W3:Y:S01]  /*230640*/  LDL.LU.64 R56, [R1+0xce8] ;  /* 0x000ce80001387983 */ /* 0x001ee20000300a00 */
[----:B------:R-:W-:Y:S01]  /*230650*/  ISETP.LT.AND P5, PT, R49, UR4, !P1 ;  /* 0x0000000431007c0c */ /* 0x000fe2000cfa1270 */
[----:B------:R-:W-:-:S02]  /*230660*/  ULDC UR4, c[0x0][0x228] ;  /* 0x00008a0000047ab9 */ /* 0x000fc40000000800 */
[----:B------:R-:W-:Y:S02]  /*230670*/  ISETP.LT.AND P3, PT, R50, UR4, !P1 ;  /* 0x0000000432007c0c */ /* 0x000fe4000cf61270 */
[----:B------:R-:W-:Y:S01]  /*230680*/  PRMT R2, R43, 0x7772, RZ ;  /* 0x000077722b027816 */ /* 0x000fe200000000ff */
[----:B------:R-:W-:Y:S02]  /*230690*/  ULDC UR4, c[0x0][0x228] ;  /* 0x00008a0000047ab9 */ /* 0x000fe40000000800 */
[----:B------:R-:W-:Y:S01]  /*2306a0*/  ISETP.LT.AND P4, PT, R60, UR4, !P1 ;  /* 0x000000043c007c0c */ /* 0x000fe2000cf81270 */
[----:B------:R-:W-:-:S04]  /*2306b0*/  ULDC UR4, c[0x0][0x228] ;  /* 0x00008a0000047ab9 */ /* 0x000fc80000000800 */
[----:B------:R0:W-:Y:S01]  /*2306c0*/  @P5 STG.E.U8 desc[UR22][R34.64], R2 ;  /* 0x0000000222005986 */ /* 0x0001e2000c101116 */
[----:B------:R-:W-:Y:S02]  /*2306d0*/  ISETP.LT.AND P5, PT, R58, UR4, !P1 ;  /* 0x000000043a007c0c */ /* 0x000fe4000cfa1270 */
[----:B------:R-:W-:Y:S01]  /*2306e0*/  ISETP.LT.AND P6, PT, R59, UR5, !P1 ;  /* 0x000000053b007c0c */ /* 0x000fe2000cfc1270 */
[----:B------:R-:W-:Y:S01]  /*2306f0*/  VIADD R0, R53, 0xfd ;  /* 0x000000fd35007836 */ /* 0x000fe20000000000 */
[----:B------:R-:W-:Y:S01]  /*230700*/  ULDC UR4, c[0x0][0x228] ;  /* 0x00008a0000047ab9 */ /* 0x000fe20000000800 */
[----:B------:R-:W-:Y:S01]  /*230710*/  ULDC UR5, c[0x0][0x228] ;  /* 0x00008a0000057ab9 */ /* 0x000fe20000000800 */
[----:B0-----:R-:W-:Y:S02]  /*230720*/  PRMT R2, R43, 0x7773, RZ ;  /* 0x000077732b027816 */ /* 0x001fe400000000ff */
[----:B------:R-:W3:Y:S04]  /*230730*/  LDL.LU.64 R42, [R1+0xd30] ;  /* 0x000d3000012a7983 */ /* 0x000ee80000300a00 */
[----:B----4-:R0:W-:Y:S01]  /*230740*/  @P3 STG.E.U8 desc[UR22][R46.64], R2 ;  /* 0x000000022e003986 */ /* 0x0101e2000c101116 */
[----:B------:R-:W-:-:S02]  /*230750*/  PRMT R3, R51, 0x7770, RZ ;  /* 0x0000777033037816 */ /* 0x000fc400000000ff */
[----:B------:R-:W-:Y:S02]  /*230760*/  ISETP.LT.AND P1, PT, R48, UR4, !P1 ;  /* 0x0000000430007c0c */ /* 0x000fe4000cf21270 */
[----:B------:R-:W-:Y:S01]  /*230770*/  ISETP.GE.AND P3, PT, R0, UR13, PT ;  /* 0x0000000d00007c0c */ /* 0x000fe2000bf66270 */
[----:B0-----:R-:W4:Y:S04]  /*230780*/  LDL.LU.64 R46, [R1+0xc60] ;  /* 0x000c6000012e7983 */ /* 0x001f280000300a00 */
[----:B------:R0:W-:Y:S01]  /*230790*/  @P4 STG.E.U8 desc[UR22][R44.64], R3 ;  /* 0x000000032c004986 */ /* 0x0001e2000c101116 */
[----:B------:R-:W-:Y:S02]  /*2307a0*/  ISETP.LT.AND P4, PT, R61, UR5, !P2 ;  /* 0x000000053d007c0c */ /* 0x000fe4000d781270 */
[----:B------:R-:W-:-:S02]  /*2307b0*/  PRMT R0, R51, 0x7771, RZ ;  /* 0x0000777133007816 */ /* 0x000fc400000000ff */
[C---:B------:R-:W-:Y:S01]  /*2307c0*/  PRMT R2, R51.reuse, 0x7772, RZ ;  /* 0x0000777233027816 */ /* 0x040fe200000000ff */
[----:B------:R-:W-:Y:S01]  /*2307d0*/  ULDC UR4, c[0x0][0x228] ;  /* 0x00008a0000047ab9 */ /* 0x000fe20000000800 */
[----:B------:R-:W-:Y:S01]  /*2307e0*/  ULDC UR5, c[0x0][0x228] ;  /* 0x00008a0000057ab9 */ /* 0x000fe20000000800 */
[----:B0-----:R-:W4:Y:S04]  /*2307f0*/  LDL.LU.64 R44, [R1+0xce0] ;  /* 0x000ce000012c7983 */ /* 0x001f280000300a00 */
[----:B--2---:R0:W-:Y:S04]  /*230800*/  @P5 STG.E.U8 desc[UR22][R54.64], R0 ;  /* 0x0000000036005986 */ /* 0x0041e8000c101116 */
[----:B------:R1:W-:Y:S01]  /*230810*/  @P6 STG.E.U8 desc[UR22][R36.64], R2 ;  /* 0x0000000224006986 */ /* 0x0003e2000c101116 */
[----:B0-----:R-:W-:-:S02]  /*230820*/  PRMT R0, R51, 0x7773, RZ ;  /* 0x0000777333007816 */ /* 0x001fc400000000ff */
[----:B-1----:R-:W-:Y:S01]  /*230830*/  PRMT R2, R52, 0x7770, RZ ;  /* 0x0000777034027816 */ /* 0x002fe200000000ff */
[----:B------:R-:W2:Y:S04]  /*230840*/  LDL.LU.64 R54, [R1+0xb68] ;  /* 0x000b680001367983 */ /* 0x000ea80000300a00 */
[----:B------:R-:W-:Y:S04]  /*230850*/  @P1 STG.E.U8 desc[UR22][R40.64], R0 ;  /* 0x0000000028001986 */ /* 0x000fe8000c101116 */
[----:B---3--:R0:W-:Y:S04]  /*230860*/  @P4 STG.E.U8 desc[UR22][R56.64], R2 ;  /* 0x0000000238004986 */ /* 0x0081e8000c101116 */
[----:B0-----:R-:W3:Y:S01]  /*230870*/  LDL.LU.64 R56, [R1+0xc18] ;  /* 0x000c180001387983 */ /* 0x001ee20000300a00 */
[----:B------:R-:W-:Y:S01]  /*230880*/  ISETP.LT.AND P6, PT, R38, UR4, !P2 ;  /* 0x0000000426007c0c */ /* 0x000fe2000d7c1270 */
[----:B------:R-:W-:Y:S01]  /*230890*/  ULDC UR4, c[0x0][0x228] ;  /* 0x00008a0000047ab9 */ /* 0x000fe20000000800 */
[----:B------:R-:W-:-:S02]  /*2308a0*/  PRMT R0, R52, 0x7771, RZ ;  /* 0x0000777134007816 */ /* 0x000fc400000000ff */
[----:B------:R-:W-:Y:S01]  /*2308b0*/  ISETP.LT.AND P5, PT, R49, UR4, !P2 ;  /* 0x0000000431007c0c */ /* 0x000fe2000d7a1270 */
[----:B------:R-:W3:Y:S01]  /*2308c0*/  LDL.LU.64 R34, [R1+0xb60] ;  /* 0x000b600001227983 */ /* 0x000ee20000300a00 */
[----:B------:R-:W-:-:S03]  /*2308d0*/  PRMT R2, R52, 0x7772, RZ ;  /* 0x0000777234027816 */ /* 0x000fc600000000ff */
[----:B------:R-:W3:Y:S04]  /*2308e0*/  LDL.LU R51, [R1+0x698] ;  /* 0x0006980001337983 */ /* 0x000ee80000300800 */
[----:B------:R-:W3:Y:S01]  /*2308f0*/  LDL.LU.64 R36, [R1+0xc10] ;  /* 0x000c100001247983 */ /* 0x000ee20000300a00 */
[----:B------:R-:W-:Y:S02]  /*230900*/  ULDC UR4, c[0x0][0x228] ;  /* 0x00008a0000047ab9 */ /* 0x000fe40000000800 */
[----:B------:R-:W-:Y:S02]  /*230910*/  ISETP.LT.AND P1, PT, R50, UR4, !P2 ;  /* 0x0000000432007c0c */ /* 0x000fe4000d721270 */
[----:B------:R-:W-:Y:S01]  /*230920*/  ISETP.LT.AND P4, PT, R60, UR5, !P2 ;  /* 0x000000053c007c0c */ /* 0x000fe2000d781270 */
[----:B------:R-:W-:Y:S01]  /*230930*/  ULDC UR4, c[0x0][0x228] ;  /* 0x00008a0000047ab9 */ /* 0x000fe20000000800 */
[----:B------:R-:W-:Y:S01]  /*230940*/  PRMT R3, R5, 0x7770, RZ ;  /* 0x0000777005037816 */ /* 0x000fe200000000ff */
[----:B------:R-:W-:Y:S01]  /*230950*/  ULDC UR5, c[0x0][0x228] ;  /* 0x00008a0000057ab9 */ /* 0x000fe20000000800 */
[----:B------:R0:W-:Y:S01]  /*230960*/  @P6 STG.E.U8 desc[UR22][R42.64], R0 ;  /* 0x000000002a006986 */ /* 0x0001e2000c101116 */
[----:B------:R-:W-:Y:S01]  /*230970*/  ISETP.LT.AND P6, PT, R58, UR4, !P2 ;  /* 0x000000043a007c0c */ /* 0x000fe2000d7c1270 */
[----:B------:R-:W-:-:S02]  /*230980*/  ULDC UR4, c[0x0][0x228] ;  /* 0x00008a0000047ab9 */ /* 0x000fc40000000800 */
[----:B----4-:R1:W-:Y:S01]  /*230990*/  @P5 STG.E.U8 desc[UR22][R46.64], R2 ;  /* 0x000000022e005986 */ /* 0x0103e2000c101116 */
[----:B0-----:R-:W-:-:S03]  /*2309a0*/  VIADD R0, R53, 0xfe ;  /* 0x000000fe35007836 */ /* 0x001fc60000000000 */
[----:B-1----:R-:W4:Y:S01]  /*2309b0*/  LDL.LU.64 R46, [R1+0xb38] ;  /* 0x000b3800012e7983 */ /* 0x002f220000300a00 */
[----:B------:R-:W-:-:S03]  /*2309c0*/  PRMT R2, R52, 0x7773, RZ ;  /* 0x0000777334027816 */ /* 0x000fc600000000ff */
[----:B------:R-:W4:Y:S04]  /*2309d0*/  LDL.LU.64 R40, [R1+0xbc8] ;  /* 0x000bc80001287983 */ /* 0x000f280000300a00 */
[----:B------:R-:W4:Y:S04]  /*2309e0*/  LDL.LU.64 R42, [R1+0xbc0] ;  /* 0x000bc000012a7983 */ /* 0x000f280000300a00 */
[----:B------:R0:W-:Y:S01]  /*2309f0*/  @P1 STG.E.U8 desc[UR22][R44.64], R2 ;  /* 0x000000022c001986 */ /* 0x0001e2000c101116 */
[----:B------:R-:W-:Y:S02]  /*230a00*/  ISETP.GE.AND P1, PT, R0, UR11, PT ;  /* 0x0000000b00007c0c */ /* 0x000fe4000bf26270 */
[----:B------:R-:W-:Y:S01]  /*230a10*/  PRMT R0, R5, 0x7771, RZ ;  /* 0x0000777105007816 */ /* 0x000fe200000000ff */
[----:B0-----:R-:W4:Y:S04]  /*230a20*/  LDL.LU.64 R44, [R1+0xca8] ;  /* 0x000ca800012c7983 */ /* 0x001f280000300a00 */
[----:B--2---:R0:W-:Y:S04]  /*230a30*/  @P4 STG.E.U8 desc[UR22][R54.64], R3 ;  /* 0x0000000336004986 */ /* 0x0041e8000c101116 */
[----:B0-----:R-:W2:Y:S04]  /*230a40*/  LDL.LU R54, [R1+0x678] ;  /* 0x0006780001367983 */ /* 0x001ea80000300800 */
[----:B---3--:R0:W-:Y:S04]  /*230a50*/  @P6 STG.E.U8 desc[UR22][R56.64], R0 ;  /* 0x0000000038006986 */ /* 0x0081e8000c101116 */
[----:B0-----:R-:W3:Y:S01]  /*230a60*/  LDL.LU.64 R56, [R1+0xca0] ;  /* 0x000ca00001387983 */ /* 0x001ee20000300a00 */
[----:B------:R-:W-:Y:S01]  /*230a70*/  ISETP.LT.AND P5, PT, R59, UR5, !P2 ;  /* 0x000000053b007c0c */ /* 0x000fe2000d7a1270 */
[----:B------:R-:W-:Y:S01]  /*230a80*/  ULDC UR5, c[0x0][0x228] ;  /* 0x00008a0000057ab9 */ /* 0x000fe20000000800 */
[----:B------:R-:W-:-:S02]  /*230a90*/  ISETP.LT.AND P2, PT, R48, UR4, !P2 ;  /* 0x0000000430007c0c */ /* 0x000fc4000d741270 */
[----:B------:R-:W-:Y:S02]  /*230aa0*/  ISETP.LT.AND P4, PT, R61, UR5, !P0 ;  /* 0x000000053d007c0c */ /* 0x000fe4000c781270 */
[C---:B------:R-:W-:Y:S02]  /*230ab0*/  PRMT R2, R5.reuse, 0x7772, RZ ;  /* 0x0000777205027816 */ /* 0x040fe400000000ff */
[----:B------:R-:W-:Y:S02]  /*230ac0*/  PRMT R5, R5, 0x7773, RZ ;  /* 0x0000777305057816 */ /* 0x000fe400000000ff */
[----:B------:R-:W-:Y:S01]  /*230ad0*/  PRMT R0, R51, 0x7770, RZ ;  /* 0x0000777033007816 */ /* 0x000fe200000000ff */
[----:B------:R-:W3:Y:S01]  /*230ae0*/  LDL.LU.64 R32, [R1+0xd58] ;  /* 0x000d580001207983 */ /* 0x000ee20000300a00 */
[----:B------:R-:W-:Y:S01]  /*230af0*/  ULDC UR4, c[0x0][0x228] ;  /* 0x00008a0000047ab9 */ /* 0x000fe20000000800 */
[----:B------:R-:W-:Y:S02]  /*230b00*/  ULDC UR5, c[0x0][0x228] ;  /* 0x00008a0000057ab9 */ /* 0x000fe40000000800 */
[----:B------:R0:W-:Y:S04]  /*230b10*/  @P5 STG.E.U8 desc[UR22][R34.64], R2 ;  /* 0x0000000222005986 */ /* 0x0001e8000c101116 */
[----:B------:R1:W-:Y:S01]  /*230b20*/  @P2 STG.E.U8 desc[UR22][R36.64], R5 ;  /* 0x0000000524002986 */ /* 0x0003e2000c101116 */
[----:B------:R-:W-:-:S02]  /*230b30*/  ISETP.LT.AND P5, PT, R38, UR4, !P0 ;  /* 0x0000000426007c0c */ /* 0x000fc4000c7a1270 */
[----:B------:R-:W-:Y:S01]  /*230b40*/  ISETP.LT.AND P6, PT, R49, UR5, !P0 ;  /* 0x0000000531007c0c */ /* 0x000fe2000c7c1270 */
[----:B------:R-:W-:Y:S01]  /*230b50*/  ULDC UR4, c[0x0][0x228] ;  /* 0x00008a0000047ab9 */ /* 0x000fe20000000800 */
[----:B------:R-:W-:Y:S01]  /*230b60*/  ULDC UR5, c[0x0][0x228] ;  /* 0x00008a0000057ab9 */ /* 0x000fe20000000800 */
[----:B0-----:R-:W3:Y:S04]  /*230b70*/  LDL.LU.64 R34, [R1+0xd50] ;  /* 0x000d500001227983 */ /* 0x001ee80000300a00 */
[----:B----4-:R0:W-:Y:S04]  /*230b80*/  @P4 STG.E.U8 desc[UR22][R46.64], R0 ;  /* 0x000000002e004986 */ /* 0x0101e8000c101116 */
[----:B-1----:R-:W4:Y:S01]  /*230b90*/  LDL.LU.64 R36, [R1+0xd90] ;  /* 0x000d900001247983 */ /* 0x002f220000300a00 */
[----:B------:R-:W-:-:S02]  /*230ba0*/  ISETP.LT.AND P2, PT, R50, UR4, !P0 ;  /* 0x0000000432007c0c */ /* 0x000fc4000c741270 */
[----:B------:R-:W-:Y:S02]  /*230bb0*/  ISETP.LT.AND P4, PT, R60, UR5, !P0 ;  /* 0x000000053c007c0c */ /* 0x000fe4000c781270 */
[C---:B------:R-:W-:Y:S01]  /*230bc0*/  PRMT R2, R51.reuse, 0x7772, RZ ;  /* 0x0000777233027816 */ /* 0x040fe200000000ff */
[----:B------:R-:W-:Y:S01]  /*230bd0*/  ULDC UR4, c[0x0][0x228] ;  /* 0x00008a0000047ab9 */ /* 0x000fe20000000800 */
[----:B------:R-:W-:Y:S01]  /*230be0*/  ULDC UR5, c[0x0][0x228] ;  /* 0x00008a0000057ab9 */ /* 0x000fe20000000800 */
[----:B0-----:R-:W4:Y:S04]  /*230bf0*/  LDL.LU.64 R46, [R1+0xd38] ;  /* 0x000d3800012e7983 */ /* 0x001f280000300a00 */
[----:B------:R-:W4:Y:S01]  /*230c00*/  LDL.LU R55, [R1+0x6d8] ;  /* 0x0006d80001377983 */ /* 0x000f220000300800 */
[----:B------:R-:W-:-:S05]  /*230c10*/  PRMT R0, R51, 0x7771, RZ ;  /* 0x0000777133007816 */ /* 0x000fca00000000ff */
[----:B------:R0:W-:Y:S04]  /*230c20*/  @P5 STG.E.U8 desc[UR22][R40.64], R0 ;  /* 0x0000000028005986 */ /* 0x0001e8000c101116 */
[----:B------:R1:W-:Y:S01]  /*230c30*/  @P6 STG.E.U8 desc[UR22][R42.64], R2 ;  /* 0x000000022a006986 */ /* 0x0003e2000c101116 */
[----:B0-----:R-:W-:-:S03]  /*230c40*/  PRMT R0, R51, 0x7773, RZ ;  /* 0x0000777333007816 */ /* 0x001fc600000000ff */
[----:B------:R-:W4:Y:S04]  /*230c50*/  LDL.LU.64 R40, [R1+0xd98] ;  /* 0x000d980001287983 */ /* 0x000f280000300a00 */
[----:B-1----:R-:W4:Y:S04]  /*230c60*/  LDL.LU.64 R42, [R1+0xc68] ;  /* 0x000c6800012a7983 */ /* 0x002f280000300a00 */
[----:B------:R0:W-:Y:S04]  /*230c70*/  @P2 STG.E.U8 desc[UR22][R44.64], R0 ;  /* 0x000000002c002986 */ /* 0x0001e8000c101116 */
[----:B0-----:R-:W4:Y:S01]  /*230c80*/  LDL.LU.64 R44, [R1+0xb30] ;  /* 0x000b3000012c7983 */ /* 0x001f220000300a00 */
[----:B--2---:R-:W-:-:S05]  /*230c90*/  PRMT R2, R54, 0x7770, RZ ;  /* 0x0000777036027816 */ /* 0x004fca00000000ff */
[----:B---3--:R0:W-:Y:S04]  /*230ca0*/  @P4 STG.E.U8 desc[UR22][R56.64], R2 ;  /* 0x0000000238004986 */ /* 0x0081e8000c101116 */
[----:B0-----:R-:W2:Y:S01]  /*230cb0*/  LDL.LU.64 R56, [R1+0xaf8] ;  /* 0x000af80001387983 */ /* 0x001ea20000300a00 */
        /* <DEDUP_REMOVED lines=8> */
[----:B------:R-:W-:Y:S01]  /*230d40*/  ULDC UR4, c[0x0][0x228] ;  /* 0x00008a0000047ab9 */ /* 0x000fe20000000800 */
[----:B------:R-:W-:Y:S01]  /*230d50*/  ULDC UR5, c[0x0][0x228] ;  /* 0x00008a0000057ab9 */ /* 0x000fe20000000800 */
[----:B------:R0:W-:Y:S04]  /*230d60*/  @P5 STG.E.U8 desc[UR22][R32.64], R0 ;  /* 0x0000000020005986 */ /* 0x0001e8000c101116 */
[----:B------:R4:W-:Y:S01]  /*230d70*/  @P6 STG.E.U8 desc[UR22][R34.64], R2 ;  /* 0x0000000222006986 */ /* 0x0009e2000c101116 */
[----:B------:R-:W-:Y:S01]  /*230d80*/  ISETP.LT.AND P4, PT, R38, UR4, !P3 ;  /* 0x0000000426007c0c */ /* 0x000fe2000df81270 */
[----:B------:R-:W-:Y:S01]  /*230d90*/  ULDC UR4, c[0x0][0x228] ;  /* 0x00008a0000047ab9 */ /* 0x000fe20000000800 */
[----:B------:R-:W-:-:S02]  /*230da0*/  ISETP.LT.AND P5, PT, R49, UR5, !P3 ;  /* 0x0000000531007c0c */ /* 0x000fc4000dfa1270 */
[----:B------:R-:W-:Y:S01]  /*230db0*/  PRMT R4, R6, 0x7770, RZ ;  /* 0x0000777006047816 */ /* 0x000fe200000000ff */
[----:B------:R-:W-:Y:S01]  /*230dc0*/  ULDC UR5, c[0x0][0x228] ;  /* 0x00008a0000057ab9 */ /* 0x000fe20000000800 */
[----:B0-----:R-:W-:Y:S02]  /*230dd0*/  PRMT R0, R54, 0x7773, RZ ;  /* 0x0000777336007816 */ /* 0x001fe400000000ff */
[----:B----4-:R-:W-:-:S03]  /*230de0*/  PRMT R2, R55, 0x7770, RZ ;  /* 0x0000777037027816 */ /* 0x010fc600000000ff */
[----:B------:R0:W-:Y:S04]  /*230df0*/  @P0 STG.E.U8 desc[UR22][R36.64], R0 ;  /* 0x0000000024000986 */ /* 0x0001e8000c101116 */
[----:B------:R1:W-:Y:S01]  /*230e00*/  @P2 STG.E.U8 desc[UR22][R46.64], R2 ;  /* 0x000000022e002986 */ /* 0x0003e2000c101116 */
[----:B------:R-:W-:Y:S01]  /*230e10*/  ISETP.LT.AND P2, PT, R50, UR4, !P3 ;  /* 0x0000000432007c0c */ /* 0x000fe2000df41270 */
[----:B------:R-:W-:Y:S02]  /*230e20*/  ULDC UR4, c[0x0][0x228] ;  /* 0x00008a0000047ab9 */ /* 0x000fe40000000800 */
[----:B------:R-:W-:Y:S02]  /*230e30*/  ISETP.LT.AND P6, PT, R60, UR4, !P3 ;  /* 0x000000043c007c0c */ /* 0x000fe4000dfc1270 */
[----:B------:R-:W-:Y:S01]  /*230e40*/  PRMT R3, R55, 0x7773, RZ ;  /* 0x0000777337037816 */ /* 0x000fe200000000ff */
[----:B------:R-:W-:Y:S01]  /*230e50*/  ULDC UR4, c[0x0][0x228] ;  /* 0x00008a0000047ab9 */ /* 0x000fe20000000800 */
[----:B0-----:R-:W-:Y:S01]  /*230e60*/  VIADD R0, R53, 0xff ;  /* 0x000000ff35007836 */ /* 0x001fe20000000000 */
[----:B------:R-:W3:Y:S04]  /*230e70*/  LDL.LU.64 R36, [R1+0xaf0] ;  /* 0x000af00001247983 */ /* 0x000ee80000300a00 */
[----:B-1----:R-:W4:Y:S04]  /*230e80*/  LDL.LU.64 R46, [R1+0xa98] ;  /* 0x000a9800012e7983 */ /* 0x002f280000300a00 */
[----:B------:R-:W4:Y:S04]  /*230e90*/  LDL.LU.64 R52, [R1+0xa90] ;  /* 0x000a900001347983 */ /* 0x000f280000300a00 */
[----:B------:R-:W4:Y:S01]  /*230ea0*/  LDL.LU R39, [R1+0x69c] ;  /* 0x00069c0001277983 */ /* 0x000f220000300800 */
[----:B------:R-:W-:-:S02]  /*230eb0*/  PRMT R2, R55, 0x7771, RZ ;  /* 0x0000777137027816 */ /* 0x000fc400000000ff */
[----:B------:R-:W-:Y:S02]  /*230ec0*/  ISETP.GE.AND P0, PT, R0, UR9, PT ;  /* 0x0000000900007c0c */ /* 0x000fe4000bf06270 */
[----:B------:R-:W-:Y:S02]  /*230ed0*/  PRMT R0, R55, 0x7772, RZ ;  /* 0x0000777237007816 */ /* 0x000fe400000000ff */
[----:B------:R-:W4:Y:S04]  /*230ee0*/  LDL.LU.64 R54, [R1+0xa68] ;  /* 0x000a680001367983 */ /* 0x000f280000300a00 */
[----:B------:R-:W-:Y:S04]  /*230ef0*/  @P4 STG.E.U8 desc[UR22][R40.64], R2 ;  /* 0x0000000228004986 */ /* 0x000fe8000c101116 */
[----:B------:R-:W-:Y:S04]  /*230f00*/  @P5 STG.E.U8 desc[UR22][R42.64], R0 ;  /* 0x000000002a005986 */ /* 0x000fe8000c101116 */
[----:B------:R-:W-:Y:S04]  /*230f10*/  @P2 STG.E.U8 desc[UR22][R44.64], R3 ;  /* 0x000000032c002986 */ /* 0x000fe8000c101116 */
[----:B--2---:R0:W-:Y:S04]  /*230f20*/  @P6 STG.E.U8 desc[UR22][R56.64], R4 ;  /* 0x0000000438006986 */ /* 0x0041e8000c101116 */
[----:B0-----:R-:W2:Y:S01]  /*230f30*/  LDL.LU.64 R56, [R1+0xa28] ;  /* 0x000a280001387983 */ /* 0x001ea20000300a00 */
[----:B------:R-:W-:Y:S01]  /*230f40*/  ISETP.LT.AND P2, PT, R58, UR4, !P3 ;  /* 0x000000043a007c0c */ /* 0x000fe2000df41270 */
[----:B------:R-:W-:-:S02]  /*230f50*/  ULDC UR4, c[0x0][0x228] ;  /* 0x00008a0000047ab9 */ /* 0x000fc40000000800 */
[----:B------:R-:W2:Y:S01]  /*230f60*/  LDL.LU.64 R40, [R1+0x9e8] ;  /* 0x0009e80001287983 */ /* 0x000ea20000300a00 */
[----:B------:R-:W-:Y:S01]  /*230f70*/  ISETP.LT.AND P4, PT, R59, UR4, !P3 ;  /* 0x000000043b007c0c */ /* 0x000fe2000df81270 */
[----:B------:R-:W-:Y:S02]  /*230f80*/  ULDC UR4, c[0x0][0x228] ;  /* 0x00008a0000047ab9 */ /* 0x000fe40000000800 */
[----:B------:R-:W2:Y:S01]  /*230f90*/  LDL.LU R51, [R1+0x67c] ;  /* 0x00067c0001337983 */ /* 0x000ea20000300800 */
[----:B------:R-:W-:Y:S02]  /*230fa0*/  ISETP.LT.AND P3, PT, R48, UR5, !P3 ;  /* 0x0000000530007c0c */ /* 0x000fe4000df61270 */
[----:B------:R-:W-:Y:S02]  /*230fb0*/  ISETP.LT.AND P6, PT, R61, UR4, !P1 ;  /* 0x000000043d007c0c */ /* 0x000fe4000cfc1270 */
[C---:B------:R-:W-:Y:S01]  /*230fc0*/  PRMT R0, R6.reuse, 0x7771, RZ ;  /* 0x0000777106007816 */ /* 0x040fe200000000ff */
[----:B------:R-:W2:Y:S01]  /*230fd0*/  LDL.LU.64 R42, [R1+0x998] ;  /* 0x00099800012a7983 */ /* 0x000ea20000300a00 */
[----:B------:R-:W-:Y:S01]  /*230fe0*/  ULDC UR4, c[0x0][0x228] ;  /* 0x00008a0000047ab9 */ /* 0x000fe20000000800 */
[----:B------:R-:W-:-:S02]  /*230ff0*/  PRMT R2, R6, 0x7772, RZ ;  /* 0x0000777206027816 */ /* 0x000fc400000000ff */
[----:B------:R-:W-:Y:S01]  /*231000*/  PRMT R6, R6, 0x7773, RZ ;  /* 0x0000777306067816 */ /* 0x000fe200000000ff */
[----:B------:R-:W2:Y:S01]  /*231010*/  LDL.LU.64 R44, [R1+0x988] ;  /* 0x00098800012c7983 */ /* 0x000ea20000300a00 */
[----:B------:R-:W-:Y:S01]  /*231020*/  ISETP.LT.AND P5, PT, R61, UR6, !P0 ;  /* 0x000000063d007c0c */ /* 0x000fe2000c7a1270 */
[----:B------:R-:W-:Y:S02]  /*231030*/  ULDC UR5, c[0x0][0x228] ;  /* 0x00008a0000057ab9 */ /* 0x000fe40000000800 */
[----:B---3--:R-:W-:Y:S01]  /*231040*/  @P2 STG.E.U8 desc[UR22][R36.64], R0 ;  /* 0x0000000024002986 */ /* 0x008fe2000c101116 */
[----:B------:R-:W-:Y:S02]  /*231050*/  ISETP.LT.AND P2, PT, R38, UR4, !P1 ;  /* 0x0000000426007c0c */ /* 0x000fe4000cf41270 */
[C---:B----4-:R-:W-:Y:S01]  /*231060*/  PRMT R3, R39.reuse, 0x7770, RZ ;  /* 0x0000777027037816 */ /* 0x050fe200000000ff */
[----:B------:R0:W-:Y:S04]  /*231070*/  @P4 STG.E.U8 desc[UR22][R46.64], R2 ;  /* 0x000000022e004986 */ /* 0x0001e8000c101116 */
[----:B------:R1:W-:Y:S01]  /*231080*/  @P3 STG.E.U8 desc[UR22][R52.64], R6 ;  /* 0x0000000634003986 */ /* 0x0003e2000c101116 */
[----:B------:R-:W-:Y:S01]  /*231090*/  PRMT R4, R39, 0x7771, RZ ;  /* 0x0000777127047816 */ /* 0x000fe200000000ff */
[----:B------:R-:W-:-:S02]  /*2310a0*/  ULDC UR4, c[0x0][0x228] ;  /* 0x00008a0000047ab9 */ /* 0x000fc40000000800 */
[----:B------:R3:W-:Y:S04]  /*2310b0*/  @P6 STG.E.U8 desc[UR22][R54.64], R3 ;  /* 0x0000000336006986 */ /* 0x0007e8000c101116 */
[----:B0-----:R-:W4:Y:S04]  /*2310c0*/  LDL.LU.64 R46, [R1+0x978] ;  /* 0x00097800012e7983 */ /* 0x001f280000300a00 */
[----:B-1----:R-:W4:Y:S04]  /*2310d0*/  LDL.LU.64 R52, [R1+0x8f8] ;  /* 0x0008f80001347983 */ /* 0x002f280000300a00 */
[----:B---3--:R-:W3:Y:S04]  /*2310e0*/  LDL.LU.64 R54, [R1+0x860] ;  /* 0x0008600001367983 */ /* 0x008ee80000300a00 */
[----:B------:R-:W3:Y:S04]  /*2310f0*/  LDL.LU R61, [R1+0x6dc] ;  /* 0x0006dc00013d7983 */ /* 0x000ee80000300800 */
[----:B--2---:R0:W-:Y:S04]  /*231100*/  @P2 STG.E.U8 desc[UR22][R56.64], R4 ;  /* 0x0000000438002986 */ /* 0x0041e8000c101116 */
[----:B0-----:R-:W2:Y:S01]  /*231110*/  LDL.LU.64 R56, [R1+0xa60] ;  /* 0x000a600001387983 */ /* 0x001ea20000300a00 */
[----:B------:R-:W-:Y:S01]  /*231120*/  ISETP.LT.AND P3, PT, R49, UR4, !P1 ;  /* 0x0000000431007c0c */ /* 0x000fe2000cf61270 */
[----:B------:R-:W-:-:S02]  /*231130*/  ULDC UR4, c[0x0][0x228] ;  /* 0x00008a0000047ab9 */ /* 0x000fc40000000800 */
[----:B------:R-:W-:Y:S02]  /*231140*/  ISETP.LT.AND P4, PT, R50, UR4, !P1 ;  /* 0x0000000432007c0c */ /* 0x000fe4000cf81270 */
[C---:B------:R-:W-:Y:S01]  /*231150*/  PRMT R0, R39.reuse, 0x7772, RZ ;  /* 0x0000777227007816 */ /* 0x040fe200000000ff */
[----:B------:R-:W-:Y:S01]  /*231160*/  ULDC UR4, c[0x0][0x228] ;  /* 0x00008a0000047ab9 */ /* 0x000fe20000000800 */
[----:B------:R-:W-:Y:S02]  /*231170*/  PRMT R2, R39, 0x7773, RZ ;  /* 0x0000777327027816 */ /* 0x000fe400000000ff */
[----:B------:R-:W-:Y:S01]  /*231180*/  ISETP.LT.AND P2, PT, R38, UR4, !P0 ;  /* 0x0000000426007c0c */ /* 0x000fe2000c741270 */
[----:B------:R-:W-:Y:S01]  /*231190*/  ULDC UR4, c[0x0][0x228] ;  /* 0x00008a0000047ab9 */ /* 0x000fe20000000800 */
[----:B------:R-:W-:Y:S02]  /*2311a0*/  ISETP.LT.AND P6, PT, R60, UR5, !P1 ;  /* 0x000000053c007c0c */ /* 0x000fe4000cfc1270 */
[----:B------:R-:W-:-:S02]  /*2311b0*/  PRMT R3, R51, 0x7770, RZ ;  /* 0x0000777033037816 */ /* 0x000fc400000000ff */
[----:B------:R-:W-:Y:S01]  /*2311c0*/  PRMT R4, R51, 0x7771, RZ ;  /* 0x0000777133047816 */ /* 0x000fe200000000ff */
[----:B------:R-:W-:Y:S01]  /*2311d0*/  ULDC UR5, c[0x0][0x228] ;  /* 0x00008a0000057ab9 */ /* 0x000fe20000000800 */
[----:B------:R0:W-:Y:S01]  /*2311e0*/  @P3 STG.E.U8 desc[UR22][R40.64], R0 ;  /* 0x0000000028003986 */ /* 0x0001e2000c101116 */
[----:B------:R-:W-:Y:S01]  /*2311f0*/  ISETP.LT.AND P3, PT, R58, UR4, !P1 ;  /* 0x000000043a007c0c */ /* 0x000fe2000cf61270 */
[----:B------:R-:W-:Y:S02]  /*231200*/  ULDC UR4, c[0x0][0x228] ;  /* 0x00008a0000047ab9 */ /* 0x000fe40000000800 */
[----:B------:R1:W-:Y:S01]  /*231210*/  @P4 STG.E.U8 desc[UR22][R42.64], R2 ;  /* 0x000000022a004986 */ /* 0x0003e2000c101116 */
[----:B------:R-:W-:Y:S01]  /*231220*/  ISETP.LT.AND P4, PT, R59, UR4, !P1 ;  /* 0x000000043b007c0c */ /* 0x000fe2000cf81270 */
[----:B------:R-:W-:Y:S02]  /*231230*/  ULDC UR4, c[0x0][0x228] ;  /* 0x00008a0000047ab9 */ /* 0x000fe40000000800 */
[----:B------:R-:W-:Y:S01]  /*231240*/  ISETP.LT.AND P1, PT, R48, UR4, !P1 ;  /* 0x0000000430007c0c */ /* 0x000fe2000cf21270 */
[----:B------:R-:W-:Y:S01]  /*231250*/  ULDC UR4, c[0x0][0x228] ;  /* 0x00008a0000047ab9 */ /* 0x000fe20000000800 */
[----:B------:R3:W-:Y:S01]  /*231260*/  @P6 STG.E.U8 desc[UR22][R44.64], R3 ;  /* 0x000000032c006986 */ /* 0x0007e2000c101116 */
[----:B0-----:R-:W-:-:S02]  /*231270*/  PRMT R0, R51, 0x7772, RZ ;  /* 0x0000777233007816 */ /* 0x001fc400000000ff */
[----:B-1----:R-:W-:Y:S01]  /*231280*/  PRMT R2, R51, 0x7773, RZ ;  /* 0x0000777333027816 */ /* 0x002fe200000000ff */
[----:B----4-:R0:W-:Y:S01]  /*231290*/  @P3 STG.E.U8 desc[UR22][R46.64], R4 ;  /* 0x000000042e003986 */ /* 0x0101e2000c101116 */
[----:B------:R-:W-:Y:S01]  /*2312a0*/  ISETP.LT.AND P3, PT, R50, UR4, !P0 ;  /* 0x0000000432007c0c */ /* 0x000fe2000c761270 */
[----:B------:R-:W-:Y:S02]  /*2312b0*/  ULDC UR4, c[0x0][0x228] ;  /* 0x00008a0000047ab9 */ /* 0x000fe40000000800 */
[----:B------:R1:W-:Y:S01]  /*2312c0*/  @P4 STG.E.U8 desc[UR22][R52.64], R0 ;  /* 0x0000000034004986 */ /* 0x0003e2000c101116 */
[----:B------:R-:W-:Y:S02]  /*2312d0*/  ISETP.LT.AND P4, PT, R60, UR4, !P0 ;  /* 0x000000043c007c0c */ /* 0x000fe4000c781270 */
[----:B---3--:R-:W-:Y:S01]  /*2312e0*/  PRMT R3, R61, 0x7770, RZ ;  /* 0x000077703d037816 */ /* 0x008fe200000000ff */
[----:B------:R-:W-:Y:S01]  /*2312f0*/  ULDC UR4, c[0x0][0x228] ;  /* 0x00008a0000047ab9 */ /* 0x000fe20000000800 */
[----:B------:R3:W-:Y:S01]  /*231300*/  @P1 STG.E.U8 desc[UR22][R54.64], R2 ;  /* 0x0000000236001986 */ /* 0x0007e2000c101116 */
[----:B------:R-:W-:Y:S01]  /*231310*/  ISETP.LT.AND P1, PT, R58, UR4, !P0 ;  /* 0x000000043a007c0c */ /* 0x000fe2000c721270 */
[----:B------:R-:W-:Y:S01]  /*231320*/  ULDC UR4, c[0x0][0x228] ;  /* 0x00008a0000047ab9 */ /* 0x000fe20000000800 */
[----:B------:R-:W-:-:S02]  /*231330*/  ISETP.LT.AND P6, PT, R49, UR5, !P0 ;  /* 0x0000000531007c0c */ /* 0x000fc4000c7c1270 */
[C---:B------:R-:W-:Y:S02]  /*231340*/  PRMT R5, R61.reuse, 0x7772, RZ ;  /* 0x000077723d057816 */ /* 0x040fe400000000ff */
[C---:B0-----:R-:W-:Y:S02]  /*231350*/  PRMT R4, R61.reuse, 0x7771, RZ ;  /* 0x000077713d047816 */ /* 0x041fe400000000ff */
[----:B-1----:R-:W-:Y:S01]  /*231360*/  PRMT R0, R61, 0x7773, RZ ;  /* 0x000077733d007816 */ /* 0x002fe200000000ff */
[----:B--2---:R0:W-:Y:S01]  /*231370*/  @P5 STG.E.U8 desc[UR22][R56.64], R3 ;  /* 0x0000000338005986 */ /* 0x0041e2000c101116 */
[----:B------:R-:W-:-:S03]  /*231380*/  ISETP.LT.AND P5, PT, R59, UR4, !P0 ;  /* 0x000000043b007c0c */ /* 0x000fc6000c7a1270 */
[----:B------:R-:W2:Y:S04]  /*231390*/  LDL.LU.64 R50, [R1+0xa20] ;  /* 0x000a200001327983 */ /* 0x000ea80000300a00 */
[----:B------:R-:W4:Y:S04]  /*2313a0*/  LDL.LU.64 R52, [R1+0x9e0] ;  /* 0x0009e00001347983 */ /* 0x000f280000300a00 */
[----:B---3--:R-:W3:Y:S04]  /*2313b0*/  LDL.LU.64 R54, [R1+0x990] ;  /* 0x0009900001367983 */ /* 0x008ee80000300a00 */
[----:B0-----:R-:W3:Y:S04]  /*2313c0*/  LDL.LU.64 R56, [R1+0x980] ;  /* 0x0009800001387983 */ /* 0x001ee80000300a00 */
[----:B------:R-:W3:Y:S04]  /*2313d0*/  LDL.LU.64 R60, [R1+0x970] ;  /* 0x00097000013c7983 */ /* 0x000ee80000300a00 */
[----:B------:R-:W3:Y:S01]  /*2313e0*/  LDL.LU.64 R58, [R1+0x8f0] ;  /* 0x0008f000013a7983 */ /* 0x000ee20000300a00 */
[----:B------:R-:W-:-:S02]  /*2313f0*/  PRMT R2, R7, 0x7770, RZ ;  /* 0x0000777007027816 */ /* 0x000fc400000000ff */
[C---:B------:R-:W-:Y:S02]  /*231400*/  PRMT R3, R7.reuse, 0x7771, RZ ;  /* 0x0000777107037816 */ /* 0x040fe400000000ff */
[C---:B------:R-:W-:Y:S02]  /*231410*/  PRMT R6, R7.reuse, 0x7772, RZ ;  /* 0x0000777207067816 */ /* 0x040fe400000000ff */
[----:B------:R-:W-:Y:S02]  /*231420*/  ISETP.LT.AND P0, PT, R48, UR4, !P0 ;  /* 0x0000000430007c0c */ /* 0x000fe4000c701270 */
[----:B------:R-:W-:Y:S01]  /*231430*/  PRMT R7, R7, 0x7773, RZ ;  /* 0x0000777307077816 */ /* 0x000fe200000000ff */
[----:B--2---:R0:W-:Y:S04]  /*231440*/  @P2 STG.E.U8 desc[UR22][R50.64], R4 ;  /* 0x0000000432002986 */ /* 0x0041e8000c101116 */
[----:B----4-:R0:W-:Y:S04]  /*231450*/  @P6 STG.E.U8 desc[UR22][R52.64], R5 ;  /* 0x0000000534006986 */ /* 0x0101e8000c101116 */
[----:B---3--:R0:W-:Y:S04]  /*231460*/  @P3 STG.E.U8 desc[UR22][R54.64], R0 ;  /* 0x0000000036003986 */ /* 0x0081e8000c101116 */
[----:B------:R0:W-:Y:S04]  /*231470*/  @P4 STG.E.U8 desc[UR22][R56.64], R2 ;  /* 0x0000000238004986 */ /* 0x0001e8000c101116 */
[----:B------:R0:W-:Y:S04]  /*231480*/  @P1 STG.E.U8 desc[UR22][R60.64], R3 ;  /* 0x000000033c001986 */ /* 0x0001e8000c101116 */
[----:B------:R0:W-:Y:S01]  /*231490*/  @P5 STG.E.U8 desc[UR22][R58.64], R6 ;  /* 0x000000063a005986 */ /* 0x0001e2000c101116 */
[----:B------:R-:W-:Y:S05]  /*2314a0*/  @!P0 EXIT ;  /* 0x000000000000894d */ /* 0x000fea0003800000 */
[----:B0-----:R-:W2:Y:S04]  /*2314b0*/  LDL.LU.64 R58, [R1+0x868] ;  /* 0x00086800013a7983 */ /* 0x001ea80000300a00 */
[----:B--2---:R-:W-:Y:S01]  /*2314c0*/  STG.E.U8 desc[UR22][R58.64], R7 ;  /* 0x000000073a007986 */ /* 0x004fe2000c101116 */
[----:B------:R-:W-:Y:S05]  /*2314d0*/  EXIT ;  /* 0x000000000000794d */ /* 0x000fea0003800000 */
.L_x_2:
[----:B------:R-:W-:-:S00]  /*2314e0*/  BRA `(.L_x_2) ;  /* 0xfffffffc00fc7947 */ /* 0x000fc0000383ffff */
[----:B------:R-:W-:-:S00]  /*2314f0*/  NOP ;  /* 0x0000000000007918 */ /* 0x000fc00000000000 */
        /* <DEDUP_REMOVED lines=8> */
.L_x_3:


//--------------------- .nv.shared.matmul_kernel  --------------------------
	.section	.nv.shared.matmul_kernel,"aw",@nobits
	.sectionflags	@""
	.align	16
	.zero		1024


//--------------------- .nv.shared.reserved.0     --------------------------
	.section	.nv.shared.reserved.0,"aw",@nobits
	.weak		__nv_reservedSMEM_offset_0_alias
	.size		__nv_reservedSMEM_offset_0_alias, 0, 0
	.other		__nv_reservedSMEM_offset_0_alias,@"STO_CUDA_RESERVED_SHARED STV_DEFAULT"
__nv_reservedSMEM_offset_0_alias:
	.zero		0


//--------------------- .nv.constant0.matmul_kernel --------------------------
	.section	.nv.constant0.matmul_kernel,"a",@progbits
	.sectionflags	@""
	.align	4
.nv.constant0.matmul_kernel:
	.zero		608


//--------------------- SYMBOLS --------------------------

	.type		.nv.reservedSmem.offset0,@object
	.size		.nv.reservedSmem.offset0,0x4
